	.target	sm_100a

	.elftype	@"ET_EXEC"


//--------------------- .note.nv.tkinfo           --------------------------
	.section	.note.nv.tkinfo,"",@"SHT_NOTE"
	.sectionflags	@"SHF_NOTE_NV_TKINFO"
	.tkinfo
        /*0018*/ 	.word	0x00000002
        /*0030*/ 	.string	""
        /*0030*/ 	.string	"ptxas"
        /*0030*/ 	.string	"Cuda compilation tools, release 13.0, V13.0.88"
        /*0030*/ 	.string	"Build cuda_13.0.r13.0/compiler.36424714_0"
        /*0030*/ 	.string	"-arch sm_100a -m 64 "



//--------------------- .note.nv.cuinfo           --------------------------
	.section	.note.nv.cuinfo,"",@"SHT_NOTE"
	.sectionflags	@"SHF_NOTE_NV_CUINFO"
        /*0018*/ 	.short	0x0002
        /*001a*/ 	.short	0x0064
        /*001c*/ 	.short	0x0082
	.zero		2


//--------------------- .nv.info                  --------------------------
	.section	.nv.info,"",@"SHT_CUDA_INFO"
	.align	4


	//----- nvinfo : EIATTR_REGCOUNT
	.align		4
        /*0000*/ 	.byte	0x04, 0x2f
        /*0002*/ 	.short	(.L_27 - .L_26)
	.align		4
.L_26:
        /*0004*/ 	.word	index@(_ZN4mmha33masked_multihead_attention_kernelIfLi144ELi256ELi4ELi64ELi64ELb0ELb0EEEv26Multihead_attention_paramsIT_XT5_EE)
        /*0008*/ 	.word	0x000000a6


	//----- nvinfo : EIATTR_FRAME_SIZE
	.align		4
.L_27:
        /*000c*/ 	.byte	0x04, 0x11
        /*000e*/ 	.short	(.L_29 - .L_28)
	.align		4
.L_28:
        /*0010*/ 	.word	index@(_ZN4mmha33masked_multihead_attention_kernelIfLi144ELi256ELi4ELi64ELi64ELb0ELb0EEEv26Multihead_attention_paramsIT_XT5_EE)
        /*0014*/ 	.word	0x00000000


	//----- nvinfo : EIATTR_REGCOUNT
	.align		4
.L_29:
        /*0018*/ 	.byte	0x04, 0x2f
        /*001a*/ 	.short	(.L_31 - .L_30)
	.align		4
.L_30:
        /*001c*/ 	.word	index@(_ZN4mmha33masked_multihead_attention_kernelIfLi144ELi256ELi2ELi64ELi128ELb0ELb0EEEv26Multihead_attention_paramsIT_XT5_EE)
        /*0020*/ 	.word	0x000000ff


	//----- nvinfo : EIATTR_FRAME_SIZE
	.align		4
.L_31:
        /*0024*/ 	.byte	0x04, 0x11
        /*0026*/ 	.short	(.L_33 - .L_32)
	.align		4
.L_32:
        /*0028*/ 	.word	index@(_ZN4mmha33masked_multihead_attention_kernelIfLi144ELi256ELi2ELi64ELi128ELb0ELb0EEEv26Multihead_attention_paramsIT_XT5_EE)
        /*002c*/ 	.word	0x00000088


	//----- nvinfo : EIATTR_REGCOUNT
	.align		4
.L_33:
        /*0030*/ 	.byte	0x04, 0x2f
        /*0032*/ 	.short	(.L_35 - .L_34)
	.align		4
.L_34:
        /*0034*/ 	.word	index@(_ZN4mmha33masked_multihead_attention_kernelIfLi144ELi256ELi1ELi64ELi256ELb0ELb0EEEv26Multihead_attention_paramsIT_XT5_EE)
        /*0038*/ 	.word	0x000000ff


	//----- nvinfo : EIATTR_FRAME_SIZE
	.align		4
.L_35:
        /*003c*/ 	.byte	0x04, 0x11
        /*003e*/ 	.short	(.L_37 - .L_36)
	.align		4
.L_36:
        /*0040*/ 	.word	index@(_ZN4mmha33masked_multihead_attention_kernelIfLi144ELi256ELi1ELi64ELi256ELb0ELb0EEEv26Multihead_attention_paramsIT_XT5_EE)
        /*0044*/ 	.word	0x000004c8


	//----- nvinfo : EIATTR_REGCOUNT
	.align		4
.L_37:
        /*0048*/ 	.byte	0x04, 0x2f
        /*004a*/ 	.short	(.L_39 - .L_38)
	.align		4
.L_38:
        /*004c*/ 	.word	index@(_ZN4mmha33masked_multihead_attention_kernelIfLi144ELi256ELi4ELi64ELi64ELb0ELb1EEEv26Multihead_attention_paramsIT_XT5_EE)
        /*0050*/ 	.word	0x000000a4


	//----- nvinfo : EIATTR_FRAME_SIZE
	.align		4
.L_39:
        /*0054*/ 	.byte	0x04, 0x11
        /*0056*/ 	.short	(.L_41 - .L_40)
	.align		4
.L_40:
        /*0058*/ 	.word	index@(_ZN4mmha33masked_multihead_attention_kernelIfLi144ELi256ELi4ELi64ELi64ELb0ELb1EEEv26Multihead_attention_paramsIT_XT5_EE)
        /*005c*/ 	.word	0x00000000


	//----- nvinfo : EIATTR_REGCOUNT
	.align		4
.L_41:
        /*0060*/ 	.byte	0x04, 0x2f
        /*0062*/ 	.short	(.L_43 - .L_42)
	.align		4
.L_42:
        /*0064*/ 	.word	index@(_ZN4mmha33masked_multihead_attention_kernelIfLi144ELi256ELi2ELi64ELi128ELb0ELb1EEEv26Multihead_attention_paramsIT_XT5_EE)
        /*0068*/ 	.word	0x000000ff


	//----- nvinfo : EIATTR_FRAME_SIZE
	.align		4
.L_43:
        /*006c*/ 	.byte	0x04, 0x11
        /*006e*/ 	.short	(.L_45 - .L_44)
	.align		4
.L_44:
        /*0070*/ 	.word	index@(_ZN4mmha33masked_multihead_attention_kernelIfLi144ELi256ELi2ELi64ELi128ELb0ELb1EEEv26Multihead_attention_paramsIT_XT5_EE)
        /*0074*/ 	.word	0x00000070


	//----- nvinfo : EIATTR_REGCOUNT
	.align		4
.L_45:
        /*0078*/ 	.byte	0x04, 0x2f
        /*007a*/ 	.short	(.L_47 - .L_46)
	.align		4
.L_46:
        /*007c*/ 	.word	index@(_ZN4mmha33masked_multihead_attention_kernelIfLi144ELi256ELi1ELi64ELi256ELb0ELb1EEEv26Multihead_attention_paramsIT_XT5_EE)
        /*0080*/ 	.word	0x000000ff


	//----- nvinfo : EIATTR_FRAME_SIZE
	.align		4
.L_47:
        /*0084*/ 	.byte	0x04, 0x11
        /*0086*/ 	.short	(.L_49 - .L_48)
	.align		4
.L_48:
        /*0088*/ 	.word	index@(_ZN4mmha33masked_multihead_attention_kernelIfLi144ELi256ELi1ELi64ELi256ELb0ELb1EEEv26Multihead_attention_paramsIT_XT5_EE)
        /*008c*/ 	.word	0x000004d0


	//----- nvinfo : EIATTR_REGCOUNT
	.align		4
.L_49:
        /*0090*/ 	.byte	0x04, 0x2f
        /*0092*/ 	.short	(.L_51 - .L_50)
	.align		4
.L_50:
        /*0094*/ 	.word	index@(_ZN4mmha33masked_multihead_attention_kernelItLi144ELi256ELi4ELi32ELi64ELb0ELb0EEEv26Multihead_attention_paramsIT_XT5_EE)
        /*0098*/ 	.word	0x00000060


	//----- nvinfo : EIATTR_FRAME_SIZE
	.align		4
.L_51:
        /*009c*/ 	.byte	0x04, 0x11
        /*009e*/ 	.short	(.L_53 - .L_52)
	.align		4
.L_52:
        /*00a0*/ 	.word	index@(_ZN4mmha33masked_multihead_attention_kernelItLi144ELi256ELi4ELi32ELi64ELb0ELb0EEEv26Multihead_attention_paramsIT_XT5_EE)
        /*00a4*/ 	.word	0x00000000


	//----- nvinfo : EIATTR_REGCOUNT
	.align		4
.L_53:
        /*00a8*/ 	.byte	0x04, 0x2f
        /*00aa*/ 	.short	(.L_55 - .L_54)
	.align		4
.L_54:
        /*00ac*/ 	.word	index@(_ZN4mmha33masked_multihead_attention_kernelItLi144ELi256ELi2ELi32ELi128ELb0ELb0EEEv26Multihead_attention_paramsIT_XT5_EE)
        /*00b0*/ 	.word	0x000000a5


	//----- nvinfo : EIATTR_FRAME_SIZE
	.align		4
.L_55:
        /*00b4*/ 	.byte	0x04, 0x11
        /*00b6*/ 	.short	(.L_57 - .L_56)
	.align		4
.L_56:
        /*00b8*/ 	.word	index@(_ZN4mmha33masked_multihead_attention_kernelItLi144ELi256ELi2ELi32ELi128ELb0ELb0EEEv26Multihead_attention_paramsIT_XT5_EE)
        /*00bc*/ 	.word	0x00000000


	//----- nvinfo : EIATTR_REGCOUNT
	.align		4
.L_57:
        /*00c0*/ 	.byte	0x04, 0x2f
        /*00c2*/ 	.short	(.L_59 - .L_58)
	.align		4
.L_58:
        /*00c4*/ 	.word	index@(_ZN4mmha33masked_multihead_attention_kernelItLi144ELi256ELi1ELi32ELi256ELb0ELb0EEEv26Multihead_attention_paramsIT_XT5_EE)
        /*00c8*/ 	.word	0x000000ff


	//----- nvinfo : EIATTR_FRAME_SIZE
	.align		4
.L_59:
        /*00cc*/ 	.byte	0x04, 0x11
        /*00ce*/ 	.short	(.L_61 - .L_60)
	.align		4
.L_60:
        /*00d0*/ 	.word	index@(_ZN4mmha33masked_multihead_attention_kernelItLi144ELi256ELi1ELi32ELi256ELb0ELb0EEEv26Multihead_attention_paramsIT_XT5_EE)
        /*00d4*/ 	.word	0x00000058


	//----- nvinfo : EIATTR_REGCOUNT
	.align		4
.L_61:
        /*00d8*/ 	.byte	0x04, 0x2f
        /*00da*/ 	.short	(.L_63 - .L_62)
	.align		4
.L_62:
        /*00dc*/ 	.word	index@(_ZN4mmha33masked_multihead_attention_kernelItLi144ELi256ELi4ELi32ELi64ELb0ELb1EEEv26Multihead_attention_paramsIT_XT5_EE)
        /*00e0*/ 	.word	0x0000005f


	//----- nvinfo : EIATTR_FRAME_SIZE
	.align		4
.L_63:
        /*00e4*/ 	.byte	0x04, 0x11
        /*00e6*/ 	.short	(.L_65 - .L_64)
	.align		4
.L_64:
        /*00e8*/ 	.word	index@(_ZN4mmha33masked_multihead_attention_kernelItLi144ELi256ELi4ELi32ELi64ELb0ELb1EEEv26Multihead_attention_paramsIT_XT5_EE)
        /*00ec*/ 	.word	0x00000000


	//----- nvinfo : EIATTR_REGCOUNT
	.align		4
.L_65:
        /*00f0*/ 	.byte	0x04, 0x2f
        /*00f2*/ 	.short	(.L_67 - .L_66)
	.align		4
.L_66:
        /*00f4*/ 	.word	index@(_ZN4mmha33masked_multihead_attention_kernelItLi144ELi256ELi2ELi32ELi128ELb0ELb1EEEv26Multihead_attention_paramsIT_XT5_EE)
        /*00f8*/ 	.word	0x000000a3


	//----- nvinfo : EIATTR_FRAME_SIZE
	.align		4
.L_67:
        /*00fc*/ 	.byte	0x04, 0x11
        /*00fe*/ 	.short	(.L_69 - .L_68)
	.align		4
.L_68:
        /*0100*/ 	.word	index@(_ZN4mmha33masked_multihead_attention_kernelItLi144ELi256ELi2ELi32ELi128ELb0ELb1EEEv26Multihead_attention_paramsIT_XT5_EE)
        /*0104*/ 	.word	0x00000000


	//----- nvinfo : EIATTR_REGCOUNT
	.align		4
.L_69:
        /*0108*/ 	.byte	0x04, 0x2f
        /*010a*/ 	.short	(.L_71 - .L_70)
	.align		4
.L_70:
        /*010c*/ 	.word	index@(_ZN4mmha33masked_multihead_attention_kernelItLi144ELi256ELi1ELi32ELi256ELb0ELb1EEEv26Multihead_attention_paramsIT_XT5_EE)
        /*0110*/ 	.word	0x000000ff


	//----- nvinfo : EIATTR_FRAME_SIZE
	.align		4
.L_71:
        /*0114*/ 	.byte	0x04, 0x11
        /*0116*/ 	.short	(.L_73 - .L_72)
	.align		4
.L_72:
        /*0118*/ 	.word	index@(_ZN4mmha33masked_multihead_attention_kernelItLi144ELi256ELi1ELi32ELi256ELb0ELb1EEEv26Multihead_attention_paramsIT_XT5_EE)
        /*011c*/ 	.word	0x00000060


	//----- nvinfo : EIATTR_REGCOUNT
	.align		4
.L_73:
        /*0120*/ 	.byte	0x04, 0x2f
        /*0122*/ 	.short	(.L_75 - .L_74)
	.align		4
.L_74:
        /*0124*/ 	.word	index@(_ZN4mmha33masked_multihead_attention_kernelIfLi144ELi256ELi4ELi64ELi64ELb1ELb0EEEv26Multihead_attention_paramsIT_XT5_EE)
        /*0128*/ 	.word	0x000000ff


	//----- nvinfo : EIATTR_FRAME_SIZE
	.align		4
.L_75:
        /*012c*/ 	.byte	0x04, 0x11
        /*012e*/ 	.short	(.L_77 - .L_76)
	.align		4
.L_76:
        /*0130*/ 	.word	index@(_ZN4mmha33masked_multihead_attention_kernelIfLi144ELi256ELi4ELi64ELi64ELb1ELb0EEEv26Multihead_attention_paramsIT_XT5_EE)
        /*0134*/ 	.word	0x00000000


	//----- nvinfo : EIATTR_REGCOUNT
	.align		4
.L_77:
        /*0138*/ 	.byte	0x04, 0x2f
        /*013a*/ 	.short	(.L_79 - .L_78)
	.align		4
.L_78:
        /*013c*/ 	.word	index@(_ZN4mmha33masked_multihead_attention_kernelIfLi144ELi256ELi2ELi64ELi128ELb1ELb0EEEv26Multihead_attention_paramsIT_XT5_EE)
        /*0140*/ 	.word	0x000000ff


	//----- nvinfo : EIATTR_FRAME_SIZE
	.align		4
.L_79:
        /*0144*/ 	.byte	0x04, 0x11
        /*0146*/ 	.short	(.L_81 - .L_80)
	.align		4
.L_80:
        /*0148*/ 	.word	index@(_ZN4mmha33masked_multihead_attention_kernelIfLi144ELi256ELi2ELi64ELi128ELb1ELb0EEEv26Multihead_attention_paramsIT_XT5_EE)
        /*014c*/ 	.word	0x000002d0


	//----- nvinfo : EIATTR_REGCOUNT
	.align		4
.L_81:
        /*0150*/ 	.byte	0x04, 0x2f
        /*0152*/ 	.short	(.L_83 - .L_82)
	.align		4
.L_82:
        /*0154*/ 	.word	index@(_ZN4mmha33masked_multihead_attention_kernelIfLi144ELi256ELi1ELi64ELi256ELb1ELb0EEEv26Multihead_attention_paramsIT_XT5_EE)
        /*0158*/ 	.word	0x000000ff


	//----- nvinfo : EIATTR_FRAME_SIZE
	.align		4
.L_83:
        /*015c*/ 	.byte	0x04, 0x11
        /*015e*/ 	.short	(.L_85 - .L_84)
	.align		4
.L_84:
        /*0160*/ 	.word	index@(_ZN4mmha33masked_multihead_attention_kernelIfLi144ELi256ELi1ELi64ELi256ELb1ELb0EEEv26Multihead_attention_paramsIT_XT5_EE)
        /*0164*/ 	.word	0x00000810


	//----- nvinfo : EIATTR_REGCOUNT
	.align		4
.L_85:
        /*0168*/ 	.byte	0x04, 0x2f
        /*016a*/ 	.short	(.L_87 - .L_86)
	.align		4
.L_86:
        /*016c*/ 	.word	index@(_ZN4mmha33masked_multihead_attention_kernelIfLi144ELi256ELi4ELi64ELi64ELb1ELb1EEEv26Multihead_attention_paramsIT_XT5_EE)
        /*0170*/ 	.word	0x000000ff


	//----- nvinfo : EIATTR_FRAME_SIZE
	.align		4
.L_87:
        /*0174*/ 	.byte	0x04, 0x11
        /*0176*/ 	.short	(.L_89 - .L_88)
	.align		4
.L_88:
        /*0178*/ 	.word	index@(_ZN4mmha33masked_multihead_attention_kernelIfLi144ELi256ELi4ELi64ELi64ELb1ELb1EEEv26Multihead_attention_paramsIT_XT5_EE)
        /*017c*/ 	.word	0x00000000


	//----- nvinfo : EIATTR_REGCOUNT
	.align		4
.L_89:
        /*0180*/ 	.byte	0x04, 0x2f
        /*0182*/ 	.short	(.L_91 - .L_90)
	.align		4
.L_90:
        /*0184*/ 	.word	index@(_ZN4mmha33masked_multihead_attention_kernelIfLi144ELi256ELi2ELi64ELi128ELb1ELb1EEEv26Multihead_attention_paramsIT_XT5_EE)
        /*0188*/ 	.word	0x000000ff


	//----- nvinfo : EIATTR_FRAME_SIZE
	.align		4
.L_91:
        /*018c*/ 	.byte	0x04, 0x11
        /*018e*/ 	.short	(.L_93 - .L_92)
	.align		4
.L_92:
        /*0190*/ 	.word	index@(_ZN4mmha33masked_multihead_attention_kernelIfLi144ELi256ELi2ELi64ELi128ELb1ELb1EEEv26Multihead_attention_paramsIT_XT5_EE)
        /*0194*/ 	.word	0x000002d0


	//----- nvinfo : EIATTR_REGCOUNT
	.align		4
.L_93:
        /*0198*/ 	.byte	0x04, 0x2f
        /*019a*/ 	.short	(.L_95 - .L_94)
	.align		4
.L_94:
        /*019c*/ 	.word	index@(_ZN4mmha33masked_multihead_attention_kernelIfLi144ELi256ELi1ELi64ELi256ELb1ELb1EEEv26Multihead_attention_paramsIT_XT5_EE)
        /*01a0*/ 	.word	0x000000ff


	//----- nvinfo : EIATTR_FRAME_SIZE
	.align		4
.L_95:
        /*01a4*/ 	.byte	0x04, 0x11
        /*01a6*/ 	.short	(.L_97 - .L_96)
	.align		4
.L_96:
        /*01a8*/ 	.word	index@(_ZN4mmha33masked_multihead_attention_kernelIfLi144ELi256ELi1ELi64ELi256ELb1ELb1EEEv26Multihead_attention_paramsIT_XT5_EE)
        /*01ac*/ 	.word	0x00000820


	//----- nvinfo : EIATTR_REGCOUNT
	.align		4
.L_97:
        /*01b0*/ 	.byte	0x04, 0x2f
        /*01b2*/ 	.short	(.L_99 - .L_98)
	.align		4
.L_98:
        /*01b4*/ 	.word	index@(_ZN4mmha33masked_multihead_attention_kernelItLi144ELi256ELi4ELi32ELi64ELb1ELb0EEEv26Multihead_attention_paramsIT_XT5_EE)
        /*01b8*/ 	.word	0x00000080


	//----- nvinfo : EIATTR_FRAME_SIZE
	.align		4
.L_99:
        /*01bc*/ 	.byte	0x04, 0x11
        /*01be*/ 	.short	(.L_101 - .L_100)
	.align		4
.L_100:
        /*01c0*/ 	.word	index@(_ZN4mmha33masked_multihead_attention_kernelItLi144ELi256ELi4ELi32ELi64ELb1ELb0EEEv26Multihead_attention_paramsIT_XT5_EE)
        /*01c4*/ 	.word	0x00000000


	//----- nvinfo : EIATTR_REGCOUNT
	.align		4
.L_101:
        /*01c8*/ 	.byte	0x04, 0x2f
        /*01ca*/ 	.short	(.L_103 - .L_102)
	.align		4
.L_102:
        /*01cc*/ 	.word	index@(_ZN4mmha33masked_multihead_attention_kernelItLi144ELi256ELi2ELi32ELi128ELb1ELb0EEEv26Multihead_attention_paramsIT_XT5_EE)
        /*01d0*/ 	.word	0x000000e1


	//----- nvinfo : EIATTR_FRAME_SIZE
	.align		4
.L_103:
        /*01d4*/ 	.byte	0x04, 0x11
        /*01d6*/ 	.short	(.L_105 - .L_104)
	.align		4
.L_104:
        /*01d8*/ 	.word	index@(_ZN4mmha33masked_multihead_attention_kernelItLi144ELi256ELi2ELi32ELi128ELb1ELb0EEEv26Multihead_attention_paramsIT_XT5_EE)
        /*01dc*/ 	.word	0x00000000


	//----- nvinfo : EIATTR_REGCOUNT
	.align		4
.L_105:
        /*01e0*/ 	.byte	0x04, 0x2f
        /*01e2*/ 	.short	(.L_107 - .L_106)
	.align		4
.L_106:
        /*01e4*/ 	.word	index@(_ZN4mmha33masked_multihead_attention_kernelItLi144ELi256ELi1ELi32ELi256ELb1ELb0EEEv26Multihead_attention_paramsIT_XT5_EE)
        /*01e8*/ 	.word	0x000000ff


	//----- nvinfo : EIATTR_FRAME_SIZE
	.align		4
.L_107:
        /*01ec*/ 	.byte	0x04, 0x11
        /*01ee*/ 	.short	(.L_109 - .L_108)
	.align		4
.L_108:
        /*01f0*/ 	.word	index@(_ZN4mmha33masked_multihead_attention_kernelItLi144ELi256ELi1ELi32ELi256ELb1ELb0EEEv26Multihead_attention_paramsIT_XT5_EE)
        /*01f4*/ 	.word	0x000002c0


	//----- nvinfo : EIATTR_REGCOUNT
	.align		4
.L_109:
        /*01f8*/ 	.byte	0x04, 0x2f
        /*01fa*/ 	.short	(.L_111 - .L_110)
	.align		4
.L_110:
        /*01fc*/ 	.word	index@(_ZN4mmha33masked_multihead_attention_kernelItLi144ELi256ELi4ELi32ELi64ELb1ELb1EEEv26Multihead_attention_paramsIT_XT5_EE)
        /*0200*/ 	.word	0x00000089


	//----- nvinfo : EIATTR_FRAME_SIZE
	.align		4
.L_111:
        /*0204*/ 	.byte	0x04, 0x11
        /*0206*/ 	.short	(.L_113 - .L_112)
	.align		4
.L_112:
        /*0208*/ 	.word	index@(_ZN4mmha33masked_multihead_attention_kernelItLi144ELi256ELi4ELi32ELi64ELb1ELb1EEEv26Multihead_attention_paramsIT_XT5_EE)
        /*020c*/ 	.word	0x00000000


	//----- nvinfo : EIATTR_REGCOUNT
	.align		4
.L_113:
        /*0210*/ 	.byte	0x04, 0x2f
        /*0212*/ 	.short	(.L_115 - .L_114)
	.align		4
.L_114:
        /*0214*/ 	.word	index@(_ZN4mmha33masked_multihead_attention_kernelItLi144ELi256ELi2ELi32ELi128ELb1ELb1EEEv26Multihead_attention_paramsIT_XT5_EE)
        /*0218*/ 	.word	0x000000f5


	//----- nvinfo : EIATTR_FRAME_SIZE
	.align		4
.L_115:
        /*021c*/ 	.byte	0x04, 0x11
        /*021e*/ 	.short	(.L_117 - .L_116)
	.align		4
.L_116:
        /*0220*/ 	.word	index@(_ZN4mmha33masked_multihead_attention_kernelItLi144ELi256ELi2ELi32ELi128ELb1ELb1EEEv26Multihead_attention_paramsIT_XT5_EE)
        /*0224*/ 	.word	0x00000000


	//----- nvinfo : EIATTR_REGCOUNT
	.align		4
.L_117:
        /*0228*/ 	.byte	0x04, 0x2f
        /*022a*/ 	.short	(.L_119 - .L_118)
	.align		4
.L_118:
        /*022c*/ 	.word	index@(_ZN4mmha33masked_multihead_attention_kernelItLi144ELi256ELi1ELi32ELi256ELb1ELb1EEEv26Multihead_attention_paramsIT_XT5_EE)
        /*0230*/ 	.word	0x000000ff


	//----- nvinfo : EIATTR_FRAME_SIZE
	.align		4
.L_119:
        /*0234*/ 	.byte	0x04, 0x11
        /*0236*/ 	.short	(.L_121 - .L_120)
	.align		4
.L_120:
        /*0238*/ 	.word	index@(_ZN4mmha33masked_multihead_attention_kernelItLi144ELi256ELi1ELi32ELi256ELb1ELb1EEEv26Multihead_attention_paramsIT_XT5_EE)
        /*023c*/ 	.word	0x000002c0


	//----- nvinfo : EIATTR_MIN_STACK_SIZE
	.align		4
.L_121:
        /*0240*/ 	.byte	0x04, 0x12
        /*0242*/ 	.short	(.L_123 - .L_122)
	.align		4
.L_122:
        /*0244*/ 	.word	index@(_ZN4mmha33masked_multihead_attention_kernelItLi144ELi256ELi1ELi32ELi256ELb1ELb1EEEv26Multihead_attention_paramsIT_XT5_EE)
        /*0248*/ 	.word	0x000002c0


	//----- nvinfo : EIATTR_MIN_STACK_SIZE
	.align		4
.L_123:
        /*024c*/ 	.byte	0x04, 0x12
        /*024e*/ 	.short	(.L_125 - .L_124)
	.align		4
.L_124:
        /*0250*/ 	.word	index@(_ZN4mmha33masked_multihead_attention_kernelItLi144ELi256ELi2ELi32ELi128ELb1ELb1EEEv26Multihead_attention_paramsIT_XT5_EE)
        /*0254*/ 	.word	0x00000000


	//----- nvinfo : EIATTR_MIN_STACK_SIZE
	.align		4
.L_125:
        /*0258*/ 	.byte	0x04, 0x12
        /*025a*/ 	.short	(.L_127 - .L_126)
	.align		4
.L_126:
        /*025c*/ 	.word	index@(_ZN4mmha33masked_multihead_attention_kernelItLi144ELi256ELi4ELi32ELi64ELb1ELb1EEEv26Multihead_attention_paramsIT_XT5_EE)
        /*0260*/ 	.word	0x00000000


	//----- nvinfo : EIATTR_MIN_STACK_SIZE
	.align		4
.L_127:
        /*0264*/ 	.byte	0x04, 0x12
        /*0266*/ 	.short	(.L_129 - .L_128)
	.align		4
.L_128:
        /*0268*/ 	.word	index@(_ZN4mmha33masked_multihead_attention_kernelItLi144ELi256ELi1ELi32ELi256ELb1ELb0EEEv26Multihead_attention_paramsIT_XT5_EE)
        /*026c*/ 	.word	0x000002c0


	//----- nvinfo : EIATTR_MIN_STACK_SIZE
	.align		4
.L_129:
        /*0270*/ 	.byte	0x04, 0x12
        /*0272*/ 	.short	(.L_131 - .L_130)
	.align		4
.L_130:
        /*0274*/ 	.word	index@(_ZN4mmha33masked_multihead_attention_kernelItLi144ELi256ELi2ELi32ELi128ELb1ELb0EEEv26Multihead_attention_paramsIT_XT5_EE)
        /*0278*/ 	.word	0x00000000


	//----- nvinfo : EIATTR_MIN_STACK_SIZE
	.align		4
.L_131:
        /*027c*/ 	.byte	0x04, 0x12
        /*027e*/ 	.short	(.L_133 - .L_132)
	.align		4
.L_132:
        /*0280*/ 	.word	index@(_ZN4mmha33masked_multihead_attention_kernelItLi144ELi256ELi4ELi32ELi64ELb1ELb0EEEv26Multihead_attention_paramsIT_XT5_EE)
        /*0284*/ 	.word	0x00000000


	//----- nvinfo : EIATTR_MIN_STACK_SIZE
	.align		4
.L_133:
        /*0288*/ 	.byte	0x04, 0x12
        /*028a*/ 	.short	(.L_135 - .L_134)
	.align		4
.L_134:
        /*028c*/ 	.word	index@(_ZN4mmha33masked_multihead_attention_kernelIfLi144ELi256ELi1ELi64ELi256ELb1ELb1EEEv26Multihead_attention_paramsIT_XT5_EE)
        /*0290*/ 	.word	0x00000820


	//----- nvinfo : EIATTR_MIN_STACK_SIZE
	.align		4
.L_135:
        /*0294*/ 	.byte	0x04, 0x12
        /*0296*/ 	.short	(.L_137 - .L_136)
	.align		4
.L_136:
        /*0298*/ 	.word	index@(_ZN4mmha33masked_multihead_attention_kernelIfLi144ELi256ELi2ELi64ELi128ELb1ELb1EEEv26Multihead_attention_paramsIT_XT5_EE)
        /*029c*/ 	.word	0x000002d0


	//----- nvinfo : EIATTR_MIN_STACK_SIZE
	.align		4
.L_137:
        /*02a0*/ 	.byte	0x04, 0x12
        /*02a2*/ 	.short	(.L_139 - .L_138)
	.align		4
.L_138:
        /*02a4*/ 	.word	index@(_ZN4mmha33masked_multihead_attention_kernelIfLi144ELi256ELi4ELi64ELi64ELb1ELb1EEEv26Multihead_attention_paramsIT_XT5_EE)
        /*02a8*/ 	.word	0x00000000


	//----- nvinfo : EIATTR_MIN_STACK_SIZE
	.align		4
.L_139:
        /*02ac*/ 	.byte	0x04, 0x12
        /*02ae*/ 	.short	(.L_141 - .L_140)
	.align		4
.L_140:
        /*02b0*/ 	.word	index@(_ZN4mmha33masked_multihead_attention_kernelIfLi144ELi256ELi1ELi64ELi256ELb1ELb0EEEv26Multihead_attention_paramsIT_XT5_EE)
        /*02b4*/ 	.word	0x00000810


	//----- nvinfo : EIATTR_MIN_STACK_SIZE
	.align		4
.L_141:
        /*02b8*/ 	.byte	0x04, 0x12
        /*02ba*/ 	.short	(.L_143 - .L_142)
	.align		4
.L_142:
        /*02bc*/ 	.word	index@(_ZN4mmha33masked_multihead_attention_kernelIfLi144ELi256ELi2ELi64ELi128ELb1ELb0EEEv26Multihead_attention_paramsIT_XT5_EE)
        /*02c0*/ 	.word	0x000002d0


	//----- nvinfo : EIATTR_MIN_STACK_SIZE
	.align		4
.L_143:
        /*02c4*/ 	.byte	0x04, 0x12
        /*02c6*/ 	.short	(.L_145 - .L_144)
	.align		4
.L_144:
        /*02c8*/ 	.word	index@(_ZN4mmha33masked_multihead_attention_kernelIfLi144ELi256ELi4ELi64ELi64ELb1ELb0EEEv26Multihead_attention_paramsIT_XT5_EE)
        /*02cc*/ 	.word	0x00000000


	//----- nvinfo : EIATTR_MIN_STACK_SIZE
	.align		4
.L_145:
        /*02d0*/ 	.byte	0x04, 0x12
        /*02d2*/ 	.short	(.L_147 - .L_146)
	.align		4
.L_146:
        /*02d4*/ 	.word	index@(_ZN4mmha33masked_multihead_attention_kernelItLi144ELi256ELi1ELi32ELi256ELb0ELb1EEEv26Multihead_attention_paramsIT_XT5_EE)
        /*02d8*/ 	.word	0x00000060


	//----- nvinfo : EIATTR_MIN_STACK_SIZE
	.align		4
.L_147:
        /*02dc*/ 	.byte	0x04, 0x12
        /*02de*/ 	.short	(.L_149 - .L_148)
	.align		4
.L_148:
        /*02e0*/ 	.word	index@(_ZN4mmha33masked_multihead_attention_kernelItLi144ELi256ELi2ELi32ELi128ELb0ELb1EEEv26Multihead_attention_paramsIT_XT5_EE)
        /*02e4*/ 	.word	0x00000000


	//----- nvinfo : EIATTR_MIN_STACK_SIZE
	.align		4
.L_149:
        /*02e8*/ 	.byte	0x04, 0x12
        /*02ea*/ 	.short	(.L_151 - .L_150)
	.align		4
.L_150:
        /*02ec*/ 	.word	index@(_ZN4mmha33masked_multihead_attention_kernelItLi144ELi256ELi4ELi32ELi64ELb0ELb1EEEv26Multihead_attention_paramsIT_XT5_EE)
        /*02f0*/ 	.word	0x00000000


	//----- nvinfo : EIATTR_MIN_STACK_SIZE
	.align		4
.L_151:
        /*02f4*/ 	.byte	0x04, 0x12
        /*02f6*/ 	.short	(.L_153 - .L_152)
	.align		4
.L_152:
        /*02f8*/ 	.word	index@(_ZN4mmha33masked_multihead_attention_kernelItLi144ELi256ELi1ELi32ELi256ELb0ELb0EEEv26Multihead_attention_paramsIT_XT5_EE)
        /*02fc*/ 	.word	0x00000058


	//----- nvinfo : EIATTR_MIN_STACK_SIZE
	.align		4
.L_153:
        /*0300*/ 	.byte	0x04, 0x12
        /*0302*/ 	.short	(.L_155 - .L_154)
	.align		4
.L_154:
        /*0304*/ 	.word	index@(_ZN4mmha33masked_multihead_attention_kernelItLi144ELi256ELi2ELi32ELi128ELb0ELb0EEEv26Multihead_attention_paramsIT_XT5_EE)
        /*0308*/ 	.word	0x00000000


	//----- nvinfo : EIATTR_MIN_STACK_SIZE
	.align		4
.L_155:
        /*030c*/ 	.byte	0x04, 0x12
        /*030e*/ 	.short	(.L_157 - .L_156)
	.align		4
.L_156:
        /*0310*/ 	.word	index@(_ZN4mmha33masked_multihead_attention_kernelItLi144ELi256ELi4ELi32ELi64ELb0ELb0EEEv26Multihead_attention_paramsIT_XT5_EE)
        /*0314*/ 	.word	0x00000000


	//----- nvinfo : EIATTR_MIN_STACK_SIZE
	.align		4
.L_157:
        /*0318*/ 	.byte	0x04, 0x12
        /*031a*/ 	.short	(.L_159 - .L_158)
	.align		4
.L_158:
        /*031c*/ 	.word	index@(_ZN4mmha33masked_multihead_attention_kernelIfLi144ELi256ELi1ELi64ELi256ELb0ELb1EEEv26Multihead_attention_paramsIT_XT5_EE)
        /*0320*/ 	.word	0x000004d0


	//----- nvinfo : EIATTR_MIN_STACK_SIZE
	.align		4
.L_159:
        /*0324*/ 	.byte	0x04, 0x12
        /*0326*/ 	.short	(.L_161 - .L_160)
	.align		4
.L_160:
        /*0328*/ 	.word	index@(_ZN4mmha33masked_multihead_attention_kernelIfLi144ELi256ELi2ELi64ELi128ELb0ELb1EEEv26Multihead_attention_paramsIT_XT5_EE)
        /*032c*/ 	.word	0x00000070


	//----- nvinfo : EIATTR_MIN_STACK_SIZE
	.align		4
.L_161:
        /*0330*/ 	.byte	0x04, 0x12
        /*0332*/ 	.short	(.L_163 - .L_162)
	.align		4
.L_162:
        /*0334*/ 	.word	index@(_ZN4mmha33masked_multihead_attention_kernelIfLi144ELi256ELi4ELi64ELi64ELb0ELb1EEEv26Multihead_attention_paramsIT_XT5_EE)
        /*0338*/ 	.word	0x00000000


	//----- nvinfo : EIATTR_MIN_STACK_SIZE
	.align		4
.L_163:
        /*033c*/ 	.byte	0x04, 0x12
        /*033e*/ 	.short	(.L_165 - .L_164)
	.align		4
.L_164:
        /*0340*/ 	.word	index@(_ZN4mmha33masked_multihead_attention_kernelIfLi144ELi256ELi1ELi64ELi256ELb0ELb0EEEv26Multihead_attention_paramsIT_XT5_EE)
        /*0344*/ 	.word	0x000004c8


	//----- nvinfo : EIATTR_MIN_STACK_SIZE
	.align		4
.L_165:
        /*0348*/ 	.byte	0x04, 0x12
        /*034a*/ 	.short	(.L_167 - .L_166)
	.align		4
.L_166:
        /*034c*/ 	.word	index@(_ZN4mmha33masked_multihead_attention_kernelIfLi144ELi256ELi2ELi64ELi128ELb0ELb0EEEv26Multihead_attention_paramsIT_XT5_EE)
        /*0350*/ 	.word	0x00000088


	//----- nvinfo : EIATTR_MIN_STACK_SIZE
	.align		4
.L_167:
        /*0354*/ 	.byte	0x04, 0x12
        /*0356*/ 	.short	(.L_169 - .L_168)
	.align		4
.L_168:
        /*0358*/ 	.word	index@(_ZN4mmha33masked_multihead_attention_kernelIfLi144ELi256ELi4ELi64ELi64ELb0ELb0EEEv26Multihead_attention_paramsIT_XT5_EE)
        /*035c*/ 	.word	0x00000000
.L_169:


//--------------------- .nv.compat                --------------------------
	.section	.nv.compat,"",@"SHT_CUDA_COMPAT_INFO"
	.align	4
        /*0000*/ 	.byte	0x02, 0x09, 0x01, 0x00, 0x02, 0x02, 0x01, 0x00, 0x02, 0x05, 0x05, 0x00, 0x03, 0x07, 0x01, 0x01
        /*0010*/ 	.byte	0x02, 0x03, 0x00, 0x00, 0x02, 0x06, 0x01, 0x00, 0x04, 0x0b, 0x08, 0x00, 0x09, 0x00, 0x00, 0x00
        /*0020*/ 	.byte	0x00, 0x00, 0x00, 0x00


//--------------------- .nv.info._ZN4mmha33masked_multihead_attention_kernelItLi144ELi256ELi1ELi32ELi256ELb1ELb1EEEv26Multihead_attention_paramsIT_XT5_EE --------------------------
	.section	.nv.info._ZN4mmha33masked_multihead_attention_kernelItLi144ELi256ELi1ELi32ELi256ELb1ELb1EEEv26Multihead_attention_paramsIT_XT5_EE,"",@"SHT_CUDA_INFO"
	.sectionflags	@""
	.align	4


	//----- nvinfo : EIATTR_CUDA_API_VERSION
	.align		4
        /*0000*/ 	.byte	0x04, 0x37
        /*0002*/ 	.short	(.L_171 - .L_170)
.L_170:
        /*0004*/ 	.word	0x00000082


	//----- nvinfo : EIATTR_KPARAM_INFO
	.align		4
.L_171:
        /*0008*/ 	.byte	0x04, 0x17
        /*000a*/ 	.short	(.L_173 - .L_172)
.L_172:
        /*000c*/ 	.word	0x00000000
        /*0010*/ 	.short	0x0000
        /*0012*/ 	.short	0x0000
        /*0014*/ 	.byte	0x00, 0xf0, 0xa1, 0x04


	//----- nvinfo : EIATTR_SPARSE_MMA_MASK
	.align		4
.L_173:
        /*0018*/ 	.byte	0x03, 0x50
        /*001a*/ 	.short	0x0000


	//----- nvinfo : EIATTR_MAXREG_COUNT
	.align		4
        /*001c*/ 	.byte	0x03, 0x1b
        /*001e*/ 	.short	0x00ff


	//----- nvinfo : EIATTR_NUM_BARRIERS
	.align		4
        /*0020*/ 	.byte	0x02, 0x4c
        /*0022*/ 	.byte	0x01
	.zero		1


	//----- nvinfo : EIATTR_EXTERNS
	.align		4
        /*0024*/ 	.byte	0x04, 0x0f
        /*0026*/ 	.short	(.L_175 - .L_174)


	//   ....[0]....
	.align		4
.L_174:
        /*0028*/ 	.word	index@(__assertfail)


	//----- nvinfo : EIATTR_ANNOTATIONS
	.align		4
.L_175:
        /*002c*/ 	.byte	0x04, 0x55
        /*002e*/ 	.short	(.L_177 - .L_176)


	//   ....[0]....
.L_176:
        /*0030*/ 	.word	0x00000001
        /*0034*/ 	.byte	0x90, 0x2e, 0x00, 0x00, 0x01, 0x00, 0x00, 0x00, 0xa0, 0x32, 0x00, 0x00, 0x01, 0x00, 0x00, 0x00
        /* <DEDUP_REMOVED lines=148> */
        /*0984*/ 	.byte	0x50, 0xe8, 0x00, 0x00


	//----- nvinfo : EIATTR_MERCURY_ISA_VERSION
	.align		4
.L_177:
        /*0988*/ 	.byte	0x03, 0x5f
        /*098a*/ 	.short	0x0101


	//----- nvinfo : EIATTR_INT_WARP_WIDE_INSTR_OFFSETS
	.align		4
        /*098c*/ 	.byte	0x04, 0x31
        /*098e*/ 	.short	(.L_179 - .L_178)


	//   ....[0]....
.L_178:
        /*0990*/ 	.word	0x00000d40


	//----- nvinfo : EIATTR_COOP_GROUP_MASK_REGIDS
	.align		4
.L_179:
        /*0994*/ 	.byte	0x04, 0x29
        /*0996*/ 	.short	(.L_181 - .L_180)


	//   ....[0]....
.L_180:
        /*0998*/ 	.word	0xffffffff


	//   ....[1]....
        /*099c*/ 	.word	0xffffffff


	//   ....[2]....
        /*09a0*/ 	.word	0xffffffff


	//   ....[3]....
        /*09a4*/ 	.word	0xffffffff


	//   ....[4]....
        /*09a8*/ 	.word	0xffffffff


	//   ....[5]....
        /*09ac*/ 	.word	0xffffffff


	//   ....[6]....
        /*09b0*/ 	.word	0xffffffff


	//   ....[7]....
        /*09b4*/ 	.word	0xffffffff


	//   ....[8]....
        /*09b8*/ 	.word	0xffffffff


	//   ....[9]....
        /*09bc*/ 	.word	0xffffffff


	//   ....[10]....
        /*09c0*/ 	.word	0xffffffff


	//   ....[11]....
        /*09c4*/ 	.word	0xffffffff


	//   ....[12]....
        /*09c8*/ 	.word	0xffffffff


	//   ....[13]....
        /*09cc*/ 	.word	0xffffffff


	//   ....[14]....
        /*09d0*/ 	.word	0xffffffff


	//   ....[15]....
        /*09d4*/ 	.word	0xffffffff


	//   ....[16]....
        /*09d8*/ 	.word	0xffffffff


	//   ....[17]....
        /*09dc*/ 	.word	0xffffffff


	//   ....[18]....
        /*09e0*/ 	.word	0xffffffff


	//   ....[19]....
        /*09e4*/ 	.word	0xffffffff


	//   ....[20]....
        /*09e8*/ 	.word	0xffffffff


	//   ....[21]....
        /*09ec*/ 	.word	0xffffffff


	//   ....[22]....
        /*09f0*/ 	.word	0xffffffff


	//   ....[23]....
        /*09f4*/ 	.word	0x0500000f


	//   ....[24]....
        /*09f8*/ 	.word	0x0500000f


	//   ....[25]....
        /*09fc*/ 	.word	0x0500000f


	//   ....[26]....
        /*0a00*/ 	.word	0x0500000f


	//   ....[27]....
        /*0a04*/ 	.word	0x0500000f


	//----- nvinfo : EIATTR_COOP_GROUP_INSTR_OFFSETS
	.align		4
.L_181:
        /*0a08*/ 	.byte	0x04, 0x28
        /*0a0a*/ 	.short	(.L_183 - .L_182)


	//   ....[0]....
.L_182:
        /*0a0c*/ 	.word	0x00003070


	//   ....[1]....
        /*0a10*/ 	.word	0x00003090


	//   ....[2]....
        /*0a14*/ 	.word	0x000030b0


	//   ....[3]....
        /*0a18*/ 	.word	0x000030d0


	//   ....[4]....
        /*0a1c*/ 	.word	0x000030f0


	//   ....[5]....
        /*0a20*/ 	.word	0x0000e8c0


	//   ....[6]....
        /*0a24*/ 	.word	0x0000e8e0


	//   ....[7]....
        /*0a28*/ 	.word	0x0000e910


	//   ....[8]....
        /*0a2c*/ 	.word	0x0000e960


	//   ....[9]....
        /*0a30*/ 	.word	0x0000e9b0


	//   ....[10]....
        /*0a34*/ 	.word	0x0000ea20


	//   ....[11]....
        /*0a38*/ 	.word	0x0000ea50


	//   ....[12]....
        /*0a3c*/ 	.word	0x0000ea70


	//   ....[13]....
        /*0a40*/ 	.word	0x0000ea90


	//   ....[14]....
        /*0a44*/ 	.word	0x0000ff40


	//   ....[15]....
        /*0a48*/ 	.word	0x0000ffd0


	//   ....[16]....
        /*0a4c*/ 	.word	0x00010040


	//   ....[17]....
        /*0a50*/ 	.word	0x00010070


	//   ....[18]....
        /*0a54*/ 	.word	0x000100a0


	//   ....[19]....
        /*0a58*/ 	.word	0x00010110


	//   ....[20]....
        /*0a5c*/ 	.word	0x00010130


	//   ....[21]....
        /*0a60*/ 	.word	0x00010150


	//   ....[22]....
        /*0a64*/ 	.word	0x00010170


	//   ....[23]....
        /*0a68*/ 	.word	0x00013790


	//   ....[24]....
        /*0a6c*/ 	.word	0x000137f0


	//   ....[25]....
        /*0a70*/ 	.word	0x00013850


	//   ....[26]....
        /*0a74*/ 	.word	0x000138b0


	//   ....[27]....
        /*0a78*/ 	.word	0x00013910


	//----- nvinfo : EIATTR_VRC_CTA_INIT_COUNT
	.align		4
.L_183:
        /*0a7c*/ 	.byte	0x02, 0x4a
	.zero		1
	.zero		1


	//----- nvinfo : EIATTR_SYSCALL_OFFSETS
	.align		4
        /*0a80*/ 	.byte	0x04, 0x46
        /*0a82*/ 	.short	(.L_185 - .L_184)


	//   ....[0]....
.L_184:
        /*0a84*/ 	.word	0x00001cd0


	//----- nvinfo : EIATTR_EXIT_INSTR_OFFSETS
	.align		4
.L_185:
        /*0a88*/ 	.byte	0x04, 0x1c
        /*0a8a*/ 	.short	(.L_187 - .L_186)


	//   ....[0]....
.L_186:
        /*0a8c*/ 	.word	0x000000c0


	//   ....[1]....
        /*0a90*/ 	.word	0x00012c30


	//   ....[2]....
        /*0a94*/ 	.word	0x000132d0


	//   ....[3]....
        /*0a98*/ 	.word	0x00013680


	//   ....[4]....
        /*0a9c*/ 	.word	0x00013740


	//----- nvinfo : EIATTR_CRS_STACK_SIZE
	.align		4
.L_187:
        /*0aa0*/ 	.byte	0x04, 0x1e
        /*0aa2*/ 	.short	(.L_189 - .L_188)
.L_188:
        /*0aa4*/ 	.word	0x00000000


	//----- nvinfo : EIATTR_CBANK_PARAM_SIZE
	.align		4
.L_189:
        /*0aa8*/ 	.byte	0x03, 0x19
        /*0aaa*/ 	.short	0x0128


	//----- nvinfo : EIATTR_PARAM_CBANK
	.align		4
        /*0aac*/ 	.byte	0x04, 0x0a
        /*0aae*/ 	.short	(.L_191 - .L_190)
	.align		4
.L_190:
        /*0ab0*/ 	.word	index@(.nv.constant0._ZN4mmha33masked_multihead_attention_kernelItLi144ELi256ELi1ELi32ELi256ELb1ELb1EEEv26Multihead_attention_paramsIT_XT5_EE)
        /*0ab4*/ 	.short	0x0380
        /*0ab6*/ 	.short	0x0128


	//----- nvinfo : EIATTR_SW_WAR
	.align		4
.L_191:
        /*0ab8*/ 	.byte	0x04, 0x36
        /*0aba*/ 	.short	(.L_193 - .L_192)
.L_192:
        /*0abc*/ 	.word	0x00000008
.L_193:


//--------------------- .nv.info._ZN4mmha33masked_multihead_attention_kernelItLi144ELi256ELi2ELi32ELi128ELb1ELb1EEEv26Multihead_attention_paramsIT_XT5_EE --------------------------
	.section	.nv.info._ZN4mmha33masked_multihead_attention_kernelItLi144ELi256ELi2ELi32ELi128ELb1ELb1EEEv26Multihead_attention_paramsIT_XT5_EE,"",@"SHT_CUDA_INFO"
	.sectionflags	@""
	.align	4


	//----- nvinfo : EIATTR_CUDA_API_VERSION
	.align		4
        /*0000*/ 	.byte	0x04, 0x37
        /*0002*/ 	.short	(.L_195 - .L_194)
.L_194:
        /*0004*/ 	.word	0x00000082


	//----- nvinfo : EIATTR_KPARAM_INFO
	.align		4
.L_195:
        /*0008*/ 	.byte	0x04, 0x17
        /*000a*/ 	.short	(.L_197 - .L_196)
.L_196:
        /*000c*/ 	.word	0x00000000
        /*0010*/ 	.short	0x0000
        /*0012*/ 	.short	0x0000
        /*0014*/ 	.byte	0x00, 0xf0, 0xa1, 0x04


	//----- nvinfo : EIATTR_SPARSE_MMA_MASK
	.align		4
.L_197:
        /*0018*/ 	.byte	0x03, 0x50
        /*001a*/ 	.short	0x0000


	//----- nvinfo : EIATTR_MAXREG_COUNT
	.align		4
        /*001c*/ 	.byte	0x03, 0x1b
        /*001e*/ 	.short	0x00ff


	//----- nvinfo : EIATTR_NUM_BARRIERS
	.align		4
        /*0020*/ 	.byte	0x02, 0x4c
        /*0022*/ 	.byte	0x01
	.zero		1


	//----- nvinfo : EIATTR_EXTERNS
	.align		4
        /*0024*/ 	.byte	0x04, 0x0f
        /*0026*/ 	.short	(.L_199 - .L_198)


	//   ....[0]....
	.align		4
.L_198:
        /*0028*/ 	.word	index@(__assertfail)


	//----- nvinfo : EIATTR_MERCURY_ISA_VERSION
	.align		4
.L_199:
        /*002c*/ 	.byte	0x03, 0x5f
        /*002e*/ 	.short	0x0101


	//----- nvinfo : EIATTR_INT_WARP_WIDE_INSTR_OFFSETS
	.align		4
        /*0030*/ 	.byte	0x04, 0x31
        /*0032*/ 	.short	(.L_201 - .L_200)


	//   ....[0]....
.L_200:
        /*0034*/ 	.word	0x00000d80


	//----- nvinfo : EIATTR_COOP_GROUP_MASK_REGIDS
	.align		4
.L_201:
        /*0038*/ 	.byte	0x04, 0x29
        /*003a*/ 	.short	(.L_203 - .L_202)


	//   ....[0]....
.L_202:
        /*003c*/ 	.word	0xffffffff


	//   ....[1]....
        /*0040*/ 	.word	0xffffffff


	//   ....[2]....
        /*0044*/ 	.word	0xffffffff


	//   ....[3]....
        /*0048*/ 	.word	0xffffffff


	//   ....[4]....
        /*004c*/ 	.word	0xffffffff


	//   ....[5]....
        /*0050*/ 	.word	0xffffffff


	//   ....[6]....
        /*0054*/ 	.word	0xffffffff


	//   ....[7]....
        /*0058*/ 	.word	0xffffffff


	//   ....[8]....
        /*005c*/ 	.word	0xffffffff


	//   ....[9]....
        /*0060*/ 	.word	0xffffffff


	//   ....[10]....
        /*0064*/ 	.word	0xffffffff


	//   ....[11]....
        /*0068*/ 	.word	0xffffffff


	//   ....[12]....
        /*006c*/ 	.word	0xffffffff


	//   ....[13]....
        /*0070*/ 	.word	0xffffffff


	//   ....[14]....
        /*0074*/ 	.word	0xffffffff


	//   ....[15]....
        /*0078*/ 	.word	0xffffffff


	//   ....[16]....
        /*007c*/ 	.word	0xffffffff


	//   ....[17]....
        /*0080*/ 	.word	0xffffffff


	//   ....[18]....
        /*0084*/ 	.word	0xffffffff


	//   ....[19]....
        /*0088*/ 	.word	0xffffffff


	//   ....[20]....
        /*008c*/ 	.word	0xffffffff


	//   ....[21]....
        /*0090*/ 	.word	0x0500000f


	//   ....[22]....
        /*0094*/ 	.word	0x0500000f


	//   ....[23]....
        /*0098*/ 	.word	0x0500000f


	//   ....[24]....
        /*009c*/ 	.word	0x0500000f


	//   ....[25]....
        /*00a0*/ 	.word	0x0500000f


	//   ....[26]....
        /*00a4*/ 	.word	0x0500000f


	//   ....[27]....
        /*00a8*/ 	.word	0x0500000f


	//   ....[28]....
        /*00ac*/ 	.word	0x0500000f


	//   ....[29]....
        /*00b0*/ 	.word	0x0500000f


	//   ....[30]....
        /*00b4*/ 	.word	0x0500000f


	//----- nvinfo : EIATTR_COOP_GROUP_INSTR_OFFSETS
	.align		4
.L_203:
        /*00b8*/ 	.byte	0x04, 0x28
        /*00ba*/ 	.short	(.L_205 - .L_204)


	//   ....[0]....
.L_204:
        /*00bc*/ 	.word	0x000030c0


	//   ....[1]....
        /*00c0*/ 	.word	0x000030e0


	//   ....[2]....
        /*00c4*/ 	.word	0x00003100


	//   ....[3]....
        /*00c8*/ 	.word	0x00003120


	//   ....[4]....
        /*00cc*/ 	.word	0x00003140


	//   ....[5]....
        /*00d0*/ 	.word	0x00008340


	//   ....[6]....
        /*00d4*/ 	.word	0x00008580


	//   ....[7]....
        /*00d8*/ 	.word	0x000085a0


	//   ....[8]....
        /*00dc*/ 	.word	0x000085c0


	//   ....[9]....
        /*00e0*/ 	.word	0x000085e0


	//   ....[10]....
        /*00e4*/ 	.word	0x000086e0


	//   ....[11]....
        /*00e8*/ 	.word	0x00008700


	//   ....[12]....
        /*00ec*/ 	.word	0x00008730


	//   ....[13]....
        /*00f0*/ 	.word	0x00009c00


	//   ....[14]....
        /*00f4*/ 	.word	0x00009c80


	//   ....[15]....
        /*00f8*/ 	.word	0x00009cf0


	//   ....[16]....
        /*00fc*/ 	.word	0x00009d10


	//   ....[17]....
        /*0100*/ 	.word	0x00009d40


	//   ....[18]....
        /*0104*/ 	.word	0x00009dc0


	//   ....[19]....
        /*0108*/ 	.word	0x00009de0


	//   ....[20]....
        /*010c*/ 	.word	0x00009e00


	//   ....[21]....
        /*0110*/ 	.word	0x0000d1c0


	//   ....[22]....
        /*0114*/ 	.word	0x0000d220


	//   ....[23]....
        /*0118*/ 	.word	0x0000d280


	//   ....[24]....
        /*011c*/ 	.word	0x0000d2e0


	//   ....[25]....
        /*0120*/ 	.word	0x0000d340


	//   ....[26]....
        /*0124*/ 	.word	0x0000d3c0


	//   ....[27]....
        /*0128*/ 	.word	0x0000d460


	//   ....[28]....
        /*012c*/ 	.word	0x0000d4e0


	//   ....[29]....
        /*0130*/ 	.word	0x0000d540


	//   ....[30]....
        /*0134*/ 	.word	0x0000d5a0


	//----- nvinfo : EIATTR_VRC_CTA_INIT_COUNT
	.align		4
.L_205:
        /*0138*/ 	.byte	0x02, 0x4a
	.zero		1
	.zero		1


	//----- nvinfo : EIATTR_SYSCALL_OFFSETS
	.align		4
        /*013c*/ 	.byte	0x04, 0x46
        /*013e*/ 	.short	(.L_207 - .L_206)


	//   ....[0]....
.L_206:
        /*0140*/ 	.word	0x00001d40


	//----- nvinfo : EIATTR_EXIT_INSTR_OFFSETS
	.align		4
.L_207:
        /*0144*/ 	.byte	0x04, 0x1c
        /*0146*/ 	.short	(.L_209 - .L_208)


	//   ....[0]....
.L_208:
        /*0148*/ 	.word	0x000000d0


	//   ....[1]....
        /*014c*/ 	.word	0x0000c870


	//   ....[2]....
        /*0150*/ 	.word	0x0000cd00


	//   ....[3]....
        /*0154*/ 	.word	0x0000d0b0


	//   ....[4]....
        /*0158*/ 	.word	0x0000d170


	//----- nvinfo : EIATTR_CRS_STACK_SIZE
	.align		4
.L_209:
        /*015c*/ 	.byte	0x04, 0x1e
        /*015e*/ 	.short	(.L_211 - .L_210)
.L_210:
        /*0160*/ 	.word	0x00000000


	//----- nvinfo : EIATTR_CBANK_PARAM_SIZE
	.align		4
.L_211:
        /*0164*/ 	.byte	0x03, 0x19
        /*0166*/ 	.short	0x0128


	//----- nvinfo : EIATTR_PARAM_CBANK
	.align		4
        /*0168*/ 	.byte	0x04, 0x0a
        /*016a*/ 	.short	(.L_213 - .L_212)
	.align		4
.L_212:
        /*016c*/ 	.word	index@(.nv.constant0._ZN4mmha33masked_multihead_attention_kernelItLi144ELi256ELi2ELi32ELi128ELb1ELb1EEEv26Multihead_attention_paramsIT_XT5_EE)
        /*0170*/ 	.short	0x0380
        /*0172*/ 	.short	0x0128


	//----- nvinfo : EIATTR_SW_WAR
	.align		4
.L_213:
        /*0174*/ 	.byte	0x04, 0x36
        /*0176*/ 	.short	(.L_215 - .L_214)
.L_214:
        /*0178*/ 	.word	0x00000008
.L_215:


//--------------------- .nv.info._ZN4mmha33masked_multihead_attention_kernelItLi144ELi256ELi4ELi32ELi64ELb1ELb1EEEv26Multihead_attention_paramsIT_XT5_EE --------------------------
	.section	.nv.info._ZN4mmha33masked_multihead_attention_kernelItLi144ELi256ELi4ELi32ELi64ELb1ELb1EEEv26Multihead_attention_paramsIT_XT5_EE,"",@"SHT_CUDA_INFO"
	.sectionflags	@""
	.align	4


	//----- nvinfo : EIATTR_CUDA_API_VERSION
	.align		4
        /*0000*/ 	.byte	0x04, 0x37
        /*0002*/ 	.short	(.L_217 - .L_216)
.L_216:
        /*0004*/ 	.word	0x00000082


	//----- nvinfo : EIATTR_KPARAM_INFO
	.align		4
.L_217:
        /*0008*/ 	.byte	0x04, 0x17
        /*000a*/ 	.short	(.L_219 - .L_218)
.L_218:
        /*000c*/ 	.word	0x00000000
        /*0010*/ 	.short	0x0000
        /*0012*/ 	.short	0x0000
        /*0014*/ 	.byte	0x00, 0xf0, 0xa1, 0x04


	//----- nvinfo : EIATTR_SPARSE_MMA_MASK
	.align		4
.L_219:
        /*0018*/ 	.byte	0x03, 0x50
        /*001a*/ 	.short	0x0000


	//----- nvinfo : EIATTR_MAXREG_COUNT
	.align		4
        /*001c*/ 	.byte	0x03, 0x1b
        /*001e*/ 	.short	0x00ff


	//----- nvinfo : EIATTR_NUM_BARRIERS
	.align		4
        /*0020*/ 	.byte	0x02, 0x4c
        /*0022*/ 	.byte	0x01
	.zero		1


	//----- nvinfo : EIATTR_EXTERNS
	.align		4
        /*0024*/ 	.byte	0x04, 0x0f
        /*0026*/ 	.short	(.L_221 - .L_220)


	//   ....[0]....
	.align		4
.L_220:
        /*0028*/ 	.word	index@(__assertfail)


	//----- nvinfo : EIATTR_MERCURY_ISA_VERSION
	.align		4
.L_221:
        /*002c*/ 	.byte	0x03, 0x5f
        /*002e*/ 	.short	0x0101


	//----- nvinfo : EIATTR_COOP_GROUP_MASK_REGIDS
	.align		4
        /*0030*/ 	.byte	0x04, 0x29
        /*0032*/ 	.short	(.L_223 - .L_222)


	//   ....[0]....
.L_222:
        /*0034*/ 	.word	0xffffffff


	//   ....[1]....
        /*0038*/ 	.word	0xffffffff


	//   ....[2]....
        /*003c*/ 	.word	0xffffffff


	//   ....[3]....
        /*0040*/ 	.word	0xffffffff


	//   ....[4]....
        /*0044*/ 	.word	0xffffffff


	//   ....[5]....
        /*0048*/ 	.word	0xffffffff


	//   ....[6]....
        /*004c*/ 	.word	0xffffffff


	//   ....[7]....
        /*0050*/ 	.word	0xffffffff


	//   ....[8]....
        /*0054*/ 	.word	0xffffffff


	//   ....[9]....
        /*0058*/ 	.word	0xffffffff


	//   ....[10]....
        /*005c*/ 	.word	0xffffffff


	//   ....[11]....
        /*0060*/ 	.word	0xffffffff


	//   ....[12]....
        /*0064*/ 	.word	0xffffffff


	//   ....[13]....
        /*0068*/ 	.word	0xffffffff


	//   ....[14]....
        /*006c*/ 	.word	0xffffffff


	//   ....[15]....
        /*0070*/ 	.word	0xffffffff


	//   ....[16]....
        /*0074*/ 	.word	0xffffffff


	//   ....[17]....
        /*0078*/ 	.word	0xffffffff


	//   ....[18]....
        /*007c*/ 	.word	0xffffffff


	//   ....[19]....
        /*0080*/ 	.word	0x0500000f


	//   ....[20]....
        /*0084*/ 	.word	0x0500000f


	//   ....[21]....
        /*0088*/ 	.word	0x0500000f


	//   ....[22]....
        /*008c*/ 	.word	0x0500000f


	//   ....[23]....
        /*0090*/ 	.word	0x0500000f


	//   ....[24]....
        /*0094*/ 	.word	0x0500000f


	//   ....[25]....
        /*0098*/ 	.word	0x0500000f


	//   ....[26]....
        /*009c*/ 	.word	0x0500000f


	//   ....[27]....
        /*00a0*/ 	.word	0x0500000f


	//   ....[28]....
        /*00a4*/ 	.word	0x0500000f


	//----- nvinfo : EIATTR_COOP_GROUP_INSTR_OFFSETS
	.align		4
.L_223:
        /*00a8*/ 	.byte	0x04, 0x28
        /*00aa*/ 	.short	(.L_225 - .L_224)


	//   ....[0]....
.L_224:
        /*00ac*/ 	.word	0x00002e80


	//   ....[1]....
        /*00b0*/ 	.word	0x00002ea0


	//   ....[2]....
        /*00b4*/ 	.word	0x00002ec0


	//   ....[3]....
        /*00b8*/ 	.word	0x00002ee0


	//   ....[4]....
        /*00bc*/ 	.word	0x00002f00


	//   ....[5]....
        /*00c0*/ 	.word	0x00008e40


	//   ....[6]....
        /*00c4*/ 	.word	0x00008e60


	//   ....[7]....
        /*00c8*/ 	.word	0x00009100


	//   ....[8]....
        /*00cc*/ 	.word	0x00009120


	//   ....[9]....
        /*00d0*/ 	.word	0x00009140


	//   ....[10]....
        /*00d4*/ 	.word	0x00009270


	//   ....[11]....
        /*00d8*/ 	.word	0x000092b0


	//   ....[12]....
        /*00dc*/ 	.word	0x0000a730


	//   ....[13]....
        /*00e0*/ 	.word	0x0000a7d0


	//   ....[14]....
        /*00e4*/ 	.word	0x0000a830


	//   ....[15]....
        /*00e8*/ 	.word	0x0000a850


	//   ....[16]....
        /*00ec*/ 	.word	0x0000a880


	//   ....[17]....
        /*00f0*/ 	.word	0x0000a8f0


	//   ....[18]....
        /*00f4*/ 	.word	0x0000a910


	//   ....[19]....
        /*00f8*/ 	.word	0x0000d830


	//   ....[20]....
        /*00fc*/ 	.word	0x0000d890


	//   ....[21]....
        /*0100*/ 	.word	0x0000d8f0


	//   ....[22]....
        /*0104*/ 	.word	0x0000d950


	//   ....[23]....
        /*0108*/ 	.word	0x0000d9b0


	//   ....[24]....
        /*010c*/ 	.word	0x0000da30


	//   ....[25]....
        /*0110*/ 	.word	0x0000dab0


	//   ....[26]....
        /*0114*/ 	.word	0x0000db40


	//   ....[27]....
        /*0118*/ 	.word	0x0000dbc0


	//   ....[28]....
        /*011c*/ 	.word	0x0000dc20


	//----- nvinfo : EIATTR_VRC_CTA_INIT_COUNT
	.align		4
.L_225:
        /*0120*/ 	.byte	0x02, 0x4a
	.zero		1
	.zero		1


	//----- nvinfo : EIATTR_SYSCALL_OFFSETS
	.align		4
        /*0124*/ 	.byte	0x04, 0x46
        /*0126*/ 	.short	(.L_227 - .L_226)


	//   ....[0]....
.L_226:
        /*0128*/ 	.word	0x00001b10


	//----- nvinfo : EIATTR_EXIT_INSTR_OFFSETS
	.align		4
.L_227:
        /*012c*/ 	.byte	0x04, 0x1c
        /*012e*/ 	.short	(.L_229 - .L_228)


	//   ....[0]....
.L_228:
        /*0130*/ 	.word	0x000000b0


	//   ....[1]....
        /*0134*/ 	.word	0x0000d100


	//   ....[2]....
        /*0138*/ 	.word	0x0000d370


	//   ....[3]....
        /*013c*/ 	.word	0x0000d720


	//   ....[4]....
        /*0140*/ 	.word	0x0000d7e0


	//----- nvinfo : EIATTR_CRS_STACK_SIZE
	.align		4
.L_229:
        /*0144*/ 	.byte	0x04, 0x1e
        /*0146*/ 	.short	(.L_231 - .L_230)
.L_230:
        /*0148*/ 	.word	0x00000000


	//----- nvinfo : EIATTR_CBANK_PARAM_SIZE
	.align		4
.L_231:
        /*014c*/ 	.byte	0x03, 0x19
        /*014e*/ 	.short	0x0128


	//----- nvinfo : EIATTR_PARAM_CBANK
	.align		4
        /*0150*/ 	.byte	0x04, 0x0a
        /*0152*/ 	.short	(.L_233 - .L_232)
	.align		4
.L_232:
        /*0154*/ 	.word	index@(.nv.constant0._ZN4mmha33masked_multihead_attention_kernelItLi144ELi256ELi4ELi32ELi64ELb1ELb1EEEv26Multihead_attention_paramsIT_XT5_EE)
        /*0158*/ 	.short	0x0380
        /*015a*/ 	.short	0x0128


	//----- nvinfo : EIATTR_SW_WAR
	.align		4
.L_233:
        /*015c*/ 	.byte	0x04, 0x36
        /*015e*/ 	.short	(.L_235 - .L_234)
.L_234:
        /*0160*/ 	.word	0x00000008
.L_235:


//--------------------- .nv.info._ZN4mmha33masked_multihead_attention_kernelItLi144ELi256ELi1ELi32ELi256ELb1ELb0EEEv26Multihead_attention_paramsIT_XT5_EE --------------------------
	.section	.nv.info._ZN4mmha33masked_multihead_attention_kernelItLi144ELi256ELi1ELi32ELi256ELb1ELb0EEEv26Multihead_attention_paramsIT_XT5_EE,"",@"SHT_CUDA_INFO"
	.sectionflags	@""
	.align	4


	//----- nvinfo : EIATTR_CUDA_API_VERSION
	.align		4
        /*0000*/ 	.byte	0x04, 0x37
        /*0002*/ 	.short	(.L_237 - .L_236)
.L_236:
        /*0004*/ 	.word	0x00000082


	//----- nvinfo : EIATTR_KPARAM_INFO
	.align		4
.L_237:
        /*0008*/ 	.byte	0x04, 0x17
        /*000a*/ 	.short	(.L_239 - .L_238)
.L_238:
        /*000c*/ 	.word	0x00000000
        /*0010*/ 	.short	0x0000
        /*0012*/ 	.short	0x0000
        /*0014*/ 	.byte	0x00, 0xf0, 0xa1, 0x04


	//----- nvinfo : EIATTR_SPARSE_MMA_MASK
	.align		4
.L_239:
        /*0018*/ 	.byte	0x03, 0x50
        /*001a*/ 	.short	0x0000


	//----- nvinfo : EIATTR_MAXREG_COUNT
	.align		4
        /*001c*/ 	.byte	0x03, 0x1b
        /*001e*/ 	.short	0x00ff


	//----- nvinfo : EIATTR_NUM_BARRIERS
	.align		4
        /*0020*/ 	.byte	0x02, 0x4c
        /*0022*/ 	.byte	0x01
	.zero		1


	//----- nvinfo : EIATTR_EXTERNS
	.align		4
        /*0024*/ 	.byte	0x04, 0x0f
        /*0026*/ 	.short	(.L_241 - .L_240)


	//   ....[0]....
	.align		4
.L_240:
        /*0028*/ 	.word	index@(__assertfail)


	//----- nvinfo : EIATTR_ANNOTATIONS
	.align		4
.L_241:
        /*002c*/ 	.byte	0x04, 0x55
        /*002e*/ 	.short	(.L_243 - .L_242)


	//   ....[0]....
.L_242:
        /* <DEDUP_REMOVED lines=148> */


	//----- nvinfo : EIATTR_MERCURY_ISA_VERSION
	.align		4
.L_243:
        /*0958*/ 	.byte	0x03, 0x5f
        /*095a*/ 	.short	0x0101


	//----- nvinfo : EIATTR_INT_WARP_WIDE_INSTR_OFFSETS
	.align		4
        /*095c*/ 	.byte	0x04, 0x31
        /*095e*/ 	.short	(.L_245 - .L_244)


	//   ....[0]....
.L_244:
        /*0960*/ 	.word	0x00000d40


	//----- nvinfo : EIATTR_COOP_GROUP_MASK_REGIDS
	.align		4
.L_245:
        /*0964*/ 	.byte	0x04, 0x29
        /*0966*/ 	.short	(.L_247 - .L_246)


	//   ....[0]....
.L_246:
        /*0968*/ 	.word	0xffffffff


	//   ....[1]....
        /*096c*/ 	.word	0xffffffff


	//   ....[2]....
        /*0970*/ 	.word	0xffffffff


	//   ....[3]....
        /*0974*/ 	.word	0xffffffff


	//   ....[4]....
        /*0978*/ 	.word	0xffffffff


	//   ....[5]....
        /*097c*/ 	.word	0xffffffff


	//   ....[6]....
        /*0980*/ 	.word	0xffffffff


	//   ....[7]....
        /*0984*/ 	.word	0xffffffff


	//   ....[8]....
        /*0988*/ 	.word	0xffffffff


	//   ....[9]....
        /*098c*/ 	.word	0xffffffff


	//   ....[10]....
        /*0990*/ 	.word	0xffffffff


	//   ....[11]....
        /*0994*/ 	.word	0xffffffff


	//   ....[12]....
        /*0998*/ 	.word	0xffffffff


	//   ....[13]....
        /*099c*/ 	.word	0xffffffff


	//   ....[14]....
        /*09a0*/ 	.word	0xffffffff


	//   ....[15]....
        /*09a4*/ 	.word	0xffffffff


	//   ....[16]....
        /*09a8*/ 	.word	0xffffffff


	//   ....[17]....
        /*09ac*/ 	.word	0xffffffff


	//   ....[18]....
        /*09b0*/ 	.word	0xffffffff


	//   ....[19]....
        /*09b4*/ 	.word	0xffffffff


	//   ....[20]....
        /*09b8*/ 	.word	0xffffffff


	//   ....[21]....
        /*09bc*/ 	.word	0xffffffff


	//   ....[22]....
        /*09c0*/ 	.word	0xffffffff


	//   ....[23]....
        /*09c4*/ 	.word	0x0500000f


	//   ....[24]....
        /*09c8*/ 	.word	0x0500000f


	//   ....[25]....
        /*09cc*/ 	.word	0x0500000f


	//   ....[26]....
        /*09d0*/ 	.word	0x0500000f


	//   ....[27]....
        /*09d4*/ 	.word	0x0500000f


	//----- nvinfo : EIATTR_COOP_GROUP_INSTR_OFFSETS
	.align		4
.L_247:
        /*09d8*/ 	.byte	0x04, 0x28
        /*09da*/ 	.short	(.L_249 - .L_248)


	//   ....[0]....
.L_248:
        /*09dc*/ 	.word	0x00003070


	//   ....[1]....
        /*09e0*/ 	.word	0x00003090


	//   ....[2]....
        /*09e4*/ 	.word	0x000030b0


	//   ....[3]....
        /*09e8*/ 	.word	0x000030d0


	//   ....[4]....
        /*09ec*/ 	.word	0x000030f0


	//   ....[5]....
        /*09f0*/ 	.word	0x0000cce0


	//   ....[6]....
        /*09f4*/ 	.word	0x0000cd00


	//   ....[7]....
        /*09f8*/ 	.word	0x0000cd40


	//   ....[8]....
        /*09fc*/ 	.word	0x0000cd70


	//   ....[9]....
        /*0a00*/ 	.word	0x0000cdc0


	//   ....[10]....
        /*0a04*/ 	.word	0x0000ce20


	//   ....[11]....
        /*0a08*/ 	.word	0x0000ce40


	//   ....[12]....
        /*0a0c*/ 	.word	0x0000ce60


	//   ....[13]....
        /*0a10*/ 	.word	0x0000ce90


	//   ....[14]....
        /*0a14*/ 	.word	0x0000e360


	//   ....[15]....
        /*0a18*/ 	.word	0x0000e3f0


	//   ....[16]....
        /*0a1c*/ 	.word	0x0000e460


	//   ....[17]....
        /*0a20*/ 	.word	0x0000e480


	//   ....[18]....
        /*0a24*/ 	.word	0x0000e4b0


	//   ....[19]....
        /*0a28*/ 	.word	0x0000e530


	//   ....[20]....
        /*0a2c*/ 	.word	0x0000e550


	//   ....[21]....
        /*0a30*/ 	.word	0x0000e570


	//   ....[22]....
        /*0a34*/ 	.word	0x0000e590


	//   ....[23]....
        /*0a38*/ 	.word	0x00011f80


	//   ....[24]....
        /*0a3c*/ 	.word	0x00011fe0


	//   ....[25]....
        /*0a40*/ 	.word	0x00012040


	//   ....[26]....
        /*0a44*/ 	.word	0x000120a0


	//   ....[27]....
        /*0a48*/ 	.word	0x00012100


	//----- nvinfo : EIATTR_VRC_CTA_INIT_COUNT
	.align		4
.L_249:
        /*0a4c*/ 	.byte	0x02, 0x4a
	.zero		1
	.zero		1


	//----- nvinfo : EIATTR_SYSCALL_OFFSETS
	.align		4
        /*0a50*/ 	.byte	0x04, 0x46
        /*0a52*/ 	.short	(.L_251 - .L_250)


	//   ....[0]....
.L_250:
        /*0a54*/ 	.word	0x00001cd0


	//----- nvinfo : EIATTR_EXIT_INSTR_OFFSETS
	.align		4
.L_251:
        /*0a58*/ 	.byte	0x04, 0x1c
        /*0a5a*/ 	.short	(.L_253 - .L_252)


	//   ....[0]....
.L_252:
        /*0a5c*/ 	.word	0x000000c0


	//   ....[1]....
        /*0a60*/ 	.word	0x00011420


	//   ....[2]....
        /*0a64*/ 	.word	0x00011ac0


	//   ....[3]....
        /*0a68*/ 	.word	0x00011e70


	//   ....[4]....
        /*0a6c*/ 	.word	0x00011f30


	//----- nvinfo : EIATTR_CRS_STACK_SIZE
	.align		4
.L_253:
        /*0a70*/ 	.byte	0x04, 0x1e
        /*0a72*/ 	.short	(.L_255 - .L_254)
.L_254:
        /*0a74*/ 	.word	0x00000000


	//----- nvinfo : EIATTR_CBANK_PARAM_SIZE
	.align		4
.L_255:
        /*0a78*/ 	.byte	0x03, 0x19
        /*0a7a*/ 	.short	0x0128


	//----- nvinfo : EIATTR_PARAM_CBANK
	.align		4
        /*0a7c*/ 	.byte	0x04, 0x0a
        /*0a7e*/ 	.short	(.L_257 - .L_256)
	.align		4
.L_256:
        /*0a80*/ 	.word	index@(.nv.constant0._ZN4mmha33masked_multihead_attention_kernelItLi144ELi256ELi1ELi32ELi256ELb1ELb0EEEv26Multihead_attention_paramsIT_XT5_EE)
        /*0a84*/ 	.short	0x0380
        /*0a86*/ 	.short	0x0128


	//----- nvinfo : EIATTR_SW_WAR
	.align		4
.L_257:
        /*0a88*/ 	.byte	0x04, 0x36
        /*0a8a*/ 	.short	(.L_259 - .L_258)
.L_258:
        /*0a8c*/ 	.word	0x00000008
.L_259:


//--------------------- .nv.info._ZN4mmha33masked_multihead_attention_kernelItLi144ELi256ELi2ELi32ELi128ELb1ELb0EEEv26Multihead_attention_paramsIT_XT5_EE --------------------------
	.section	.nv.info._ZN4mmha33masked_multihead_attention_kernelItLi144ELi256ELi2ELi32ELi128ELb1ELb0EEEv26Multihead_attention_paramsIT_XT5_EE,"",@"SHT_CUDA_INFO"
	.sectionflags	@""
	.align	4


	//----- nvinfo : EIATTR_CUDA_API_VERSION
	.align		4
        /*0000*/ 	.byte	0x04, 0x37
        /*0002*/ 	.short	(.L_261 - .L_260)
.L_260:
        /*0004*/ 	.word	0x00000082


	//----- nvinfo : EIATTR_KPARAM_INFO
	.align		4
.L_261:
        /*0008*/ 	.byte	0x04, 0x17
        /*000a*/ 	.short	(.L_263 - .L_262)
.L_262:
        /*000c*/ 	.word	0x00000000
        /*0010*/ 	.short	0x0000
        /*0012*/ 	.short	0x0000
        /*0014*/ 	.byte	0x00, 0xf0, 0xa1, 0x04


	//----- nvinfo : EIATTR_SPARSE_MMA_MASK
	.align		4
.L_263:
        /*0018*/ 	.byte	0x03, 0x50
        /*001a*/ 	.short	0x0000


	//----- nvinfo : EIATTR_MAXREG_COUNT
	.align		4
        /*001c*/ 	.byte	0x03, 0x1b
        /*001e*/ 	.short	0x00ff


	//----- nvinfo : EIATTR_NUM_BARRIERS
	.align		4
        /*0020*/ 	.byte	0x02, 0x4c
        /*0022*/ 	.byte	0x01
	.zero		1


	//----- nvinfo : EIATTR_EXTERNS
	.align		4
        /*0024*/ 	.byte	0x04, 0x0f
        /*0026*/ 	.short	(.L_265 - .L_264)


	//   ....[0]....
	.align		4
.L_264:
        /*0028*/ 	.word	index@(__assertfail)


	//----- nvinfo : EIATTR_MERCURY_ISA_VERSION
	.align		4
.L_265:
        /*002c*/ 	.byte	0x03, 0x5f
        /*002e*/ 	.short	0x0101


	//----- nvinfo : EIATTR_COOP_GROUP_MASK_REGIDS
	.align		4
        /*0030*/ 	.byte	0x04, 0x29
        /*0032*/ 	.short	(.L_267 - .L_266)


	//   ....[0]....
.L_266:
        /*0034*/ 	.word	0xffffffff


	//   ....[1]....
        /*0038*/ 	.word	0xffffffff


	//   ....[2]....
        /*003c*/ 	.word	0xffffffff


	//   ....[3]....
        /*0040*/ 	.word	0xffffffff


	//   ....[4]....
        /*0044*/ 	.word	0xffffffff


	//   ....[5]....
        /*0048*/ 	.word	0xffffffff


	//   ....[6]....
        /*004c*/ 	.word	0xffffffff


	//   ....[7]....
        /*0050*/ 	.word	0xffffffff


	//   ....[8]....
        /*0054*/ 	.word	0xffffffff


	//   ....[9]....
        /*0058*/ 	.word	0xffffffff


	//   ....[10]....
        /*005c*/ 	.word	0xffffffff


	//   ....[11]....
        /*0060*/ 	.word	0xffffffff


	//   ....[12]....
        /*0064*/ 	.word	0xffffffff


	//   ....[13]....
        /*0068*/ 	.word	0xffffffff


	//   ....[14]....
        /*006c*/ 	.word	0xffffffff


	//   ....[15]....
        /*0070*/ 	.word	0xffffffff


	//   ....[16]....
        /*0074*/ 	.word	0xffffffff


	//   ....[17]....
        /*0078*/ 	.word	0xffffffff


	//   ....[18]....
        /*007c*/ 	.word	0xffffffff


	//   ....[19]....
        /*0080*/ 	.word	0xffffffff


	//   ....[20]....
        /*0084*/ 	.word	0xffffffff


	//   ....[21]....
        /*0088*/ 	.word	0x0500000f


	//   ....[22]....
        /*008c*/ 	.word	0x0500000f


	//   ....[23]....
        /*0090*/ 	.word	0x0500000f


	//   ....[24]....
        /*0094*/ 	.word	0x0500000f


	//   ....[25]....
        /*0098*/ 	.word	0x0500000f


	//   ....[26]....
        /*009c*/ 	.word	0x0500000f


	//   ....[27]....
        /*00a0*/ 	.word	0x0500000f


	//   ....[28]....
        /*00a4*/ 	.word	0x0500000f


	//   ....[29]....
        /*00a8*/ 	.word	0x0500000f


	//   ....[30]....
        /*00ac*/ 	.word	0x0500000f


	//----- nvinfo : EIATTR_COOP_GROUP_INSTR_OFFSETS
	.align		4
.L_267:
        /*00b0*/ 	.byte	0x04, 0x28
        /*00b2*/ 	.short	(.L_269 - .L_268)


	//   ....[0]....
.L_268:
        /*00b4*/ 	.word	0x00002e80


	//   ....[1]....
        /*00b8*/ 	.word	0x00002ea0


	//   ....[2]....
        /*00bc*/ 	.word	0x00002ec0


	//   ....[3]....
        /*00c0*/ 	.word	0x00002ee0


	//   ....[4]....
        /*00c4*/ 	.word	0x00002f00


	//   ....[5]....
        /*00c8*/ 	.word	0x00009460


	//   ....[6]....
        /*00cc*/ 	.word	0x00009700


	//   ....[7]....
        /*00d0*/ 	.word	0x00009720


	//   ....[8]....
        /*00d4*/ 	.word	0x00009740


	//   ....[9]....
        /*00d8*/ 	.word	0x00009760


	//   ....[10]....
        /*00dc*/ 	.word	0x00009860


	//   ....[11]....
        /*00e0*/ 	.word	0x00009880


	//   ....[12]....
        /*00e4*/ 	.word	0x000098b0


	//   ....[13]....
        /*00e8*/ 	.word	0x0000ad50


	//   ....[14]....
        /*00ec*/ 	.word	0x0000adf0


	//   ....[15]....
        /*00f0*/ 	.word	0x0000ae40


	//   ....[16]....
        /*00f4*/ 	.word	0x0000ae60


	//   ....[17]....
        /*00f8*/ 	.word	0x0000ae80


	//   ....[18]....
        /*00fc*/ 	.word	0x0000af00


	//   ....[19]....
        /*0100*/ 	.word	0x0000af20


	//   ....[20]....
        /*0104*/ 	.word	0x0000af50


	//   ....[21]....
        /*0108*/ 	.word	0x0000e380


	//   ....[22]....
        /*010c*/ 	.word	0x0000e3e0


	//   ....[23]....
        /*0110*/ 	.word	0x0000e440


	//   ....[24]....
        /*0114*/ 	.word	0x0000e4a0


	//   ....[25]....
        /*0118*/ 	.word	0x0000e500


	//   ....[26]....
        /*011c*/ 	.word	0x0000e580


	//   ....[27]....
        /*0120*/ 	.word	0x0000e620


	//   ....[28]....
        /*0124*/ 	.word	0x0000e6a0


	//   ....[29]....
        /*0128*/ 	.word	0x0000e700


	//   ....[30]....
        /*012c*/ 	.word	0x0000e760


	//----- nvinfo : EIATTR_VRC_CTA_INIT_COUNT
	.align		4
.L_269:
        /*0130*/ 	.byte	0x02, 0x4a
	.zero		1
	.zero		1


	//----- nvinfo : EIATTR_SYSCALL_OFFSETS
	.align		4
        /*0134*/ 	.byte	0x04, 0x46
        /*0136*/ 	.short	(.L_271 - .L_270)


	//   ....[0]....
.L_270:
        /*0138*/ 	.word	0x00001b10


	//----- nvinfo : EIATTR_EXIT_INSTR_OFFSETS
	.align		4
.L_271:
        /*013c*/ 	.byte	0x04, 0x1c
        /*013e*/ 	.short	(.L_273 - .L_272)


	//   ....[0]....
.L_272:
        /*0140*/ 	.word	0x000000b0


	//   ....[1]....
        /*0144*/ 	.word	0x0000da30


	//   ....[2]....
        /*0148*/ 	.word	0x0000dec0


	//   ....[3]....
        /*014c*/ 	.word	0x0000e270


	//   ....[4]....
        /*0150*/ 	.word	0x0000e330


	//----- nvinfo : EIATTR_CRS_STACK_SIZE
	.align		4
.L_273:
        /*0154*/ 	.byte	0x04, 0x1e
        /*0156*/ 	.short	(.L_275 - .L_274)
.L_274:
        /*0158*/ 	.word	0x00000000


	//----- nvinfo : EIATTR_CBANK_PARAM_SIZE
	.align		4
.L_275:
        /*015c*/ 	.byte	0x03, 0x19
        /*015e*/ 	.short	0x0128


	//----- nvinfo : EIATTR_PARAM_CBANK
	.align		4
        /*0160*/ 	.byte	0x04, 0x0a
        /*0162*/ 	.short	(.L_277 - .L_276)
	.align		4
.L_276:
        /*0164*/ 	.word	index@(.nv.constant0._ZN4mmha33masked_multihead_attention_kernelItLi144ELi256ELi2ELi32ELi128ELb1ELb0EEEv26Multihead_attention_paramsIT_XT5_EE)
        /*0168*/ 	.short	0x0380
        /*016a*/ 	.short	0x0128


	//----- nvinfo : EIATTR_SW_WAR
	.align		4
.L_277:
        /*016c*/ 	.byte	0x04, 0x36
        /*016e*/ 	.short	(.L_279 - .L_278)
.L_278:
        /*0170*/ 	.word	0x00000008
.L_279:


//--------------------- .nv.info._ZN4mmha33masked_multihead_attention_kernelItLi144ELi256ELi4ELi32ELi64ELb1ELb0EEEv26Multihead_attention_paramsIT_XT5_EE --------------------------
	.section	.nv.info._ZN4mmha33masked_multihead_attention_kernelItLi144ELi256ELi4ELi32ELi64ELb1ELb0EEEv26Multihead_attention_paramsIT_XT5_EE,"",@"SHT_CUDA_INFO"
	.sectionflags	@""
	.align	4


	//----- nvinfo : EIATTR_CUDA_API_VERSION
	.align		4
        /*0000*/ 	.byte	0x04, 0x37
        /*0002*/ 	.short	(.L_281 - .L_280)
.L_280:
        /*0004*/ 	.word	0x00000082


	//----- nvinfo : EIATTR_KPARAM_INFO
	.align		4
.L_281:
        /*0008*/ 	.byte	0x04, 0x17
        /*000a*/ 	.short	(.L_283 - .L_282)
.L_282:
        /*000c*/ 	.word	0x00000000
        /*0010*/ 	.short	0x0000
        /*0012*/ 	.short	0x0000
        /*0014*/ 	.byte	0x00, 0xf0, 0xa1, 0x04


	//----- nvinfo : EIATTR_SPARSE_MMA_MASK
	.align		4
.L_283:
        /*0018*/ 	.byte	0x03, 0x50
        /*001a*/ 	.short	0x0000


	//----- nvinfo : EIATTR_MAXREG_COUNT
	.align		4
        /*001c*/ 	.byte	0x03, 0x1b
        /*001e*/ 	.short	0x00ff


	//----- nvinfo : EIATTR_NUM_BARRIERS
	.align		4
        /*0020*/ 	.byte	0x02, 0x4c
        /*0022*/ 	.byte	0x01
	.zero		1


	//----- nvinfo : EIATTR_EXTERNS
	.align		4
        /*0024*/ 	.byte	0x04, 0x0f
        /*0026*/ 	.short	(.L_285 - .L_284)


	//   ....[0]....
	.align		4
.L_284:
        /*0028*/ 	.word	index@(__assertfail)


	//----- nvinfo : EIATTR_MERCURY_ISA_VERSION
	.align		4
.L_285:
        /*002c*/ 	.byte	0x03, 0x5f
        /*002e*/ 	.short	0x0101


	//----- nvinfo : EIATTR_INT_WARP_WIDE_INSTR_OFFSETS
	.align		4
        /*0030*/ 	.byte	0x04, 0x31
        /*0032*/ 	.short	(.L_287 - .L_286)


	//   ....[0]....
.L_286:
        /*0034*/ 	.word	0x00000d90


	//----- nvinfo : EIATTR_COOP_GROUP_MASK_REGIDS
	.align		4
.L_287:
        /*0038*/ 	.byte	0x04, 0x29
        /*003a*/ 	.short	(.L_289 - .L_288)


	//   ....[0]....
.L_288:
        /*003c*/ 	.word	0xffffffff


	//   ....[1]....
        /*0040*/ 	.word	0xffffffff


	//   ....[2]....
        /*0044*/ 	.word	0xffffffff


	//   ....[3]....
        /*0048*/ 	.word	0xffffffff


	//   ....[4]....
        /*004c*/ 	.word	0xffffffff


	//   ....[5]....
        /*0050*/ 	.word	0xffffffff


	//   ....[6]....
        /*0054*/ 	.word	0xffffffff


	//   ....[7]....
        /*0058*/ 	.word	0xffffffff


	//   ....[8]....
        /*005c*/ 	.word	0xffffffff


	//   ....[9]....
        /*0060*/ 	.word	0xffffffff


	//   ....[10]....
        /*0064*/ 	.word	0xffffffff


	//   ....[11]....
        /*0068*/ 	.word	0xffffffff


	//   ....[12]....
        /*006c*/ 	.word	0xffffffff


	//   ....[13]....
        /*0070*/ 	.word	0xffffffff


	//   ....[14]....
        /*0074*/ 	.word	0xffffffff


	//   ....[15]....
        /*0078*/ 	.word	0xffffffff


	//   ....[16]....
        /*007c*/ 	.word	0xffffffff


	//   ....[17]....
        /*0080*/ 	.word	0xffffffff


	//   ....[18]....
        /*0084*/ 	.word	0xffffffff


	//   ....[19]....
        /*0088*/ 	.word	0x0500000f


	//   ....[20]....
        /*008c*/ 	.word	0x0500000f


	//   ....[21]....
        /*0090*/ 	.word	0x0500000f


	//   ....[22]....
        /*0094*/ 	.word	0x0500000f


	//   ....[23]....
        /*0098*/ 	.word	0x0500000f


	//   ....[24]....
        /*009c*/ 	.word	0x0500000f


	//   ....[25]....
        /*00a0*/ 	.word	0x0500000f


	//   ....[26]....
        /*00a4*/ 	.word	0x0500000f


	//   ....[27]....
        /*00a8*/ 	.word	0x0500000f


	//   ....[28]....
        /*00ac*/ 	.word	0x0500000f


	//----- nvinfo : EIATTR_COOP_GROUP_INSTR_OFFSETS
	.align		4
.L_289:
        /*00b0*/ 	.byte	0x04, 0x28
        /*00b2*/ 	.short	(.L_291 - .L_290)


	//   ....[0]....
.L_290:
        /*00b4*/ 	.word	0x000030d0


	//   ....[1]....
        /*00b8*/ 	.word	0x000030f0


	//   ....[2]....
        /*00bc*/ 	.word	0x00003110


	//   ....[3]....
        /*00c0*/ 	.word	0x00003130


	//   ....[4]....
        /*00c4*/ 	.word	0x00003150


	//   ....[5]....
        /*00c8*/ 	.word	0x00007ab0


	//   ....[6]....
        /*00cc*/ 	.word	0x00007ad0


	//   ....[7]....
        /*00d0*/ 	.word	0x00007d70


	//   ....[8]....
        /*00d4*/ 	.word	0x00007d90


	//   ....[9]....
        /*00d8*/ 	.word	0x00007db0


	//   ....[10]....
        /*00dc*/ 	.word	0x00007ed0


	//   ....[11]....
        /*00e0*/ 	.word	0x00007ef0


	//   ....[12]....
        /*00e4*/ 	.word	0x000093b0


	//   ....[13]....
        /*00e8*/ 	.word	0x00009460


	//   ....[14]....
        /*00ec*/ 	.word	0x000094d0


	//   ....[15]....
        /*00f0*/ 	.word	0x000094f0


	//   ....[16]....
        /*00f4*/ 	.word	0x00009510


	//   ....[17]....
        /*00f8*/ 	.word	0x00009580


	//   ....[18]....
        /*00fc*/ 	.word	0x000095a0


	//   ....[19]....
        /*0100*/ 	.word	0x0000cb60


	//   ....[20]....
        /*0104*/ 	.word	0x0000cbc0


	//   ....[21]....
        /*0108*/ 	.word	0x0000cc20


	//   ....[22]....
        /*010c*/ 	.word	0x0000cc80


	//   ....[23]....
        /*0110*/ 	.word	0x0000cce0


	//   ....[24]....
        /*0114*/ 	.word	0x0000cd60


	//   ....[25]....
        /*0118*/ 	.word	0x0000cde0


	//   ....[26]....
        /*011c*/ 	.word	0x0000ce70


	//   ....[27]....
        /*0120*/ 	.word	0x0000cef0


	//   ....[28]....
        /*0124*/ 	.word	0x0000cf50


	//----- nvinfo : EIATTR_VRC_CTA_INIT_COUNT
	.align		4
.L_291:
        /*0128*/ 	.byte	0x02, 0x4a
	.zero		1
	.zero		1


	//----- nvinfo : EIATTR_SYSCALL_OFFSETS
	.align		4
        /*012c*/ 	.byte	0x04, 0x46
        /*012e*/ 	.short	(.L_293 - .L_292)


	//   ....[0]....
.L_292:
        /*0130*/ 	.word	0x00001d40


	//----- nvinfo : EIATTR_EXIT_INSTR_OFFSETS
	.align		4
.L_293:
        /*0134*/ 	.byte	0x04, 0x1c
        /*0136*/ 	.short	(.L_295 - .L_294)


	//   ....[0]....
.L_294:
        /*0138*/ 	.word	0x000000d0


	//   ....[1]....
        /*013c*/ 	.word	0x0000c430


	//   ....[2]....
        /*0140*/ 	.word	0x0000c6a0


	//   ....[3]....
        /*0144*/ 	.word	0x0000ca50


	//   ....[4]....
        /*0148*/ 	.word	0x0000cb10


	//----- nvinfo : EIATTR_CRS_STACK_SIZE
	.align		4
.L_295:
        /*014c*/ 	.byte	0x04, 0x1e
        /*014e*/ 	.short	(.L_297 - .L_296)
.L_296:
        /*0150*/ 	.word	0x00000000


	//----- nvinfo : EIATTR_CBANK_PARAM_SIZE
	.align		4
.L_297:
        /*0154*/ 	.byte	0x03, 0x19
        /*0156*/ 	.short	0x0128


	//----- nvinfo : EIATTR_PARAM_CBANK
	.align		4
        /*0158*/ 	.byte	0x04, 0x0a
        /*015a*/ 	.short	(.L_299 - .L_298)
	.align		4
.L_298:
        /*015c*/ 	.word	index@(.nv.constant0._ZN4mmha33masked_multihead_attention_kernelItLi144ELi256ELi4ELi32ELi64ELb1ELb0EEEv26Multihead_attention_paramsIT_XT5_EE)
        /*0160*/ 	.short	0x0380
        /*0162*/ 	.short	0x0128


	//----- nvinfo : EIATTR_SW_WAR
	.align		4
.L_299:
        /*0164*/ 	.byte	0x04, 0x36
        /*0166*/ 	.short	(.L_301 - .L_300)
.L_300:
        /*0168*/ 	.word	0x00000008
.L_301:


//--------------------- .nv.info._ZN4mmha33masked_multihead_attention_kernelIfLi144ELi256ELi1ELi64ELi256ELb1ELb1EEEv26Multihead_attention_paramsIT_XT5_EE --------------------------
	.section	.nv.info._ZN4mmha33masked_multihead_attention_kernelIfLi144ELi256ELi1ELi64ELi256ELb1ELb1EEEv26Multihead_attention_paramsIT_XT5_EE,"",@"SHT_CUDA_INFO"
	.sectionflags	@""
	.align	4


	//----- nvinfo : EIATTR_CUDA_API_VERSION
	.align		4
        /*0000*/ 	.byte	0x04, 0x37
        /*0002*/ 	.short	(.L_303 - .L_302)
.L_302:
        /*0004*/ 	.word	0x00000082


	//----- nvinfo : EIATTR_KPARAM_INFO
	.align		4
.L_303:
        /*0008*/ 	.byte	0x04, 0x17
        /*000a*/ 	.short	(.L_305 - .L_304)
.L_304:
        /*000c*/ 	.word	0x00000000
        /*0010*/ 	.short	0x0000
        /*0012*/ 	.short	0x0000
        /*0014*/ 	.byte	0x00, 0xf0, 0xa1, 0x04


	//----- nvinfo : EIATTR_SPARSE_MMA_MASK
	.align		4
.L_305:
        /*0018*/ 	.byte	0x03, 0x50
        /*001a*/ 	.short	0x0000


	//----- nvinfo : EIATTR_MAXREG_COUNT
	.align		4
        /*001c*/ 	.byte	0x03, 0x1b
        /*001e*/ 	.short	0x00ff


	//----- nvinfo : EIATTR_NUM_BARRIERS
	.align		4
        /*0020*/ 	.byte	0x02, 0x4c
        /*0022*/ 	.byte	0x01
	.zero		1


	//----- nvinfo : EIATTR_EXTERNS
	.align		4
        /*0024*/ 	.byte	0x04, 0x0f
        /*0026*/ 	.short	(.L_307 - .L_306)


	//   ....[0]....
	.align		4
.L_306:
        /*0028*/ 	.word	index@(__assertfail)


	//----- nvinfo : EIATTR_ANNOTATIONS
	.align		4
.L_307:
        /*002c*/ 	.byte	0x04, 0x55
        /*002e*/ 	.short	(.L_309 - .L_308)


	//   ....[0]....
.L_308:
        /* <DEDUP_REMOVED lines=974> */


	//----- nvinfo : EIATTR_MERCURY_ISA_VERSION
	.align		4
.L_309:
        /*3cf8*/ 	.byte	0x03, 0x5f
        /*3cfa*/ 	.short	0x0101


	//----- nvinfo : EIATTR_INT_WARP_WIDE_INSTR_OFFSETS
	.align		4
        /*3cfc*/ 	.byte	0x04, 0x31
        /*3cfe*/ 	.short	(.L_311 - .L_310)


	//   ....[0]....
.L_310:
        /*3d00*/ 	.word	0x000009d0


	//----- nvinfo : EIATTR_COOP_GROUP_MASK_REGIDS
	.align		4
.L_311:
        /*3d04*/ 	.byte	0x04, 0x29
        /*3d06*/ 	.short	(.L_313 - .L_312)


	//   ....[0]....
.L_312:
        /*3d08*/ 	.word	0xffffffff


	//   ....[1]....
        /*3d0c*/ 	.word	0xffffffff


	//   ....[2]....
        /*3d10*/ 	.word	0xffffffff


	//   ....[3]....
        /*3d14*/ 	.word	0xffffffff


	//   ....[4]....
        /*3d18*/ 	.word	0xffffffff


	//   ....[5]....
        /*3d1c*/ 	.word	0xffffffff


	//   ....[6]....
        /*3d20*/ 	.word	0xffffffff


	//   ....[7]....
        /*3d24*/ 	.word	0xffffffff


	//   ....[8]....
        /*3d28*/ 	.word	0xffffffff


	//   ....[9]....
        /*3d2c*/ 	.word	0xffffffff


	//   ....[10]....
        /*3d30*/ 	.word	0xffffffff


	//   ....[11]....
        /*3d34*/ 	.word	0xffffffff


	//   ....[12]....
        /*3d38*/ 	.word	0xffffffff


	//   ....[13]....
        /*3d3c*/ 	.word	0xffffffff


	//   ....[14]....
        /*3d40*/ 	.word	0xffffffff


	//   ....[15]....
        /*3d44*/ 	.word	0xffffffff


	//   ....[16]....
        /*3d48*/ 	.word	0xffffffff


	//   ....[17]....
        /*3d4c*/ 	.word	0xffffffff


	//   ....[18]....
        /*3d50*/ 	.word	0xffffffff


	//   ....[19]....
        /*3d54*/ 	.word	0xffffffff


	//   ....[20]....
        /*3d58*/ 	.word	0xffffffff


	//   ....[21]....
        /*3d5c*/ 	.word	0xffffffff


	//   ....[22]....
        /*3d60*/ 	.word	0xffffffff


	//   ....[23]....
        /*3d64*/ 	.word	0xffffffff


	//   ....[24]....
        /*3d68*/ 	.word	0xffffffff


	//----- nvinfo : EIATTR_COOP_GROUP_INSTR_OFFSETS
	.align		4
.L_313:
        /*3d6c*/ 	.byte	0x04, 0x28
        /*3d6e*/ 	.short	(.L_315 - .L_314)


	//   ....[0]....
.L_314:
        /*3d70*/ 	.word	0x00001f80


	//   ....[1]....
        /*3d74*/ 	.word	0x00002010


	//   ....[2]....
        /*3d78*/ 	.word	0x00002050


	//   ....[3]....
        /*3d7c*/ 	.word	0x00002070


	//   ....[4]....
        /*3d80*/ 	.word	0x000020a0


	//   ....[5]....
        /*3d84*/ 	.word	0x000021a0


	//   ....[6]....
        /*3d88*/ 	.word	0x000021c0


	//   ....[7]....
        /*3d8c*/ 	.word	0x000288a0


	//   ....[8]....
        /*3d90*/ 	.word	0x000288c0


	//   ....[9]....
        /*3d94*/ 	.word	0x000288e0


	//   ....[10]....
        /*3d98*/ 	.word	0x00028910


	//   ....[11]....
        /*3d9c*/ 	.word	0x00028950


	//   ....[12]....
        /*3da0*/ 	.word	0x00028a00


	//   ....[13]....
        /*3da4*/ 	.word	0x00028a30


	//   ....[14]....
        /*3da8*/ 	.word	0x00028a50


	//   ....[15]....
        /*3dac*/ 	.word	0x00028a70


	//   ....[16]....
        /*3db0*/ 	.word	0x00029f10


	//   ....[17]....
        /*3db4*/ 	.word	0x00029fa0


	//   ....[18]....
        /*3db8*/ 	.word	0x00029fd0


	//   ....[19]....
        /*3dbc*/ 	.word	0x00029ff0


	//   ....[20]....
        /*3dc0*/ 	.word	0x0002a010


	//   ....[21]....
        /*3dc4*/ 	.word	0x0002a080


	//   ....[22]....
        /*3dc8*/ 	.word	0x0002a0a0


	//   ....[23]....
        /*3dcc*/ 	.word	0x0002a0c0


	//   ....[24]....
        /*3dd0*/ 	.word	0x0002a0e0


	//----- nvinfo : EIATTR_VRC_CTA_INIT_COUNT
	.align		4
.L_315:
        /*3dd4*/ 	.byte	0x02, 0x4a
	.zero		1
	.zero		1


	//----- nvinfo : EIATTR_SYSCALL_OFFSETS
	.align		4
        /*3dd8*/ 	.byte	0x04, 0x46
        /*3dda*/ 	.short	(.L_317 - .L_316)


	//   ....[0]....
.L_316:
        /*3ddc*/ 	.word	0x00001490


	//----- nvinfo : EIATTR_EXIT_INSTR_OFFSETS
	.align		4
.L_317:
        /*3de0*/ 	.byte	0x04, 0x1c
        /*3de2*/ 	.short	(.L_319 - .L_318)


	//   ....[0]....
.L_318:
        /*3de4*/ 	.word	0x000000c0


	//   ....[1]....
        /*3de8*/ 	.word	0x0002d4e0


	//   ....[2]....
        /*3dec*/ 	.word	0x0002d670


	//   ....[3]....
        /*3df0*/ 	.word	0x0002d8d0


	//   ....[4]....
        /*3df4*/ 	.word	0x0002d920


	//----- nvinfo : EIATTR_CRS_STACK_SIZE
	.align		4
.L_319:
        /*3df8*/ 	.byte	0x04, 0x1e
        /*3dfa*/ 	.short	(.L_321 - .L_320)
.L_320:
        /*3dfc*/ 	.word	0x00000000


	//----- nvinfo : EIATTR_CBANK_PARAM_SIZE
	.align		4
.L_321:
        /*3e00*/ 	.byte	0x03, 0x19
        /*3e02*/ 	.short	0x0128


	//----- nvinfo : EIATTR_PARAM_CBANK
	.align		4
        /*3e04*/ 	.byte	0x04, 0x0a
        /*3e06*/ 	.short	(.L_323 - .L_322)
	.align		4
.L_322:
        /*3e08*/ 	.word	index@(.nv.constant0._ZN4mmha33masked_multihead_attention_kernelIfLi144ELi256ELi1ELi64ELi256ELb1ELb1EEEv26Multihead_attention_paramsIT_XT5_EE)
        /*3e0c*/ 	.short	0x0380
        /*3e0e*/ 	.short	0x0128


	//----- nvinfo : EIATTR_SW_WAR
	.align		4
.L_323:
        /*3e10*/ 	.byte	0x04, 0x36
        /*3e12*/ 	.short	(.L_325 - .L_324)
.L_324:
        /*3e14*/ 	.word	0x00000008
.L_325:


//--------------------- .nv.info._ZN4mmha33masked_multihead_attention_kernelIfLi144ELi256ELi2ELi64ELi128ELb1ELb1EEEv26Multihead_attention_paramsIT_XT5_EE --------------------------
	.section	.nv.info._ZN4mmha33masked_multihead_attention_kernelIfLi144ELi256ELi2ELi64ELi128ELb1ELb1EEEv26Multihead_attention_paramsIT_XT5_EE,"",@"SHT_CUDA_INFO"
	.sectionflags	@""
	.align	4


	//----- nvinfo : EIATTR_CUDA_API_VERSION
	.align		4
        /*0000*/ 	.byte	0x04, 0x37
        /*0002*/ 	.short	(.L_327 - .L_326)
.L_326:
        /*0004*/ 	.word	0x00000082


	//----- nvinfo : EIATTR_KPARAM_INFO
	.align		4
.L_327:
        /*0008*/ 	.byte	0x04, 0x17
        /*000a*/ 	.short	(.L_329 - .L_328)
.L_328:
        /*000c*/ 	.word	0x00000000
        /*0010*/ 	.short	0x0000
        /*0012*/ 	.short	0x0000
        /*0014*/ 	.byte	0x00, 0xf0, 0xa1, 0x04


	//----- nvinfo : EIATTR_SPARSE_MMA_MASK
	.align		4
.L_329:
        /*0018*/ 	.byte	0x03, 0x50
        /*001a*/ 	.short	0x0000


	//----- nvinfo : EIATTR_MAXREG_COUNT
	.align		4
        /*001c*/ 	.byte	0x03, 0x1b
        /*001e*/ 	.short	0x00ff


	//----- nvinfo : EIATTR_NUM_BARRIERS
	.align		4
        /*0020*/ 	.byte	0x02, 0x4c
        /*0022*/ 	.byte	0x01
	.zero		1


	//----- nvinfo : EIATTR_EXTERNS
	.align		4
        /*0024*/ 	.byte	0x04, 0x0f
        /*0026*/ 	.short	(.L_331 - .L_330)


	//   ....[0]....
	.align		4
.L_330:
        /*0028*/ 	.word	index@(__assertfail)


	//----- nvinfo : EIATTR_ANNOTATIONS
	.align		4
.L_331:
        /*002c*/ 	.byte	0x04, 0x55
        /*002e*/ 	.short	(.L_333 - .L_332)


	//   ....[0]....
.L_332:
        /* <DEDUP_REMOVED lines=142> */


	//----- nvinfo : EIATTR_MERCURY_ISA_VERSION
	.align		4
.L_333:
        /*08f8*/ 	.byte	0x03, 0x5f
        /*08fa*/ 	.short	0x0101


	//----- nvinfo : EIATTR_INT_WARP_WIDE_INSTR_OFFSETS
	.align		4
        /*08fc*/ 	.byte	0x04, 0x31
        /*08fe*/ 	.short	(.L_335 - .L_334)


	//   ....[0]....
.L_334:
        /*0900*/ 	.word	0x00000960


	//----- nvinfo : EIATTR_COOP_GROUP_MASK_REGIDS
	.align		4
.L_335:
        /*0904*/ 	.byte	0x04, 0x29
        /*0906*/ 	.short	(.L_337 - .L_336)


	//   ....[0]....
.L_336:
        /*0908*/ 	.word	0xffffffff


	//   ....[1]....
        /*090c*/ 	.word	0xffffffff


	//   ....[2]....
        /*0910*/ 	.word	0xffffffff


	//   ....[3]....
        /*0914*/ 	.word	0xffffffff


	//   ....[4]....
        /*0918*/ 	.word	0xffffffff


	//   ....[5]....
        /*091c*/ 	.word	0xffffffff


	//   ....[6]....
        /*0920*/ 	.word	0xffffffff


	//   ....[7]....
        /*0924*/ 	.word	0xffffffff


	//   ....[8]....
        /*0928*/ 	.word	0xffffffff


	//   ....[9]....
        /*092c*/ 	.word	0xffffffff


	//   ....[10]....
        /*0930*/ 	.word	0xffffffff


	//   ....[11]....
        /*0934*/ 	.word	0xffffffff


	//   ....[12]....
        /*0938*/ 	.word	0xffffffff


	//   ....[13]....
        /*093c*/ 	.word	0xffffffff


	//   ....[14]....
        /*0940*/ 	.word	0xffffffff


	//   ....[15]....
        /*0944*/ 	.word	0xffffffff


	//   ....[16]....
        /*0948*/ 	.word	0xffffffff


	//   ....[17]....
        /*094c*/ 	.word	0xffffffff


	//   ....[18]....
        /*0950*/ 	.word	0xffffffff


	//   ....[19]....
        /*0954*/ 	.word	0xffffffff


	//   ....[20]....
        /*0958*/ 	.word	0xffffffff


	//   ....[21]....
        /*095c*/ 	.word	0xffffffff


	//   ....[22]....
        /*0960*/ 	.word	0xffffffff


	//   ....[23]....
        /*0964*/ 	.word	0x0500000f


	//   ....[24]....
        /*0968*/ 	.word	0x0500000f


	//   ....[25]....
        /*096c*/ 	.word	0x0500000f


	//   ....[26]....
        /*0970*/ 	.word	0x0500000f


	//   ....[27]....
        /*0974*/ 	.word	0x0500000f


	//----- nvinfo : EIATTR_COOP_GROUP_INSTR_OFFSETS
	.align		4
.L_337:
        /*0978*/ 	.byte	0x04, 0x28
        /*097a*/ 	.short	(.L_339 - .L_338)


	//   ....[0]....
.L_338:
        /*097c*/ 	.word	0x00001f30


	//   ....[1]....
        /*0980*/ 	.word	0x00001fd0


	//   ....[2]....
        /*0984*/ 	.word	0x00002000


	//   ....[3]....
        /*0988*/ 	.word	0x00002020


	//   ....[4]....
        /*098c*/ 	.word	0x00002050


	//   ....[5]....
        /*0990*/ 	.word	0x00002140


	//   ....[6]....
        /*0994*/ 	.word	0x00002160


	//   ....[7]....
        /*0998*/ 	.word	0x00017f60


	//   ....[8]....
        /*099c*/ 	.word	0x00018200


	//   ....[9]....
        /*09a0*/ 	.word	0x00018220


	//   ....[10]....
        /*09a4*/ 	.word	0x00018240


	//   ....[11]....
        /*09a8*/ 	.word	0x00018260


	//   ....[12]....
        /*09ac*/ 	.word	0x00018380


	//   ....[13]....
        /*09b0*/ 	.word	0x000183a0


	//   ....[14]....
        /*09b4*/ 	.word	0x000183e0


	//   ....[15]....
        /*09b8*/ 	.word	0x000198a0


	//   ....[16]....
        /*09bc*/ 	.word	0x00019960


	//   ....[17]....
        /*09c0*/ 	.word	0x00019980


	//   ....[18]....
        /*09c4*/ 	.word	0x000199a0


	//   ....[19]....
        /*09c8*/ 	.word	0x000199c0


	//   ....[20]....
        /*09cc*/ 	.word	0x00019a20


	//   ....[21]....
        /*09d0*/ 	.word	0x00019a40


	//   ....[22]....
        /*09d4*/ 	.word	0x00019a60


	//   ....[23]....
        /*09d8*/ 	.word	0x0001d1d0


	//   ....[24]....
        /*09dc*/ 	.word	0x0001d270


	//   ....[25]....
        /*09e0*/ 	.word	0x0001d2f0


	//   ....[26]....
        /*09e4*/ 	.word	0x0001d350


	//   ....[27]....
        /*09e8*/ 	.word	0x0001d3b0


	//----- nvinfo : EIATTR_VRC_CTA_INIT_COUNT
	.align		4
.L_339:
        /*09ec*/ 	.byte	0x02, 0x4a
	.zero		1
	.zero		1


	//----- nvinfo : EIATTR_SYSCALL_OFFSETS
	.align		4
        /*09f0*/ 	.byte	0x04, 0x46
        /*09f2*/ 	.short	(.L_341 - .L_340)


	//   ....[0]....
.L_340:
        /*09f4*/ 	.word	0x00001450


	//----- nvinfo : EIATTR_EXIT_INSTR_OFFSETS
	.align		4
.L_341:
        /*09f8*/ 	.byte	0x04, 0x1c
        /*09fa*/ 	.short	(.L_343 - .L_342)


	//   ....[0]....
.L_342:
        /*09fc*/ 	.word	0x000000c0


	//   ....[1]....
        /*0a00*/ 	.word	0x0001cde0


	//   ....[2]....
        /*0a04*/ 	.word	0x0001ceb0


	//   ....[3]....
        /*0a08*/ 	.word	0x0001d110


	//   ....[4]....
        /*0a0c*/ 	.word	0x0001d160


	//----- nvinfo : EIATTR_CRS_STACK_SIZE
	.align		4
.L_343:
        /*0a10*/ 	.byte	0x04, 0x1e
        /*0a12*/ 	.short	(.L_345 - .L_344)
.L_344:
        /*0a14*/ 	.word	0x00000000


	//----- nvinfo : EIATTR_CBANK_PARAM_SIZE
	.align		4
.L_345:
        /*0a18*/ 	.byte	0x03, 0x19
        /*0a1a*/ 	.short	0x0128


	//----- nvinfo : EIATTR_PARAM_CBANK
	.align		4
        /*0a1c*/ 	.byte	0x04, 0x0a
        /*0a1e*/ 	.short	(.L_347 - .L_346)
	.align		4
.L_346:
        /*0a20*/ 	.word	index@(.nv.constant0._ZN4mmha33masked_multihead_attention_kernelIfLi144ELi256ELi2ELi64ELi128ELb1ELb1EEEv26Multihead_attention_paramsIT_XT5_EE)
        /*0a24*/ 	.short	0x0380
        /*0a26*/ 	.short	0x0128


	//----- nvinfo : EIATTR_SW_WAR
	.align		4
.L_347:
        /*0a28*/ 	.byte	0x04, 0x36
        /*0a2a*/ 	.short	(.L_349 - .L_348)
.L_348:
        /*0a2c*/ 	.word	0x00000008
.L_349:


//--------------------- .nv.info._ZN4mmha33masked_multihead_attention_kernelIfLi144ELi256ELi4ELi64ELi64ELb1ELb1EEEv26Multihead_attention_paramsIT_XT5_EE --------------------------
	.section	.nv.info._ZN4mmha33masked_multihead_attention_kernelIfLi144ELi256ELi4ELi64ELi64ELb1ELb1EEEv26Multihead_attention_paramsIT_XT5_EE,"",@"SHT_CUDA_INFO"
	.sectionflags	@""
	.align	4


	//----- nvinfo : EIATTR_CUDA_API_VERSION
	.align		4
        /*0000*/ 	.byte	0x04, 0x37
        /*0002*/ 	.short	(.L_351 - .L_350)
.L_350:
        /*0004*/ 	.word	0x00000082


	//----- nvinfo : EIATTR_KPARAM_INFO
	.align		4
.L_351:
        /*0008*/ 	.byte	0x04, 0x17
        /*000a*/ 	.short	(.L_353 - .L_352)
.L_352:
        /*000c*/ 	.word	0x00000000
        /*0010*/ 	.short	0x0000
        /*0012*/ 	.short	0x0000
        /*0014*/ 	.byte	0x00, 0xf0, 0xa1, 0x04


	//----- nvinfo : EIATTR_SPARSE_MMA_MASK
	.align		4
.L_353:
        /*0018*/ 	.byte	0x03, 0x50
        /*001a*/ 	.short	0x0000


	//----- nvinfo : EIATTR_MAXREG_COUNT
	.align		4
        /*001c*/ 	.byte	0x03, 0x1b
        /*001e*/ 	.short	0x00ff


	//----- nvinfo : EIATTR_NUM_BARRIERS
	.align		4
        /*0020*/ 	.byte	0x02, 0x4c
        /*0022*/ 	.byte	0x01
	.zero		1


	//----- nvinfo : EIATTR_EXTERNS
	.align		4
        /*0024*/ 	.byte	0x04, 0x0f
        /*0026*/ 	.short	(.L_355 - .L_354)


	//   ....[0]....
	.align		4
.L_354:
        /*0028*/ 	.word	index@(__assertfail)


	//----- nvinfo : EIATTR_MERCURY_ISA_VERSION
	.align		4
.L_355:
        /*002c*/ 	.byte	0x03, 0x5f
        /*002e*/ 	.short	0x0101


	//----- nvinfo : EIATTR_COOP_GROUP_MASK_REGIDS
	.align		4
        /*0030*/ 	.byte	0x04, 0x29
        /*0032*/ 	.short	(.L_357 - .L_356)


	//   ....[0]....
.L_356:
        /*0034*/ 	.word	0xffffffff


	//   ....[1]....
        /*0038*/ 	.word	0xffffffff


	//   ....[2]....
        /*003c*/ 	.word	0xffffffff


	//   ....[3]....
        /*0040*/ 	.word	0xffffffff


	//   ....[4]....
        /*0044*/ 	.word	0xffffffff


	//   ....[5]....
        /*0048*/ 	.word	0xffffffff


	//   ....[6]....
        /*004c*/ 	.word	0xffffffff


	//   ....[7]....
        /*0050*/ 	.word	0xffffffff


	//   ....[8]....
        /*0054*/ 	.word	0xffffffff


	//   ....[9]....
        /*0058*/ 	.word	0xffffffff


	//   ....[10]....
        /*005c*/ 	.word	0xffffffff


	//   ....[11]....
        /*0060*/ 	.word	0xffffffff


	//   ....[12]....
        /*0064*/ 	.word	0xffffffff


	//   ....[13]....
        /*0068*/ 	.word	0xffffffff


	//   ....[14]....
        /*006c*/ 	.word	0xffffffff


	//   ....[15]....
        /*0070*/ 	.word	0xffffffff


	//   ....[16]....
        /*0074*/ 	.word	0xffffffff


	//   ....[17]....
        /*0078*/ 	.word	0xffffffff


	//   ....[18]....
        /*007c*/ 	.word	0xffffffff


	//   ....[19]....
        /*0080*/ 	.word	0xffffffff


	//   ....[20]....
        /*0084*/ 	.word	0xffffffff


	//   ....[21]....
        /*0088*/ 	.word	0x0500000f


	//   ....[22]....
        /*008c*/ 	.word	0x0500000f


	//   ....[23]....
        /*0090*/ 	.word	0x0500000f


	//   ....[24]....
        /*0094*/ 	.word	0x0500000f


	//   ....[25]....
        /*0098*/ 	.word	0x0500000f


	//----- nvinfo : EIATTR_COOP_GROUP_INSTR_OFFSETS
	.align		4
.L_357:
        /*009c*/ 	.byte	0x04, 0x28
        /*009e*/ 	.short	(.L_359 - .L_358)


	//   ....[0]....
.L_358:
        /*00a0*/ 	.word	0x00001da0


	//   ....[1]....
        /*00a4*/ 	.word	0x00001e30


	//   ....[2]....
        /*00a8*/ 	.word	0x00001e70


	//   ....[3]....
        /*00ac*/ 	.word	0x00001e90


	//   ....[4]....
        /*00b0*/ 	.word	0x00001ec0


	//   ....[5]....
        /*00b4*/ 	.word	0x00001f80


	//   ....[6]....
        /*00b8*/ 	.word	0x00001fa0


	//   ....[7]....
        /*00bc*/ 	.word	0x00011a10


	//   ....[8]....
        /*00c0*/ 	.word	0x00011a30


	//   ....[9]....
        /*00c4*/ 	.word	0x00011dc0


	//   ....[10]....
        /*00c8*/ 	.word	0x00011de0


	//   ....[11]....
        /*00cc*/ 	.word	0x00011e00


	//   ....[12]....
        /*00d0*/ 	.word	0x00011ee0


	//   ....[13]....
        /*00d4*/ 	.word	0x00011f10


	//   ....[14]....
        /*00d8*/ 	.word	0x000133e0


	//   ....[15]....
        /*00dc*/ 	.word	0x00013470


	//   ....[16]....
        /*00e0*/ 	.word	0x00013490


	//   ....[17]....
        /*00e4*/ 	.word	0x000134b0


	//   ....[18]....
        /*00e8*/ 	.word	0x000134d0


	//   ....[19]....
        /*00ec*/ 	.word	0x00013540


	//   ....[20]....
        /*00f0*/ 	.word	0x00013560


	//   ....[21]....
        /*00f4*/ 	.word	0x00016870


	//   ....[22]....
        /*00f8*/ 	.word	0x000168f0


	//   ....[23]....
        /*00fc*/ 	.word	0x00016980


	//   ....[24]....
        /*0100*/ 	.word	0x00016a00


	//   ....[25]....
        /*0104*/ 	.word	0x00016a60


	//----- nvinfo : EIATTR_VRC_CTA_INIT_COUNT
	.align		4
.L_359:
        /*0108*/ 	.byte	0x02, 0x4a
	.zero		1
	.zero		1


	//----- nvinfo : EIATTR_SYSCALL_OFFSETS
	.align		4
        /*010c*/ 	.byte	0x04, 0x46
        /*010e*/ 	.short	(.L_361 - .L_360)


	//   ....[0]....
.L_360:
        /*0110*/ 	.word	0x000012c0


	//----- nvinfo : EIATTR_EXIT_INSTR_OFFSETS
	.align		4
.L_361:
        /*0114*/ 	.byte	0x04, 0x1c
        /*0116*/ 	.short	(.L_363 - .L_362)


	//   ....[0]....
.L_362:
        /*0118*/ 	.word	0x000000b0


	//   ....[1]....
        /*011c*/ 	.word	0x000165a0


	//   ....[2]....
        /*0120*/ 	.word	0x000167c0


	//   ....[3]....
        /*0124*/ 	.word	0x00016810


	//----- nvinfo : EIATTR_CRS_STACK_SIZE
	.align		4
.L_363:
        /*0128*/ 	.byte	0x04, 0x1e
        /*012a*/ 	.short	(.L_365 - .L_364)
.L_364:
        /*012c*/ 	.word	0x00000000


	//----- nvinfo : EIATTR_CBANK_PARAM_SIZE
	.align		4
.L_365:
        /*0130*/ 	.byte	0x03, 0x19
        /*0132*/ 	.short	0x0128


	//----- nvinfo : EIATTR_PARAM_CBANK
	.align		4
        /*0134*/ 	.byte	0x04, 0x0a
        /*0136*/ 	.short	(.L_367 - .L_366)
	.align		4
.L_366:
        /*0138*/ 	.word	index@(.nv.constant0._ZN4mmha33masked_multihead_attention_kernelIfLi144ELi256ELi4ELi64ELi64ELb1ELb1EEEv26Multihead_attention_paramsIT_XT5_EE)
        /*013c*/ 	.short	0x0380
        /*013e*/ 	.short	0x0128


	//----- nvinfo : EIATTR_SW_WAR
	.align		4
.L_367:
        /*0140*/ 	.byte	0x04, 0x36
        /*0142*/ 	.short	(.L_369 - .L_368)
.L_368:
        /*0144*/ 	.word	0x00000008
.L_369:


//--------------------- .nv.info._ZN4mmha33masked_multihead_attention_kernelIfLi144ELi256ELi1ELi64ELi256ELb1ELb0EEEv26Multihead_attention_paramsIT_XT5_EE --------------------------
	.section	.nv.info._ZN4mmha33masked_multihead_attention_kernelIfLi144ELi256ELi1ELi64ELi256ELb1ELb0EEEv26Multihead_attention_paramsIT_XT5_EE,"",@"SHT_CUDA_INFO"
	.sectionflags	@""
	.align	4


	//----- nvinfo : EIATTR_CUDA_API_VERSION
	.align		4
        /*0000*/ 	.byte	0x04, 0x37
        /*0002*/ 	.short	(.L_371 - .L_370)
.L_370:
        /*0004*/ 	.word	0x00000082


	//----- nvinfo : EIATTR_KPARAM_INFO
	.align		4
.L_371:
        /*0008*/ 	.byte	0x04, 0x17
        /*000a*/ 	.short	(.L_373 - .L_372)
.L_372:
        /*000c*/ 	.word	0x00000000
        /*0010*/ 	.short	0x0000
        /*0012*/ 	.short	0x0000
        /*0014*/ 	.byte	0x00, 0xf0, 0xa1, 0x04


	//----- nvinfo : EIATTR_SPARSE_MMA_MASK
	.align		4
.L_373:
        /*0018*/ 	.byte	0x03, 0x50
        /*001a*/ 	.short	0x0000


	//----- nvinfo : EIATTR_MAXREG_COUNT
	.align		4
        /*001c*/ 	.byte	0x03, 0x1b
        /*001e*/ 	.short	0x00ff


	//----- nvinfo : EIATTR_NUM_BARRIERS
	.align		4
        /*0020*/ 	.byte	0x02, 0x4c
        /*0022*/ 	.byte	0x01
	.zero		1


	//----- nvinfo : EIATTR_EXTERNS
	.align		4
        /*0024*/ 	.byte	0x04, 0x0f
        /*0026*/ 	.short	(.L_375 - .L_374)


	//   ....[0]....
	.align		4
.L_374:
        /*0028*/ 	.word	index@(__assertfail)


	//----- nvinfo : EIATTR_ANNOTATIONS
	.align		4
.L_375:
        /*002c*/ 	.byte	0x04, 0x55
        /*002e*/ 	.short	(.L_377 - .L_376)


	//   ....[0]....
.L_376:
        /* <DEDUP_REMOVED lines=1361> */
        /*5534*/ 	.byte	0x40, 0x42, 0x02, 0x00, 0x01, 0x00, 0x00, 0x00, 0x00, 0x90, 0x02, 0x00


	//----- nvinfo : EIATTR_MERCURY_ISA_VERSION
	.align		4
.L_377:
        /*5540*/ 	.byte	0x03, 0x5f
        /*5542*/ 	.short	0x0101


	//----- nvinfo : EIATTR_INT_WARP_WIDE_INSTR_OFFSETS
	.align		4
        /*5544*/ 	.byte	0x04, 0x31
        /*5546*/ 	.short	(.L_379 - .L_378)


	//   ....[0]....
.L_378:
        /*5548*/ 	.word	0x000009d0


	//----- nvinfo : EIATTR_COOP_GROUP_MASK_REGIDS
	.align		4
.L_379:
        /*554c*/ 	.byte	0x04, 0x29
        /*554e*/ 	.short	(.L_381 - .L_380)


	//   ....[0]....
.L_380:
        /*5550*/ 	.word	0xffffffff


	//   ....[1]....
        /*5554*/ 	.word	0xffffffff


	//   ....[2]....
        /*5558*/ 	.word	0xffffffff


	//   ....[3]....
        /*555c*/ 	.word	0xffffffff


	//   ....[4]....
        /*5560*/ 	.word	0xffffffff


	//   ....[5]....
        /*5564*/ 	.word	0xffffffff


	//   ....[6]....
        /*5568*/ 	.word	0xffffffff


	//   ....[7]....
        /*556c*/ 	.word	0xffffffff


	//   ....[8]....
        /*5570*/ 	.word	0xffffffff


	//   ....[9]....
        /*5574*/ 	.word	0xffffffff


	//   ....[10]....
        /*5578*/ 	.word	0xffffffff


	//   ....[11]....
        /*557c*/ 	.word	0xffffffff


	//   ....[12]....
        /*5580*/ 	.word	0xffffffff


	//   ....[13]....
        /*5584*/ 	.word	0xffffffff


	//   ....[14]....
        /*5588*/ 	.word	0xffffffff


	//   ....[15]....
        /*558c*/ 	.word	0xffffffff


	//   ....[16]....
        /*5590*/ 	.word	0xffffffff


	//   ....[17]....
        /*5594*/ 	.word	0xffffffff


	//   ....[18]....
        /*5598*/ 	.word	0xffffffff


	//   ....[19]....
        /*559c*/ 	.word	0xffffffff


	//   ....[20]....
        /*55a0*/ 	.word	0xffffffff


	//   ....[21]....
        /*55a4*/ 	.word	0xffffffff


	//   ....[22]....
        /*55a8*/ 	.word	0xffffffff


	//   ....[23]....
        /*55ac*/ 	.word	0xffffffff


	//   ....[24]....
        /*55b0*/ 	.word	0xffffffff


	//----- nvinfo : EIATTR_COOP_GROUP_INSTR_OFFSETS
	.align		4
.L_381:
        /*55b4*/ 	.byte	0x04, 0x28
        /*55b6*/ 	.short	(.L_383 - .L_382)


	//   ....[0]....
.L_382:
        /*55b8*/ 	.word	0x00001f80


	//   ....[1]....
        /*55bc*/ 	.word	0x00002010


	//   ....[2]....
        /*55c0*/ 	.word	0x00002060


	//   ....[3]....
        /*55c4*/ 	.word	0x00002080


	//   ....[4]....
        /*55c8*/ 	.word	0x000020b0


	//   ....[5]....
        /*55cc*/ 	.word	0x000021a0


	//   ....[6]....
        /*55d0*/ 	.word	0x000021c0


	//   ....[7]....
        /*55d4*/ 	.word	0x000242a0


	//   ....[8]....
        /*55d8*/ 	.word	0x000242c0


	//   ....[9]....
        /*55dc*/ 	.word	0x000242f0


	//   ....[10]....
        /*55e0*/ 	.word	0x00024320


	//   ....[11]....
        /*55e4*/ 	.word	0x00024370


	//   ....[12]....
        /*55e8*/ 	.word	0x000243e0


	//   ....[13]....
        /*55ec*/ 	.word	0x00024400


	//   ....[14]....
        /*55f0*/ 	.word	0x00024430


	//   ....[15]....
        /*55f4*/ 	.word	0x00024460


	//   ....[16]....
        /*55f8*/ 	.word	0x00025950


	//   ....[17]....
        /*55fc*/ 	.word	0x000259f0


	//   ....[18]....
        /*5600*/ 	.word	0x00025a20


	//   ....[19]....
        /*5604*/ 	.word	0x00025a40


	//   ....[20]....
        /*5608*/ 	.word	0x00025a60


	//   ....[21]....
        /*560c*/ 	.word	0x00025ac0


	//   ....[22]....
        /*5610*/ 	.word	0x00025ae0


	//   ....[23]....
        /*5614*/ 	.word	0x00025b00


	//   ....[24]....
        /*5618*/ 	.word	0x00025b20


	//----- nvinfo : EIATTR_VRC_CTA_INIT_COUNT
	.align		4
.L_383:
        /*561c*/ 	.byte	0x02, 0x4a
	.zero		1
	.zero		1


	//----- nvinfo : EIATTR_SYSCALL_OFFSETS
	.align		4
        /*5620*/ 	.byte	0x04, 0x46
        /*5622*/ 	.short	(.L_385 - .L_384)


	//   ....[0]....
.L_384:
        /*5624*/ 	.word	0x00001490


	//----- nvinfo : EIATTR_EXIT_INSTR_OFFSETS
	.align		4
.L_385:
        /*5628*/ 	.byte	0x04, 0x1c
        /*562a*/ 	.short	(.L_387 - .L_386)


	//   ....[0]....
.L_386:
        /*562c*/ 	.word	0x000000c0


	//   ....[1]....
        /*5630*/ 	.word	0x00029210


	//   ....[2]....
        /*5634*/ 	.word	0x000293a0


	//   ....[3]....
        /*5638*/ 	.word	0x00029600


	//   ....[4]....
        /*563c*/ 	.word	0x00029650


	//----- nvinfo : EIATTR_CRS_STACK_SIZE
	.align		4
.L_387:
        /*5640*/ 	.byte	0x04, 0x1e
        /*5642*/ 	.short	(.L_389 - .L_388)
.L_388:
        /*5644*/ 	.word	0x00000000


	//----- nvinfo : EIATTR_CBANK_PARAM_SIZE
	.align		4
.L_389:
        /*5648*/ 	.byte	0x03, 0x19
        /*564a*/ 	.short	0x0128


	//----- nvinfo : EIATTR_PARAM_CBANK
	.align		4
        /*564c*/ 	.byte	0x04, 0x0a
        /*564e*/ 	.short	(.L_391 - .L_390)
	.align		4
.L_390:
        /*5650*/ 	.word	index@(.nv.constant0._ZN4mmha33masked_multihead_attention_kernelIfLi144ELi256ELi1ELi64ELi256ELb1ELb0EEEv26Multihead_attention_paramsIT_XT5_EE)
        /*5654*/ 	.short	0x0380
        /*5656*/ 	.short	0x0128


	//----- nvinfo : EIATTR_SW_WAR
	.align		4
.L_391:
        /*5658*/ 	.byte	0x04, 0x36
        /*565a*/ 	.short	(.L_393 - .L_392)
.L_392:
        /*565c*/ 	.word	0x00000008
.L_393:


//--------------------- .nv.info._ZN4mmha33masked_multihead_attention_kernelIfLi144ELi256ELi2ELi64ELi128ELb1ELb0EEEv26Multihead_attention_paramsIT_XT5_EE --------------------------
	.section	.nv.info._ZN4mmha33masked_multihead_attention_kernelIfLi144ELi256ELi2ELi64ELi128ELb1ELb0EEEv26Multihead_attention_paramsIT_XT5_EE,"",@"SHT_CUDA_INFO"
	.sectionflags	@""
	.align	4


	//----- nvinfo : EIATTR_CUDA_API_VERSION
	.align		4
        /*0000*/ 	.byte	0x04, 0x37
        /*0002*/ 	.short	(.L_395 - .L_394)
.L_394:
        /*0004*/ 	.word	0x00000082


	//----- nvinfo : EIATTR_KPARAM_INFO
	.align		4
.L_395:
        /*0008*/ 	.byte	0x04, 0x17
        /*000a*/ 	.short	(.L_397 - .L_396)
.L_396:
        /*000c*/ 	.word	0x00000000
        /*0010*/ 	.short	0x0000
        /*0012*/ 	.short	0x0000
        /*0014*/ 	.byte	0x00, 0xf0, 0xa1, 0x04


	//----- nvinfo : EIATTR_SPARSE_MMA_MASK
	.align		4
.L_397:
        /*0018*/ 	.byte	0x03, 0x50
        /*001a*/ 	.short	0x0000


	//----- nvinfo : EIATTR_MAXREG_COUNT
	.align		4
        /*001c*/ 	.byte	0x03, 0x1b
        /*001e*/ 	.short	0x00ff


	//----- nvinfo : EIATTR_NUM_BARRIERS
	.align		4
        /*0020*/ 	.byte	0x02, 0x4c
        /*0022*/ 	.byte	0x01
	.zero		1


	//----- nvinfo : EIATTR_EXTERNS
	.align		4
        /*0024*/ 	.byte	0x04, 0x0f
        /*0026*/ 	.short	(.L_399 - .L_398)


	//   ....[0]....
	.align		4
.L_398:
        /*0028*/ 	.word	index@(__assertfail)


	//----- nvinfo : EIATTR_ANNOTATIONS
	.align		4
.L_399:
        /*002c*/ 	.byte	0x04, 0x55
        /*002e*/ 	.short	(.L_401 - .L_400)


	//   ....[0]....
.L_400:
        /* <DEDUP_REMOVED lines=159> */


	//----- nvinfo : EIATTR_MERCURY_ISA_VERSION
	.align		4
.L_401:
        /*0a10*/ 	.byte	0x03, 0x5f
        /*0a12*/ 	.short	0x0101


	//----- nvinfo : EIATTR_INT_WARP_WIDE_INSTR_OFFSETS
	.align		4
        /*0a14*/ 	.byte	0x04, 0x31
        /*0a16*/ 	.short	(.L_403 - .L_402)


	//   ....[0]....
.L_402:
        /*0a18*/ 	.word	0x000009d0


	//----- nvinfo : EIATTR_COOP_GROUP_MASK_REGIDS
	.align		4
.L_403:
        /*0a1c*/ 	.byte	0x04, 0x29
        /*0a1e*/ 	.short	(.L_405 - .L_404)


	//   ....[0]....
.L_404:
        /*0a20*/ 	.word	0xffffffff


	//   ....[1]....
        /*0a24*/ 	.word	0xffffffff


	//   ....[2]....
        /*0a28*/ 	.word	0xffffffff


	//   ....[3]....
        /*0a2c*/ 	.word	0xffffffff


	//   ....[4]....
        /*0a30*/ 	.word	0xffffffff


	//   ....[5]....
        /*0a34*/ 	.word	0xffffffff


	//   ....[6]....
        /*0a38*/ 	.word	0xffffffff


	//   ....[7]....
        /*0a3c*/ 	.word	0xffffffff


	//   ....[8]....
        /*0a40*/ 	.word	0xffffffff


	//   ....[9]....
        /*0a44*/ 	.word	0xffffffff


	//   ....[10]....
        /*0a48*/ 	.word	0xffffffff


	//   ....[11]....
        /*0a4c*/ 	.word	0xffffffff


	//   ....[12]....
        /*0a50*/ 	.word	0xffffffff


	//   ....[13]....
        /*0a54*/ 	.word	0xffffffff


	//   ....[14]....
        /*0a58*/ 	.word	0xffffffff


	//   ....[15]....
        /*0a5c*/ 	.word	0xffffffff


	//   ....[16]....
        /*0a60*/ 	.word	0xffffffff


	//   ....[17]....
        /*0a64*/ 	.word	0xffffffff


	//   ....[18]....
        /*0a68*/ 	.word	0xffffffff


	//   ....[19]....
        /*0a6c*/ 	.word	0xffffffff


	//   ....[20]....
        /*0a70*/ 	.word	0xffffffff


	//   ....[21]....
        /*0a74*/ 	.word	0xffffffff


	//   ....[22]....
        /*0a78*/ 	.word	0xffffffff


	//   ....[23]....
        /*0a7c*/ 	.word	0x0500000f


	//   ....[24]....
        /*0a80*/ 	.word	0x0500000f


	//   ....[25]....
        /*0a84*/ 	.word	0x0500000f


	//   ....[26]....
        /*0a88*/ 	.word	0x0500000f


	//   ....[27]....
        /*0a8c*/ 	.word	0x0500000f


	//----- nvinfo : EIATTR_COOP_GROUP_INSTR_OFFSETS
	.align		4
.L_405:
        /*0a90*/ 	.byte	0x04, 0x28
        /*0a92*/ 	.short	(.L_407 - .L_406)


	//   ....[0]....
.L_406:
        /*0a94*/ 	.word	0x00001f30


	//   ....[1]....
        /*0a98*/ 	.word	0x00001fa0


	//   ....[2]....
        /*0a9c*/ 	.word	0x00001fd0


	//   ....[3]....
        /*0aa0*/ 	.word	0x00001ff0


	//   ....[4]....
        /*0aa4*/ 	.word	0x00002020


	//   ....[5]....
        /*0aa8*/ 	.word	0x00002150


	//   ....[6]....
        /*0aac*/ 	.word	0x00002170


	//   ....[7]....
        /*0ab0*/ 	.word	0x00016c00


	//   ....[8]....
        /*0ab4*/ 	.word	0x00016f30


	//   ....[9]....
        /*0ab8*/ 	.word	0x00016f50


	//   ....[10]....
        /*0abc*/ 	.word	0x00016f70


	//   ....[11]....
        /*0ac0*/ 	.word	0x00016f90


	//   ....[12]....
        /*0ac4*/ 	.word	0x000170a0


	//   ....[13]....
        /*0ac8*/ 	.word	0x000170d0


	//   ....[14]....
        /*0acc*/ 	.word	0x00017100


	//   ....[15]....
        /*0ad0*/ 	.word	0x000185e0


	//   ....[16]....
        /*0ad4*/ 	.word	0x000186a0


	//   ....[17]....
        /*0ad8*/ 	.word	0x000186c0


	//   ....[18]....
        /*0adc*/ 	.word	0x000186e0


	//   ....[19]....
        /*0ae0*/ 	.word	0x00018700


	//   ....[20]....
        /*0ae4*/ 	.word	0x00018760


	//   ....[21]....
        /*0ae8*/ 	.word	0x00018780


	//   ....[22]....
        /*0aec*/ 	.word	0x000187a0


	//   ....[23]....
        /*0af0*/ 	.word	0x0001c200


	//   ....[24]....
        /*0af4*/ 	.word	0x0001c2b0


	//   ....[25]....
        /*0af8*/ 	.word	0x0001c330


	//   ....[26]....
        /*0afc*/ 	.word	0x0001c390


	//   ....[27]....
        /*0b00*/ 	.word	0x0001c3f0


	//----- nvinfo : EIATTR_VRC_CTA_INIT_COUNT
	.align		4
.L_407:
        /*0b04*/ 	.byte	0x02, 0x4a
	.zero		1
	.zero		1


	//----- nvinfo : EIATTR_SYSCALL_OFFSETS
	.align		4
        /*0b08*/ 	.byte	0x04, 0x46
        /*0b0a*/ 	.short	(.L_409 - .L_408)


	//   ....[0]....
.L_408:
        /*0b0c*/ 	.word	0x00001450


	//----- nvinfo : EIATTR_EXIT_INSTR_OFFSETS
	.align		4
.L_409:
        /*0b10*/ 	.byte	0x04, 0x1c
        /*0b12*/ 	.short	(.L_411 - .L_410)


	//   ....[0]....
.L_410:
        /*0b14*/ 	.word	0x000000c0


	//   ....[1]....
        /*0b18*/ 	.word	0x0001be10


	//   ....[2]....
        /*0b1c*/ 	.word	0x0001bee0


	//   ....[3]....
        /*0b20*/ 	.word	0x0001c140


	//   ....[4]....
        /*0b24*/ 	.word	0x0001c190


	//----- nvinfo : EIATTR_CRS_STACK_SIZE
	.align		4
.L_411:
        /*0b28*/ 	.byte	0x04, 0x1e
        /*0b2a*/ 	.short	(.L_413 - .L_412)
.L_412:
        /*0b2c*/ 	.word	0x00000000


	//----- nvinfo : EIATTR_CBANK_PARAM_SIZE
	.align		4
.L_413:
        /*0b30*/ 	.byte	0x03, 0x19
        /*0b32*/ 	.short	0x0128


	//----- nvinfo : EIATTR_PARAM_CBANK
	.align		4
        /*0b34*/ 	.byte	0x04, 0x0a
        /*0b36*/ 	.short	(.L_415 - .L_414)
	.align		4
.L_414:
        /*0b38*/ 	.word	index@(.nv.constant0._ZN4mmha33masked_multihead_attention_kernelIfLi144ELi256ELi2ELi64ELi128ELb1ELb0EEEv26Multihead_attention_paramsIT_XT5_EE)
        /*0b3c*/ 	.short	0x0380
        /*0b3e*/ 	.short	0x0128


	//----- nvinfo : EIATTR_SW_WAR
	.align		4
.L_415:
        /*0b40*/ 	.byte	0x04, 0x36
        /*0b42*/ 	.short	(.L_417 - .L_416)
.L_416:
        /*0b44*/ 	.word	0x00000008
.L_417:


//--------------------- .nv.info._ZN4mmha33masked_multihead_attention_kernelIfLi144ELi256ELi4ELi64ELi64ELb1ELb0EEEv26Multihead_attention_paramsIT_XT5_EE --------------------------
	.section	.nv.info._ZN4mmha33masked_multihead_attention_kernelIfLi144ELi256ELi4ELi64ELi64ELb1ELb0EEEv26Multihead_attention_paramsIT_XT5_EE,"",@"SHT_CUDA_INFO"
	.sectionflags	@""
	.align	4


	//----- nvinfo : EIATTR_CUDA_API_VERSION
	.align		4
        /*0000*/ 	.byte	0x04, 0x37
        /*0002*/ 	.short	(.L_419 - .L_418)
.L_418:
        /*0004*/ 	.word	0x00000082


	//----- nvinfo : EIATTR_KPARAM_INFO
	.align		4
.L_419:
        /*0008*/ 	.byte	0x04, 0x17
        /*000a*/ 	.short	(.L_421 - .L_420)
.L_420:
        /*000c*/ 	.word	0x00000000
        /*0010*/ 	.short	0x0000
        /*0012*/ 	.short	0x0000
        /*0014*/ 	.byte	0x00, 0xf0, 0xa1, 0x04


	//----- nvinfo : EIATTR_SPARSE_MMA_MASK
	.align		4
.L_421:
        /*0018*/ 	.byte	0x03, 0x50
        /*001a*/ 	.short	0x0000


	//----- nvinfo : EIATTR_MAXREG_COUNT
	.align		4
        /*001c*/ 	.byte	0x03, 0x1b
        /*001e*/ 	.short	0x00ff


	//----- nvinfo : EIATTR_NUM_BARRIERS
	.align		4
        /*0020*/ 	.byte	0x02, 0x4c
        /*0022*/ 	.byte	0x01
	.zero		1


	//----- nvinfo : EIATTR_EXTERNS
	.align		4
        /*0024*/ 	.byte	0x04, 0x0f
        /*0026*/ 	.short	(.L_423 - .L_422)


	//   ....[0]....
	.align		4
.L_422:
        /*0028*/ 	.word	index@(__assertfail)


	//----- nvinfo : EIATTR_MERCURY_ISA_VERSION
	.align		4
.L_423:
        /*002c*/ 	.byte	0x03, 0x5f
        /*002e*/ 	.short	0x0101


	//----- nvinfo : EIATTR_COOP_GROUP_MASK_REGIDS
	.align		4
        /*0030*/ 	.byte	0x04, 0x29
        /*0032*/ 	.short	(.L_425 - .L_424)


	//   ....[0]....
.L_424:
        /*0034*/ 	.word	0xffffffff


	//   ....[1]....
        /*0038*/ 	.word	0xffffffff


	//   ....[2]....
        /*003c*/ 	.word	0xffffffff


	//   ....[3]....
        /*0040*/ 	.word	0xffffffff


	//   ....[4]....
        /*0044*/ 	.word	0xffffffff


	//   ....[5]....
        /*0048*/ 	.word	0xffffffff


	//   ....[6]....
        /*004c*/ 	.word	0xffffffff


	//   ....[7]....
        /*0050*/ 	.word	0xffffffff


	//   ....[8]....
        /*0054*/ 	.word	0xffffffff


	//   ....[9]....
        /*0058*/ 	.word	0xffffffff


	//   ....[10]....
        /*005c*/ 	.word	0xffffffff


	//   ....[11]....
        /*0060*/ 	.word	0xffffffff


	//   ....[12]....
        /*0064*/ 	.word	0xffffffff


	//   ....[13]....
        /*0068*/ 	.word	0xffffffff


	//   ....[14]....
        /*006c*/ 	.word	0xffffffff


	//   ....[15]....
        /*0070*/ 	.word	0xffffffff


	//   ....[16]....
        /*0074*/ 	.word	0xffffffff


	//   ....[17]....
        /*0078*/ 	.word	0xffffffff


	//   ....[18]....
        /*007c*/ 	.word	0xffffffff


	//   ....[19]....
        /*0080*/ 	.word	0xffffffff


	//   ....[20]....
        /*0084*/ 	.word	0xffffffff


	//   ....[21]....
        /*0088*/ 	.word	0x0500000f


	//   ....[22]....
        /*008c*/ 	.word	0x0500000f


	//   ....[23]....
        /*0090*/ 	.word	0x0500000f


	//   ....[24]....
        /*0094*/ 	.word	0x0500000f


	//   ....[25]....
        /*0098*/ 	.word	0x0500000f


	//----- nvinfo : EIATTR_COOP_GROUP_INSTR_OFFSETS
	.align		4
.L_425:
        /*009c*/ 	.byte	0x04, 0x28
        /*009e*/ 	.short	(.L_427 - .L_426)


	//   ....[0]....
.L_426:
        /*00a0*/ 	.word	0x00001d80


	//   ....[1]....
        /*00a4*/ 	.word	0x00001e00


	//   ....[2]....
        /*00a8*/ 	.word	0x00001e30


	//   ....[3]....
        /*00ac*/ 	.word	0x00001e50


	//   ....[4]....
        /*00b0*/ 	.word	0x00001e80


	//   ....[5]....
        /*00b4*/ 	.word	0x00001f70


	//   ....[6]....
        /*00b8*/ 	.word	0x00001f90


	//   ....[7]....
        /*00bc*/ 	.word	0x00013690


	//   ....[8]....
        /*00c0*/ 	.word	0x000136b0


	//   ....[9]....
        /*00c4*/ 	.word	0x00013910


	//   ....[10]....
        /*00c8*/ 	.word	0x00013930


	//   ....[11]....
        /*00cc*/ 	.word	0x00013950


	//   ....[12]....
        /*00d0*/ 	.word	0x00013a60


	//   ....[13]....
        /*00d4*/ 	.word	0x00013a90


	//   ....[14]....
        /*00d8*/ 	.word	0x00014f30


	//   ....[15]....
        /*00dc*/ 	.word	0x00014fc0


	//   ....[16]....
        /*00e0*/ 	.word	0x00014ff0


	//   ....[17]....
        /*00e4*/ 	.word	0x00015010


	//   ....[18]....
        /*00e8*/ 	.word	0x00015030


	//   ....[19]....
        /*00ec*/ 	.word	0x000150a0


	//   ....[20]....
        /*00f0*/ 	.word	0x000150c0


	//   ....[21]....
        /*00f4*/ 	.word	0x00018fd0


	//   ....[22]....
        /*00f8*/ 	.word	0x00019050


	//   ....[23]....
        /*00fc*/ 	.word	0x000190e0


	//   ....[24]....
        /*0100*/ 	.word	0x00019160


	//   ....[25]....
        /*0104*/ 	.word	0x000191c0


	//----- nvinfo : EIATTR_VRC_CTA_INIT_COUNT
	.align		4
.L_427:
        /*0108*/ 	.byte	0x02, 0x4a
	.zero		1
	.zero		1


	//----- nvinfo : EIATTR_SYSCALL_OFFSETS
	.align		4
        /*010c*/ 	.byte	0x04, 0x46
        /*010e*/ 	.short	(.L_429 - .L_428)


	//   ....[0]....
.L_428:
        /*0110*/ 	.word	0x000012a0


	//----- nvinfo : EIATTR_EXIT_INSTR_OFFSETS
	.align		4
.L_429:
        /*0114*/ 	.byte	0x04, 0x1c
        /*0116*/ 	.short	(.L_431 - .L_430)


	//   ....[0]....
.L_430:
        /*0118*/ 	.word	0x000000b0


	//   ....[1]....
        /*011c*/ 	.word	0x00018d00


	//   ....[2]....
        /*0120*/ 	.word	0x00018f20


	//   ....[3]....
        /*0124*/ 	.word	0x00018f70


	//----- nvinfo : EIATTR_CRS_STACK_SIZE
	.align		4
.L_431:
        /*0128*/ 	.byte	0x04, 0x1e
        /*012a*/ 	.short	(.L_433 - .L_432)
.L_432:
        /*012c*/ 	.word	0x00000000


	//----- nvinfo : EIATTR_CBANK_PARAM_SIZE
	.align		4
.L_433:
        /*0130*/ 	.byte	0x03, 0x19
        /*0132*/ 	.short	0x0128


	//----- nvinfo : EIATTR_PARAM_CBANK
	.align		4
        /*0134*/ 	.byte	0x04, 0x0a
        /*0136*/ 	.short	(.L_435 - .L_434)
	.align		4
.L_434:
        /*0138*/ 	.word	index@(.nv.constant0._ZN4mmha33masked_multihead_attention_kernelIfLi144ELi256ELi4ELi64ELi64ELb1ELb0EEEv26Multihead_attention_paramsIT_XT5_EE)
        /*013c*/ 	.short	0x0380
        /*013e*/ 	.short	0x0128


	//----- nvinfo : EIATTR_SW_WAR
	.align		4
.L_435:
        /*0140*/ 	.byte	0x04, 0x36
        /*0142*/ 	.short	(.L_437 - .L_436)
.L_436:
        /*0144*/ 	.word	0x00000008
.L_437:


//--------------------- .nv.info._ZN4mmha33masked_multihead_attention_kernelItLi144ELi256ELi1ELi32ELi256ELb0ELb1EEEv26Multihead_attention_paramsIT_XT5_EE --------------------------
	.section	.nv.info._ZN4mmha33masked_multihead_attention_kernelItLi144ELi256ELi1ELi32ELi256ELb0ELb1EEEv26Multihead_attention_paramsIT_XT5_EE,"",@"SHT_CUDA_INFO"
	.sectionflags	@""
	.align	4


	//----- nvinfo : EIATTR_CUDA_API_VERSION
	.align		4
        /*0000*/ 	.byte	0x04, 0x37
        /*0002*/ 	.short	(.L_439 - .L_438)
.L_438:
        /*0004*/ 	.word	0x00000082


	//----- nvinfo : EIATTR_KPARAM_INFO
	.align		4
.L_439:
        /*0008*/ 	.byte	0x04, 0x17
        /*000a*/ 	.short	(.L_441 - .L_440)
.L_440:
        /*000c*/ 	.word	0x00000000
        /*0010*/ 	.short	0x0000
        /*0012*/ 	.short	0x0000
        /*0014*/ 	.byte	0x00, 0xf0, 0xa1, 0x04


	//----- nvinfo : EIATTR_SPARSE_MMA_MASK
	.align		4
.L_441:
        /*0018*/ 	.byte	0x03, 0x50
        /*001a*/ 	.short	0x0000


	//----- nvinfo : EIATTR_MAXREG_COUNT
	.align		4
        /*001c*/ 	.byte	0x03, 0x1b
        /*001e*/ 	.short	0x00ff


	//----- nvinfo : EIATTR_NUM_BARRIERS
	.align		4
        /*0020*/ 	.byte	0x02, 0x4c
        /*0022*/ 	.byte	0x01
	.zero		1


	//----- nvinfo : EIATTR_EXTERNS
	.align		4
        /*0024*/ 	.byte	0x04, 0x0f
        /*0026*/ 	.short	(.L_443 - .L_442)


	//   ....[0]....
	.align		4
.L_442:
        /*0028*/ 	.word	index@(__assertfail)


	//----- nvinfo : EIATTR_ANNOTATIONS
	.align		4
.L_443:
        /*002c*/ 	.byte	0x04, 0x55
        /*002e*/ 	.short	(.L_445 - .L_444)


	//   ....[0]....
.L_444:
        /* <DEDUP_REMOVED lines=25> */


	//----- nvinfo : EIATTR_MERCURY_ISA_VERSION
	.align		4
.L_445:
        /*01a8*/ 	.byte	0x03, 0x5f
        /*01aa*/ 	.short	0x0101


	//----- nvinfo : EIATTR_INT_WARP_WIDE_INSTR_OFFSETS
	.align		4
        /*01ac*/ 	.byte	0x04, 0x31
        /*01ae*/ 	.short	(.L_447 - .L_446)


	//   ....[0]....
.L_446:
        /*01b0*/ 	.word	0x00000ff0


	//----- nvinfo : EIATTR_COOP_GROUP_MASK_REGIDS
	.align		4
.L_447:
        /*01b4*/ 	.byte	0x04, 0x29
        /*01b6*/ 	.short	(.L_449 - .L_448)


	//   ....[0]....
.L_448:
        /*01b8*/ 	.word	0xffffffff


	//   ....[1]....
        /*01bc*/ 	.word	0xffffffff


	//   ....[2]....
        /*01c0*/ 	.word	0xffffffff


	//   ....[3]....
        /*01c4*/ 	.word	0xffffffff


	//   ....[4]....
        /*01c8*/ 	.word	0xffffffff


	//   ....[5]....
        /*01cc*/ 	.word	0xffffffff


	//   ....[6]....
        /*01d0*/ 	.word	0xffffffff


	//   ....[7]....
        /*01d4*/ 	.word	0xffffffff


	//   ....[8]....
        /*01d8*/ 	.word	0xffffffff


	//   ....[9]....
        /*01dc*/ 	.word	0xffffffff


	//   ....[10]....
        /*01e0*/ 	.word	0xffffffff


	//   ....[11]....
        /*01e4*/ 	.word	0xffffffff


	//   ....[12]....
        /*01e8*/ 	.word	0xffffffff


	//   ....[13]....
        /*01ec*/ 	.word	0xffffffff


	//   ....[14]....
        /*01f0*/ 	.word	0xffffffff


	//   ....[15]....
        /*01f4*/ 	.word	0xffffffff


	//   ....[16]....
        /*01f8*/ 	.word	0xffffffff


	//   ....[17]....
        /*01fc*/ 	.word	0xffffffff


	//   ....[18]....
        /*0200*/ 	.word	0xffffffff


	//   ....[19]....
        /*0204*/ 	.word	0xffffffff


	//   ....[20]....
        /*0208*/ 	.word	0xffffffff


	//   ....[21]....
        /*020c*/ 	.word	0xffffffff


	//   ....[22]....
        /*0210*/ 	.word	0xffffffff


	//   ....[23]....
        /*0214*/ 	.word	0x0500000f


	//   ....[24]....
        /*0218*/ 	.word	0x0500000f


	//   ....[25]....
        /*021c*/ 	.word	0x0500000f


	//   ....[26]....
        /*0220*/ 	.word	0x0500000f


	//   ....[27]....
        /*0224*/ 	.word	0x0500000f


	//----- nvinfo : EIATTR_COOP_GROUP_INSTR_OFFSETS
	.align		4
.L_449:
        /*0228*/ 	.byte	0x04, 0x28
        /*022a*/ 	.short	(.L_451 - .L_450)


	//   ....[0]....
.L_450:
        /*022c*/ 	.word	0x00002a00


	//   ....[1]....
        /*0230*/ 	.word	0x00002a20


	//   ....[2]....
        /*0234*/ 	.word	0x00002a40


	//   ....[3]....
        /*0238*/ 	.word	0x00002a60


	//   ....[4]....
        /*023c*/ 	.word	0x00002a80


	//   ....[5]....
        /*0240*/ 	.word	0x000078a0


	//   ....[6]....
        /*0244*/ 	.word	0x000078c0


	//   ....[7]....
        /*0248*/ 	.word	0x000078f0


	//   ....[8]....
        /*024c*/ 	.word	0x00007910


	//   ....[9]....
        /*0250*/ 	.word	0x00007950


	//   ....[10]....
        /*0254*/ 	.word	0x000079e0


	//   ....[11]....
        /*0258*/ 	.word	0x00007a10


	//   ....[12]....
        /*025c*/ 	.word	0x00007a40


	//   ....[13]....
        /*0260*/ 	.word	0x00007a60


	//   ....[14]....
        /*0264*/ 	.word	0x000090d0


	//   ....[15]....
        /*0268*/ 	.word	0x00009180


	//   ....[16]....
        /*026c*/ 	.word	0x00009200


	//   ....[17]....
        /*0270*/ 	.word	0x00009220


	//   ....[18]....
        /*0274*/ 	.word	0x00009240


	//   ....[19]....
        /*0278*/ 	.word	0x000092d0


	//   ....[20]....
        /*027c*/ 	.word	0x000092f0


	//   ....[21]....
        /*0280*/ 	.word	0x00009310


	//   ....[22]....
        /*0284*/ 	.word	0x00009340


	//   ....[23]....
        /*0288*/ 	.word	0x0000d050


	//   ....[24]....
        /*028c*/ 	.word	0x0000d0b0


	//   ....[25]....
        /*0290*/ 	.word	0x0000d110


	//   ....[26]....
        /*0294*/ 	.word	0x0000d170


	//   ....[27]....
        /*0298*/ 	.word	0x0000d1d0


	//----- nvinfo : EIATTR_VRC_CTA_INIT_COUNT
	.align		4
.L_451:
        /*029c*/ 	.byte	0x02, 0x4a
	.zero		1
	.zero		1


	//----- nvinfo : EIATTR_SYSCALL_OFFSETS
	.align		4
        /*02a0*/ 	.byte	0x04, 0x46
        /*02a2*/ 	.short	(.L_453 - .L_452)


	//   ....[0]....
.L_452:
        /*02a4*/ 	.word	0x00001c60


	//----- nvinfo : EIATTR_EXIT_INSTR_OFFSETS
	.align		4
.L_453:
        /*02a8*/ 	.byte	0x04, 0x1c
        /*02aa*/ 	.short	(.L_455 - .L_454)


	//   ....[0]....
.L_454:
        /*02ac*/ 	.word	0x000000e0


	//   ....[1]....
        /*02b0*/ 	.word	0x0000cb90


	//   ....[2]....
        /*02b4*/ 	.word	0x0000cf40


	//   ....[3]....
        /*02b8*/ 	.word	0x0000d000


	//----- nvinfo : EIATTR_CRS_STACK_SIZE
	.align		4
.L_455:
        /*02bc*/ 	.byte	0x04, 0x1e
        /*02be*/ 	.short	(.L_457 - .L_456)
.L_456:
        /*02c0*/ 	.word	0x00000000


	//----- nvinfo : EIATTR_CBANK_PARAM_SIZE
	.align		4
.L_457:
        /*02c4*/ 	.byte	0x03, 0x19
        /*02c6*/ 	.short	0x0128


	//----- nvinfo : EIATTR_PARAM_CBANK
	.align		4
        /*02c8*/ 	.byte	0x04, 0x0a
        /*02ca*/ 	.short	(.L_459 - .L_458)
	.align		4
.L_458:
        /*02cc*/ 	.word	index@(.nv.constant0._ZN4mmha33masked_multihead_attention_kernelItLi144ELi256ELi1ELi32ELi256ELb0ELb1EEEv26Multihead_attention_paramsIT_XT5_EE)
        /*02d0*/ 	.short	0x0380
        /*02d2*/ 	.short	0x0128


	//----- nvinfo : EIATTR_SW_WAR
	.align		4
.L_459:
        /*02d4*/ 	.byte	0x04, 0x36
        /*02d6*/ 	.short	(.L_461 - .L_460)
.L_460:
        /*02d8*/ 	.word	0x00000008
.L_461:


//--------------------- .nv.info._ZN4mmha33masked_multihead_attention_kernelItLi144ELi256ELi2ELi32ELi128ELb0ELb1EEEv26Multihead_attention_paramsIT_XT5_EE --------------------------
	.section	.nv.info._ZN4mmha33masked_multihead_attention_kernelItLi144ELi256ELi2ELi32ELi128ELb0ELb1EEEv26Multihead_attention_paramsIT_XT5_EE,"",@"SHT_CUDA_INFO"
	.sectionflags	@""
	.align	4


	//----- nvinfo : EIATTR_CUDA_API_VERSION
	.align		4
        /*0000*/ 	.byte	0x04, 0x37
        /*0002*/ 	.short	(.L_463 - .L_462)
.L_462:
        /*0004*/ 	.word	0x00000082


	//----- nvinfo : EIATTR_KPARAM_INFO
	.align		4
.L_463:
        /*0008*/ 	.byte	0x04, 0x17
        /*000a*/ 	.short	(.L_465 - .L_464)
.L_464:
        /*000c*/ 	.word	0x00000000
        /*0010*/ 	.short	0x0000
        /*0012*/ 	.short	0x0000
        /*0014*/ 	.byte	0x00, 0xf0, 0xa1, 0x04


	//----- nvinfo : EIATTR_SPARSE_MMA_MASK
	.align		4
.L_465:
        /*0018*/ 	.byte	0x03, 0x50
        /*001a*/ 	.short	0x0000


	//----- nvinfo : EIATTR_MAXREG_COUNT
	.align		4
        /*001c*/ 	.byte	0x03, 0x1b
        /*001e*/ 	.short	0x00ff


	//----- nvinfo : EIATTR_NUM_BARRIERS
	.align		4
        /*0020*/ 	.byte	0x02, 0x4c
        /*0022*/ 	.byte	0x01
	.zero		1


	//----- nvinfo : EIATTR_EXTERNS
	.align		4
        /*0024*/ 	.byte	0x04, 0x0f
        /*0026*/ 	.short	(.L_467 - .L_466)


	//   ....[0]....
	.align		4
.L_466:
        /*0028*/ 	.word	index@(__assertfail)


	//----- nvinfo : EIATTR_MERCURY_ISA_VERSION
	.align		4
.L_467:
        /*002c*/ 	.byte	0x03, 0x5f
        /*002e*/ 	.short	0x0101


	//----- nvinfo : EIATTR_COOP_GROUP_MASK_REGIDS
	.align		4
        /*0030*/ 	.byte	0x04, 0x29
        /*0032*/ 	.short	(.L_469 - .L_468)


	//   ....[0]....
.L_468:
        /*0034*/ 	.word	0xffffffff


	//   ....[1]....
        /*0038*/ 	.word	0xffffffff


	//   ....[2]....
        /*003c*/ 	.word	0xffffffff


	//   ....[3]....
        /*0040*/ 	.word	0xffffffff


	//   ....[4]....
        /*0044*/ 	.word	0xffffffff


	//   ....[5]....
        /*0048*/ 	.word	0xffffffff


	//   ....[6]....
        /*004c*/ 	.word	0xffffffff


	//   ....[7]....
        /*0050*/ 	.word	0xffffffff


	//   ....[8]....
        /*0054*/ 	.word	0xffffffff


	//   ....[9]....
        /*0058*/ 	.word	0xffffffff


	//   ....[10]....
        /*005c*/ 	.word	0xffffffff


	//   ....[11]....
        /*0060*/ 	.word	0xffffffff


	//   ....[12]....
        /*0064*/ 	.word	0xffffffff


	//   ....[13]....
        /*0068*/ 	.word	0xffffffff


	//   ....[14]....
        /*006c*/ 	.word	0xffffffff


	//   ....[15]....
        /*0070*/ 	.word	0xffffffff


	//   ....[16]....
        /*0074*/ 	.word	0xffffffff


	//   ....[17]....
        /*0078*/ 	.word	0xffffffff


	//   ....[18]....
        /*007c*/ 	.word	0xffffffff


	//   ....[19]....
        /*0080*/ 	.word	0xffffffff


	//   ....[20]....
        /*0084*/ 	.word	0xffffffff


	//   ....[21]....
        /*0088*/ 	.word	0x0500000f


	//   ....[22]....
        /*008c*/ 	.word	0x0500000f


	//   ....[23]....
        /*0090*/ 	.word	0x0500000f


	//   ....[24]....
        /*0094*/ 	.word	0x0500000f


	//   ....[25]....
        /*0098*/ 	.word	0x0500000f


	//   ....[26]....
        /*009c*/ 	.word	0x0500000f


	//   ....[27]....
        /*00a0*/ 	.word	0x0500000f


	//   ....[28]....
        /*00a4*/ 	.word	0x0500000f


	//   ....[29]....
        /*00a8*/ 	.word	0x0500000f


	//   ....[30]....
        /*00ac*/ 	.word	0x0500000f


	//----- nvinfo : EIATTR_COOP_GROUP_INSTR_OFFSETS
	.align		4
.L_469:
        /*00b0*/ 	.byte	0x04, 0x28
        /*00b2*/ 	.short	(.L_471 - .L_470)


	//   ....[0]....
.L_470:
        /*00b4*/ 	.word	0x00002820


	//   ....[1]....
        /*00b8*/ 	.word	0x00002840


	//   ....[2]....
        /*00bc*/ 	.word	0x00002860


	//   ....[3]....
        /*00c0*/ 	.word	0x00002880


	//   ....[4]....
        /*00c4*/ 	.word	0x000028a0


	//   ....[5]....
        /*00c8*/ 	.word	0x00006e40


	//   ....[6]....
        /*00cc*/ 	.word	0x000070d0


	//   ....[7]....
        /*00d0*/ 	.word	0x000070f0


	//   ....[8]....
        /*00d4*/ 	.word	0x00007110


	//   ....[9]....
        /*00d8*/ 	.word	0x00007130


	//   ....[10]....
        /*00dc*/ 	.word	0x00007280


	//   ....[11]....
        /*00e0*/ 	.word	0x000072b0


	//   ....[12]....
        /*00e4*/ 	.word	0x000072f0


	//   ....[13]....
        /*00e8*/ 	.word	0x00008930


	//   ....[14]....
        /*00ec*/ 	.word	0x000089b0


	//   ....[15]....
        /*00f0*/ 	.word	0x00008a30


	//   ....[16]....
        /*00f4*/ 	.word	0x00008a60


	//   ....[17]....
        /*00f8*/ 	.word	0x00008aa0


	//   ....[18]....
        /*00fc*/ 	.word	0x00008b10


	//   ....[19]....
        /*0100*/ 	.word	0x00008b30


	//   ....[20]....
        /*0104*/ 	.word	0x00008b70


	//   ....[21]....
        /*0108*/ 	.word	0x0000c680


	//   ....[22]....
        /*010c*/ 	.word	0x0000c6e0


	//   ....[23]....
        /*0110*/ 	.word	0x0000c740


	//   ....[24]....
        /*0114*/ 	.word	0x0000c7a0


	//   ....[25]....
        /*0118*/ 	.word	0x0000c800


	//   ....[26]....
        /*011c*/ 	.word	0x0000c880


	//   ....[27]....
        /*0120*/ 	.word	0x0000c920


	//   ....[28]....
        /*0124*/ 	.word	0x0000c9a0


	//   ....[29]....
        /*0128*/ 	.word	0x0000ca00


	//   ....[30]....
        /*012c*/ 	.word	0x0000ca60


	//----- nvinfo : EIATTR_VRC_CTA_INIT_COUNT
	.align		4
.L_471:
        /*0130*/ 	.byte	0x02, 0x4a
	.zero		1
	.zero		1


	//----- nvinfo : EIATTR_SYSCALL_OFFSETS
	.align		4
        /*0134*/ 	.byte	0x04, 0x46
        /*0136*/ 	.short	(.L_473 - .L_472)


	//   ....[0]....
.L_472:
        /*0138*/ 	.word	0x00001a90


	//----- nvinfo : EIATTR_EXIT_INSTR_OFFSETS
	.align		4
.L_473:
        /*013c*/ 	.byte	0x04, 0x1c
        /*013e*/ 	.short	(.L_475 - .L_474)


	//   ....[0]....
.L_474:
        /*0140*/ 	.word	0x000000b0


	//   ....[1]....
        /*0144*/ 	.word	0x0000c1c0


	//   ....[2]....
        /*0148*/ 	.word	0x0000c570


	//   ....[3]....
        /*014c*/ 	.word	0x0000c630


	//----- nvinfo : EIATTR_CRS_STACK_SIZE
	.align		4
.L_475:
        /*0150*/ 	.byte	0x04, 0x1e
        /*0152*/ 	.short	(.L_477 - .L_476)
.L_476:
        /*0154*/ 	.word	0x00000000


	//----- nvinfo : EIATTR_CBANK_PARAM_SIZE
	.align		4
.L_477:
        /*0158*/ 	.byte	0x03, 0x19
        /*015a*/ 	.short	0x0128


	//----- nvinfo : EIATTR_PARAM_CBANK
	.align		4
        /*015c*/ 	.byte	0x04, 0x0a
        /*015e*/ 	.short	(.L_479 - .L_478)
	.align		4
.L_478:
        /*0160*/ 	.word	index@(.nv.constant0._ZN4mmha33masked_multihead_attention_kernelItLi144ELi256ELi2ELi32ELi128ELb0ELb1EEEv26Multihead_attention_paramsIT_XT5_EE)
        /*0164*/ 	.short	0x0380
        /*0166*/ 	.short	0x0128


	//----- nvinfo : EIATTR_SW_WAR
	.align		4
.L_479:
        /*0168*/ 	.byte	0x04, 0x36
        /*016a*/ 	.short	(.L_481 - .L_480)
.L_480:
        /*016c*/ 	.word	0x00000008
.L_481:


//--------------------- .nv.info._ZN4mmha33masked_multihead_attention_kernelItLi144ELi256ELi4ELi32ELi64ELb0ELb1EEEv26Multihead_attention_paramsIT_XT5_EE --------------------------
	.section	.nv.info._ZN4mmha33masked_multihead_attention_kernelItLi144ELi256ELi4ELi32ELi64ELb0ELb1EEEv26Multihead_attention_paramsIT_XT5_EE,"",@"SHT_CUDA_INFO"
	.sectionflags	@""
	.align	4


	//----- nvinfo : EIATTR_CUDA_API_VERSION
	.align		4
        /*0000*/ 	.byte	0x04, 0x37
        /*0002*/ 	.short	(.L_483 - .L_482)
.L_482:
        /*0004*/ 	.word	0x00000082


	//----- nvinfo : EIATTR_KPARAM_INFO
	.align		4
.L_483:
        /*0008*/ 	.byte	0x04, 0x17
        /*000a*/ 	.short	(.L_485 - .L_484)
.L_484:
        /*000c*/ 	.word	0x00000000
        /*0010*/ 	.short	0x0000
        /*0012*/ 	.short	0x0000
        /*0014*/ 	.byte	0x00, 0xf0, 0xa1, 0x04


	//----- nvinfo : EIATTR_SPARSE_MMA_MASK
	.align		4
.L_485:
        /*0018*/ 	.byte	0x03, 0x50
        /*001a*/ 	.short	0x0000


	//----- nvinfo : EIATTR_MAXREG_COUNT
	.align		4
        /*001c*/ 	.byte	0x03, 0x1b
        /*001e*/ 	.short	0x00ff


	//----- nvinfo : EIATTR_NUM_BARRIERS
	.align		4
        /*0020*/ 	.byte	0x02, 0x4c
        /*0022*/ 	.byte	0x01
	.zero		1


	//----- nvinfo : EIATTR_EXTERNS
	.align		4
        /*0024*/ 	.byte	0x04, 0x0f
        /*0026*/ 	.short	(.L_487 - .L_486)


	//   ....[0]....
	.align		4
.L_486:
        /*0028*/ 	.word	index@(__assertfail)


	//----- nvinfo : EIATTR_MERCURY_ISA_VERSION
	.align		4
.L_487:
        /*002c*/ 	.byte	0x03, 0x5f
        /*002e*/ 	.short	0x0101


	//----- nvinfo : EIATTR_COOP_GROUP_MASK_REGIDS
	.align		4
        /*0030*/ 	.byte	0x04, 0x29
        /*0032*/ 	.short	(.L_489 - .L_488)


	//   ....[0]....
.L_488:
        /*0034*/ 	.word	0xffffffff


	//   ....[1]....
        /*0038*/ 	.word	0xffffffff


	//   ....[2]....
        /*003c*/ 	.word	0xffffffff


	//   ....[3]....
        /*0040*/ 	.word	0xffffffff


	//   ....[4]....
        /*0044*/ 	.word	0xffffffff


	//   ....[5]....
        /*0048*/ 	.word	0xffffffff


	//   ....[6]....
        /*004c*/ 	.word	0xffffffff


	//   ....[7]....
        /*0050*/ 	.word	0xffffffff


	//   ....[8]....
        /*0054*/ 	.word	0xffffffff


	//   ....[9]....
        /*0058*/ 	.word	0xffffffff


	//   ....[10]....
        /*005c*/ 	.word	0xffffffff


	//   ....[11]....
        /*0060*/ 	.word	0xffffffff


	//   ....[12]....
        /*0064*/ 	.word	0xffffffff


	//   ....[13]....
        /*0068*/ 	.word	0xffffffff


	//   ....[14]....
        /*006c*/ 	.word	0xffffffff


	//   ....[15]....
        /*0070*/ 	.word	0xffffffff


	//   ....[16]....
        /*0074*/ 	.word	0xffffffff


	//   ....[17]....
        /*0078*/ 	.word	0xffffffff


	//   ....[18]....
        /*007c*/ 	.word	0xffffffff


	//   ....[19]....
        /*0080*/ 	.word	0x0500000f


	//   ....[20]....
        /*0084*/ 	.word	0x0500000f


	//   ....[21]....
        /*0088*/ 	.word	0x0500000f


	//   ....[22]....
        /*008c*/ 	.word	0x0500000f


	//   ....[23]....
        /*0090*/ 	.word	0x0500000f


	//   ....[24]....
        /*0094*/ 	.word	0x0500000f


	//   ....[25]....
        /*0098*/ 	.word	0x0500000f


	//   ....[26]....
        /*009c*/ 	.word	0x0500000f


	//   ....[27]....
        /*00a0*/ 	.word	0x0500000f


	//   ....[28]....
        /*00a4*/ 	.word	0x0500000f


	//----- nvinfo : EIATTR_COOP_GROUP_INSTR_OFFSETS
	.align		4
.L_489:
        /*00a8*/ 	.byte	0x04, 0x28
        /*00aa*/ 	.short	(.L_491 - .L_490)


	//   ....[0]....
.L_490:
        /*00ac*/ 	.word	0x00002850


	//   ....[1]....
        /*00b0*/ 	.word	0x00002870


	//   ....[2]....
        /*00b4*/ 	.word	0x00002890


	//   ....[3]....
        /*00b8*/ 	.word	0x000028b0


	//   ....[4]....
        /*00bc*/ 	.word	0x000028d0


	//   ....[5]....
        /*00c0*/ 	.word	0x00006b40


	//   ....[6]....
        /*00c4*/ 	.word	0x00006b60


	//   ....[7]....
        /*00c8*/ 	.word	0x00006df0


	//   ....[8]....
        /*00cc*/ 	.word	0x00006e10


	//   ....[9]....
        /*00d0*/ 	.word	0x00006e30


	//   ....[10]....
        /*00d4*/ 	.word	0x00006f90


	//   ....[11]....
        /*00d8*/ 	.word	0x00006fe0


	//   ....[12]....
        /*00dc*/ 	.word	0x00008640


	//   ....[13]....
        /*00e0*/ 	.word	0x000086f0


	//   ....[14]....
        /*00e4*/ 	.word	0x00008780


	//   ....[15]....
        /*00e8*/ 	.word	0x000087b0


	//   ....[16]....
        /*00ec*/ 	.word	0x000087d0


	//   ....[17]....
        /*00f0*/ 	.word	0x00008850


	//   ....[18]....
        /*00f4*/ 	.word	0x00008870


	//   ....[19]....
        /*00f8*/ 	.word	0x0000c160


	//   ....[20]....
        /*00fc*/ 	.word	0x0000c1c0


	//   ....[21]....
        /*0100*/ 	.word	0x0000c220


	//   ....[22]....
        /*0104*/ 	.word	0x0000c280


	//   ....[23]....
        /*0108*/ 	.word	0x0000c2e0


	//   ....[24]....
        /*010c*/ 	.word	0x0000c360


	//   ....[25]....
        /*0110*/ 	.word	0x0000c3e0


	//   ....[26]....
        /*0114*/ 	.word	0x0000c470


	//   ....[27]....
        /*0118*/ 	.word	0x0000c4f0


	//   ....[28]....
        /*011c*/ 	.word	0x0000c550


	//----- nvinfo : EIATTR_VRC_CTA_INIT_COUNT
	.align		4
.L_491:
        /*0120*/ 	.byte	0x02, 0x4a
	.zero		1
	.zero		1


	//----- nvinfo : EIATTR_SYSCALL_OFFSETS
	.align		4
        /*0124*/ 	.byte	0x04, 0x46
        /*0126*/ 	.short	(.L_493 - .L_492)


	//   ....[0]....
.L_492:
        /*0128*/ 	.word	0x00001ac0


	//----- nvinfo : EIATTR_EXIT_INSTR_OFFSETS
	.align		4
.L_493:
        /*012c*/ 	.byte	0x04, 0x1c
        /*012e*/ 	.short	(.L_495 - .L_494)


	//   ....[0]....
.L_494:
        /*0130*/ 	.word	0x000000b0


	//   ....[1]....
        /*0134*/ 	.word	0x0000bca0


	//   ....[2]....
        /*0138*/ 	.word	0x0000c050


	//   ....[3]....
        /*013c*/ 	.word	0x0000c110


	//----- nvinfo : EIATTR_CRS_STACK_SIZE
	.align		4
.L_495:
        /*0140*/ 	.byte	0x04, 0x1e
        /*0142*/ 	.short	(.L_497 - .L_496)
.L_496:
        /*0144*/ 	.word	0x00000000


	//----- nvinfo : EIATTR_CBANK_PARAM_SIZE
	.align		4
.L_497:
        /*0148*/ 	.byte	0x03, 0x19
        /*014a*/ 	.short	0x0128


	//----- nvinfo : EIATTR_PARAM_CBANK
	.align		4
        /*014c*/ 	.byte	0x04, 0x0a
        /*014e*/ 	.short	(.L_499 - .L_498)
	.align		4
.L_498:
        /*0150*/ 	.word	index@(.nv.constant0._ZN4mmha33masked_multihead_attention_kernelItLi144ELi256ELi4ELi32ELi64ELb0ELb1EEEv26Multihead_attention_paramsIT_XT5_EE)
        /*0154*/ 	.short	0x0380
        /*0156*/ 	.short	0x0128


	//----- nvinfo : EIATTR_SW_WAR
	.align		4
.L_499:
        /*0158*/ 	.byte	0x04, 0x36
        /*015a*/ 	.short	(.L_501 - .L_500)
.L_500:
        /*015c*/ 	.word	0x00000008
.L_501:


//--------------------- .nv.info._ZN4mmha33masked_multihead_attention_kernelItLi144ELi256ELi1ELi32ELi256ELb0ELb0EEEv26Multihead_attention_paramsIT_XT5_EE --------------------------
	.section	.nv.info._ZN4mmha33masked_multihead_attention_kernelItLi144ELi256ELi1ELi32ELi256ELb0ELb0EEEv26Multihead_attention_paramsIT_XT5_EE,"",@"SHT_CUDA_INFO"
	.sectionflags	@""
	.align	4


	//----- nvinfo : EIATTR_CUDA_API_VERSION
	.align		4
        /*0000*/ 	.byte	0x04, 0x37
        /*0002*/ 	.short	(.L_503 - .L_502)
.L_502:
        /*0004*/ 	.word	0x00000082


	//----- nvinfo : EIATTR_KPARAM_INFO
	.align		4
.L_503:
        /*0008*/ 	.byte	0x04, 0x17
        /*000a*/ 	.short	(.L_505 - .L_504)
.L_504:
        /*000c*/ 	.word	0x00000000
        /*0010*/ 	.short	0x0000
        /*0012*/ 	.short	0x0000
        /*0014*/ 	.byte	0x00, 0xf0, 0xa1, 0x04


	//----- nvinfo : EIATTR_SPARSE_MMA_MASK
	.align		4
.L_505:
        /*0018*/ 	.byte	0x03, 0x50
        /*001a*/ 	.short	0x0000


	//----- nvinfo : EIATTR_MAXREG_COUNT
	.align		4
        /*001c*/ 	.byte	0x03, 0x1b
        /*001e*/ 	.short	0x00ff


	//----- nvinfo : EIATTR_NUM_BARRIERS
	.align		4
        /*0020*/ 	.byte	0x02, 0x4c
        /*0022*/ 	.byte	0x01
	.zero		1


	//----- nvinfo : EIATTR_EXTERNS
	.align		4
        /*0024*/ 	.byte	0x04, 0x0f
        /*0026*/ 	.short	(.L_507 - .L_506)


	//   ....[0]....
	.align		4
.L_506:
        /*0028*/ 	.word	index@(__assertfail)


	//----- nvinfo : EIATTR_ANNOTATIONS
	.align		4
.L_507:
        /*002c*/ 	.byte	0x04, 0x55
        /*002e*/ 	.short	(.L_509 - .L_508)


	//   ....[0]....
.L_508:
        /* <DEDUP_REMOVED lines=30> */


	//----- nvinfo : EIATTR_MERCURY_ISA_VERSION
	.align		4
.L_509:
        /*01f8*/ 	.byte	0x03, 0x5f
        /*01fa*/ 	.short	0x0101


	//----- nvinfo : EIATTR_INT_WARP_WIDE_INSTR_OFFSETS
	.align		4
        /*01fc*/ 	.byte	0x04, 0x31
        /*01fe*/ 	.short	(.L_511 - .L_510)


	//   ....[0]....
.L_510:
        /*0200*/ 	.word	0x00000ff0


	//----- nvinfo : EIATTR_COOP_GROUP_MASK_REGIDS
	.align		4
.L_511:
        /*0204*/ 	.byte	0x04, 0x29
        /*0206*/ 	.short	(.L_513 - .L_512)


	//   ....[0]....
.L_512:
        /*0208*/ 	.word	0xffffffff


	//   ....[1]....
        /*020c*/ 	.word	0xffffffff


	//   ....[2]....
        /*0210*/ 	.word	0xffffffff


	//   ....[3]....
        /*0214*/ 	.word	0xffffffff


	//   ....[4]....
        /*0218*/ 	.word	0xffffffff


	//   ....[5]....
        /*021c*/ 	.word	0xffffffff


	//   ....[6]....
        /*0220*/ 	.word	0xffffffff


	//   ....[7]....
        /*0224*/ 	.word	0xffffffff


	//   ....[8]....
        /*0228*/ 	.word	0xffffffff


	//   ....[9]....
        /*022c*/ 	.word	0xffffffff


	//   ....[10]....
        /*0230*/ 	.word	0xffffffff


	//   ....[11]....
        /*0234*/ 	.word	0xffffffff


	//   ....[12]....
        /*0238*/ 	.word	0xffffffff


	//   ....[13]....
        /*023c*/ 	.word	0xffffffff


	//   ....[14]....
        /*0240*/ 	.word	0xffffffff


	//   ....[15]....
        /*0244*/ 	.word	0xffffffff


	//   ....[16]....
        /*0248*/ 	.word	0xffffffff


	//   ....[17]....
        /*024c*/ 	.word	0xffffffff


	//   ....[18]....
        /*0250*/ 	.word	0xffffffff


	//   ....[19]....
        /*0254*/ 	.word	0xffffffff


	//   ....[20]....
        /*0258*/ 	.word	0xffffffff


	//   ....[21]....
        /*025c*/ 	.word	0xffffffff


	//   ....[22]....
        /*0260*/ 	.word	0xffffffff


	//   ....[23]....
        /*0264*/ 	.word	0x0500000f


	//   ....[24]....
        /*0268*/ 	.word	0x0500000f


	//   ....[25]....
        /*026c*/ 	.word	0x0500000f


	//   ....[26]....
        /*0270*/ 	.word	0x0500000f


	//   ....[27]....
        /*0274*/ 	.word	0x0500000f


	//----- nvinfo : EIATTR_COOP_GROUP_INSTR_OFFSETS
	.align		4
.L_513:
        /*0278*/ 	.byte	0x04, 0x28
        /*027a*/ 	.short	(.L_515 - .L_514)


	//   ....[0]....
.L_514:
        /*027c*/ 	.word	0x00002a00


	//   ....[1]....
        /*0280*/ 	.word	0x00002a20


	//   ....[2]....
        /*0284*/ 	.word	0x00002a40


	//   ....[3]....
        /*0288*/ 	.word	0x00002a60


	//   ....[4]....
        /*028c*/ 	.word	0x00002a80


	//   ....[5]....
        /*0290*/ 	.word	0x000065c0


	//   ....[6]....
        /*0294*/ 	.word	0x000065e0


	//   ....[7]....
        /*0298*/ 	.word	0x00006610


	//   ....[8]....
        /*029c*/ 	.word	0x00006630


	//   ....[9]....
        /*02a0*/ 	.word	0x00006660


	//   ....[10]....
        /*02a4*/ 	.word	0x00006710


	//   ....[11]....
        /*02a8*/ 	.word	0x00006730


	//   ....[12]....
        /*02ac*/ 	.word	0x00006750


	//   ....[13]....
        /*02b0*/ 	.word	0x00006780


	//   ....[14]....
        /*02b4*/ 	.word	0x00007e40


	//   ....[15]....
        /*02b8*/ 	.word	0x00007ef0


	//   ....[16]....
        /*02bc*/ 	.word	0x00007f80


	//   ....[17]....
        /*02c0*/ 	.word	0x00007fa0


	//   ....[18]....
        /*02c4*/ 	.word	0x00007fd0


	//   ....[19]....
        /*02c8*/ 	.word	0x00008050


	//   ....[20]....
        /*02cc*/ 	.word	0x00008070


	//   ....[21]....
        /*02d0*/ 	.word	0x00008090


	//   ....[22]....
        /*02d4*/ 	.word	0x000080c0


	//   ....[23]....
        /*02d8*/ 	.word	0x0000b900


	//   ....[24]....
        /*02dc*/ 	.word	0x0000b960


	//   ....[25]....
        /*02e0*/ 	.word	0x0000b9c0


	//   ....[26]....
        /*02e4*/ 	.word	0x0000ba20


	//   ....[27]....
        /*02e8*/ 	.word	0x0000ba80


	//----- nvinfo : EIATTR_VRC_CTA_INIT_COUNT
	.align		4
.L_515:
        /*02ec*/ 	.byte	0x02, 0x4a
	.zero		1
	.zero		1


	//----- nvinfo : EIATTR_SYSCALL_OFFSETS
	.align		4
        /*02f0*/ 	.byte	0x04, 0x46
        /*02f2*/ 	.short	(.L_517 - .L_516)


	//   ....[0]....
.L_516:
        /*02f4*/ 	.word	0x00001c60


	//----- nvinfo : EIATTR_EXIT_INSTR_OFFSETS
	.align		4
.L_517:
        /*02f8*/ 	.byte	0x04, 0x1c
        /*02fa*/ 	.short	(.L_519 - .L_518)


	//   ....[0]....
.L_518:
        /*02fc*/ 	.word	0x000000e0


	//   ....[1]....
        /*0300*/ 	.word	0x0000b440


	//   ....[2]....
        /*0304*/ 	.word	0x0000b7f0


	//   ....[3]....
        /*0308*/ 	.word	0x0000b8b0


	//----- nvinfo : EIATTR_CRS_STACK_SIZE
	.align		4
.L_519:
        /*030c*/ 	.byte	0x04, 0x1e
        /*030e*/ 	.short	(.L_521 - .L_520)
.L_520:
        /*0310*/ 	.word	0x00000000


	//----- nvinfo : EIATTR_CBANK_PARAM_SIZE
	.align		4
.L_521:
        /*0314*/ 	.byte	0x03, 0x19
        /*0316*/ 	.short	0x0128


	//----- nvinfo : EIATTR_PARAM_CBANK
	.align		4
        /*0318*/ 	.byte	0x04, 0x0a
        /*031a*/ 	.short	(.L_523 - .L_522)
	.align		4
.L_522:
        /*031c*/ 	.word	index@(.nv.constant0._ZN4mmha33masked_multihead_attention_kernelItLi144ELi256ELi1ELi32ELi256ELb0ELb0EEEv26Multihead_attention_paramsIT_XT5_EE)
        /*0320*/ 	.short	0x0380
        /*0322*/ 	.short	0x0128


	//----- nvinfo : EIATTR_SW_WAR
	.align		4
.L_523:
        /*0324*/ 	.byte	0x04, 0x36
        /*0326*/ 	.short	(.L_525 - .L_524)
.L_524:
        /*0328*/ 	.word	0x00000008
.L_525:


//--------------------- .nv.info._ZN4mmha33masked_multihead_attention_kernelItLi144ELi256ELi2ELi32ELi128ELb0ELb0EEEv26Multihead_attention_paramsIT_XT5_EE --------------------------
	.section	.nv.info._ZN4mmha33masked_multihead_attention_kernelItLi144ELi256ELi2ELi32ELi128ELb0ELb0EEEv26Multihead_attention_paramsIT_XT5_EE,"",@"SHT_CUDA_INFO"
	.sectionflags	@""
	.align	4


	//----- nvinfo : EIATTR_CUDA_API_VERSION
	.align		4
        /*0000*/ 	.byte	0x04, 0x37
        /*0002*/ 	.short	(.L_527 - .L_526)
.L_526:
        /*0004*/ 	.word	0x00000082


	//----- nvinfo : EIATTR_KPARAM_INFO
	.align		4
.L_527:
        /*0008*/ 	.byte	0x04, 0x17
        /*000a*/ 	.short	(.L_529 - .L_528)
.L_528:
        /*000c*/ 	.word	0x00000000
        /*0010*/ 	.short	0x0000
        /*0012*/ 	.short	0x0000
        /*0014*/ 	.byte	0x00, 0xf0, 0xa1, 0x04


	//----- nvinfo : EIATTR_SPARSE_MMA_MASK
	.align		4
.L_529:
        /*0018*/ 	.byte	0x03, 0x50
        /*001a*/ 	.short	0x0000


	//----- nvinfo : EIATTR_MAXREG_COUNT
	.align		4
        /*001c*/ 	.byte	0x03, 0x1b
        /*001e*/ 	.short	0x00ff


	//----- nvinfo : EIATTR_NUM_BARRIERS
	.align		4
        /*0020*/ 	.byte	0x02, 0x4c
        /*0022*/ 	.byte	0x01
	.zero		1


	//----- nvinfo : EIATTR_EXTERNS
	.align		4
        /*0024*/ 	.byte	0x04, 0x0f
        /*0026*/ 	.short	(.L_531 - .L_530)


	//   ....[0]....
	.align		4
.L_530:
        /*0028*/ 	.word	index@(__assertfail)


	//----- nvinfo : EIATTR_MERCURY_ISA_VERSION
	.align		4
.L_531:
        /*002c*/ 	.byte	0x03, 0x5f
        /*002e*/ 	.short	0x0101


	//----- nvinfo : EIATTR_COOP_GROUP_MASK_REGIDS
	.align		4
        /*0030*/ 	.byte	0x04, 0x29
        /*0032*/ 	.short	(.L_533 - .L_532)


	//   ....[0]....
.L_532:
        /*0034*/ 	.word	0xffffffff


	//   ....[1]....
        /*0038*/ 	.word	0xffffffff


	//   ....[2]....
        /*003c*/ 	.word	0xffffffff


	//   ....[3]....
        /*0040*/ 	.word	0xffffffff


	//   ....[4]....
        /*0044*/ 	.word	0xffffffff


	//   ....[5]....
        /*0048*/ 	.word	0xffffffff


	//   ....[6]....
        /*004c*/ 	.word	0xffffffff


	//   ....[7]....
        /*0050*/ 	.word	0xffffffff


	//   ....[8]....
        /*0054*/ 	.word	0xffffffff


	//   ....[9]....
        /*0058*/ 	.word	0xffffffff


	//   ....[10]....
        /*005c*/ 	.word	0xffffffff


	//   ....[11]....
        /*0060*/ 	.word	0xffffffff


	//   ....[12]....
        /*0064*/ 	.word	0xffffffff


	//   ....[13]....
        /*0068*/ 	.word	0xffffffff


	//   ....[14]....
        /*006c*/ 	.word	0xffffffff


	//   ....[15]....
        /*0070*/ 	.word	0xffffffff


	//   ....[16]....
        /*0074*/ 	.word	0xffffffff


	//   ....[17]....
        /*0078*/ 	.word	0xffffffff


	//   ....[18]....
        /*007c*/ 	.word	0xffffffff


	//   ....[19]....
        /*0080*/ 	.word	0xffffffff


	//   ....[20]....
        /*0084*/ 	.word	0xffffffff


	//   ....[21]....
        /*0088*/ 	.word	0x0500000f


	//   ....[22]....
        /*008c*/ 	.word	0x0500000f


	//   ....[23]....
        /*0090*/ 	.word	0x0500000f


	//   ....[24]....
        /*0094*/ 	.word	0x0500000f


	//   ....[25]....
        /*0098*/ 	.word	0x0500000f


	//   ....[26]....
        /*009c*/ 	.word	0x0500000f


	//   ....[27]....
        /*00a0*/ 	.word	0x0500000f


	//   ....[28]....
        /*00a4*/ 	.word	0x0500000f


	//   ....[29]....
        /*00a8*/ 	.word	0x0500000f


	//   ....[30]....
        /*00ac*/ 	.word	0x0500000f


	//----- nvinfo : EIATTR_COOP_GROUP_INSTR_OFFSETS
	.align		4
.L_533:
        /*00b0*/ 	.byte	0x04, 0x28
        /*00b2*/ 	.short	(.L_535 - .L_534)


	//   ....[0]....
.L_534:
        /*00b4*/ 	.word	0x00002820


	//   ....[1]....
        /*00b8*/ 	.word	0x00002840


	//   ....[2]....
        /*00bc*/ 	.word	0x00002860


	//   ....[3]....
        /*00c0*/ 	.word	0x00002880


	//   ....[4]....
        /*00c4*/ 	.word	0x000028a0


	//   ....[5]....
        /*00c8*/ 	.word	0x00005250


	//   ....[6]....
        /*00cc*/ 	.word	0x000054e0


	//   ....[7]....
        /*00d0*/ 	.word	0x00005500


	//   ....[8]....
        /*00d4*/ 	.word	0x00005520


	//   ....[9]....
        /*00d8*/ 	.word	0x00005540


	//   ....[10]....
        /*00dc*/ 	.word	0x00005660


	//   ....[11]....
        /*00e0*/ 	.word	0x00005690


	//   ....[12]....
        /*00e4*/ 	.word	0x000056c0


	//   ....[13]....
        /*00e8*/ 	.word	0x00006d40


	//   ....[14]....
        /*00ec*/ 	.word	0x00006dd0


	//   ....[15]....
        /*00f0*/ 	.word	0x00006e50


	//   ....[16]....
        /*00f4*/ 	.word	0x00006e80


	//   ....[17]....
        /*00f8*/ 	.word	0x00006ec0


	//   ....[18]....
        /*00fc*/ 	.word	0x00006f30


	//   ....[19]....
        /*0100*/ 	.word	0x00006f50


	//   ....[20]....
        /*0104*/ 	.word	0x00006f90


	//   ....[21]....
        /*0108*/ 	.word	0x0000a5b0


	//   ....[22]....
        /*010c*/ 	.word	0x0000a610


	//   ....[23]....
        /*0110*/ 	.word	0x0000a670


	//   ....[24]....
        /*0114*/ 	.word	0x0000a6d0


	//   ....[25]....
        /*0118*/ 	.word	0x0000a730


	//   ....[26]....
        /*011c*/ 	.word	0x0000a7b0


	//   ....[27]....
        /*0120*/ 	.word	0x0000a850


	//   ....[28]....
        /*0124*/ 	.word	0x0000a8d0


	//   ....[29]....
        /*0128*/ 	.word	0x0000a930


	//   ....[30]....
        /*012c*/ 	.word	0x0000a990


	//----- nvinfo : EIATTR_VRC_CTA_INIT_COUNT
	.align		4
.L_535:
        /*0130*/ 	.byte	0x02, 0x4a
	.zero		1
	.zero		1


	//----- nvinfo : EIATTR_SYSCALL_OFFSETS
	.align		4
        /*0134*/ 	.byte	0x04, 0x46
        /*0136*/ 	.short	(.L_537 - .L_536)


	//   ....[0]....
.L_536:
        /*0138*/ 	.word	0x00001a90


	//----- nvinfo : EIATTR_EXIT_INSTR_OFFSETS
	.align		4
.L_537:
        /*013c*/ 	.byte	0x04, 0x1c
        /*013e*/ 	.short	(.L_539 - .L_538)


	//   ....[0]....
.L_538:
        /*0140*/ 	.word	0x000000b0


	//   ....[1]....
        /*0144*/ 	.word	0x0000a0f0


	//   ....[2]....
        /*0148*/ 	.word	0x0000a4a0


	//   ....[3]....
        /*014c*/ 	.word	0x0000a560


	//----- nvinfo : EIATTR_CRS_STACK_SIZE
	.align		4
.L_539:
        /*0150*/ 	.byte	0x04, 0x1e
        /*0152*/ 	.short	(.L_541 - .L_540)
.L_540:
        /*0154*/ 	.word	0x00000000


	//----- nvinfo : EIATTR_CBANK_PARAM_SIZE
	.align		4
.L_541:
        /*0158*/ 	.byte	0x03, 0x19
        /*015a*/ 	.short	0x0128


	//----- nvinfo : EIATTR_PARAM_CBANK
	.align		4
        /*015c*/ 	.byte	0x04, 0x0a
        /*015e*/ 	.short	(.L_543 - .L_542)
	.align		4
.L_542:
        /*0160*/ 	.word	index@(.nv.constant0._ZN4mmha33masked_multihead_attention_kernelItLi144ELi256ELi2ELi32ELi128ELb0ELb0EEEv26Multihead_attention_paramsIT_XT5_EE)
        /*0164*/ 	.short	0x0380
        /*0166*/ 	.short	0x0128


	//----- nvinfo : EIATTR_SW_WAR
	.align		4
.L_543:
        /*0168*/ 	.byte	0x04, 0x36
        /*016a*/ 	.short	(.L_545 - .L_544)
.L_544:
        /*016c*/ 	.word	0x00000008
.L_545:


//--------------------- .nv.info._ZN4mmha33masked_multihead_attention_kernelItLi144ELi256ELi4ELi32ELi64ELb0ELb0EEEv26Multihead_attention_paramsIT_XT5_EE --------------------------
	.section	.nv.info._ZN4mmha33masked_multihead_attention_kernelItLi144ELi256ELi4ELi32ELi64ELb0ELb0EEEv26Multihead_attention_paramsIT_XT5_EE,"",@"SHT_CUDA_INFO"
	.sectionflags	@""
	.align	4


	//----- nvinfo : EIATTR_CUDA_API_VERSION
	.align		4
        /*0000*/ 	.byte	0x04, 0x37
        /*0002*/ 	.short	(.L_547 - .L_546)
.L_546:
        /*0004*/ 	.word	0x00000082


	//----- nvinfo : EIATTR_KPARAM_INFO
	.align		4
.L_547:
        /*0008*/ 	.byte	0x04, 0x17
        /*000a*/ 	.short	(.L_549 - .L_548)
.L_548:
        /*000c*/ 	.word	0x00000000
        /*0010*/ 	.short	0x0000
        /*0012*/ 	.short	0x0000
        /*0014*/ 	.byte	0x00, 0xf0, 0xa1, 0x04


	//----- nvinfo : EIATTR_SPARSE_MMA_MASK
	.align		4
.L_549:
        /*0018*/ 	.byte	0x03, 0x50
        /*001a*/ 	.short	0x0000


	//----- nvinfo : EIATTR_MAXREG_COUNT
	.align		4
        /*001c*/ 	.byte	0x03, 0x1b
        /*001e*/ 	.short	0x00ff


	//----- nvinfo : EIATTR_NUM_BARRIERS
	.align		4
        /*0020*/ 	.byte	0x02, 0x4c
        /*0022*/ 	.byte	0x01
	.zero		1


	//----- nvinfo : EIATTR_EXTERNS
	.align		4
        /*0024*/ 	.byte	0x04, 0x0f
        /*0026*/ 	.short	(.L_551 - .L_550)


	//   ....[0]....
	.align		4
.L_550:
        /*0028*/ 	.word	index@(__assertfail)


	//----- nvinfo : EIATTR_MERCURY_ISA_VERSION
	.align		4
.L_551:
        /*002c*/ 	.byte	0x03, 0x5f
        /*002e*/ 	.short	0x0101


	//----- nvinfo : EIATTR_COOP_GROUP_MASK_REGIDS
	.align		4
        /*0030*/ 	.byte	0x04, 0x29
        /*0032*/ 	.short	(.L_553 - .L_552)


	//   ....[0]....
.L_552:
        /*0034*/ 	.word	0xffffffff


	//   ....[1]....
        /*0038*/ 	.word	0xffffffff


	//   ....[2]....
        /*003c*/ 	.word	0xffffffff


	//   ....[3]....
        /*0040*/ 	.word	0xffffffff


	//   ....[4]....
        /*0044*/ 	.word	0xffffffff


	//   ....[5]....
        /*0048*/ 	.word	0xffffffff


	//   ....[6]....
        /*004c*/ 	.word	0xffffffff


	//   ....[7]....
        /*0050*/ 	.word	0xffffffff


	//   ....[8]....
        /*0054*/ 	.word	0xffffffff


	//   ....[9]....
        /*0058*/ 	.word	0xffffffff


	//   ....[10]....
        /*005c*/ 	.word	0xffffffff


	//   ....[11]....
        /*0060*/ 	.word	0xffffffff


	//   ....[12]....
        /*0064*/ 	.word	0xffffffff


	//   ....[13]....
        /*0068*/ 	.word	0xffffffff


	//   ....[14]....
        /*006c*/ 	.word	0xffffffff


	//   ....[15]....
        /*0070*/ 	.word	0xffffffff


	//   ....[16]....
        /*0074*/ 	.word	0xffffffff


	//   ....[17]....
        /*0078*/ 	.word	0xffffffff


	//   ....[18]....
        /*007c*/ 	.word	0xffffffff


	//   ....[19]....
        /*0080*/ 	.word	0x0500000f


	//   ....[20]....
        /*0084*/ 	.word	0x0500000f


	//   ....[21]....
        /*0088*/ 	.word	0x0500000f


	//   ....[22]....
        /*008c*/ 	.word	0x0500000f


	//   ....[23]....
        /*0090*/ 	.word	0x0500000f


	//   ....[24]....
        /*0094*/ 	.word	0x0500000f


	//   ....[25]....
        /*0098*/ 	.word	0x0500000f


	//   ....[26]....
        /*009c*/ 	.word	0x0500000f


	//   ....[27]....
        /*00a0*/ 	.word	0x0500000f


	//   ....[28]....
        /*00a4*/ 	.word	0x0500000f


	//----- nvinfo : EIATTR_COOP_GROUP_INSTR_OFFSETS
	.align		4
.L_553:
        /*00a8*/ 	.byte	0x04, 0x28
        /*00aa*/ 	.short	(.L_555 - .L_554)


	//   ....[0]....
.L_554:
        /*00ac*/ 	.word	0x000027d0


	//   ....[1]....
        /*00b0*/ 	.word	0x000027f0


	//   ....[2]....
        /*00b4*/ 	.word	0x00002810


	//   ....[3]....
        /*00b8*/ 	.word	0x00002830


	//   ....[4]....
        /*00bc*/ 	.word	0x00002850


	//   ....[5]....
        /*00c0*/ 	.word	0x00004e60


	//   ....[6]....
        /*00c4*/ 	.word	0x00004e80


	//   ....[7]....
        /*00c8*/ 	.word	0x00005160


	//   ....[8]....
        /*00cc*/ 	.word	0x00005180


	//   ....[9]....
        /*00d0*/ 	.word	0x000051a0


	//   ....[10]....
        /*00d4*/ 	.word	0x000052d0


	//   ....[11]....
        /*00d8*/ 	.word	0x00005300


	//   ....[12]....
        /*00dc*/ 	.word	0x00006990


	//   ....[13]....
        /*00e0*/ 	.word	0x00006a50


	//   ....[14]....
        /*00e4*/ 	.word	0x00006ad0


	//   ....[15]....
        /*00e8*/ 	.word	0x00006b00


	//   ....[16]....
        /*00ec*/ 	.word	0x00006b30


	//   ....[17]....
        /*00f0*/ 	.word	0x00006bb0


	//   ....[18]....
        /*00f4*/ 	.word	0x00006bd0


	//   ....[19]....
        /*00f8*/ 	.word	0x00009fb0


	//   ....[20]....
        /*00fc*/ 	.word	0x0000a010


	//   ....[21]....
        /*0100*/ 	.word	0x0000a070


	//   ....[22]....
        /*0104*/ 	.word	0x0000a0d0


	//   ....[23]....
        /*0108*/ 	.word	0x0000a130


	//   ....[24]....
        /*010c*/ 	.word	0x0000a1b0


	//   ....[25]....
        /*0110*/ 	.word	0x0000a230


	//   ....[26]....
        /*0114*/ 	.word	0x0000a2c0


	//   ....[27]....
        /*0118*/ 	.word	0x0000a340


	//   ....[28]....
        /*011c*/ 	.word	0x0000a3a0


	//----- nvinfo : EIATTR_VRC_CTA_INIT_COUNT
	.align		4
.L_555:
        /*0120*/ 	.byte	0x02, 0x4a
	.zero		1
	.zero		1


	//----- nvinfo : EIATTR_SYSCALL_OFFSETS
	.align		4
        /*0124*/ 	.byte	0x04, 0x46
        /*0126*/ 	.short	(.L_557 - .L_556)


	//   ....[0]....
.L_556:
        /*0128*/ 	.word	0x00001a40


	//----- nvinfo : EIATTR_EXIT_INSTR_OFFSETS
	.align		4
.L_557:
        /*012c*/ 	.byte	0x04, 0x1c
        /*012e*/ 	.short	(.L_559 - .L_558)


	//   ....[0]....
.L_558:
        /*0130*/ 	.word	0x000000b0


	//   ....[1]....
        /*0134*/ 	.word	0x00009af0


	//   ....[2]....
        /*0138*/ 	.word	0x00009ea0


	//   ....[3]....
        /*013c*/ 	.word	0x00009f60


	//----- nvinfo : EIATTR_CRS_STACK_SIZE
	.align		4
.L_559:
        /*0140*/ 	.byte	0x04, 0x1e
        /*0142*/ 	.short	(.L_561 - .L_560)
.L_560:
        /*0144*/ 	.word	0x00000000


	//----- nvinfo : EIATTR_CBANK_PARAM_SIZE
	.align		4
.L_561:
        /*0148*/ 	.byte	0x03, 0x19
        /*014a*/ 	.short	0x0128


	//----- nvinfo : EIATTR_PARAM_CBANK
	.align		4
        /*014c*/ 	.byte	0x04, 0x0a
        /*014e*/ 	.short	(.L_563 - .L_562)
	.align		4
.L_562:
        /*0150*/ 	.word	index@(.nv.constant0._ZN4mmha33masked_multihead_attention_kernelItLi144ELi256ELi4ELi32ELi64ELb0ELb0EEEv26Multihead_attention_paramsIT_XT5_EE)
        /*0154*/ 	.short	0x0380
        /*0156*/ 	.short	0x0128


	//----- nvinfo : EIATTR_SW_WAR
	.align		4
.L_563:
        /*0158*/ 	.byte	0x04, 0x36
        /*015a*/ 	.short	(.L_565 - .L_564)
.L_564:
        /*015c*/ 	.word	0x00000008
.L_565:


//--------------------- .nv.info._ZN4mmha33masked_multihead_attention_kernelIfLi144ELi256ELi1ELi64ELi256ELb0ELb1EEEv26Multihead_attention_paramsIT_XT5_EE --------------------------
	.section	.nv.info._ZN4mmha33masked_multihead_attention_kernelIfLi144ELi256ELi1ELi64ELi256ELb0ELb1EEEv26Multihead_attention_paramsIT_XT5_EE,"",@"SHT_CUDA_INFO"
	.sectionflags	@""
	.align	4


	//----- nvinfo : EIATTR_CUDA_API_VERSION
	.align		4
        /*0000*/ 	.byte	0x04, 0x37
        /*0002*/ 	.short	(.L_567 - .L_566)
.L_566:
        /*0004*/ 	.word	0x00000082


	//----- nvinfo : EIATTR_KPARAM_INFO
	.align		4
.L_567:
        /*0008*/ 	.byte	0x04, 0x17
        /*000a*/ 	.short	(.L_569 - .L_568)
.L_568:
        /*000c*/ 	.word	0x00000000
        /*0010*/ 	.short	0x0000
        /*0012*/ 	.short	0x0000
        /*0014*/ 	.byte	0x00, 0xf0, 0xa1, 0x04


	//----- nvinfo : EIATTR_SPARSE_MMA_MASK
	.align		4
.L_569:
        /*0018*/ 	.byte	0x03, 0x50
        /*001a*/ 	.short	0x0000


	//----- nvinfo : EIATTR_MAXREG_COUNT
	.align		4
        /*001c*/ 	.byte	0x03, 0x1b
        /*001e*/ 	.short	0x00ff


	//----- nvinfo : EIATTR_NUM_BARRIERS
	.align		4
        /*0020*/ 	.byte	0x02, 0x4c
        /*0022*/ 	.byte	0x01
	.zero		1


	//----- nvinfo : EIATTR_EXTERNS
	.align		4
        /*0024*/ 	.byte	0x04, 0x0f
        /*0026*/ 	.short	(.L_571 - .L_570)


	//   ....[0]....
	.align		4
.L_570:
        /*0028*/ 	.word	index@(__assertfail)


	//----- nvinfo : EIATTR_ANNOTATIONS
	.align		4
.L_571:
        /*002c*/ 	.byte	0x04, 0x55
        /*002e*/ 	.short	(.L_573 - .L_572)


	//   ....[0]....
.L_572:
        /* <DEDUP_REMOVED lines=264> */


	//----- nvinfo : EIATTR_MERCURY_ISA_VERSION
	.align		4
.L_573:
        /*10a0*/ 	.byte	0x03, 0x5f
        /*10a2*/ 	.short	0x0101


	//----- nvinfo : EIATTR_INT_WARP_WIDE_INSTR_OFFSETS
	.align		4
        /*10a4*/ 	.byte	0x04, 0x31
        /*10a6*/ 	.short	(.L_575 - .L_574)


	//   ....[0]....
.L_574:
        /*10a8*/ 	.word	0x00000ab0


	//----- nvinfo : EIATTR_COOP_GROUP_MASK_REGIDS
	.align		4
.L_575:
        /*10ac*/ 	.byte	0x04, 0x29
        /*10ae*/ 	.short	(.L_577 - .L_576)


	//   ....[0]....
.L_576:
        /*10b0*/ 	.word	0xffffffff


	//   ....[1]....
        /*10b4*/ 	.word	0xffffffff


	//   ....[2]....
        /*10b8*/ 	.word	0xffffffff


	//   ....[3]....
        /*10bc*/ 	.word	0xffffffff


	//   ....[4]....
        /*10c0*/ 	.word	0xffffffff


	//   ....[5]....
        /*10c4*/ 	.word	0xffffffff


	//   ....[6]....
        /*10c8*/ 	.word	0xffffffff


	//   ....[7]....
        /*10cc*/ 	.word	0xffffffff


	//   ....[8]....
        /*10d0*/ 	.word	0xffffffff


	//   ....[9]....
        /*10d4*/ 	.word	0xffffffff


	//   ....[10]....
        /*10d8*/ 	.word	0xffffffff


	//   ....[11]....
        /*10dc*/ 	.word	0xffffffff


	//   ....[12]....
        /*10e0*/ 	.word	0xffffffff


	//   ....[13]....
        /*10e4*/ 	.word	0xffffffff


	//   ....[14]....
        /*10e8*/ 	.word	0xffffffff


	//   ....[15]....
        /*10ec*/ 	.word	0xffffffff


	//   ....[16]....
        /*10f0*/ 	.word	0xffffffff


	//   ....[17]....
        /*10f4*/ 	.word	0xffffffff


	//   ....[18]....
        /*10f8*/ 	.word	0xffffffff


	//   ....[19]....
        /*10fc*/ 	.word	0xffffffff


	//   ....[20]....
        /*1100*/ 	.word	0xffffffff


	//   ....[21]....
        /*1104*/ 	.word	0xffffffff


	//   ....[22]....
        /*1108*/ 	.word	0xffffffff


	//   ....[23]....
        /*110c*/ 	.word	0xffffffff


	//   ....[24]....
        /*1110*/ 	.word	0xffffffff


	//----- nvinfo : EIATTR_COOP_GROUP_INSTR_OFFSETS
	.align		4
.L_577:
        /*1114*/ 	.byte	0x04, 0x28
        /*1116*/ 	.short	(.L_579 - .L_578)


	//   ....[0]....
.L_578:
        /*1118*/ 	.word	0x00001b50


	//   ....[1]....
        /*111c*/ 	.word	0x00001bd0


	//   ....[2]....
        /*1120*/ 	.word	0x00001c10


	//   ....[3]....
        /*1124*/ 	.word	0x00001c30


	//   ....[4]....
        /*1128*/ 	.word	0x00001c70


	//   ....[5]....
        /*112c*/ 	.word	0x00001d20


	//   ....[6]....
        /*1130*/ 	.word	0x00001d40


	//   ....[7]....
        /*1134*/ 	.word	0x0000cb40


	//   ....[8]....
        /*1138*/ 	.word	0x0000cb60


	//   ....[9]....
        /*113c*/ 	.word	0x0000cb90


	//   ....[10]....
        /*1140*/ 	.word	0x0000cbc0


	//   ....[11]....
        /*1144*/ 	.word	0x0000cc00


	//   ....[12]....
        /*1148*/ 	.word	0x0000cca0


	//   ....[13]....
        /*114c*/ 	.word	0x0000ccd0


	//   ....[14]....
        /*1150*/ 	.word	0x0000ccf0


	//   ....[15]....
        /*1154*/ 	.word	0x0000cd10


	//   ....[16]....
        /*1158*/ 	.word	0x0000e380


	//   ....[17]....
        /*115c*/ 	.word	0x0000e420


	//   ....[18]....
        /*1160*/ 	.word	0x0000e450


	//   ....[19]....
        /*1164*/ 	.word	0x0000e470


	//   ....[20]....
        /*1168*/ 	.word	0x0000e490


	//   ....[21]....
        /*116c*/ 	.word	0x0000e4f0


	//   ....[22]....
        /*1170*/ 	.word	0x0000e510


	//   ....[23]....
        /*1174*/ 	.word	0x0000e540


	//   ....[24]....
        /*1178*/ 	.word	0x0000e560


	//----- nvinfo : EIATTR_VRC_CTA_INIT_COUNT
	.align		4
.L_579:
        /*117c*/ 	.byte	0x02, 0x4a
	.zero		1
	.zero		1


	//----- nvinfo : EIATTR_SYSCALL_OFFSETS
	.align		4
        /*1180*/ 	.byte	0x04, 0x46
        /*1182*/ 	.short	(.L_581 - .L_580)


	//   ....[0]....
.L_580:
        /*1184*/ 	.word	0x000013b0


	//----- nvinfo : EIATTR_EXIT_INSTR_OFFSETS
	.align		4
.L_581:
        /*1188*/ 	.byte	0x04, 0x1c
        /*118a*/ 	.short	(.L_583 - .L_582)


	//   ....[0]....
.L_582:
        /*118c*/ 	.word	0x000000e0


	//   ....[1]....
        /*1190*/ 	.word	0x00012270


	//   ....[2]....
        /*1194*/ 	.word	0x00012490


	//   ....[3]....
        /*1198*/ 	.word	0x000124e0


	//----- nvinfo : EIATTR_CRS_STACK_SIZE
	.align		4
.L_583:
        /*119c*/ 	.byte	0x04, 0x1e
        /*119e*/ 	.short	(.L_585 - .L_584)
.L_584:
        /*11a0*/ 	.word	0x00000000


	//----- nvinfo : EIATTR_CBANK_PARAM_SIZE
	.align		4
.L_585:
        /*11a4*/ 	.byte	0x03, 0x19
        /*11a6*/ 	.short	0x0128


	//----- nvinfo : EIATTR_PARAM_CBANK
	.align		4
        /*11a8*/ 	.byte	0x04, 0x0a
        /*11aa*/ 	.short	(.L_587 - .L_586)
	.align		4
.L_586:
        /*11ac*/ 	.word	index@(.nv.constant0._ZN4mmha33masked_multihead_attention_kernelIfLi144ELi256ELi1ELi64ELi256ELb0ELb1EEEv26Multihead_attention_paramsIT_XT5_EE)
        /*11b0*/ 	.short	0x0380
        /*11b2*/ 	.short	0x0128


	//----- nvinfo : EIATTR_SW_WAR
	.align		4
.L_587:
        /*11b4*/ 	.byte	0x04, 0x36
        /*11b6*/ 	.short	(.L_589 - .L_588)
.L_588:
        /*11b8*/ 	.word	0x00000008
.L_589:


//--------------------- .nv.info._ZN4mmha33masked_multihead_attention_kernelIfLi144ELi256ELi2ELi64ELi128ELb0ELb1EEEv26Multihead_attention_paramsIT_XT5_EE --------------------------
	.section	.nv.info._ZN4mmha33masked_multihead_attention_kernelIfLi144ELi256ELi2ELi64ELi128ELb0ELb1EEEv26Multihead_attention_paramsIT_XT5_EE,"",@"SHT_CUDA_INFO"
	.sectionflags	@""
	.align	4


	//----- nvinfo : EIATTR_CUDA_API_VERSION
	.align		4
        /*0000*/ 	.byte	0x04, 0x37
        /*0002*/ 	.short	(.L_591 - .L_590)
.L_590:
        /*0004*/ 	.word	0x00000082


	//----- nvinfo : EIATTR_KPARAM_INFO
	.align		4
.L_591:
        /*0008*/ 	.byte	0x04, 0x17
        /*000a*/ 	.short	(.L_593 - .L_592)
.L_592:
        /*000c*/ 	.word	0x00000000
        /*0010*/ 	.short	0x0000
        /*0012*/ 	.short	0x0000
        /*0014*/ 	.byte	0x00, 0xf0, 0xa1, 0x04


	//----- nvinfo : EIATTR_SPARSE_MMA_MASK
	.align		4
.L_593:
        /*0018*/ 	.byte	0x03, 0x50
        /*001a*/ 	.short	0x0000


	//----- nvinfo : EIATTR_MAXREG_COUNT
	.align		4
        /*001c*/ 	.byte	0x03, 0x1b
        /*001e*/ 	.short	0x00ff


	//----- nvinfo : EIATTR_NUM_BARRIERS
	.align		4
        /*0020*/ 	.byte	0x02, 0x4c
        /*0022*/ 	.byte	0x01
	.zero		1


	//----- nvinfo : EIATTR_EXTERNS
	.align		4
        /*0024*/ 	.byte	0x04, 0x0f
        /*0026*/ 	.short	(.L_595 - .L_594)


	//   ....[0]....
	.align		4
.L_594:
        /*0028*/ 	.word	index@(__assertfail)


	//----- nvinfo : EIATTR_ANNOTATIONS
	.align		4
.L_595:
        /*002c*/ 	.byte	0x04, 0x55
        /*002e*/ 	.short	(.L_597 - .L_596)


	//   ....[0]....
.L_596:
        /* <DEDUP_REMOVED lines=25> */


	//----- nvinfo : EIATTR_MERCURY_ISA_VERSION
	.align		4
.L_597:
        /*01a8*/ 	.byte	0x03, 0x5f
        /*01aa*/ 	.short	0x0101


	//----- nvinfo : EIATTR_INT_WARP_WIDE_INSTR_OFFSETS
	.align		4
        /*01ac*/ 	.byte	0x04, 0x31
        /*01ae*/ 	.short	(.L_599 - .L_598)


	//   ....[0]....
.L_598:
        /*01b0*/ 	.word	0x00000af0


	//----- nvinfo : EIATTR_COOP_GROUP_MASK_REGIDS
	.align		4
.L_599:
        /*01b4*/ 	.byte	0x04, 0x29
        /*01b6*/ 	.short	(.L_601 - .L_600)


	//   ....[0]....
.L_600:
        /*01b8*/ 	.word	0xffffffff


	//   ....[1]....
        /*01bc*/ 	.word	0xffffffff


	//   ....[2]....
        /*01c0*/ 	.word	0xffffffff


	//   ....[3]....
        /*01c4*/ 	.word	0xffffffff


	//   ....[4]....
        /*01c8*/ 	.word	0xffffffff


	//   ....[5]....
        /*01cc*/ 	.word	0xffffffff


	//   ....[6]....
        /*01d0*/ 	.word	0xffffffff


	//   ....[7]....
        /*01d4*/ 	.word	0xffffffff


	//   ....[8]....
        /*01d8*/ 	.word	0xffffffff


	//   ....[9]....
        /*01dc*/ 	.word	0xffffffff


	//   ....[10]....
        /*01e0*/ 	.word	0xffffffff


	//   ....[11]....
        /*01e4*/ 	.word	0xffffffff


	//   ....[12]....
        /*01e8*/ 	.word	0xffffffff


	//   ....[13]....
        /*01ec*/ 	.word	0xffffffff


	//   ....[14]....
        /*01f0*/ 	.word	0xffffffff


	//   ....[15]....
        /*01f4*/ 	.word	0xffffffff


	//   ....[16]....
        /*01f8*/ 	.word	0xffffffff


	//   ....[17]....
        /*01fc*/ 	.word	0xffffffff


	//   ....[18]....
        /*0200*/ 	.word	0xffffffff


	//   ....[19]....
        /*0204*/ 	.word	0xffffffff


	//   ....[20]....
        /*0208*/ 	.word	0xffffffff


	//   ....[21]....
        /*020c*/ 	.word	0xffffffff


	//   ....[22]....
        /*0210*/ 	.word	0xffffffff


	//   ....[23]....
        /*0214*/ 	.word	0x0500000f


	//   ....[24]....
        /*0218*/ 	.word	0x0500000f


	//   ....[25]....
        /*021c*/ 	.word	0x0500000f


	//   ....[26]....
        /*0220*/ 	.word	0x0500000f


	//   ....[27]....
        /*0224*/ 	.word	0x0500000f


	//----- nvinfo : EIATTR_COOP_GROUP_INSTR_OFFSETS
	.align		4
.L_601:
        /*0228*/ 	.byte	0x04, 0x28
        /*022a*/ 	.short	(.L_603 - .L_602)


	//   ....[0]....
.L_602:
        /*022c*/ 	.word	0x00001b80


	//   ....[1]....
        /*0230*/ 	.word	0x00001c30


	//   ....[2]....
        /*0234*/ 	.word	0x00001c70


	//   ....[3]....
        /*0238*/ 	.word	0x00001c90


	//   ....[4]....
        /*023c*/ 	.word	0x00001cc0


	//   ....[5]....
        /*0240*/ 	.word	0x00001d40


	//   ....[6]....
        /*0244*/ 	.word	0x00001d60


	//   ....[7]....
        /*0248*/ 	.word	0x0000a530


	//   ....[8]....
        /*024c*/ 	.word	0x0000a880


	//   ....[9]....
        /*0250*/ 	.word	0x0000a8a0


	//   ....[10]....
        /*0254*/ 	.word	0x0000a8c0


	//   ....[11]....
        /*0258*/ 	.word	0x0000a8e0


	//   ....[12]....
        /*025c*/ 	.word	0x0000aa20


	//   ....[13]....
        /*0260*/ 	.word	0x0000aa50


	//   ....[14]....
        /*0264*/ 	.word	0x0000aa80


	//   ....[15]....
        /*0268*/ 	.word	0x0000c100


	//   ....[16]....
        /*026c*/ 	.word	0x0000c1a0


	//   ....[17]....
        /*0270*/ 	.word	0x0000c1c0


	//   ....[18]....
        /*0274*/ 	.word	0x0000c1e0


	//   ....[19]....
        /*0278*/ 	.word	0x0000c200


	//   ....[20]....
        /*027c*/ 	.word	0x0000c260


	//   ....[21]....
        /*0280*/ 	.word	0x0000c290


	//   ....[22]....
        /*0284*/ 	.word	0x0000c2d0


	//   ....[23]....
        /*0288*/ 	.word	0x00010230


	//   ....[24]....
        /*028c*/ 	.word	0x000102d0


	//   ....[25]....
        /*0290*/ 	.word	0x00010350


	//   ....[26]....
        /*0294*/ 	.word	0x000103b0


	//   ....[27]....
        /*0298*/ 	.word	0x00010410


	//----- nvinfo : EIATTR_VRC_CTA_INIT_COUNT
	.align		4
.L_603:
        /*029c*/ 	.byte	0x02, 0x4a
	.zero		1
	.zero		1


	//----- nvinfo : EIATTR_SYSCALL_OFFSETS
	.align		4
        /*02a0*/ 	.byte	0x04, 0x46
        /*02a2*/ 	.short	(.L_605 - .L_604)


	//   ....[0]....
.L_604:
        /*02a4*/ 	.word	0x000013e0


	//----- nvinfo : EIATTR_EXIT_INSTR_OFFSETS
	.align		4
.L_605:
        /*02a8*/ 	.byte	0x04, 0x1c
        /*02aa*/ 	.short	(.L_607 - .L_606)


	//   ....[0]....
.L_606:
        /*02ac*/ 	.word	0x000000e0


	//   ....[1]....
        /*02b0*/ 	.word	0x0000ff50


	//   ....[2]....
        /*02b4*/ 	.word	0x00010170


	//   ....[3]....
        /*02b8*/ 	.word	0x000101c0


	//----- nvinfo : EIATTR_CRS_STACK_SIZE
	.align		4
.L_607:
        /*02bc*/ 	.byte	0x04, 0x1e
        /*02be*/ 	.short	(.L_609 - .L_608)
.L_608:
        /*02c0*/ 	.word	0x00000000


	//----- nvinfo : EIATTR_CBANK_PARAM_SIZE
	.align		4
.L_609:
        /*02c4*/ 	.byte	0x03, 0x19
        /*02c6*/ 	.short	0x0128


	//----- nvinfo : EIATTR_PARAM_CBANK
	.align		4
        /*02c8*/ 	.byte	0x04, 0x0a
        /*02ca*/ 	.short	(.L_611 - .L_610)
	.align		4
.L_610:
        /*02cc*/ 	.word	index@(.nv.constant0._ZN4mmha33masked_multihead_attention_kernelIfLi144ELi256ELi2ELi64ELi128ELb0ELb1EEEv26Multihead_attention_paramsIT_XT5_EE)
        /*02d0*/ 	.short	0x0380
        /*02d2*/ 	.short	0x0128


	//----- nvinfo : EIATTR_SW_WAR
	.align		4
.L_611:
        /*02d4*/ 	.byte	0x04, 0x36
        /*02d6*/ 	.short	(.L_613 - .L_612)
.L_612:
        /*02d8*/ 	.word	0x00000008
.L_613:


//--------------------- .nv.info._ZN4mmha33masked_multihead_attention_kernelIfLi144ELi256ELi4ELi64ELi64ELb0ELb1EEEv26Multihead_attention_paramsIT_XT5_EE --------------------------
	.section	.nv.info._ZN4mmha33masked_multihead_attention_kernelIfLi144ELi256ELi4ELi64ELi64ELb0ELb1EEEv26Multihead_attention_paramsIT_XT5_EE,"",@"SHT_CUDA_INFO"
	.sectionflags	@""
	.align	4


	//----- nvinfo : EIATTR_CUDA_API_VERSION
	.align		4
        /*0000*/ 	.byte	0x04, 0x37
        /*0002*/ 	.short	(.L_615 - .L_614)
.L_614:
        /*0004*/ 	.word	0x00000082


	//----- nvinfo : EIATTR_KPARAM_INFO
	.align		4
.L_615:
        /*0008*/ 	.byte	0x04, 0x17
        /*000a*/ 	.short	(.L_617 - .L_616)
.L_616:
        /*000c*/ 	.word	0x00000000
        /*0010*/ 	.short	0x0000
        /*0012*/ 	.short	0x0000
        /*0014*/ 	.byte	0x00, 0xf0, 0xa1, 0x04


	//----- nvinfo : EIATTR_SPARSE_MMA_MASK
	.align		4
.L_617:
        /*0018*/ 	.byte	0x03, 0x50
        /*001a*/ 	.short	0x0000


	//----- nvinfo : EIATTR_MAXREG_COUNT
	.align		4
        /*001c*/ 	.byte	0x03, 0x1b
        /*001e*/ 	.short	0x00ff


	//----- nvinfo : EIATTR_NUM_BARRIERS
	.align		4
        /*0020*/ 	.byte	0x02, 0x4c
        /*0022*/ 	.byte	0x01
	.zero		1


	//----- nvinfo : EIATTR_EXTERNS
	.align		4
        /*0024*/ 	.byte	0x04, 0x0f
        /*0026*/ 	.short	(.L_619 - .L_618)


	//   ....[0]....
	.align		4
.L_618:
        /*0028*/ 	.word	index@(__assertfail)


	//----- nvinfo : EIATTR_MERCURY_ISA_VERSION
	.align		4
.L_619:
        /*002c*/ 	.byte	0x03, 0x5f
        /*002e*/ 	.short	0x0101


	//----- nvinfo : EIATTR_COOP_GROUP_MASK_REGIDS
	.align		4
        /*0030*/ 	.byte	0x04, 0x29
        /*0032*/ 	.short	(.L_621 - .L_620)


	//   ....[0]....
.L_620:
        /*0034*/ 	.word	0xffffffff


	//   ....[1]....
        /*0038*/ 	.word	0xffffffff


	//   ....[2]....
        /*003c*/ 	.word	0xffffffff


	//   ....[3]....
        /*0040*/ 	.word	0xffffffff


	//   ....[4]....
        /*0044*/ 	.word	0xffffffff


	//   ....[5]....
        /*0048*/ 	.word	0xffffffff


	//   ....[6]....
        /*004c*/ 	.word	0xffffffff


	//   ....[7]....
        /*0050*/ 	.word	0xffffffff


	//   ....[8]....
        /*0054*/ 	.word	0xffffffff


	//   ....[9]....
        /*0058*/ 	.word	0xffffffff


	//   ....[10]....
        /*005c*/ 	.word	0xffffffff


	//   ....[11]....
        /*0060*/ 	.word	0xffffffff


	//   ....[12]....
        /*0064*/ 	.word	0xffffffff


	//   ....[13]....
        /*0068*/ 	.word	0xffffffff


	//   ....[14]....
        /*006c*/ 	.word	0xffffffff


	//   ....[15]....
        /*0070*/ 	.word	0xffffffff


	//   ....[16]....
        /*0074*/ 	.word	0xffffffff


	//   ....[17]....
        /*0078*/ 	.word	0xffffffff


	//   ....[18]....
        /*007c*/ 	.word	0xffffffff


	//   ....[19]....
        /*0080*/ 	.word	0xffffffff


	//   ....[20]....
        /*0084*/ 	.word	0xffffffff


	//   ....[21]....
        /*0088*/ 	.word	0x0500000f


	//   ....[22]....
        /*008c*/ 	.word	0x0500000f


	//   ....[23]....
        /*0090*/ 	.word	0x0500000f


	//   ....[24]....
        /*0094*/ 	.word	0x0500000f


	//   ....[25]....
        /*0098*/ 	.word	0x0500000f


	//----- nvinfo : EIATTR_COOP_GROUP_INSTR_OFFSETS
	.align		4
.L_621:
        /*009c*/ 	.byte	0x04, 0x28
        /*009e*/ 	.short	(.L_623 - .L_622)


	//   ....[0]....
.L_622:
        /*00a0*/ 	.word	0x000019c0


	//   ....[1]....
        /*00a4*/ 	.word	0x00001a30


	//   ....[2]....
        /*00a8*/ 	.word	0x00001a60


	//   ....[3]....
        /*00ac*/ 	.word	0x00001a80


	//   ....[4]....
        /*00b0*/ 	.word	0x00001ab0


	//   ....[5]....
        /*00b4*/ 	.word	0x00001b70


	//   ....[6]....
        /*00b8*/ 	.word	0x00001ba0


	//   ....[7]....
        /*00bc*/ 	.word	0x00009430


	//   ....[8]....
        /*00c0*/ 	.word	0x00009450


	//   ....[9]....
        /*00c4*/ 	.word	0x000096e0


	//   ....[10]....
        /*00c8*/ 	.word	0x00009700


	//   ....[11]....
        /*00cc*/ 	.word	0x00009720


	//   ....[12]....
        /*00d0*/ 	.word	0x00009860


	//   ....[13]....
        /*00d4*/ 	.word	0x000098b0


	//   ....[14]....
        /*00d8*/ 	.word	0x0000aef0


	//   ....[15]....
        /*00dc*/ 	.word	0x0000afa0


	//   ....[16]....
        /*00e0*/ 	.word	0x0000afd0


	//   ....[17]....
        /*00e4*/ 	.word	0x0000aff0


	//   ....[18]....
        /*00e8*/ 	.word	0x0000b010


	//   ....[19]....
        /*00ec*/ 	.word	0x0000b080


	//   ....[20]....
        /*00f0*/ 	.word	0x0000b0a0


	//   ....[21]....
        /*00f4*/ 	.word	0x0000edc0


	//   ....[22]....
        /*00f8*/ 	.word	0x0000ee40


	//   ....[23]....
        /*00fc*/ 	.word	0x0000eed0


	//   ....[24]....
        /*0100*/ 	.word	0x0000ef50


	//   ....[25]....
        /*0104*/ 	.word	0x0000efb0


	//----- nvinfo : EIATTR_VRC_CTA_INIT_COUNT
	.align		4
.L_623:
        /*0108*/ 	.byte	0x02, 0x4a
	.zero		1
	.zero		1


	//----- nvinfo : EIATTR_SYSCALL_OFFSETS
	.align		4
        /*010c*/ 	.byte	0x04, 0x46
        /*010e*/ 	.short	(.L_625 - .L_624)


	//   ....[0]....
.L_624:
        /*0110*/ 	.word	0x00001220


	//----- nvinfo : EIATTR_EXIT_INSTR_OFFSETS
	.align		4
.L_625:
        /*0114*/ 	.byte	0x04, 0x1c
        /*0116*/ 	.short	(.L_627 - .L_626)


	//   ....[0]....
.L_626:
        /*0118*/ 	.word	0x000000b0


	//   ....[1]....
        /*011c*/ 	.word	0x0000eaf0


	//   ....[2]....
        /*0120*/ 	.word	0x0000ed10


	//   ....[3]....
        /*0124*/ 	.word	0x0000ed60


	//----- nvinfo : EIATTR_CRS_STACK_SIZE
	.align		4
.L_627:
        /*0128*/ 	.byte	0x04, 0x1e
        /*012a*/ 	.short	(.L_629 - .L_628)
.L_628:
        /*012c*/ 	.word	0x00000000


	//----- nvinfo : EIATTR_CBANK_PARAM_SIZE
	.align		4
.L_629:
        /*0130*/ 	.byte	0x03, 0x19
        /*0132*/ 	.short	0x0128


	//----- nvinfo : EIATTR_PARAM_CBANK
	.align		4
        /*0134*/ 	.byte	0x04, 0x0a
        /*0136*/ 	.short	(.L_631 - .L_630)
	.align		4
.L_630:
        /*0138*/ 	.word	index@(.nv.constant0._ZN4mmha33masked_multihead_attention_kernelIfLi144ELi256ELi4ELi64ELi64ELb0ELb1EEEv26Multihead_attention_paramsIT_XT5_EE)
        /*013c*/ 	.short	0x0380
        /*013e*/ 	.short	0x0128


	//----- nvinfo : EIATTR_SW_WAR
	.align		4
.L_631:
        /*0140*/ 	.byte	0x04, 0x36
        /*0142*/ 	.short	(.L_633 - .L_632)
.L_632:
        /*0144*/ 	.word	0x00000008
.L_633:


//--------------------- .nv.info._ZN4mmha33masked_multihead_attention_kernelIfLi144ELi256ELi1ELi64ELi256ELb0ELb0EEEv26Multihead_attention_paramsIT_XT5_EE --------------------------
	.section	.nv.info._ZN4mmha33masked_multihead_attention_kernelIfLi144ELi256ELi1ELi64ELi256ELb0ELb0EEEv26Multihead_attention_paramsIT_XT5_EE,"",@"SHT_CUDA_INFO"
	.sectionflags	@""
	.align	4


	//----- nvinfo : EIATTR_CUDA_API_VERSION
	.align		4
        /*0000*/ 	.byte	0x04, 0x37
        /*0002*/ 	.short	(.L_635 - .L_634)
.L_634:
        /*0004*/ 	.word	0x00000082


	//----- nvinfo : EIATTR_KPARAM_INFO
	.align		4
.L_635:
        /*0008*/ 	.byte	0x04, 0x17
        /*000a*/ 	.short	(.L_637 - .L_636)
.L_636:
        /*000c*/ 	.word	0x00000000
        /*0010*/ 	.short	0x0000
        /*0012*/ 	.short	0x0000
        /*0014*/ 	.byte	0x00, 0xf0, 0xa1, 0x04


	//----- nvinfo : EIATTR_SPARSE_MMA_MASK
	.align		4
.L_637:
        /*0018*/ 	.byte	0x03, 0x50
        /*001a*/ 	.short	0x0000


	//----- nvinfo : EIATTR_MAXREG_COUNT
	.align		4
        /*001c*/ 	.byte	0x03, 0x1b
        /*001e*/ 	.short	0x00ff


	//----- nvinfo : EIATTR_NUM_BARRIERS
	.align		4
        /*0020*/ 	.byte	0x02, 0x4c
        /*0022*/ 	.byte	0x01
	.zero		1


	//----- nvinfo : EIATTR_EXTERNS
	.align		4
        /*0024*/ 	.byte	0x04, 0x0f
        /*0026*/ 	.short	(.L_639 - .L_638)


	//   ....[0]....
	.align		4
.L_638:
        /*0028*/ 	.word	index@(__assertfail)


	//----- nvinfo : EIATTR_ANNOTATIONS
	.align		4
.L_639:
        /*002c*/ 	.byte	0x04, 0x55
        /*002e*/ 	.short	(.L_641 - .L_640)


	//   ....[0]....
.L_640:
        /* <DEDUP_REMOVED lines=286> */


	//----- nvinfo : EIATTR_MERCURY_ISA_VERSION
	.align		4
.L_641:
        /*11f8*/ 	.byte	0x03, 0x5f
        /*11fa*/ 	.short	0x0101


	//----- nvinfo : EIATTR_INT_WARP_WIDE_INSTR_OFFSETS
	.align		4
        /*11fc*/ 	.byte	0x04, 0x31
        /*11fe*/ 	.short	(.L_643 - .L_642)


	//   ....[0]....
.L_642:
        /*1200*/ 	.word	0x00000ab0


	//----- nvinfo : EIATTR_COOP_GROUP_MASK_REGIDS
	.align		4
.L_643:
        /*1204*/ 	.byte	0x04, 0x29
        /*1206*/ 	.short	(.L_645 - .L_644)


	//   ....[0]....
.L_644:
        /*1208*/ 	.word	0xffffffff


	//   ....[1]....
        /*120c*/ 	.word	0xffffffff


	//   ....[2]....
        /*1210*/ 	.word	0xffffffff


	//   ....[3]....
        /*1214*/ 	.word	0xffffffff


	//   ....[4]....
        /*1218*/ 	.word	0xffffffff


	//   ....[5]....
        /*121c*/ 	.word	0xffffffff


	//   ....[6]....
        /*1220*/ 	.word	0xffffffff


	//   ....[7]....
        /*1224*/ 	.word	0xffffffff


	//   ....[8]....
        /*1228*/ 	.word	0xffffffff


	//   ....[9]....
        /*122c*/ 	.word	0xffffffff


	//   ....[10]....
        /*1230*/ 	.word	0xffffffff


	//   ....[11]....
        /*1234*/ 	.word	0xffffffff


	//   ....[12]....
        /*1238*/ 	.word	0xffffffff


	//   ....[13]....
        /*123c*/ 	.word	0xffffffff


	//   ....[14]....
        /*1240*/ 	.word	0xffffffff


	//   ....[15]....
        /*1244*/ 	.word	0xffffffff


	//   ....[16]....
        /*1248*/ 	.word	0xffffffff


	//   ....[17]....
        /*124c*/ 	.word	0xffffffff


	//   ....[18]....
        /*1250*/ 	.word	0xffffffff


	//   ....[19]....
        /*1254*/ 	.word	0xffffffff


	//   ....[20]....
        /*1258*/ 	.word	0xffffffff


	//   ....[21]....
        /*125c*/ 	.word	0xffffffff


	//   ....[22]....
        /*1260*/ 	.word	0xffffffff


	//   ....[23]....
        /*1264*/ 	.word	0xffffffff


	//   ....[24]....
        /*1268*/ 	.word	0xffffffff


	//----- nvinfo : EIATTR_COOP_GROUP_INSTR_OFFSETS
	.align		4
.L_645:
        /*126c*/ 	.byte	0x04, 0x28
        /*126e*/ 	.short	(.L_647 - .L_646)


	//   ....[0]....
.L_646:
        /*1270*/ 	.word	0x00001b50


	//   ....[1]....
        /*1274*/ 	.word	0x00001bd0


	//   ....[2]....
        /*1278*/ 	.word	0x00001c10


	//   ....[3]....
        /*127c*/ 	.word	0x00001c30


	//   ....[4]....
        /*1280*/ 	.word	0x00001c70


	//   ....[5]....
        /*1284*/ 	.word	0x00001d20


	//   ....[6]....
        /*1288*/ 	.word	0x00001d40


	//   ....[7]....
        /*128c*/ 	.word	0x0000a880


	//   ....[8]....
        /*1290*/ 	.word	0x0000a8a0


	//   ....[9]....
        /*1294*/ 	.word	0x0000a8d0


	//   ....[10]....
        /*1298*/ 	.word	0x0000a900


	//   ....[11]....
        /*129c*/ 	.word	0x0000a940


	//   ....[12]....
        /*12a0*/ 	.word	0x0000a9e0


	//   ....[13]....
        /*12a4*/ 	.word	0x0000aa10


	//   ....[14]....
        /*12a8*/ 	.word	0x0000aa30


	//   ....[15]....
        /*12ac*/ 	.word	0x0000aa50


	//   ....[16]....
        /*12b0*/ 	.word	0x0000c100


	//   ....[17]....
        /*12b4*/ 	.word	0x0000c1a0


	//   ....[18]....
        /*12b8*/ 	.word	0x0000c1c0


	//   ....[19]....
        /*12bc*/ 	.word	0x0000c1e0


	//   ....[20]....
        /*12c0*/ 	.word	0x0000c200


	//   ....[21]....
        /*12c4*/ 	.word	0x0000c280


	//   ....[22]....
        /*12c8*/ 	.word	0x0000c2a0


	//   ....[23]....
        /*12cc*/ 	.word	0x0000c2d0


	//   ....[24]....
        /*12d0*/ 	.word	0x0000c2f0


	//----- nvinfo : EIATTR_VRC_CTA_INIT_COUNT
	.align		4
.L_647:
        /*12d4*/ 	.byte	0x02, 0x4a
	.zero		1
	.zero		1


	//----- nvinfo : EIATTR_SYSCALL_OFFSETS
	.align		4
        /*12d8*/ 	.byte	0x04, 0x46
        /*12da*/ 	.short	(.L_649 - .L_648)


	//   ....[0]....
.L_648:
        /*12dc*/ 	.word	0x000013b0


	//----- nvinfo : EIATTR_EXIT_INSTR_OFFSETS
	.align		4
.L_649:
        /*12e0*/ 	.byte	0x04, 0x1c
        /*12e2*/ 	.short	(.L_651 - .L_650)


	//   ....[0]....
.L_650:
        /*12e4*/ 	.word	0x000000e0


	//   ....[1]....
        /*12e8*/ 	.word	0x0000ff90


	//   ....[2]....
        /*12ec*/ 	.word	0x000101b0


	//   ....[3]....
        /*12f0*/ 	.word	0x00010200


	//----- nvinfo : EIATTR_CRS_STACK_SIZE
	.align		4
.L_651:
        /*12f4*/ 	.byte	0x04, 0x1e
        /*12f6*/ 	.short	(.L_653 - .L_652)
.L_652:
        /*12f8*/ 	.word	0x00000000


	//----- nvinfo : EIATTR_CBANK_PARAM_SIZE
	.align		4
.L_653:
        /*12fc*/ 	.byte	0x03, 0x19
        /*12fe*/ 	.short	0x0128


	//----- nvinfo : EIATTR_PARAM_CBANK
	.align		4
        /*1300*/ 	.byte	0x04, 0x0a
        /*1302*/ 	.short	(.L_655 - .L_654)
	.align		4
.L_654:
        /*1304*/ 	.word	index@(.nv.constant0._ZN4mmha33masked_multihead_attention_kernelIfLi144ELi256ELi1ELi64ELi256ELb0ELb0EEEv26Multihead_attention_paramsIT_XT5_EE)
        /*1308*/ 	.short	0x0380
        /*130a*/ 	.short	0x0128


	//----- nvinfo : EIATTR_SW_WAR
	.align		4
.L_655:
        /*130c*/ 	.byte	0x04, 0x36
        /*130e*/ 	.short	(.L_657 - .L_656)
.L_656:
        /*1310*/ 	.word	0x00000008
.L_657:


//--------------------- .nv.info._ZN4mmha33masked_multihead_attention_kernelIfLi144ELi256ELi2ELi64ELi128ELb0ELb0EEEv26Multihead_attention_paramsIT_XT5_EE --------------------------
	.section	.nv.info._ZN4mmha33masked_multihead_attention_kernelIfLi144ELi256ELi2ELi64ELi128ELb0ELb0EEEv26Multihead_attention_paramsIT_XT5_EE,"",@"SHT_CUDA_INFO"
	.sectionflags	@""
	.align	4


	//----- nvinfo : EIATTR_CUDA_API_VERSION
	.align		4
        /*0000*/ 	.byte	0x04, 0x37
        /*0002*/ 	.short	(.L_659 - .L_658)
.L_658:
        /*0004*/ 	.word	0x00000082


	//----- nvinfo : EIATTR_KPARAM_INFO
	.align		4
.L_659:
        /*0008*/ 	.byte	0x04, 0x17
        /*000a*/ 	.short	(.L_661 - .L_660)
.L_660:
        /*000c*/ 	.word	0x00000000
        /*0010*/ 	.short	0x0000
        /*0012*/ 	.short	0x0000
        /*0014*/ 	.byte	0x00, 0xf0, 0xa1, 0x04


	//----- nvinfo : EIATTR_SPARSE_MMA_MASK
	.align		4
.L_661:
        /*0018*/ 	.byte	0x03, 0x50
        /*001a*/ 	.short	0x0000


	//----- nvinfo : EIATTR_MAXREG_COUNT
	.align		4
        /*001c*/ 	.byte	0x03, 0x1b
        /*001e*/ 	.short	0x00ff


	//----- nvinfo : EIATTR_NUM_BARRIERS
	.align		4
        /*0020*/ 	.byte	0x02, 0x4c
        /*0022*/ 	.byte	0x01
	.zero		1


	//----- nvinfo : EIATTR_EXTERNS
	.align		4
        /*0024*/ 	.byte	0x04, 0x0f
        /*0026*/ 	.short	(.L_663 - .L_662)


	//   ....[0]....
	.align		4
.L_662:
        /*0028*/ 	.word	index@(__assertfail)


	//----- nvinfo : EIATTR_ANNOTATIONS
	.align		4
.L_663:
        /*002c*/ 	.byte	0x04, 0x55
        /*002e*/ 	.short	(.L_665 - .L_664)


	//   ....[0]....
.L_664:
        /* <DEDUP_REMOVED lines=29> */


	//----- nvinfo : EIATTR_MERCURY_ISA_VERSION
	.align		4
.L_665:
        /*01e8*/ 	.byte	0x03, 0x5f
        /*01ea*/ 	.short	0x0101


	//----- nvinfo : EIATTR_INT_WARP_WIDE_INSTR_OFFSETS
	.align		4
        /*01ec*/ 	.byte	0x04, 0x31
        /*01ee*/ 	.short	(.L_667 - .L_666)


	//   ....[0]....
.L_666:
        /*01f0*/ 	.word	0x00000ae0


	//----- nvinfo : EIATTR_COOP_GROUP_MASK_REGIDS
	.align		4
.L_667:
        /*01f4*/ 	.byte	0x04, 0x29
        /*01f6*/ 	.short	(.L_669 - .L_668)


	//   ....[0]....
.L_668:
        /*01f8*/ 	.word	0xffffffff


	//   ....[1]....
        /*01fc*/ 	.word	0xffffffff


	//   ....[2]....
        /*0200*/ 	.word	0xffffffff


	//   ....[3]....
        /*0204*/ 	.word	0xffffffff


	//   ....[4]....
        /*0208*/ 	.word	0xffffffff


	//   ....[5]....
        /*020c*/ 	.word	0xffffffff


	//   ....[6]....
        /*0210*/ 	.word	0xffffffff


	//   ....[7]....
        /*0214*/ 	.word	0xffffffff


	//   ....[8]....
        /*0218*/ 	.word	0xffffffff


	//   ....[9]....
        /*021c*/ 	.word	0xffffffff


	//   ....[10]....
        /*0220*/ 	.word	0xffffffff


	//   ....[11]....
        /*0224*/ 	.word	0xffffffff


	//   ....[12]....
        /*0228*/ 	.word	0xffffffff


	//   ....[13]....
        /*022c*/ 	.word	0xffffffff


	//   ....[14]....
        /*0230*/ 	.word	0xffffffff


	//   ....[15]....
        /*0234*/ 	.word	0xffffffff


	//   ....[16]....
        /*0238*/ 	.word	0xffffffff


	//   ....[17]....
        /*023c*/ 	.word	0xffffffff


	//   ....[18]....
        /*0240*/ 	.word	0xffffffff


	//   ....[19]....
        /*0244*/ 	.word	0xffffffff


	//   ....[20]....
        /*0248*/ 	.word	0xffffffff


	//   ....[21]....
        /*024c*/ 	.word	0xffffffff


	//   ....[22]....
        /*0250*/ 	.word	0xffffffff


	//   ....[23]....
        /*0254*/ 	.word	0x0500000f


	//   ....[24]....
        /*0258*/ 	.word	0x0500000f


	//   ....[25]....
        /*025c*/ 	.word	0x0500000f


	//   ....[26]....
        /*0260*/ 	.word	0x0500000f


	//   ....[27]....
        /*0264*/ 	.word	0x0500000f


	//----- nvinfo : EIATTR_COOP_GROUP_INSTR_OFFSETS
	.align		4
.L_669:
        /*0268*/ 	.byte	0x04, 0x28
        /*026a*/ 	.short	(.L_671 - .L_670)


	//   ....[0]....
.L_670:
        /*026c*/ 	.word	0x00001b70


	//   ....[1]....
        /*0270*/ 	.word	0x00001bf0


	//   ....[2]....
        /*0274*/ 	.word	0x00001c20


	//   ....[3]....
        /*0278*/ 	.word	0x00001c40


	//   ....[4]....
        /*027c*/ 	.word	0x00001c80


	//   ....[5]....
        /*0280*/ 	.word	0x00001d30


	//   ....[6]....
        /*0284*/ 	.word	0x00001d50


	//   ....[7]....
        /*0288*/ 	.word	0x00006e00


	//   ....[8]....
        /*028c*/ 	.word	0x000070d0


	//   ....[9]....
        /*0290*/ 	.word	0x000070f0


	//   ....[10]....
        /*0294*/ 	.word	0x00007110


	//   ....[11]....
        /*0298*/ 	.word	0x00007130


	//   ....[12]....
        /*029c*/ 	.word	0x00007250


	//   ....[13]....
        /*02a0*/ 	.word	0x00007280


	//   ....[14]....
        /*02a4*/ 	.word	0x000072a0


	//   ....[15]....
        /*02a8*/ 	.word	0x00008950


	//   ....[16]....
        /*02ac*/ 	.word	0x000089e0


	//   ....[17]....
        /*02b0*/ 	.word	0x00008a10


	//   ....[18]....
        /*02b4*/ 	.word	0x00008a30


	//   ....[19]....
        /*02b8*/ 	.word	0x00008a50


	//   ....[20]....
        /*02bc*/ 	.word	0x00008ac0


	//   ....[21]....
        /*02c0*/ 	.word	0x00008ae0


	//   ....[22]....
        /*02c4*/ 	.word	0x00008b20


	//   ....[23]....
        /*02c8*/ 	.word	0x0000ca10


	//   ....[24]....
        /*02cc*/ 	.word	0x0000cab0


	//   ....[25]....
        /*02d0*/ 	.word	0x0000cb30


	//   ....[26]....
        /*02d4*/ 	.word	0x0000cb90


	//   ....[27]....
        /*02d8*/ 	.word	0x0000cbf0


	//----- nvinfo : EIATTR_VRC_CTA_INIT_COUNT
	.align		4
.L_671:
        /*02dc*/ 	.byte	0x02, 0x4a
	.zero		1
	.zero		1


	//----- nvinfo : EIATTR_SYSCALL_OFFSETS
	.align		4
        /*02e0*/ 	.byte	0x04, 0x46
        /*02e2*/ 	.short	(.L_673 - .L_672)


	//   ....[0]....
.L_672:
        /*02e4*/ 	.word	0x000013d0


	//----- nvinfo : EIATTR_EXIT_INSTR_OFFSETS
	.align		4
.L_673:
        /*02e8*/ 	.byte	0x04, 0x1c
        /*02ea*/ 	.short	(.L_675 - .L_674)


	//   ....[0]....
.L_674:
        /*02ec*/ 	.word	0x000000e0


	//   ....[1]....
        /*02f0*/ 	.word	0x0000c730


	//   ....[2]....
        /*02f4*/ 	.word	0x0000c950


	//   ....[3]....
        /*02f8*/ 	.word	0x0000c9a0


	//----- nvinfo : EIATTR_CRS_STACK_SIZE
	.align		4
.L_675:
        /*02fc*/ 	.byte	0x04, 0x1e
        /*02fe*/ 	.short	(.L_677 - .L_676)
.L_676:
        /*0300*/ 	.word	0x00000000


	//----- nvinfo : EIATTR_CBANK_PARAM_SIZE
	.align		4
.L_677:
        /*0304*/ 	.byte	0x03, 0x19
        /*0306*/ 	.short	0x0128


	//----- nvinfo : EIATTR_PARAM_CBANK
	.align		4
        /*0308*/ 	.byte	0x04, 0x0a
        /*030a*/ 	.short	(.L_679 - .L_678)
	.align		4
.L_678:
        /*030c*/ 	.word	index@(.nv.constant0._ZN4mmha33masked_multihead_attention_kernelIfLi144ELi256ELi2ELi64ELi128ELb0ELb0EEEv26Multihead_attention_paramsIT_XT5_EE)
        /*0310*/ 	.short	0x0380
        /*0312*/ 	.short	0x0128


	//----- nvinfo : EIATTR_SW_WAR
	.align		4
.L_679:
        /*0314*/ 	.byte	0x04, 0x36
        /*0316*/ 	.short	(.L_681 - .L_680)
.L_680:
        /*0318*/ 	.word	0x00000008
.L_681:


//--------------------- .nv.info._ZN4mmha33masked_multihead_attention_kernelIfLi144ELi256ELi4ELi64ELi64ELb0ELb0EEEv26Multihead_attention_paramsIT_XT5_EE --------------------------
	.section	.nv.info._ZN4mmha33masked_multihead_attention_kernelIfLi144ELi256ELi4ELi64ELi64ELb0ELb0EEEv26Multihead_attention_paramsIT_XT5_EE,"",@"SHT_CUDA_INFO"
	.sectionflags	@""
	.align	4


	//----- nvinfo : EIATTR_CUDA_API_VERSION
	.align		4
        /*0000*/ 	.byte	0x04, 0x37
        /*0002*/ 	.short	(.L_683 - .L_682)
.L_682:
        /*0004*/ 	.word	0x00000082


	//----- nvinfo : EIATTR_KPARAM_INFO
	.align		4
.L_683:
        /*0008*/ 	.byte	0x04, 0x17
        /*000a*/ 	.short	(.L_685 - .L_684)
.L_684:
        /*000c*/ 	.word	0x00000000
        /*0010*/ 	.short	0x0000
        /*0012*/ 	.short	0x0000
        /*0014*/ 	.byte	0x00, 0xf0, 0xa1, 0x04


	//----- nvinfo : EIATTR_SPARSE_MMA_MASK
	.align		4
.L_685:
        /*0018*/ 	.byte	0x03, 0x50
        /*001a*/ 	.short	0x0000


	//----- nvinfo : EIATTR_MAXREG_COUNT
	.align		4
        /*001c*/ 	.byte	0x03, 0x1b
        /*001e*/ 	.short	0x00ff


	//----- nvinfo : EIATTR_NUM_BARRIERS
	.align		4
        /*0020*/ 	.byte	0x02, 0x4c
        /*0022*/ 	.byte	0x01
	.zero		1


	//----- nvinfo : EIATTR_EXTERNS
	.align		4
        /*0024*/ 	.byte	0x04, 0x0f
        /*0026*/ 	.short	(.L_687 - .L_686)


	//   ....[0]....
	.align		4
.L_686:
        /*0028*/ 	.word	index@(__assertfail)


	//----- nvinfo : EIATTR_MERCURY_ISA_VERSION
	.align		4
.L_687:
        /*002c*/ 	.byte	0x03, 0x5f
        /*002e*/ 	.short	0x0101


	//----- nvinfo : EIATTR_COOP_GROUP_MASK_REGIDS
	.align		4
        /*0030*/ 	.byte	0x04, 0x29
        /*0032*/ 	.short	(.L_689 - .L_688)


	//   ....[0]....
.L_688:
        /*0034*/ 	.word	0xffffffff


	//   ....[1]....
        /*0038*/ 	.word	0xffffffff


	//   ....[2]....
        /*003c*/ 	.word	0xffffffff


	//   ....[3]....
        /*0040*/ 	.word	0xffffffff


	//   ....[4]....
        /*0044*/ 	.word	0xffffffff


	//   ....[5]....
        /*0048*/ 	.word	0xffffffff


	//   ....[6]....
        /*004c*/ 	.word	0xffffffff


	//   ....[7]....
        /*0050*/ 	.word	0xffffffff


	//   ....[8]....
        /*0054*/ 	.word	0xffffffff


	//   ....[9]....
        /*0058*/ 	.word	0xffffffff


	//   ....[10]....
        /*005c*/ 	.word	0xffffffff


	//   ....[11]....
        /*0060*/ 	.word	0xffffffff


	//   ....[12]....
        /*0064*/ 	.word	0xffffffff


	//   ....[13]....
        /*0068*/ 	.word	0xffffffff


	//   ....[14]....
        /*006c*/ 	.word	0xffffffff


	//   ....[15]....
        /*0070*/ 	.word	0xffffffff


	//   ....[16]....
        /*0074*/ 	.word	0xffffffff


	//   ....[17]....
        /*0078*/ 	.word	0xffffffff


	//   ....[18]....
        /*007c*/ 	.word	0xffffffff


	//   ....[19]....
        /*0080*/ 	.word	0xffffffff


	//   ....[20]....
        /*0084*/ 	.word	0xffffffff


	//   ....[21]....
        /*0088*/ 	.word	0x0500000f


	//   ....[22]....
        /*008c*/ 	.word	0x0500000f


	//   ....[23]....
        /*0090*/ 	.word	0x0500000f


	//   ....[24]....
        /*0094*/ 	.word	0x0500000f


	//   ....[25]....
        /*0098*/ 	.word	0x0500000f


	//----- nvinfo : EIATTR_COOP_GROUP_INSTR_OFFSETS
	.align		4
.L_689:
        /*009c*/ 	.byte	0x04, 0x28
        /*009e*/ 	.short	(.L_691 - .L_690)


	//   ....[0]....
.L_690:
        /*00a0*/ 	.word	0x000019d0


	//   ....[1]....
        /*00a4*/ 	.word	0x00001a50


	//   ....[2]....
        /*00a8*/ 	.word	0x00001a80


	//   ....[3]....
        /*00ac*/ 	.word	0x00001aa0


	//   ....[4]....
        /*00b0*/ 	.word	0x00001ad0


	//   ....[5]....
        /*00b4*/ 	.word	0x00001b90


	//   ....[6]....
        /*00b8*/ 	.word	0x00001bb0


	//   ....[7]....
        /*00bc*/ 	.word	0x00005c40


	//   ....[8]....
        /*00c0*/ 	.word	0x00005c60


	//   ....[9]....
        /*00c4*/ 	.word	0x00005ef0


	//   ....[10]....
        /*00c8*/ 	.word	0x00005f10


	//   ....[11]....
        /*00cc*/ 	.word	0x00005f30


	//   ....[12]....
        /*00d0*/ 	.word	0x00006050


	//   ....[13]....
        /*00d4*/ 	.word	0x00006080


	//   ....[14]....
        /*00d8*/ 	.word	0x000076e0


	//   ....[15]....
        /*00dc*/ 	.word	0x00007780


	//   ....[16]....
        /*00e0*/ 	.word	0x000077a0


	//   ....[17]....
        /*00e4*/ 	.word	0x000077d0


	//   ....[18]....
        /*00e8*/ 	.word	0x000077f0


	//   ....[19]....
        /*00ec*/ 	.word	0x00007880


	//   ....[20]....
        /*00f0*/ 	.word	0x000078a0


	//   ....[21]....
        /*00f4*/ 	.word	0x0000b540


	//   ....[22]....
        /*00f8*/ 	.word	0x0000b5c0


	//   ....[23]....
        /*00fc*/ 	.word	0x0000b650


	//   ....[24]....
        /*0100*/ 	.word	0x0000b6d0


	//   ....[25]....
        /*0104*/ 	.word	0x0000b730


	//----- nvinfo : EIATTR_VRC_CTA_INIT_COUNT
	.align		4
.L_691:
        /*0108*/ 	.byte	0x02, 0x4a
	.zero		1
	.zero		1


	//----- nvinfo : EIATTR_SYSCALL_OFFSETS
	.align		4
        /*010c*/ 	.byte	0x04, 0x46
        /*010e*/ 	.short	(.L_693 - .L_692)


	//   ....[0]....
.L_692:
        /*0110*/ 	.word	0x00001230


	//----- nvinfo : EIATTR_EXIT_INSTR_OFFSETS
	.align		4
.L_693:
        /*0114*/ 	.byte	0x04, 0x1c
        /*0116*/ 	.short	(.L_695 - .L_694)


	//   ....[0]....
.L_694:
        /*0118*/ 	.word	0x000000b0


	//   ....[1]....
        /*011c*/ 	.word	0x0000b270


	//   ....[2]....
        /*0120*/ 	.word	0x0000b490


	//   ....[3]....
        /*0124*/ 	.word	0x0000b4e0


	//----- nvinfo : EIATTR_CRS_STACK_SIZE
	.align		4
.L_695:
        /*0128*/ 	.byte	0x04, 0x1e
        /*012a*/ 	.short	(.L_697 - .L_696)
.L_696:
        /*012c*/ 	.word	0x00000000


	//----- nvinfo : EIATTR_CBANK_PARAM_SIZE
	.align		4
.L_697:
        /*0130*/ 	.byte	0x03, 0x19
        /*0132*/ 	.short	0x0128


	//----- nvinfo : EIATTR_PARAM_CBANK
	.align		4
        /*0134*/ 	.byte	0x04, 0x0a
        /*0136*/ 	.short	(.L_699 - .L_698)
	.align		4
.L_698:
        /*0138*/ 	.word	index@(.nv.constant0._ZN4mmha33masked_multihead_attention_kernelIfLi144ELi256ELi4ELi64ELi64ELb0ELb0EEEv26Multihead_attention_paramsIT_XT5_EE)
        /*013c*/ 	.short	0x0380
        /*013e*/ 	.short	0x0128


	//----- nvinfo : EIATTR_SW_WAR
	.align		4
.L_699:
        /*0140*/ 	.byte	0x04, 0x36
        /*0142*/ 	.short	(.L_701 - .L_700)
.L_700:
        /*0144*/ 	.word	0x00000008
.L_701:


//--------------------- .nv.callgraph             --------------------------
	.section	.nv.callgraph,"",@"SHT_CUDA_CALLGRAPH"
	.align	4
	.sectionentsize	8
	.align		4
        /*0000*/ 	.word	0x00000000
	.align		4
        /*0004*/ 	.word	0xffffffff
	.align		4
        /*0008*/ 	.word	index@(_ZN4mmha33masked_multihead_attention_kernelItLi144ELi256ELi1ELi32ELi256ELb1ELb1EEEv26Multihead_attention_paramsIT_XT5_EE)
	.align		4
        /*000c*/ 	.word	index@(__assertfail)
	.align		4
        /*0010*/ 	.word	index@(_ZN4mmha33masked_multihead_attention_kernelItLi144ELi256ELi2ELi32ELi128ELb1ELb1EEEv26Multihead_attention_paramsIT_XT5_EE)
	.align		4
        /*0014*/ 	.word	index@(__assertfail)
	.align		4
        /*0018*/ 	.word	index@(_ZN4mmha33masked_multihead_attention_kernelItLi144ELi256ELi4ELi32ELi64ELb1ELb1EEEv26Multihead_attention_paramsIT_XT5_EE)
	.align		4
        /*001c*/ 	.word	index@(__assertfail)
	.align		4
        /*0020*/ 	.word	index@(_ZN4mmha33masked_multihead_attention_kernelItLi144ELi256ELi1ELi32ELi256ELb1ELb0EEEv26Multihead_attention_paramsIT_XT5_EE)
	.align		4
        /*0024*/ 	.word	index@(__assertfail)
	.align		4
        /*0028*/ 	.word	index@(_ZN4mmha33masked_multihead_attention_kernelItLi144ELi256ELi2ELi32ELi128ELb1ELb0EEEv26Multihead_attention_paramsIT_XT5_EE)
	.align		4
        /*002c*/ 	.word	index@(__assertfail)
	.align		4
        /*0030*/ 	.word	index@(_ZN4mmha33masked_multihead_attention_kernelItLi144ELi256ELi4ELi32ELi64ELb1ELb0EEEv26Multihead_attention_paramsIT_XT5_EE)
	.align		4
        /*0034*/ 	.word	index@(__assertfail)
	.align		4
        /*0038*/ 	.word	index@(_ZN4mmha33masked_multihead_attention_kernelIfLi144ELi256ELi1ELi64ELi256ELb1ELb1EEEv26Multihead_attention_paramsIT_XT5_EE)
	.align		4
        /*003c*/ 	.word	index@(__assertfail)
	.align		4
        /*0040*/ 	.word	index@(_ZN4mmha33masked_multihead_attention_kernelIfLi144ELi256ELi2ELi64ELi128ELb1ELb1EEEv26Multihead_attention_paramsIT_XT5_EE)
	.align		4
        /*0044*/ 	.word	index@(__assertfail)
	.align		4
        /*0048*/ 	.word	index@(_ZN4mmha33masked_multihead_attention_kernelIfLi144ELi256ELi4ELi64ELi64ELb1ELb1EEEv26Multihead_attention_paramsIT_XT5_EE)
	.align		4
        /*004c*/ 	.word	index@(__assertfail)
	.align		4
        /*0050*/ 	.word	index@(_ZN4mmha33masked_multihead_attention_kernelIfLi144ELi256ELi1ELi64ELi256ELb1ELb0EEEv26Multihead_attention_paramsIT_XT5_EE)
	.align		4
        /*0054*/ 	.word	index@(__assertfail)
	.align		4
        /*0058*/ 	.word	index@(_ZN4mmha33masked_multihead_attention_kernelIfLi144ELi256ELi2ELi64ELi128ELb1ELb0EEEv26Multihead_attention_paramsIT_XT5_EE)
	.align		4
        /*005c*/ 	.word	index@(__assertfail)
	.align		4
        /*0060*/ 	.word	index@(_ZN4mmha33masked_multihead_attention_kernelIfLi144ELi256ELi4ELi64ELi64ELb1ELb0EEEv26Multihead_attention_paramsIT_XT5_EE)
	.align		4
        /*0064*/ 	.word	index@(__assertfail)
	.align		4
        /*0068*/ 	.word	index@(_ZN4mmha33masked_multihead_attention_kernelItLi144ELi256ELi1ELi32ELi256ELb0ELb1EEEv26Multihead_attention_paramsIT_XT5_EE)
	.align		4
        /*006c*/ 	.word	index@(__assertfail)
	.align		4
        /*0070*/ 	.word	index@(_ZN4mmha33masked_multihead_attention_kernelItLi144ELi256ELi2ELi32ELi128ELb0ELb1EEEv26Multihead_attention_paramsIT_XT5_EE)
	.align		4
        /*0074*/ 	.word	index@(__assertfail)
	.align		4
        /*0078*/ 	.word	index@(_ZN4mmha33masked_multihead_attention_kernelItLi144ELi256ELi4ELi32ELi64ELb0ELb1EEEv26Multihead_attention_paramsIT_XT5_EE)
	.align		4
        /*007c*/ 	.word	index@(__assertfail)
	.align		4
        /*0080*/ 	.word	index@(_ZN4mmha33masked_multihead_attention_kernelItLi144ELi256ELi1ELi32ELi256ELb0ELb0EEEv26Multihead_attention_paramsIT_XT5_EE)
	.align		4
        /*0084*/ 	.word	index@(__assertfail)
	.align		4
        /*0088*/ 	.word	index@(_ZN4mmha33masked_multihead_attention_kernelItLi144ELi256ELi2ELi32ELi128ELb0ELb0EEEv26Multihead_attention_paramsIT_XT5_EE)
	.align		4
        /*008c*/ 	.word	index@(__assertfail)
	.align		4
        /*0090*/ 	.word	index@(_ZN4mmha33masked_multihead_attention_kernelItLi144ELi256ELi4ELi32ELi64ELb0ELb0EEEv26Multihead_attention_paramsIT_XT5_EE)
	.align		4
        /*0094*/ 	.word	index@(__assertfail)
	.align		4
        /*0098*/ 	.word	index@(_ZN4mmha33masked_multihead_attention_kernelIfLi144ELi256ELi1ELi64ELi256ELb0ELb1EEEv26Multihead_attention_paramsIT_XT5_EE)
	.align		4
        /*009c*/ 	.word	index@(__assertfail)
	.align		4
        /*00a0*/ 	.word	index@(_ZN4mmha33masked_multihead_attention_kernelIfLi144ELi256ELi2ELi64ELi128ELb0ELb1EEEv26Multihead_attention_paramsIT_XT5_EE)
	.align		4
        /*00a4*/ 	.word	index@(__assertfail)
	.align		4
        /*00a8*/ 	.word	index@(_ZN4mmha33masked_multihead_attention_kernelIfLi144ELi256ELi4ELi64ELi64ELb0ELb1EEEv26Multihead_attention_paramsIT_XT5_EE)
	.align		4
        /*00ac*/ 	.word	index@(__assertfail)
	.align		4
        /*00b0*/ 	.word	index@(_ZN4mmha33masked_multihead_attention_kernelIfLi144ELi256ELi1ELi64ELi256ELb0ELb0EEEv26Multihead_attention_paramsIT_XT5_EE)
	.align		4
        /*00b4*/ 	.word	index@(__assertfail)
	.align		4
        /*00b8*/ 	.word	index@(_ZN4mmha33masked_multihead_attention_kernelIfLi144ELi256ELi2ELi64ELi128ELb0ELb0EEEv26Multihead_attention_paramsIT_XT5_EE)
	.align		4
        /*00bc*/ 	.word	index@(__assertfail)
	.align		4
        /*00c0*/ 	.word	index@(_ZN4mmha33masked_multihead_attention_kernelIfLi144ELi256ELi4ELi64ELi64ELb0ELb0EEEv26Multihead_attention_paramsIT_XT5_EE)
	.align		4
        /*00c4*/ 	.word	index@(__assertfail)
	.align		4
        /*00c8*/ 	.word	0x00000000
	.align		4
        /*00cc*/ 	.word	0xfffffffe
	.align		4
        /*00d0*/ 	.word	0x00000000
	.align		4
        /*00d4*/ 	.word	0xfffffffd
	.align		4
        /*00d8*/ 	.word	0x00000000
	.align		4
        /*00dc*/ 	.word	0xfffffffc


//--------------------- .nv.constant4             --------------------------
	.section	.nv.constant4,"a",@progbits
	.align	8
	.align		8
.nv.constant4:
        /*0000*/ 	.dword	__assertfail
	.align		8
        /*0008*/ 	.dword	__unnamed_1
	.align		8
        /*0010*/ 	.dword	__unnamed_2
	.align		8
        /*0018*/ 	.dword	__unnamed_3
	.align		8
        /*0020*/ 	.dword	__unnamed_4
	.align		8
        /*0028*/ 	.dword	__unnamed_5
	.align		8
        /*0030*/ 	.dword	__unnamed_6
	.align		8
        /*0038*/ 	.dword	__unnamed_7
	.align		8
        /*0040*/ 	.dword	__unnamed_8
	.align		8
        /*0048*/ 	.dword	__unnamed_9
	.align		8
        /*0050*/ 	.dword	__unnamed_10
	.align		8
        /*0058*/ 	.dword	__unnamed_11
	.align		8
        /*0060*/ 	.dword	__unnamed_12
	.align		8
        /*0068*/ 	.dword	__unnamed_13
	.align		8
        /*0070*/ 	.dword	__unnamed_14
	.align		8
        /*0078*/ 	.dword	__unnamed_15
	.align		8
        /*0080*/ 	.dword	__unnamed_16
	.align		8
        /*0088*/ 	.dword	__unnamed_17
	.align		8
        /*0090*/ 	.dword	__unnamed_18
	.align		8
        /*0098*/ 	.dword	__unnamed_19
	.align		8
        /*00a0*/ 	.dword	__unnamed_20
	.align		8
        /*00a8*/ 	.dword	__unnamed_21
	.align		8
        /*00b0*/ 	.dword	__unnamed_22
	.align		8
        /*00b8*/ 	.dword	__unnamed_23
	.align		8
        /*00c0*/ 	.dword	__unnamed_24
	.align		8
        /*00c8*/ 	.dword	$str
	.align		8
        /*00d0*/ 	.dword	$str$1


//--------------------- .text._ZN4mmha33masked_multihead_attention_kernelItLi144ELi256ELi1ELi32ELi256ELb1ELb1EEEv26Multihead_attention_paramsIT_XT5_EE --------------------------
	.section	.text._ZN4mmha33masked_multihead_attention_kernelItLi144ELi256ELi1ELi32ELi256ELb1ELb1EEEv26Multihead_attention_paramsIT_XT5_EE,"ax",@progbits
	.align	128
        .global         _ZN4mmha33masked_multihead_attention_kernelItLi144ELi256ELi1ELi32ELi256ELb1ELb1EEEv26Multihead_attention_paramsIT_XT5_EE
        .type           _ZN4mmha33masked_multihead_attention_kernelItLi144ELi256ELi1ELi32ELi256ELb1ELb1EEEv26Multihead_attention_paramsIT_XT5_EE,@function
        .size           _ZN4mmha33masked_multihead_attention_kernelItLi144ELi256ELi1ELi32ELi256ELb1ELb1EEEv26Multihead_attention_paramsIT_XT5_EE,(.L_x_5589 - _ZN4mmha33masked_multihead_attention_kernelItLi144ELi256ELi1ELi32ELi256ELb1ELb1EEEv26Multihead_attention_paramsIT_XT5_EE)
        .other          _ZN4mmha33masked_multihead_attention_kernelItLi144ELi256ELi1ELi32ELi256ELb1ELb1EEEv26Multihead_attention_paramsIT_XT5_EE,@"STO_CUDA_ENTRY STV_DEFAULT"
_ZN4mmha33masked_multihead_attention_kernelItLi144ELi256ELi1ELi32ELi256ELb1ELb1EEEv26Multihead_attention_paramsIT_XT5_EE:
.text._ZN4mmha33masked_multihead_attention_kernelItLi144ELi256ELi1ELi32ELi256ELb1ELb1EEEv26Multihead_attention_paramsIT_XT5_EE:
[----:B------:R-:W0:Y:S01]  /*0000*/  LDC R1, c[0x0][0x37c] ;  /* 0x0000df00ff017b82 */ /* 0x000e220000000800 */
[----:B------:R-:W1:Y:S01]  /*0010*/  LDCU.64 UR4, c[0x0][0x490] ;  /* 0x00009200ff0477ac */ /* 0x000e620008000a00 */
[----:B------:R-:W2:Y:S01]  /*0020*/  S2R R33, SR_CTAID.Y ;  /* 0x0000000000217919 */ /* 0x000ea20000002600 */
[----:B0-----:R-:W-:Y:S01]  /*0030*/  VIADD R1, R1, 0xfffffd40 ;  /* 0xfffffd4001017836 */ /* 0x001fe20000000000 */
[----:B------:R-:W0:Y:S01]  /*0040*/  LDCU.64 UR36, c[0x0][0x358] ;  /* 0x00006b00ff2477ac */ /* 0x000e220008000a00 */
[----:B-1----:R-:W-:-:S04]  /*0050*/  UISETP.NE.U32.AND UP0, UPT, UR4, URZ, UPT ;  /* 0x000000ff0400728c */ /* 0x002fc8000bf05070 */
[----:B------:R-:W-:-:S09]  /*0060*/  UISETP.NE.AND.EX UP0, UPT, UR5, URZ, UPT, UP0 ;  /* 0x000000ff0500728c */ /* 0x000fd2000bf05300 */
[----:B--2---:R-:W-:Y:S05]  /*0070*/  BRA.U !UP0, `(.L_x_0) ;  /* 0x0000000108147547 */ /* 0x004fea000b800000 */
[----:B------:R-:W-:-:S05]  /*0080*/  IADD3 R2, P0, PT, R33, UR4, RZ ;  /* 0x0000000421027c10 */ /* 0x000fca000ff1e0ff */
[----:B------:R-:W-:-:S05]  /*0090*/  IMAD.X R3, RZ, RZ, UR5, P0 ;  /* 0x00000005ff037e24 */ /* 0x000fca00080e06ff */
[----:B0-----:R-:W2:Y:S02]  /*00a0*/  LDG.E.U8 R2, desc[UR36][R2.64] ;  /* 0x0000002402027981 */ /* 0x001ea4000c1e1100 */
[----:B--2---:R-:W-:-:S13]  /*00b0*/  ISETP.NE.AND P0, PT, R2, 0x1, PT ;  /* 0x000000010200780c */ /* 0x004fda0003f05270 */
[----:B------:R-:W-:Y:S05]  /*00c0*/  @!P0 EXIT ;  /* 0x000000000000894d */ /* 0x000fea0003800000 */
.L_x_0:
[----:B------:R-:W1:Y:S01]  /*00d0*/  LDCU UR7, c[0x0][0x3f0] ;  /* 0x00007e00ff0777ac */ /* 0x000e620008000800 */
[----:B------:R-:W2:Y:S01]  /*00e0*/  LDC.64 R2, c[0x0][0x498] ;  /* 0x00012600ff027b82 */ /* 0x000ea20000000a00 */
[----:B------:R-:W3:Y:S07]  /*00f0*/  LDCU UR9, c[0x0][0x3f4] ;  /* 0x00007e80ff0977ac */ /* 0x000eee0008000800 */
[----:B------:R-:W4:Y:S01]  /*0100*/  LDC R20, c[0x0][0x40c] ;  /* 0x00010300ff147b82 */ /* 0x000f220000000800 */
[----:B-1----:R-:W-:-:S04]  /*0110*/  MOV R0, UR7 ;  /* 0x0000000700007c02 */ /* 0x002fc80008000f00 */
[----:B------:R-:W-:Y:S01]  /*0120*/  IABS R7, R0 ;  /* 0x0000000000077213 */ /* 0x000fe20000000000 */
[----:B--2---:R-:W-:-:S03]  /*0130*/  IMAD.WIDE.U32 R2, R33, 0x4, R2 ;  /* 0x0000000421027825 */ /* 0x004fc600078e0002 */
[----:B------:R-:W1:Y:S02]  /*0140*/  I2F.RP R0, R7 ;  /* 0x0000000700007306 */ /* 0x000e640000209400 */
[----:B0-----:R0:W2:Y:S06]  /*0150*/  LDG.E R8, desc[UR36][R2.64] ;  /* 0x0000002402087981 */ /* 0x0010ac000c1e1900 */
[----:B-1----:R-:W1:Y:S02]  /*0160*/  MUFU.RCP R0, R0 ;  /* 0x0000000000007308 */ /* 0x002e640000001000 */
[----:B-1----:R-:W-:-:S06]  /*0170*/  VIADD R4, R0, 0xffffffe ;  /* 0x0ffffffe00047836 */ /* 0x002fcc0000000000 */
[----:B------:R1:W5:Y:S02]  /*0180*/  F2I.FTZ.U32.TRUNC.NTZ R5, R4 ;  /* 0x0000000400057305 */ /* 0x000364000021f000 */
[----:B-1----:R-:W-:Y:S02]  /*0190*/  HFMA2 R4, -RZ, RZ, 0, 0 ;  /* 0x00000000ff047431 */ /* 0x002fe400000001ff */
[----:B-----5:R-:W-:-:S04]  /*01a0*/  IMAD.MOV R6, RZ, RZ, -R5 ;  /* 0x000000ffff067224 */ /* 0x020fc800078e0a05 */
[----:B------:R-:W-:Y:S01]  /*01b0*/  IMAD R9, R6, R7, RZ ;  /* 0x0000000706097224 */ /* 0x000fe200078e02ff */
[----:B------:R-:W-:-:S03]  /*01c0*/  IABS R6, R33 ;  /* 0x0000002100067213 */ /* 0x000fc60000000000 */
[----:B------:R-:W-:-:S06]  /*01d0*/  IMAD.HI.U32 R5, R5, R9, R4 ;  /* 0x0000000905057227 */ /* 0x000fcc00078e0004 */
[----:B------:R-:W-:-:S05]  /*01e0*/  IMAD.HI.U32 R5, R5, R6, RZ ;  /* 0x0000000605057227 */ /* 0x000fca00078e00ff */
[----:B------:R-:W-:Y:S02]  /*01f0*/  R2UR UR6, R5 ;  /* 0x00000000050672ca */ /* 0x000fe400000e0000 */
[----:B------:R-:W1:Y:S11]  /*0200*/  LDC.64 R4, c[0x0][0x460] ;  /* 0x00011800ff047b82 */ /* 0x000e760000000a00 */
[----:B------:R-:W-:-:S04]  /*0210*/  IMAD R0, RZ, RZ, -UR6 ;  /* 0x80000006ff007e24 */ /* 0x000fc8000f8e02ff */
[----:B------:R-:W-:-:S05]  /*0220*/  IMAD R0, R7, R0, R6 ;  /* 0x0000000007007224 */ /* 0x000fca00078e0206 */
[----:B------:R-:W-:Y:S01]  /*0230*/  ISETP.GT.U32.AND P0, PT, R7, R0, PT ;  /* 0x000000000700720c */ /* 0x000fe20003f04070 */
[----:B------:R-:W-:-:S12]  /*0240*/  IMAD.U32 R6, RZ, RZ, UR6 ;  /* 0x00000006ff067e24 */ /* 0x000fd8000f8e00ff */
[----:B------:R-:W-:Y:S01]  /*0250*/  @!P0 IADD3 R6, PT, PT, R6, 0x1, RZ ;  /* 0x0000000106068810 */ /* 0x000fe20007ffe0ff */
[----:B------:R-:W-:-:S03]  /*0260*/  @!P0 IMAD.IADD R0, R0, 0x1, -R7 ;  /* 0x0000000100008824 */ /* 0x000fc600078e0a07 */
[----:B------:R-:W-:Y:S02]  /*0270*/  @!P0 R2UR UR6, R6 ;  /* 0x00000000060682ca */ /* 0x000fe400000e0000 */
[----:B-1----:R-:W-:-:S04]  /*0280*/  ISETP.NE.U32.AND P0, PT, R4, RZ, PT ;  /* 0x000000ff0400720c */ /* 0x002fc80003f05070 */
[----:B------:R-:W-:Y:S02]  /*0290*/  ISETP.NE.AND.EX P0, PT, R5, RZ, PT, P0 ;  /* 0x000000ff0500720c */ /* 0x000fe40003f05300 */
[----:B------:R-:W-:Y:S02]  /*02a0*/  ISETP.GE.U32.AND P1, PT, R0, R7, PT ;  /* 0x000000070000720c */ /* 0x000fe40003f26070 */
[----:B----4-:R-:W-:-:S03]  /*02b0*/  ISETP.EQ.AND P3, PT, R20, RZ, P0 ;  /* 0x000000ff1400720c */ /* 0x010fc60000762270 */
[----:B------:R-:W-:Y:S01]  /*02c0*/  IMAD.U32 R0, RZ, RZ, UR6 ;  /* 0x00000006ff007e24 */ /* 0x000fe2000f8e00ff */
[----:B0-----:R-:W-:-:S04]  /*02d0*/  LOP3.LUT R3, R33, UR7, RZ, 0x3c, !PT ;  /* 0x0000000721037c12 */ /* 0x001fc8000f8e3cff */
[----:B------:R-:W-:-:S03]  /*02e0*/  ISETP.GE.AND P0, PT, R3, RZ, PT ;  /* 0x000000ff0300720c */ /* 0x000fc60003f06270 */
[----:B------:R-:W-:Y:S02]  /*02f0*/  @P1 IADD3 R0, PT, PT, R0, 0x1, RZ ;  /* 0x0000000100001810 */ /* 0x000fe40007ffe0ff */
[----:B------:R-:W-:Y:S02]  /*0300*/  VOTEU.ANY UP3, P3 ;  /* 0x0000000000ff7886 */ /* 0x000fe40001860100 */
[----:B------:R-:W-:-:S03]  /*0310*/  @P1 R2UR UR6, R0 ;  /* 0x00000000000612ca */ /* 0x000fc600000e0000 */
[----:B------:R-:W0:Y:S01]  /*0320*/  @UP3 LDCU.64 UR4, c[0x0][0x460] ;  /* 0x00008c00ff0437ac */ /* 0x000e220008000a00 */
[----:B------:R-:W-:Y:S02]  /*0330*/  UISETP.NE.AND UP0, UPT, UR7, URZ, UPT ;  /* 0x000000ff0700728c */ /* 0x000fe4000bf05270 */
[----:B------:R-:W-:-:S07]  /*0340*/  VOTEU.ANY UP1, P0 ;  /* 0x0000000000ff7886 */ /* 0x000fce0000020100 */
[----:B------:R-:W-:Y:S02]  /*0350*/  UMOV UR41, UR6 ;  /* 0x0000000600297c82 */ /* 0x000fe40008000000 */
[----:B------:R-:W-:Y:S02]  /*0360*/  @!UP1 UIADD3 UR41, UPT, UPT, -UR41, URZ, URZ ;  /* 0x000000ff29299290 */ /* 0x000fe4000fffe1ff */
[----:B------:R-:W-:Y:S01]  /*0370*/  @!UP0 ULOP3.LUT UR41, URZ, UR7, URZ, 0x33, !UPT ;  /* 0x00000007ff298292 */ /* 0x000fe2000f8e33ff */
[----:B------:R-:W-:-:S03]  /*0380*/  PLOP3.LUT P0, PT, PT, PT, UP3, 0x80, 0x8 ;  /* 0x000000000008781c */ /* 0x000fc60003f0f038 */
[----:B0-----:R-:W-:-:S06]  /*0390*/  @UP3 UIMAD.WIDE UR4, UR41, 0x4, UR4 ;  /* 0x00000004290438a5 */ /* 0x001fcc000f8e0204 */
[----:B------:R-:W-:Y:S02]  /*03a0*/  IMAD.U32 R4, RZ, RZ, UR4 ;  /* 0x00000004ff047e24 */ /* 0x000fe4000f8e00ff */
[----:B------:R-:W-:-:S05]  /*03b0*/  IMAD.U32 R5, RZ, RZ, UR5 ;  /* 0x00000005ff057e24 */ /* 0x000fca000f8e00ff */
[----:B------:R0:W4:Y:S01]  /*03c0*/  @P0 LDG.E R4, desc[UR36][R4.64] ;  /* 0x0000002404040981 */ /* 0x000122000c1e1900 */
[----:B---3--:R-:W-:-:S04]  /*03d0*/  MOV R25, UR9 ;  /* 0x0000000900197c02 */ /* 0x008fc80008000f00 */
[----:B------:R-:W-:-:S04]  /*03e0*/  IABS R0, R25 ;  /* 0x0000001900007213 */ /* 0x000fc80000000000 */
[----:B------:R-:W-:-:S13]  /*03f0*/  R2UR UR8, R0 ;  /* 0x00000000000872ca */ /* 0x000fda00000e0000 */
[----:B------:R-:W1:Y:S08]  /*0400*/  I2F.RP R0, UR8 ;  /* 0x0000000800007d06 */ /* 0x000e700008209400 */
[----:B-1----:R-:W1:Y:S02]  /*0410*/  MUFU.RCP R0, R0 ;  /* 0x0000000000007308 */ /* 0x002e640000001000 */
[----:B-1----:R-:W-:-:S06]  /*0420*/  VIADD R3, R0, 0xffffffe ;  /* 0x0ffffffe00037836 */ /* 0x002fcc0000000000 */
[----:B------:R-:W1:Y:S02]  /*0430*/  F2I.FTZ.U32.TRUNC.NTZ R3, R3 ;  /* 0x0000000300037305 */ /* 0x000e64000021f000 */
[----:B-1----:R-:W-:Y:S01]  /*0440*/  R2UR UR5, R3 ;  /* 0x00000000030572ca */ /* 0x002fe200000e0000 */
[----:B------:R-:W-:-:S12]  /*0450*/  UMOV UR4, URZ ;  /* 0x000000ff00047c82 */ /* 0x000fd80008000000 */
[----:B------:R-:W-:-:S04]  /*0460*/  UIADD3 UR6, UPT, UPT, URZ, -UR5, URZ ;  /* 0x80000005ff067290 */ /* 0x000fc8000fffe0ff */
[----:B------:R-:W-:-:S04]  /*0470*/  UIMAD UR6, UR6, UR8, URZ ;  /* 0x00000008060672a4 */ /* 0x000fc8000f8e02ff */
[----:B------:R-:W-:Y:S01]  /*0480*/  UIMAD.WIDE.U32 UR4, UR5, UR6, UR4 ;  /* 0x00000006050472a5 */ /* 0x000fe2000f8e0004 */
[----:B--2---:R-:W-:-:S13]  /*0490*/  R2UR UR44, R8 ;  /* 0x00000000082c72ca */ /* 0x004fda00000e0000 */
[----:B------:R-:W-:-:S06]  /*04a0*/  UIADD3 UR45, UPT, UPT, UR44, -0x1, URZ ;  /* 0xffffffff2c2d7890 */ /* 0x000fcc000fffe0ff */
[----:B------:R-:W-:-:S05]  /*04b0*/  IMAD.U32 R16, RZ, RZ, UR45 ;  /* 0x0000002dff107e24 */ /* 0x000fca000f8e00ff */
[----:B0-----:R-:W-:-:S04]  /*04c0*/  IABS R5, R16 ;  /* 0x0000001000057213 */ /* 0x001fc80000000000 */
[----:B------:R-:W-:Y:S01]  /*04d0*/  R2UR UR40, R5 ;  /* 0x00000000052872ca */ /* 0x000fe200000e0000 */
[----:B------:R-:W0:-:S12]  /*04e0*/  S2R R23, SR_TID.X ;  /* 0x0000000000177919 */ /* 0x000e180000002100 */
[----:B------:R-:W-:-:S04]  /*04f0*/  UIMAD.WIDE.U32 UR4, UR5, UR40, URZ ;  /* 0x00000028050472a5 */ /* 0x000fc8000f8e00ff */
[----:B------:R-:W-:-:S04]  /*0500*/  UIADD3 UR5, UPT, UPT, -UR5, URZ, URZ ;  /* 0x000000ff05057290 */ /* 0x000fc8000fffe1ff */
[----:B------:R-:W-:-:S03]  /*0510*/  UIMAD UR40, UR8, UR5, UR40 ;  /* 0x00000005082872a4 */ /* 0x000fc6000f8e0228 */
[----:B------:R-:W1:Y:S01]  /*0520*/  LDCU UR4, c[0x0][0x3e8] ;  /* 0x00007d00ff0477ac */ /* 0x000e620008000800 */
[----:B------:R-:W-:Y:S01]  /*0530*/  S2UR UR46, SR_CTAID.X ;  /* 0x00000000002e79c3 */ /* 0x000fe20000002500 */
[----:B------:R-:W2:Y:S01]  /*0540*/  S2R R0, SR_CTAID.X ;  /* 0x0000000000007919 */ /* 0x000ea20000002500 */
[----:B------:R-:W-:Y:S01]  /*0550*/  UISETP.GT.U32.AND UP0, UPT, UR8, UR40, UPT ;  /* 0x000000280800728c */ /* 0x000fe2000bf04070 */
[----:B------:R-:W3:Y:S05]  /*0560*/  LDCU UR5, c[0x0][0x3f8] ;  /* 0x00007f00ff0577ac */ /* 0x000eea0008000800 */
[----:B------:R-:W3:Y:S05]  /*0570*/  S2UR UR6, SR_CTAID.Y ;  /* 0x00000000000679c3 */ /* 0x000eea0000002600 */
[----:B------:R-:W-:Y:S01]  /*0580*/  @!UP0 UIADD3 UR40, UPT, UPT, UR40, -UR8, URZ ;  /* 0x8000000828288290 */ /* 0x000fe2000fffe0ff */
[----:B------:R-:W-:Y:S01]  /*0590*/  PLOP3.LUT P0, PT, PT, PT, UP3, 0x80, 0x8 ;  /* 0x000000000008781c */ /* 0x000fe20003f0f038 */
[----:B-1----:R-:W-:-:S02]  /*05a0*/  UISETP.NE.AND UP1, UPT, UR4, URZ, UPT ;  /* 0x000000ff0400728c */ /* 0x002fc4000bf25270 */
[----:B------:R-:W-:Y:S01]  /*05b0*/  UISETP.GT.U32.AND UP2, UPT, UR8, UR40, UPT ;  /* 0x000000280800728c */ /* 0x000fe2000bf44070 */
[C---:B0-----:R-:W-:Y:S01]  /*05c0*/  ISETP.GT.U32.AND P4, PT, R23.reuse, 0x11, PT ;  /* 0x000000111700780c */ /* 0x041fe20003f84070 */
[----:B------:R-:W-:Y:S02]  /*05d0*/  UP2UR UR43, UPR, URZ, 0x8 ;  /* 0x00000008ff2b7883 */ /* 0x000fe40008000000 */
[----:B------:R-:W-:Y:S02]  /*05e0*/  UISETP.GE.AND UP3, UPT, UR45, URZ, UPT ;  /* 0x000000ff2d00728c */ /* 0x000fe4000bf66270 */
[----:B------:R-:W-:Y:S01]  /*05f0*/  UISETP.NE.AND UP0, UPT, UR9, URZ, UPT ;  /* 0x000000ff0900728c */ /* 0x000fe2000bf05270 */
[----:B------:R-:W-:-:S04]  /*0600*/  SHF.L.U32 R3, R23, 0x3, RZ ;  /* 0x0000000317037819 */ /* 0x000fc800000006ff */
[----:B------:R-:W-:Y:S02]  /*0610*/  @!UP2 UIADD3 UR40, UPT, UPT, UR40, -UR8, URZ ;  /* 0x800000082828a290 */ /* 0x000fe4000fffe0ff */
[----:B---3--:R-:W-:Y:S02]  /*0620*/  UIMAD UR42, UR6, UR5, UR46 ;  /* 0x00000005062a72a4 */ /* 0x008fe4000f8e022e */
[----:B------:R-:W-:Y:S01]  /*0630*/  @UP1 UIMAD UR4, UR6, UR4, URZ ;  /* 0x00000004060412a4 */ /* 0x000fe2000f8e02ff */
[----:B------:R-:W-:Y:S01]  /*0640*/  BSSY.RECONVERGENT B0, `(.L_x_1) ;  /* 0x0000049000007945 */ /* 0x000fe20003800200 */
[----:B------:R-:W-:Y:S01]  /*0650*/  @!UP1 UIMAD UR7, UR42, 0x90, URZ ;  /* 0x000000902a0798a4 */ /* 0x000fe2000f8e02ff */
[----:B------:R-:W-:Y:S01]  /*0660*/  UMOV UR38, URZ ;  /* 0x000000ff00267c82 */ /* 0x000fe20008000000 */
[----:B------:R-:W-:Y:S02]  /*0670*/  @!UP3 UIADD3 UR40, UPT, UPT, -UR40, URZ, URZ ;  /* 0x000000ff2828b290 */ /* 0x000fe4000fffe1ff */
[----:B------:R-:W-:-:S02]  /*0680*/  @UP1 UIMAD UR7, UR46, 0x90, UR4 ;  /* 0x000000902e0718a4 */ /* 0x000fc4000f8e0204 */
[----:B------:R-:W-:Y:S02]  /*0690*/  UIMAD UR41, UR41, UR5, URZ ;  /* 0x00000005292972a4 */ /* 0x000fe4000f8e02ff */
[----:B------:R-:W-:Y:S01]  /*06a0*/  @!UP0 ULOP3.LUT UR40, URZ, UR9, URZ, 0x33, !UPT ;  /* 0x00000009ff288292 */ /* 0x000fe2000f8e33ff */
[----:B------:R-:W-:Y:S02]  /*06b0*/  P2R R2, PR, RZ, 0x8 ;  /* 0x00000008ff027803 */ /* 0x000fe40000000000 */
[----:B------:R-:W-:Y:S02]  /*06c0*/  CS2R R30, SRZ ;  /* 0x00000000001e7805 */ /* 0x000fe4000001ff00 */
[----:B------:R-:W-:Y:S01]  /*06d0*/  CS2R R28, SRZ ;  /* 0x00000000001c7805 */ /* 0x000fe2000001ff00 */
[----:B--2---:R-:W-:Y:S01]  /*06e0*/  IMAD R15, R0, 0x90, R3 ;  /* 0x00000090000f7824 */ /* 0x004fe200078e0203 */
[----:B----4-:R-:W-:Y:S01]  /*06f0*/  @P0 R2UR UR38, R4 ;  /* 0x00000000042602ca */ /* 0x010fe200000e0000 */
[----:B------:R-:W-:-:S14]  /*0700*/  @P4 BRA `(.L_x_2) ;  /* 0x0000000000f04947 */ /* 0x000fdc0003800000 */
[----:B------:R-:W0:Y:S01]  /*0710*/  LDCU UR4, c[0x0][0x478] ;  /* 0x00008f00ff0477ac */ /* 0x000e220008000800 */
[----:B------:R-:W-:Y:S01]  /*0720*/  VIADD R7, R3, UR7 ;  /* 0x0000000703077c36 */ /* 0x000fe20008000000 */
[----:B0-----:R-:W-:-:S09]  /*0730*/  UISETP.NE.AND UP0, UPT, UR4, 0x2, UPT ;  /* 0x000000020400788c */ /* 0x001fd2000bf05270 */
[----:B------:R-:W-:Y:S05]  /*0740*/  BRA.U UP0, `(.L_x_3) ;  /* 0x0000000100d47547 */ /* 0x000fea000b800000 */
[----:B------:R-:W0:Y:S02]  /*0750*/  LDCU.64 UR10, c[0x0][0x388] ;  /* 0x00007100ff0a77ac */ /* 0x000e240008000a00 */
[----:B0-----:R-:W-:-:S04]  /*0760*/  IADD3 R6, P0, PT, R7, UR10, RZ ;  /* 0x0000000a07067c10 */ /* 0x001fc8000ff1e0ff */
[----:B------:R-:W-:-:S05]  /*0770*/  LEA.HI.X.SX32 R7, R7, UR11, 0x1, P0 ;  /* 0x0000000b07077c11 */ /* 0x000fca00080f0eff */
[----:B------:R-:W2:Y:S01]  /*0780*/  LDG.E.64 R10, desc[UR36][R6.64] ;  /* 0x00000024060a7981 */ /* 0x000ea2000c1e1b00 */
[----:B------:R-:W0:Y:S03]  /*0790*/  LDC.64 R4, c[0x0][0x468] ;  /* 0x00011a00ff047b82 */ /* 0x000e260000000a00 */
[----:B0-----:R-:W3:Y:S01]  /*07a0*/  LDG.E R4, desc[UR36][R4.64] ;  /* 0x0000002404047981 */ /* 0x001ee2000c1e1900 */
[C-C-:B--2---:R-:W-:Y:S01]  /*07b0*/  SHF.R.S64 R14, R10.reuse, 0x10, R11.reuse ;  /* 0x000000100a0e7819 */ /* 0x144fe2000000100b */
[----:B------:R0:W3:Y:S01]  /*07c0*/  I2F.S8 R9, R10 ;  /* 0x0000000a00097306 */ /* 0x0000e20000001400 */
[----:B------:R-:W-:Y:S02]  /*07d0*/  SHF.R.U64 R7, R10, 0x10, R11 ;  /* 0x000000100a077819 */ /* 0x000fe4000000120b */
[----:B------:R-:W-:Y:S02]  /*07e0*/  LOP3.LUT R14, R14, 0xff, RZ, 0xc0, !PT ;  /* 0x000000ff0e0e7812 */ /* 0x000fe400078ec0ff */
[----:B------:R-:W-:-:S02]  /*07f0*/  PRMT R0, R10, 0x9910, RZ ;  /* 0x000099100a007816 */ /* 0x000fc400000000ff */
[----:B------:R-:W-:Y:S02]  /*0800*/  SHF.R.U64 R6, R14, 0x7, RZ ;  /* 0x000000070e067819 */ /* 0x000fe400000012ff */
[----:B0-----:R-:W-:Y:S02]  /*0810*/  SHF.R.S32.HI R10, RZ, 0x10, R11 ;  /* 0x00000010ff0a7819 */ /* 0x001fe4000001140b */
[----:B------:R-:W-:Y:S02]  /*0820*/  PRMT R7, R7, 0x9910, RZ ;  /* 0x0000991007077816 */ /* 0x000fe400000000ff */
[----:B------:R-:W-:Y:S02]  /*0830*/  LOP3.LUT R12, R11, 0xff, RZ, 0xc0, !PT ;  /* 0x000000ff0b0c7812 */ /* 0x000fe400078ec0ff */
[----:B------:R-:W-:Y:S02]  /*0840*/  LOP3.LUT R10, R10, 0xff, RZ, 0xc0, !PT ;  /* 0x000000ff0a0a7812 */ /* 0x000fe400078ec0ff */
[----:B------:R-:W-:Y:S01]  /*0850*/  ISETP.NE.U32.AND P0, PT, R6, RZ, PT ;  /* 0x000000ff0600720c */ /* 0x000fe20003f05070 */
[----:B------:R-:W-:Y:S01]  /*0860*/  IMAD.MOV.U32 R6, RZ, RZ, R7 ;  /* 0x000000ffff067224 */ /* 0x000fe200078e0007 */
[----:B------:R-:W-:-:S02]  /*0870*/  SHF.R.U64 R8, R12, 0x7, RZ ;  /* 0x000000070c087819 */ /* 0x000fc400000012ff */
[----:B------:R-:W-:Y:S02]  /*0880*/  SHF.R.U64 R7, R10, 0x7, RZ ;  /* 0x000000070a077819 */ /* 0x000fe400000012ff */
[----:B------:R-:W-:Y:S01]  /*0890*/  ISETP.NE.U32.AND P1, PT, R8, RZ, PT ;  /* 0x000000ff0800720c */ /* 0x000fe20003f25070 */
[----:B---3--:R-:W-:Y:S01]  /*08a0*/  FMUL.FTZ R9, R4, R9 ;  /* 0x0000000904097220 */ /* 0x008fe20000410000 */
[----:B------:R-:W-:Y:S02]  /*08b0*/  ISETP.NE.U32.AND P2, PT, R7, RZ, PT ;  /* 0x000000ff0700720c */ /* 0x000fe40003f45070 */
[----:B------:R-:W-:Y:S02]  /*08c0*/  ISETP.NE.U32.AND.EX P1, PT, RZ, RZ, PT, P1 ;  /* 0x000000ffff00720c */ /* 0x000fe40003f25110 */
[----:B------:R-:W-:Y:S02]  /*08d0*/  ISETP.NE.U32.AND.EX P0, PT, RZ, RZ, PT, P0 ;  /* 0x000000ffff00720c */ /* 0x000fe40003f05100 */
[----:B------:R-:W-:-:S02]  /*08e0*/  ISETP.NE.U32.AND.EX P2, PT, RZ, RZ, PT, P2 ;  /* 0x000000ffff00720c */ /* 0x000fc40003f45120 */
[----:B------:R-:W-:Y:S02]  /*08f0*/  PRMT R8, R11, 0x9910, RZ ;  /* 0x000099100b087816 */ /* 0x000fe400000000ff */
[----:B------:R-:W-:Y:S02]  /*0900*/  SHF.R.S32.HI R21, RZ, 0x18, R11 ;  /* 0x00000018ff157819 */ /* 0x000fe4000001140b */
[----:B------:R-:W-:Y:S02]  /*0910*/  SHF.R.S32.HI R0, RZ, 0x8, R0 ;  /* 0x00000008ff007819 */ /* 0x000fe40000011400 */
[----:B------:R-:W-:Y:S02]  /*0920*/  SHF.R.S32.HI R8, RZ, 0x8, R8 ;  /* 0x00000008ff087819 */ /* 0x000fe40000011408 */
[----:B------:R-:W-:Y:S01]  /*0930*/  SHF.R.S32.HI R6, RZ, 0x8, R6 ;  /* 0x00000008ff067819 */ /* 0x000fe20000011406 */
[----:B------:R-:W-:Y:S01]  /*0940*/  I2F.S16 R21, R21 ;  /* 0x0000001500157306 */ /* 0x000fe20000101400 */
[----:B------:R-:W-:-:S02]  /*0950*/  @P1 LOP3.LUT R12, R12, 0xffffff00, RZ, 0xfc, !PT ;  /* 0xffffff000c0c1812 */ /* 0x000fc400078efcff */
[----:B------:R-:W-:Y:S02]  /*0960*/  @P0 LOP3.LUT R14, R14, 0xffffff00, RZ, 0xfc, !PT ;  /* 0xffffff000e0e0812 */ /* 0x000fe400078efcff */
[----:B------:R-:W-:-:S03]  /*0970*/  @P2 LOP3.LUT R10, R10, 0xffffff00, RZ, 0xfc, !PT ;  /* 0xffffff000a0a2812 */ /* 0x000fc600078efcff */
[----:B------:R-:W0:Y:S08]  /*0980*/  I2F.S16 R5, R0 ;  /* 0x0000000000057306 */ /* 0x000e300000101400 */
[----:B------:R1:W2:Y:S01]  /*0990*/  I2F.S16 R17, R8 ;  /* 0x0000000800117306 */ /* 0x0002a20000101400 */
[----:B0-----:R-:W-:-:S07]  /*09a0*/  FMUL.FTZ R28, R4, R5 ;  /* 0x00000005041c7220 */ /* 0x001fce0000410000 */
[----:B------:R-:W0:Y:S01]  /*09b0*/  I2F.S16 R11, R6 ;  /* 0x00000006000b7306 */ /* 0x000e220000101400 */
[----:B-1----:R-:W-:Y:S01]  /*09c0*/  FMUL.FTZ R8, R4, R21 ;  /* 0x0000001504087220 */ /* 0x002fe20000410000 */
[----:B------:R-:W-:Y:S01]  /*09d0*/  F2FP.F16.F32.PACK_AB R28, R28, R9 ;  /* 0x000000091c1c723e */ /* 0x000fe200000000ff */
[----:B--2---:R-:W-:-:S05]  /*09e0*/  FMUL.FTZ R30, R4, R17 ;  /* 0x00000011041e7220 */ /* 0x004fca0000410000 */
[----:B------:R-:W1:Y:S01]  /*09f0*/  I2F.S8 R13, R12 ;  /* 0x0000000c000d7306 */ /* 0x000e620000001400 */
[----:B0-----:R-:W-:-:S07]  /*0a00*/  FMUL.FTZ R0, R4, R11 ;  /* 0x0000000b04007220 */ /* 0x001fce0000410000 */
[----:B------:R-:W0:Y:S01]  /*0a10*/  I2F.S8 R7, R14 ;  /* 0x0000000e00077306 */ /* 0x000e220000001400 */
[----:B-1----:R-:W-:-:S07]  /*0a20*/  FMUL.FTZ R13, R4, R13 ;  /* 0x0000000d040d7220 */ /* 0x002fce0000410000 */
[----:B------:R-:W1:Y:S01]  /*0a30*/  I2F.S8 R19, R10 ;  /* 0x0000000a00137306 */ /* 0x000e620000001400 */
[----:B------:R-:W-:Y:S01]  /*0a40*/  F2FP.F16.F32.PACK_AB R30, R30, R13 ;  /* 0x0000000d1e1e723e */ /* 0x000fe200000000ff */
[----:B0-----:R-:W-:-:S05]  /*0a50*/  FMUL.FTZ R7, R4, R7 ;  /* 0x0000000704077220 */ /* 0x001fca0000410000 */
[----:B------:R-:W-:Y:S01]  /*0a60*/  F2FP.F16.F32.PACK_AB R29, R0, R7 ;  /* 0x00000007001d723e */ /* 0x000fe200000000ff */
[----:B-1----:R-:W-:-:S05]  /*0a70*/  FMUL.FTZ R19, R4, R19 ;  /* 0x0000001304137220 */ /* 0x002fca0000410000 */
[----:B------:R-:W-:Y:S01]  /*0a80*/  F2FP.F16.F32.PACK_AB R31, R8, R19 ;  /* 0x00000013081f723e */ /* 0x000fe200000000ff */
[----:B------:R-:W-:Y:S06]  /*0a90*/  BRA `(.L_x_2) ;  /* 0x00000000000c7947 */ /* 0x000fec0003800000 */
.L_x_3:
[----:B------:R-:W0:Y:S02]  /*0aa0*/  LDC.64 R4, c[0x0][0x388] ;  /* 0x0000e200ff047b82 */ /* 0x000e240000000a00 */
[----:B0-----:R-:W-:-:S05]  /*0ab0*/  IMAD.WIDE R4, R7, 0x2, R4 ;  /* 0x0000000207047825 */ /* 0x001fca00078e0204 */
[----:B------:R0:W5:Y:S02]  /*0ac0*/  LDG.E.128 R28, desc[UR36][R4.64] ;  /* 0x00000024041c7981 */ /* 0x000164000c1e1d00 */
.L_x_2:
[----:B------:R-:W-:Y:S05]  /*0ad0*/  BSYNC.RECONVERGENT B0 ;  /* 0x0000000000007941 */ /* 0x000fea0003800200 */
.L_x_1:
[----:B------:R-:W1:Y:S01]  /*0ae0*/  LDCU.64 UR10, c[0x0][0x3a0] ;  /* 0x00007400ff0a77ac */ /* 0x000e620008000a00 */
[----:B------:R-:W2:Y:S01]  /*0af0*/  LDC.64 R6, c[0x0][0x418] ;  /* 0x00010600ff067b82 */ /* 0x000ea20000000a00 */
[----:B------:R-:W-:Y:S01]  /*0b00*/  @!P4 IMAD R0, R23, UR9, R16 ;  /* 0x000000091700cc24 */ /* 0x000fe2000f8e0210 */
[----:B------:R-:W-:Y:S01]  /*0b10*/  CS2R R26, SRZ ;  /* 0x00000000001a7805 */ /* 0x000fe2000001ff00 */
[----:B------:R-:W-:Y:S01]  /*0b20*/  UIMAD UR42, UR42, 0x90, URZ ;  /* 0x000000902a2a78a4 */ /* 0x000fe2000f8e02ff */
[----:B------:R-:W-:Y:S01]  /*0b30*/  CS2R R18, SRZ ;  /* 0x0000000000127805 */ /* 0x000fe2000001ff00 */
[----:B------:R-:W3:Y:S01]  /*0b40*/  LDCU.64 UR6, c[0x0][0x390] ;  /* 0x00007200ff0677ac */ /* 0x000ee20008000a00 */
[----:B------:R-:W-:Y:S02]  /*0b50*/  @!P4 SHF.L.U32 R0, R0, 0x3, RZ ;  /* 0x000000030000c819 */ /* 0x000fe400000006ff */
[----:B0-----:R-:W0:Y:S01]  /*0b60*/  @!P4 LDC.64 R4, c[0x0][0x3b8] ;  /* 0x0000ee00ff04cb82 */ /* 0x001e220000000a00 */
[----:B------:R-:W-:Y:S01]  /*0b70*/  VOTEU.ANY UP0, P3 ;  /* 0x0000000000ff7886 */ /* 0x000fe20001800100 */
[----:B------:R-:W-:Y:S01]  /*0b80*/  PLOP3.LUT P2, PT, PT, PT, UP0, 0x40, 0x4 ;  /* 0x000000000004781c */ /* 0x000fe20003f4e808 */
[----:B------:R-:W-:Y:S01]  /*0b90*/  @!P4 IMAD R17, R25, UR42, R0 ;  /* 0x0000002a1911cc24 */ /* 0x000fe2000f8e0200 */
[----:B------:R-:W-:-:S02]  /*0ba0*/  CS2R R24, SRZ ;  /* 0x0000000000187805 */ /* 0x000fc4000001ff00 */
[----:B------:R-:W-:Y:S02]  /*0bb0*/  ISETP.NE.AND P5, PT, R20, RZ, PT ;  /* 0x000000ff1400720c */ /* 0x000fe40003fa5270 */
[----:B------:R-:W-:Y:S02]  /*0bc0*/  ISETP.GT.U32.OR P2, PT, R23, 0x1f, P2 ;  /* 0x0000001f1700780c */ /* 0x000fe40001744470 */
[----:B-1----:R-:W-:-:S04]  /*0bd0*/  ISETP.NE.U32.AND P1, PT, RZ, UR10, PT ;  /* 0x0000000aff007c0c */ /* 0x002fc8000bf25070 */
[----:B------:R-:W-:Y:S02]  /*0be0*/  ISETP.NE.AND.EX P1, PT, RZ, UR11, PT, P1 ;  /* 0x0000000bff007c0c */ /* 0x000fe4000bf25310 */
[----:B---3--:R-:W-:Y:S02]  /*0bf0*/  ISETP.NE.U32.AND P3, PT, RZ, UR6, PT ;  /* 0x00000006ff007c0c */ /* 0x008fe4000bf65070 */
[----:B------:R-:W-:Y:S02]  /*0c00*/  ISETP.GT.U32.OR P1, PT, R23, 0x11, !P1 ;  /* 0x000000111700780c */ /* 0x000fe40004f24470 */
[----:B--2---:R-:W-:Y:S01]  /*0c10*/  ISETP.NE.U32.AND P0, PT, R6, RZ, PT ;  /* 0x000000ff0600720c */ /* 0x004fe20003f05070 */
[----:B------:R-:W1:Y:S01]  /*0c20*/  @!P2 LDC.64 R12, c[0x0][0x450] ;  /* 0x00011400ff0cab82 */ /* 0x000e620000000a00 */
[----:B------:R-:W-:Y:S02]  /*0c30*/  ISETP.NE.OR P1, PT, R20, RZ, P1 ;  /* 0x000000ff1400720c */ /* 0x000fe40000f25670 */
[----:B------:R-:W-:Y:S01]  /*0c40*/  ISETP.NE.AND.EX P0, PT, R7, RZ, PT, P0 ;  /* 0x000000ff0700720c */ /* 0x000fe20003f05300 */
[----:B0-----:R-:W-:Y:S01]  /*0c50*/  @!P4 IMAD.WIDE R4, R17, 0x2, R4 ;  /* 0x000000021104c825 */ /* 0x001fe200078e0204 */
[----:B------:R-:W-:-:S02]  /*0c60*/  CS2R R16, SRZ ;  /* 0x0000000000107805 */ /* 0x000fc4000001ff00 */
[----:B------:R-:W-:Y:S02]  /*0c70*/  ISETP.NE.AND.EX P3, PT, RZ, UR7, PT, P3 ;  /* 0x00000007ff007c0c */ /* 0x000fe4000bf65330 */
[----:B------:R0:W5:Y:S02]  /*0c80*/  @!P4 LDG.E.128 R24, desc[UR36][R4.64] ;  /* 0x000000240418c981 */ /* 0x000164000c1e1d00 */
[----:B------:R-:W-:-:S03]  /*0c90*/  ISETP.GT.U32.OR P3, PT, R23, 0x11, !P3 ;  /* 0x000000111700780c */ /* 0x000fc60005f64470 */
[----:B------:R-:W2:Y:S08]  /*0ca0*/  @!P1 LDC.64 R6, c[0x0][0x3a0] ;  /* 0x0000e800ff069b82 */ /* 0x000eb00000000a00 */
[----:B------:R-:W3:Y:S08]  /*0cb0*/  @P0 LDC.64 R8, c[0x0][0x418] ;  /* 0x00010600ff080b82 */ /* 0x000ef00000000a00 */
[----:B------:R-:W4:Y:S01]  /*0cc0*/  @!P3 LDC.64 R10, c[0x0][0x390] ;  /* 0x0000e400ff0abb82 */ /* 0x000f220000000a00 */
[----:B--2---:R-:W-:-:S05]  /*0cd0*/  @!P1 IMAD.WIDE.U32 R6, R15, 0x2, R6 ;  /* 0x000000020f069825 */ /* 0x004fca00078e0006 */
[----:B------:R0:W5:Y:S01]  /*0ce0*/  @!P1 LDG.E.128 R16, desc[UR36][R6.64] ;  /* 0x0000002406109981 */ /* 0x000162000c1e1d00 */
[----:B-1----:R-:W-:Y:S05]  /*0cf0*/  @P5 BRA `(.L_x_4) ;  /* 0x0000000000105947 */ /* 0x002fea0003800000 */
[----:B-----5:R-:W-:Y:S02]  /*0d00*/  HFMA2 R24, R24, 1, 1, R16 ;  /* 0x3c003c0018187831 */ /* 0x020fe40000000010 */
[----:B------:R-:W-:Y:S02]  /*0d10*/  HADD2 R25, R25, R17 ;  /* 0x0000001119197230 */ /* 0x000fe40000000000 */
[----:B------:R-:W-:Y:S02]  /*0d20*/  HFMA2 R26, R26, 1, 1, R18 ;  /* 0x3c003c001a1a7831 */ /* 0x000fe40000000012 */
[----:B------:R-:W-:-:S07]  /*0d30*/  HADD2 R27, R27, R19 ;  /* 0x000000131b1b7230 */ /* 0x000fce0000000000 */
.L_x_4:
[----:B------:R-:W-:Y:S01]  /*0d40*/  VOTEU.ALL UP0, P2 ;  /* 0x0000000000ff7886 */ /* 0x000fe20001000000 */
[----:B---3--:R-:W-:Y:S01]  /*0d50*/  @P0 IMAD.WIDE.U32 R8, R33, 0x4, R8 ;  /* 0x0000000421080825 */ /* 0x008fe200078e0008 */
[----:B------:R-:W-:Y:S02]  /*0d60*/  CS2R R34, SRZ ;  /* 0x0000000000227805 */ /* 0x000fe4000001ff00 */
[----:B------:R-:W-:Y:S01]  /*0d70*/  CS2R R32, SRZ ;  /* 0x0000000000207805 */ /* 0x000fe2000001ff00 */
[----:B------:R-:W-:Y:S01]  /*0d80*/  @!UP0 UIMAD UR4, UR38, UR5, URZ ;  /* 0x00000005260482a4 */ /* 0x000fe2000f8e02ff */
[----:B0---4-:R-:W-:Y:S01]  /*0d90*/  @!P3 IMAD.WIDE.U32 R4, R15, 0x2, R10 ;  /* 0x000000020f04b825 */ /* 0x011fe200078e000a */
[----:B------:R-:W2:Y:S01]  /*0da0*/  @P0 LDG.E R8, desc[UR36][R8.64] ;  /* 0x0000002408080981 */ /* 0x000ea2000c1e1900 */
[----:B------:R-:W0:Y:S03]  /*0db0*/  LDC R10, c[0x0][0x400] ;  /* 0x00010000ff0a7b82 */ /* 0x000e260000000800 */
[----:B------:R-:W-:Y:S01]  /*0dc0*/  IMAD.U32 R0, RZ, RZ, UR4 ;  /* 0x00000004ff007e24 */ /* 0x000fe2000f8e00ff */
[----:B------:R-:W3:Y:S03]  /*0dd0*/  @!P3 LDG.E.128 R32, desc[UR36][R4.64] ;  /* 0x000000240420b981 */ /* 0x000ee6000c1e1d00 */
[----:B------:R-:W-:Y:S01]  /*0de0*/  @!P2 IMAD R7, R0, 0x90, R15 ;  /* 0x000000900007a824 */ /* 0x000fe200078e020f */
[----:B------:R-:W1:Y:S03]  /*0df0*/  LDCU.U8 UR4, c[0x0][0x404] ;  /* 0x00008080ff0477ac */ /* 0x000e660008000000 */
[----:B------:R-:W-:-:S05]  /*0e00*/  @!P2 IMAD.WIDE R6, R7, 0x2, R12 ;  /* 0x000000020706a825 */ /* 0x000fca00078e020c */
[----:B------:R-:W4:Y:S01]  /*0e10*/  @!P2 LDG.E.128 R12, desc[UR36][R6.64] ;  /* 0x00000024060ca981 */ /* 0x000f22000c1e1d00 */
[----:B-1----:R-:W-:-:S04]  /*0e20*/  ISETP.NE.AND P1, PT, RZ, UR4, PT ;  /* 0x00000004ff007c0c */ /* 0x002fc8000bf25270 */
[----:B0-----:R-:W-:Y:S01]  /*0e30*/  ISETP.LT.OR P1, PT, R10, 0x1, P1 ;  /* 0x000000010a00780c */ /* 0x001fe20000f21670 */
[----:B------:R-:W-:Y:S01]  /*0e40*/  UMOV UR39, URZ ;  /* 0x000000ff00277c82 */ /* 0x000fe20008000000 */
[----:B------:R-:W-:Y:S01]  /*0e50*/  BSSY.RECONVERGENT B6, `(.L_x_5) ;  /* 0x00001fc000067945 */ /* 0x000fe20003800200 */
[----:B--2---:R-:W-:Y:S01]  /*0e60*/  @P0 R2UR UR39, R8 ;  /* 0x00000000082702ca */ /* 0x004fe200000e0000 */
[----:B---3-5:R-:W-:Y:S02]  /*0e70*/  HFMA2 R28, R28, 1, 1, R32 ;  /* 0x3c003c001c1c7831 */ /* 0x028fe40000000020 */
[----:B------:R-:W-:Y:S02]  /*0e80*/  HFMA2 R30, R30, 1, 1, R34 ;  /* 0x3c003c001e1e7831 */ /* 0x000fe40000000022 */
[----:B------:R-:W-:Y:S02]  /*0e90*/  HADD2 R29, R29, R33 ;  /* 0x000000211d1d7230 */ /* 0x000fe40000000000 */
[----:B------:R-:W-:-:S02]  /*0ea0*/  HADD2 R31, R31, R35 ;  /* 0x000000231f1f7230 */ /* 0x000fc40000000000 */
[----:B----4-:R-:W-:Y:S02]  /*0eb0*/  @!P2 HFMA2 R25, R25, R13, -RZ ;  /* 0x0000000d1919a231 */ /* 0x010fe400001000ff */
[----:B------:R-:W-:Y:S02]  /*0ec0*/  @!P2 HFMA2 R27, R27, R15, -RZ ;  /* 0x0000000f1b1ba231 */ /* 0x000fe400001000ff */
[----:B------:R-:W-:Y:S02]  /*0ed0*/  @!P2 HMUL2 R24, R24, R12 ;  /* 0x0000000c1818a232 */ /* 0x000fe40000000000 */
[----:B------:R-:W-:Y:S01]  /*0ee0*/  @!P2 HMUL2 R26, R26, R14 ;  /* 0x0000000e1a1aa232 */ /* 0x000fe20000000000 */
[----:B------:R-:W-:Y:S06]  /*0ef0*/  @P1 BRA `(.L_x_6) ;  /* 0x0000000800a41947 */ /* 0x000fec0003800000 */
[----:B------:R-:W-:Y:S05]  /*0f00*/  @P5 BRA `(.L_x_7) ;  /* 0x0000000400885947 */ /* 0x000fea0003800000 */
[----:B------:R-:W-:-:S13]  /*0f10*/  ISETP.GE.AND P0, PT, R3, R10, PT ;  /* 0x0000000a0300720c */ /* 0x000fda0003f06270 */
[----:B------:R-:W-:Y:S05]  /*0f20*/  @P0 BRA `(.L_x_8) ;  /* 0x0000001c00b80947 */ /* 0x000fea0003800000 */
[----:B------:R-:W-:Y:S01]  /*0f30*/  I2FP.F32.U32 R4, R10 ;  /* 0x0000000a00047245 */ /* 0x000fe20000201000 */
[----:B------:R-:W-:Y:S01]  /*0f40*/  VIADD R5, R3, 0x2 ;  /* 0x0000000203057836 */ /* 0x000fe20000000000 */
[----:B------:R-:W-:Y:S01]  /*0f50*/  I2FP.F32.U32 R0, R3 ;  /* 0x0000000300007245 */ /* 0x000fe20000201000 */
[--C-:B------:R-:W-:Y:S01]  /*0f60*/  HADD2.F32 R21, -RZ, R30.reuse.H1_H1 ;  /* 0x3000001eff157230 */ /* 0x100fe20000004100 */
[----:B------:R-:W0:Y:S01]  /*0f70*/  MUFU.RCP R9, R4 ;  /* 0x0000000400097308 */ /* 0x000e220000001000 */
[----:B------:R-:W-:Y:S01]  /*0f80*/  HADD2.F32 R15, -RZ, R30.H0_H0 ;  /* 0x2000001eff0f7230 */ /* 0x000fe20000004100 */
[----:B------:R-:W-:Y:S01]  /*0f90*/  I2FP.F32.U32 R6, R5 ;  /* 0x0000000500067245 */ /* 0x000fe20000201000 */
[----:B------:R-:W-:Y:S02]  /*0fa0*/  HADD2.F32 R33, -RZ, R26.H1_H1 ;  /* 0x3000001aff217230 */ /* 0x000fe40000004100 */
[--C-:B------:R-:W-:Y:S02]  /*0fb0*/  HADD2.F32 R37, -RZ, R31.reuse.H1_H1 ;  /* 0x3000001fff257230 */ /* 0x100fe40000004100 */
[----:B------:R-:W-:-:S02]  /*0fc0*/  HADD2.F32 R35, -RZ, R31.H0_H0 ;  /* 0x2000001fff237230 */ /* 0x000fc40000004100 */
[----:B------:R-:W-:Y:S02]  /*0fd0*/  HADD2.F32 R31, -RZ, R26.H0_H0 ;  /* 0x2000001aff1f7230 */ /* 0x000fe40000004100 */
[--C-:B------:R-:W-:Y:S02]  /*0fe0*/  HADD2.F32 R39, -RZ, R27.reuse.H1_H1 ;  /* 0x3000001bff277230 */ /* 0x100fe40000004100 */
[----:B------:R-:W-:Y:S02]  /*0ff0*/  HADD2.F32 R27, -RZ, R27.H0_H0 ;  /* 0x2000001bff1b7230 */ /* 0x000fe40000004100 */
[-C--:B0-----:R-:W-:Y:S01]  /*1000*/  FMUL.FTZ R0, R0, R9.reuse ;  /* 0x0000000900007220 */ /* 0x081fe20000410000 */
[----:B------:R-:W-:-:S03]  /*1010*/  FMUL.FTZ R6, R6, R9 ;  /* 0x0000000906067220 */ /* 0x000fc60000410000 */
[----:B------:R-:W-:Y:S01]  /*1020*/  FMUL.FTZ R5, R0, 13.28771209716796875 ;  /* 0x41549a7800057820 */ /* 0x000fe20000410000 */
[C---:B------:R-:W-:Y:S01]  /*1030*/  IADD3 R0, PT, PT, R3.reuse, 0x4, RZ ;  /* 0x0000000403007810 */ /* 0x040fe20007ffe0ff */
[----:B------:R-:W-:Y:S02]  /*1040*/  VIADD R3, R3, 0x6 ;  /* 0x0000000603037836 */ /* 0x000fe40000000000 */
[----:B------:R-:W-:Y:S01]  /*1050*/  FMUL.FTZ R6, R6, 13.28771209716796875 ;  /* 0x41549a7806067820 */ /* 0x000fe20000410000 */
[----:B------:R-:W-:Y:S01]  /*1060*/  I2FP.F32.U32 R0, R0 ;  /* 0x0000000000007245 */ /* 0x000fe20000201000 */
[----:B------:R-:W0:Y:S01]  /*1070*/  MUFU.EX2 R5, -R5 ;  /* 0x8000000500057308 */ /* 0x000e220000000800 */
[----:B------:R-:W-:-:S03]  /*1080*/  I2FP.F32.U32 R3, R3 ;  /* 0x0000000300037245 */ /* 0x000fc60000201000 */
[-C--:B------:R-:W-:Y:S02]  /*1090*/  FMUL.FTZ R0, R0, R9.reuse ;  /* 0x0000000900007220 */ /* 0x080fe40000410000 */
[----:B------:R-:W-:Y:S02]  /*10a0*/  FMUL.FTZ R3, R3, R9 ;  /* 0x0000000903037220 */ /* 0x000fe40000410000 */
[----:B------:R-:W-:Y:S01]  /*10b0*/  FMUL.FTZ R7, R0, 13.28771209716796875 ;  /* 0x41549a7800077820 */ /* 0x000fe20000410000 */
[----:B------:R-:W1:Y:S01]  /*10c0*/  MUFU.EX2 R11, -R6 ;  /* 0x80000006000b7308 */ /* 0x000e620000000800 */
[----:B------:R-:W-:Y:S02]  /*10d0*/  VIADD R0, R20, -UR39 ;  /* 0x8000002714007c36 */ /* 0x000fe40008000000 */
[----:B------:R-:W-:-:S03]  /*10e0*/  FMUL.FTZ R9, R3, 13.28771209716796875 ;  /* 0x41549a7803097820 */ /* 0x000fc60000410000 */
[----:B------:R-:W-:Y:S02]  /*10f0*/  I2FP.F32.S32 R0, R0 ;  /* 0x0000000000007245 */ /* 0x000fe40000201400 */
[----:B------:R-:W2:Y:S03]  /*1100*/  MUFU.EX2 R7, -R7 ;  /* 0x8000000700077308 */ /* 0x000ea60000000800 */
[----:B0-----:R-:W-:-:S04]  /*1110*/  FMUL.FTZ R3, R0, R5 ;  /* 0x0000000500037220 */ /* 0x001fc80000410000 */
[----:B------:R-:W-:Y:S01]  /*1120*/  FMUL.RZ R13, R3, 0.15915493667125701904 ;  /* 0x3e22f983030d7820 */ /* 0x000fe2000040c000 */
[----:B------:R-:W0:Y:S01]  /*1130*/  MUFU.EX2 R9, -R9 ;  /* 0x8000000900097308 */ /* 0x000e220000000800 */
[C---:B-1----:R-:W-:Y:S01]  /*1140*/  FMUL.FTZ R5, R0.reuse, R11 ;  /* 0x0000000b00057220 */ /* 0x042fe20000410000 */
[--C-:B------:R-:W-:Y:S02]  /*1150*/  HADD2.F32 R11, -RZ, R29.reuse.H1_H1 ;  /* 0x3000001dff0b7230 */ /* 0x100fe40000004100 */
[----:B------:R-:W-:Y:S02]  /*1160*/  HADD2.F32 R29, -RZ, R29.H0_H0 ;  /* 0x2000001dff1d7230 */ /* 0x000fe40000004100 */
[----:B------:R-:W-:Y:S01]  /*1170*/  FMUL.RZ R14, R5, 0.15915493667125701904 ;  /* 0x3e22f983050e7820 */ /* 0x000fe2000040c000 */
[--C-:B------:R-:W-:Y:S01]  /*1180*/  HADD2.F32 R5, -RZ, R28.reuse.H1_H1 ;  /* 0x3000001cff057230 */ /* 0x100fe20000004100 */
[----:B------:R-:W1:Y:S01]  /*1190*/  MUFU.SIN R4, R13 ;  /* 0x0000000d00047308 */ /* 0x000e620000000400 */
[----:B--2---:R-:W-:Y:S01]  /*11a0*/  FMUL.FTZ R6, R0, R7 ;  /* 0x0000000700067220 */ /* 0x004fe20000410000 */
[----:B------:R-:W-:-:S03]  /*11b0*/  HADD2.F32 R28, -RZ, R28.H0_H0 ;  /* 0x2000001cff1c7230 */ /* 0x000fc60000004100 */
[----:B------:R-:W-:Y:S01]  /*11c0*/  FMUL.RZ R7, R6, 0.15915493667125701904 ;  /* 0x3e22f98306077820 */ /* 0x000fe2000040c000 */
[--C-:B------:R-:W-:Y:S02]  /*11d0*/  HADD2.F32 R6, -RZ, R24.reuse.H1_H1 ;  /* 0x30000018ff067230 */ /* 0x100fe40000004100 */
[----:B------:R2:W3:Y:S01]  /*11e0*/  MUFU.COS R3, R13 ;  /* 0x0000000d00037308 */ /* 0x0004e20000000000 */
[----:B0-----:R-:W-:Y:S01]  /*11f0*/  FMUL.FTZ R0, R0, R9 ;  /* 0x0000000900007220 */ /* 0x001fe20000410000 */
[----:B------:R-:W-:-:S03]  /*1200*/  HADD2.F32 R24, -RZ, R24.H0_H0 ;  /* 0x20000018ff187230 */ /* 0x000fc60000004100 */
[----:B------:R-:W-:-:S03]  /*1210*/  FMUL.RZ R30, R0, 0.15915493667125701904 ;  /* 0x3e22f983001e7820 */ /* 0x000fc6000040c000 */
[----:B------:R-:W0:Y:S01]  /*1220*/  MUFU.SIN R10, R14 ;  /* 0x0000000e000a7308 */ /* 0x000e220000000400 */
[--C-:B--2---:R-:W-:Y:S02]  /*1230*/  HADD2.F32 R13, -RZ, R25.reuse.H1_H1 ;  /* 0x30000019ff0d7230 */ /* 0x104fe40000004100 */
[----:B-1----:R-:W-:Y:S01]  /*1240*/  FMUL.FTZ R0, R4, R5 ;  /* 0x0000000504007220 */ /* 0x002fe20000410000 */
[----:B------:R-:W-:-:S04]  /*1250*/  HADD2.F32 R25, -RZ, R25.H0_H0 ;  /* 0x20000019ff197230 */ /* 0x000fc80000004100 */
[----:B------:R-:W1:Y:S01]  /*1260*/  MUFU.COS R8, R14 ;  /* 0x0000000e00087308 */ /* 0x000e620000000000 */
[C---:B---3--:R-:W-:Y:S01]  /*1270*/  FMUL.FTZ R5, R3.reuse, R5 ;  /* 0x0000000503057220 */ /* 0x048fe20000410000 */
[C---:B------:R-:W-:Y:S01]  /*1280*/  FMUL.FTZ R9, R3.reuse, R6 ;  /* 0x0000000603097220 */ /* 0x040fe20000410000 */
[-C--:B------:R-:W-:Y:S02]  /*1290*/  FFMA.FTZ R0, R3, R28.reuse, -R0 ;  /* 0x0000001c03007223 */ /* 0x080fe40000010800 */
[----:B------:R-:W-:-:S03]  /*12a0*/  FFMA.FTZ R5, R4, R28, R5 ;  /* 0x0000001c04057223 */ /* 0x000fc60000010005 */
[----:B------:R-:W2:Y:S02]  /*12b0*/  MUFU.SIN R14, R7 ;  /* 0x00000007000e7308 */ /* 0x000ea40000000400 */
[----:B------:R-:W-:-:S06]  /*12c0*/  F2FP.F16.F32.PACK_AB R28, R5, R0 ;  /* 0x00000000051c723e */ /* 0x000fcc00000000ff */
[----:B------:R3:W4:Y:S08]  /*12d0*/  MUFU.COS R12, R7 ;  /* 0x00000007000c7308 */ /* 0x0007300000000000 */
[----:B------:R-:W5:Y:S01]  /*12e0*/  MUFU.SIN R22, R30 ;  /* 0x0000001e00167308 */ /* 0x000f620000000400 */
[----:B---3--:R-:W-:Y:S01]  /*12f0*/  FMUL.FTZ R7, R4, R6 ;  /* 0x0000000604077220 */ /* 0x008fe20000410000 */
[-C--:B0-----:R-:W-:Y:S01]  /*1300*/  FMUL.FTZ R6, R10, R13.reuse ;  /* 0x0000000d0a067220 */ /* 0x081fe20000410000 */
[----:B-1----:R-:W-:-:S02]  /*1310*/  FMUL.FTZ R13, R8, R13 ;  /* 0x0000000d080d7220 */ /* 0x002fc40000410000 */
[-C--:B------:R-:W-:Y:S01]  /*1320*/  FFMA.FTZ R7, R3, R24.reuse, -R7 ;  /* 0x0000001803077223 */ /* 0x080fe20000010807 */
[-C--:B------:R-:W-:Y:S01]  /*1330*/  FMUL.FTZ R3, R10, R11.reuse ;  /* 0x0000000b0a037220 */ /* 0x080fe20000410000 */
[----:B------:R-:W-:Y:S01]  /*1340*/  FFMA.FTZ R24, R4, R24, R9 ;  /* 0x0000001804187223 */ /* 0x000fe20000010009 */
[----:B------:R0:W1:Y:S01]  /*1350*/  MUFU.COS R20, R30 ;  /* 0x0000001e00147308 */ /* 0x0000620000000000 */
[C---:B------:R-:W-:Y:S01]  /*1360*/  FMUL.FTZ R11, R8.reuse, R11 ;  /* 0x0000000b080b7220 */ /* 0x040fe20000410000 */
[C---:B------:R-:W-:Y:S01]  /*1370*/  FFMA.FTZ R3, R8.reuse, R29, -R3 ;  /* 0x0000001d08037223 */ /* 0x040fe20000010803 */
[----:B------:R-:W-:Y:S01]  /*1380*/  FFMA.FTZ R6, R8, R25, -R6 ;  /* 0x0000001908067223 */ /* 0x000fe20000010806 */
[C---:B--2---:R-:W-:Y:S01]  /*1390*/  FMUL.FTZ R9, R14.reuse, R21 ;  /* 0x000000150e097220 */ /* 0x044fe20000410000 */
[----:B------:R-:W-:Y:S01]  /*13a0*/  FMUL.FTZ R8, R14, R33 ;  /* 0x000000210e087220 */ /* 0x000fe20000410000 */
[----:B------:R-:W-:Y:S01]  /*13b0*/  FFMA.FTZ R4, R10, R29, R11 ;  /* 0x0000001d0a047223 */ /* 0x000fe2000001000b */
[C---:B----4-:R-:W-:Y:S01]  /*13c0*/  FMUL.FTZ R21, R12.reuse, R21 ;  /* 0x000000150c157220 */ /* 0x050fe20000410000 */
[C---:B------:R-:W-:Y:S01]  /*13d0*/  FMUL.FTZ R33, R12.reuse, R33 ;  /* 0x000000210c217220 */ /* 0x040fe20000410000 */
[C---:B------:R-:W-:Y:S01]  /*13e0*/  FFMA.FTZ R9, R12.reuse, R15, -R9 ;  /* 0x0000000f0c097223 */ /* 0x040fe20000010809 */
[----:B------:R-:W-:Y:S01]  /*13f0*/  FFMA.FTZ R8, R12, R31, -R8 ;  /* 0x0000001f0c087223 */ /* 0x000fe20000010808 */
[C---:B-----5:R-:W-:Y:S01]  /*1400*/  FMUL.FTZ R11, R22.reuse, R37 ;  /* 0x00000025160b7220 */ /* 0x060fe20000410000 */
[----:B------:R-:W-:Y:S01]  /*1410*/  FMUL.FTZ R12, R22, R39 ;  /* 0x00000027160c7220 */ /* 0x000fe20000410000 */
[----:B------:R-:W-:Y:S01]  /*1420*/  FFMA.FTZ R25, R10, R25, R13 ;  /* 0x000000190a197223 */ /* 0x000fe2000001000d */
[C---:B0-----:R-:W-:Y:S01]  /*1430*/  FFMA.FTZ R30, R14.reuse, R15, R21 ;  /* 0x0000000f0e1e7223 */ /* 0x041fe20000010015 */
[----:B------:R-:W-:Y:S01]  /*1440*/  FFMA.FTZ R33, R14, R31, R33 ;  /* 0x0000001f0e217223 */ /* 0x000fe20000010021 */
[----:B------:R-:W-:Y:S01]  /*1450*/  F2FP.F16.F32.PACK_AB R24, R24, R7 ;  /* 0x000000071818723e */ /* 0x000fe200000000ff */
[C---:B-1----:R-:W-:Y:S01]  /*1460*/  FMUL.FTZ R37, R20.reuse, R37 ;  /* 0x0000002514257220 */ /* 0x042fe20000410000 */
[C---:B------:R-:W-:Y:S01]  /*1470*/  FMUL.FTZ R39, R20.reuse, R39 ;  /* 0x0000002714277220 */ /* 0x040fe20000410000 */
[C---:B------:R-:W-:Y:S01]  /*1480*/  FFMA.FTZ R12, R20.reuse, R27, -R12 ;  /* 0x0000001b140c7223 */ /* 0x040fe2000001080c */
[-C--:B------:R-:W-:Y:S01]  /*1490*/  FFMA.FTZ R11, R20, R35.reuse, -R11 ;  /* 0x00000023140b7223 */ /* 0x080fe2000001080b */
[C---:B------:R-:W-:Y:S01]  /*14a0*/  FFMA.FTZ R10, R22.reuse, R35, R37 ;  /* 0x00000023160a7223 */ /* 0x040fe20000010025 */
[----:B------:R-:W-:Y:S01]  /*14b0*/  FFMA.FTZ R27, R22, R27, R39 ;  /* 0x0000001b161b7223 */ /* 0x000fe20000010027 */
[----:B------:R-:W-:-:S02]  /*14c0*/  F2FP.F16.F32.PACK_AB R29, R4, R3 ;  /* 0x00000003041d723e */ /* 0x000fc400000000ff */
[----:B------:R-:W-:Y:S02]  /*14d0*/  F2FP.F16.F32.PACK_AB R25, R25, R6 ;  /* 0x000000061919723e */ /* 0x000fe400000000ff */
[----:B------:R-:W-:Y:S02]  /*14e0*/  F2FP.F16.F32.PACK_AB R30, R30, R9 ;  /* 0x000000091e1e723e */ /* 0x000fe400000000ff */
[----:B------:R-:W-:Y:S02]  /*14f0*/  F2FP.F16.F32.PACK_AB R26, R33, R8 ;  /* 0x00000008211a723e */ /* 0x000fe400000000ff */
[----:B------:R-:W-:Y:S02]  /*1500*/  F2FP.F16.F32.PACK_AB R31, R10, R11 ;  /* 0x0000000b0a1f723e */ /* 0x000fe400000000ff */
[----:B------:R-:W-:Y:S01]  /*1510*/  F2FP.F16.F32.PACK_AB R27, R27, R12 ;  /* 0x0000000c1b1b723e */ /* 0x000fe200000000ff */
[----:B------:R-:W-:Y:S06]  /*1520*/  BRA `(.L_x_8) ;  /* 0x0000001800387947 */ /* 0x000fec0003800000 */
.L_x_7:
[----:B------:R-:W-:-:S13]  /*1530*/  ISETP.GE.AND P0, PT, R3, R10, PT ;  /* 0x0000000a0300720c */ /* 0x000fda0003f06270 */
[----:B------:R-:W-:Y:S05]  /*1540*/  @P0 BRA `(.L_x_8) ;  /* 0x0000001800300947 */ /* 0x000fea0003800000 */
[----:B------:R-:W-:Y:S01]  /*1550*/  I2FP.F32.U32 R10, R10 ;  /* 0x0000000a000a7245 */ /* 0x000fe20000201000 */
[C---:B------:R-:W-:Y:S01]  /*1560*/  VIADD R6, R3.reuse, 0x4 ;  /* 0x0000000403067836 */ /* 0x040fe20000000000 */
[----:B------:R-:W-:Y:S01]  /*1570*/  I2FP.F32.U32 R0, R3 ;  /* 0x0000000300007245 */ /* 0x000fe20000201000 */
[C---:B------:R-:W-:Y:S01]  /*1580*/  VIADD R8, R3.reuse, 0x6 ;  /* 0x0000000603087836 */ /* 0x040fe20000000000 */
[----:B------:R0:W1:Y:S01]  /*1590*/  MUFU.RCP R5, R10 ;  /* 0x0000000a00057308 */ /* 0x0000620000001000 */
[----:B------:R-:W-:Y:S01]  /*15a0*/  IADD3 R4, PT, PT, R3, 0x2, RZ ;  /* 0x0000000203047810 */ /* 0x000fe20007ffe0ff */
[--C-:B------:R-:W-:Y:S01]  /*15b0*/  HADD2.F32 R12, -RZ, R30.reuse.H1_H1 ;  /* 0x3000001eff0c7230 */ /* 0x100fe20000004100 */
[----:B------:R-:W-:Y:S01]  /*15c0*/  I2FP.F32.U32 R6, R6 ;  /* 0x0000000600067245 */ /* 0x000fe20000201000 */
[--C-:B------:R-:W-:Y:S01]  /*15d0*/  HADD2.F32 R15, -RZ, R31.reuse.H1_H1 ;  /* 0x3000001fff0f7230 */ /* 0x100fe20000004100 */
[----:B------:R-:W-:Y:S01]  /*15e0*/  I2FP.F32.U32 R4, R4 ;  /* 0x0000000400047245 */ /* 0x000fe20000201000 */
[----:B------:R-:W-:Y:S01]  /*15f0*/  HADD2.F32 R30, -RZ, R30.H0_H0 ;  /* 0x2000001eff1e7230 */ /* 0x000fe20000004100 */
[----:B------:R-:W-:Y:S01]  /*1600*/  IADD3 R20, PT, PT, R20, -UR39, RZ ;  /* 0x8000002714147c10 */ /* 0x000fe2000fffe0ff */
[----:B------:R-:W-:Y:S01]  /*1610*/  HADD2.F32 R31, -RZ, R31.H0_H0 ;  /* 0x2000001fff1f7230 */ /* 0x000fe20000004100 */
[----:B0-----:R-:W-:-:S02]  /*1620*/  I2FP.F32.U32 R10, R8 ;  /* 0x00000008000a7245 */ /* 0x001fc40000201000 */
[----:B------:R-:W-:Y:S01]  /*1630*/  I2FP.F32.S32 R20, R20 ;  /* 0x0000001400147245 */ /* 0x000fe20000201400 */
[-C--:B-1----:R-:W-:Y:S01]  /*1640*/  FMUL.FTZ R0, R0, R5.reuse ;  /* 0x0000000500007220 */ /* 0x082fe20000410000 */
[-C--:B------:R-:W-:Y:S01]  /*1650*/  FMUL.FTZ R4, R4, R5.reuse ;  /* 0x0000000504047220 */ /* 0x080fe20000410000 */
[-C--:B------:R-:W-:Y:S01]  /*1660*/  FMUL.FTZ R6, R6, R5.reuse ;  /* 0x0000000506067220 */ /* 0x080fe20000410000 */
[----:B------:R-:W-:Y:S01]  /*1670*/  FMUL.FTZ R10, R10, R5 ;  /* 0x000000050a0a7220 */ /* 0x000fe20000410000 */
[----:B------:R-:W-:Y:S01]  /*1680*/  FMUL.FTZ R0, R0, 13.28771209716796875 ;  /* 0x41549a7800007820 */ /* 0x000fe20000410000 */
[----:B------:R-:W-:Y:S01]  /*1690*/  FMUL.FTZ R4, R4, 13.28771209716796875 ;  /* 0x41549a7804047820 */ /* 0x000fe20000410000 */
[----:B------:R-:W-:Y:S01]  /*16a0*/  FMUL.FTZ R8, R6, 13.28771209716796875 ;  /* 0x41549a7806087820 */ /* 0x000fe20000410000 */
[----:B------:R-:W-:Y:S01]  /*16b0*/  FMUL.FTZ R10, R10, 13.28771209716796875 ;  /* 0x41549a780a0a7820 */ /* 0x000fe20000410000 */
[----:B------:R-:W0:Y:S08]  /*16c0*/  MUFU.EX2 R7, -R0 ;  /* 0x8000000000077308 */ /* 0x000e300000000800 */
[----:B------:R-:W1:Y:S08]  /*16d0*/  MUFU.EX2 R3, -R4 ;  /* 0x8000000400037308 */ /* 0x000e700000000800 */
[----:B------:R-:W2:Y:S01]  /*16e0*/  MUFU.EX2 R9, -R8 ;  /* 0x8000000800097308 */ /* 0x000ea20000000800 */
[----:B0-----:R-:W-:-:S04]  /*16f0*/  FMUL.FTZ R7, R20, R7 ;  /* 0x0000000714077220 */ /* 0x001fc80000410000 */
[----:B------:R-:W-:-:S03]  /*1700*/  FMUL.RZ R7, R7, 0.15915493667125701904 ;  /* 0x3e22f98307077820 */ /* 0x000fc6000040c000 */
[----:B------:R-:W0:Y:S01]  /*1710*/  MUFU.EX2 R11, -R10 ;  /* 0x8000000a000b7308 */ /* 0x000e220000000800 */
[----:B-1----:R-:W-:-:S04]  /*1720*/  FMUL.FTZ R4, R20, R3 ;  /* 0x0000000314047220 */ /* 0x002fc80000410000 */
[----:B------:R-:W-:Y:S01]  /*1730*/  FMUL.RZ R5, R4, 0.15915493667125701904 ;  /* 0x3e22f98304057820 */ /* 0x000fe2000040c000 */
[--C-:B------:R-:W-:Y:S02]  /*1740*/  HADD2.F32 R4, -RZ, R28.reuse.H1_H1 ;  /* 0x3000001cff047230 */ /* 0x100fe40000004100 */
[----:B------:R-:W1:Y:S01]  /*1750*/  MUFU.SIN R3, R7 ;  /* 0x0000000700037308 */ /* 0x000e620000000400 */
[----:B--2---:R-:W-:Y:S01]  /*1760*/  FMUL.FTZ R9, R20, R9 ;  /* 0x0000000914097220 */ /* 0x004fe20000410000 */
[----:B------:R-:W-:-:S03]  /*1770*/  HADD2.F32 R28, -RZ, R28.H0_H0 ;  /* 0x2000001cff1c7230 */ /* 0x000fc60000004100 */
[----:B------:R-:W-:-:S03]  /*1780*/  FMUL.RZ R9, R9, 0.15915493667125701904 ;  /* 0x3e22f98309097820 */ /* 0x000fc6000040c000 */
[----:B------:R2:W3:Y:S01]  /*1790*/  MUFU.COS R0, R7 ;  /* 0x0000000700007308 */ /* 0x0004e20000000000 */
[----:B0-----:R-:W-:-:S04]  /*17a0*/  FMUL.FTZ R20, R20, R11 ;  /* 0x0000000b14147220 */ /* 0x001fc80000410000 */
[----:B------:R-:W-:-:S03]  /*17b0*/  FMUL.RZ R20, R20, 0.15915493667125701904 ;  /* 0x3e22f98314147820 */ /* 0x000fc6000040c000 */
[----:B------:R-:W-:Y:S01]  /*17c0*/  MUFU.SIN R8, R5 ;  /* 0x0000000500087308 */ /* 0x000fe20000000400 */
[--C-:B--2---:R-:W-:Y:S02]  /*17d0*/  HADD2.F32 R7, -RZ, R29.reuse.H1_H1 ;  /* 0x3000001dff077230 */ /* 0x104fe40000004100 */
[----:B------:R-:W-:-:S05]  /*17e0*/  HADD2.F32 R29, -RZ, R29.H0_H0 ;  /* 0x2000001dff1d7230 */ /* 0x000fca0000004100 */
[----:B------:R-:W0:Y:S08]  /*17f0*/  MUFU.SIN R11, R9 ;  /* 0x00000009000b7308 */ /* 0x000e300000000400 */
[----:B------:R-:W2:Y:S08]  /*1800*/  MUFU.SIN R14, R20 ;  /* 0x00000014000e7308 */ /* 0x000eb00000000400 */
[----:B------:R1:W4:Y:S08]  /*1810*/  MUFU.COS R6, R5 ;  /* 0x0000000500067308 */ /* 0x0003300000000000 */
[----:B------:R5:W4:Y:S01]  /*1820*/  MUFU.COS R10, R9 ;  /* 0x00000009000a7308 */ /* 0x000b220000000000 */
[-C--:B-1----:R-:W-:Y:S01]  /*1830*/  FMUL.FTZ R5, R3, R4.reuse ;  /* 0x0000000403057220 */ /* 0x082fe20000410000 */
[----:B---3--:R-:W-:-:S03]  /*1840*/  FMUL.FTZ R4, R0, R4 ;  /* 0x0000000400047220 */ /* 0x008fc60000410000 */
[-C--:B------:R-:W-:Y:S01]  /*1850*/  FFMA.FTZ R5, R0, R28.reuse, -R5 ;  /* 0x0000001c00057223 */ /* 0x080fe20000010805 */
[----:B------:R-:W-:Y:S01]  /*1860*/  FFMA.FTZ R28, R3, R28, R4 ;  /* 0x0000001c031c7223 */ /* 0x000fe20000010004 */
[-C--:B0-----:R-:W-:Y:S01]  /*1870*/  FMUL.FTZ R3, R11, R12.reuse ;  /* 0x0000000c0b037220 */ /* 0x081fe20000410000 */
[----:B------:R-:W0:Y:S01]  /*1880*/  MUFU.COS R13, R20 ;  /* 0x00000014000d7308 */ /* 0x000e220000000000 */
[----:B-----5:R-:W-:Y:S01]  /*1890*/  FMUL.FTZ R9, R8, R7 ;  /* 0x0000000708097220 */ /* 0x020fe20000410000 */
[----:B--2---:R-:W-:Y:S01]  /*18a0*/  FMUL.FTZ R0, R14, R15 ;  /* 0x0000000f0e007220 */ /* 0x004fe20000410000 */
[----:B----4-:R-:W-:Y:S01]  /*18b0*/  FMUL.FTZ R7, R6, R7 ;  /* 0x0000000706077220 */ /* 0x010fe20000410000 */
[----:B------:R-:W-:Y:S01]  /*18c0*/  F2FP.F16.F32.PACK_AB R28, R28, R5 ;  /* 0x000000051c1c723e */ /* 0x000fe200000000ff */
[-C--:B------:R-:W-:Y:S02]  /*18d0*/  FFMA.FTZ R9, R6, R29.reuse, -R9 ;  /* 0x0000001d06097223 */ /* 0x080fe40000010809 */
[----:B------:R-:W-:Y:S01]  /*18e0*/  FFMA.FTZ R8, R8, R29, R7 ;  /* 0x0000001d08087223 */ /* 0x000fe20000010007 */
[C---:B------:R-:W-:Y:S01]  /*18f0*/  FMUL.FTZ R12, R10.reuse, R12 ;  /* 0x0000000c0a0c7220 */ /* 0x040fe20000410000 */
[----:B------:R-:W-:-:S03]  /*1900*/  FFMA.FTZ R3, R10, R30, -R3 ;  /* 0x0000001e0a037223 */ /* 0x000fc60000010803 */
[----:B------:R-:W-:Y:S01]  /*1910*/  F2FP.F16.F32.PACK_AB R29, R8, R9 ;  /* 0x00000009081d723e */ /* 0x000fe200000000ff */
[----:B------:R-:W-:Y:S01]  /*1920*/  FFMA.FTZ R30, R11, R30, R12 ;  /* 0x0000001e0b1e7223 */ /* 0x000fe2000001000c */
[C---:B0-----:R-:W-:Y:S01]  /*1930*/  FMUL.FTZ R15, R13.reuse, R15 ;  /* 0x0000000f0d0f7220 */ /* 0x041fe20000410000 */
[----:B------:R-:W-:-:S03]  /*1940*/  FFMA.FTZ R0, R13, R31, -R0 ;  /* 0x0000001f0d007223 */ /* 0x000fc60000010800 */
[----:B------:R-:W-:Y:S01]  /*1950*/  F2FP.F16.F32.PACK_AB R30, R30, R3 ;  /* 0x000000031e1e723e */ /* 0x000fe200000000ff */
[----:B------:R-:W-:-:S05]  /*1960*/  FFMA.FTZ R31, R14, R31, R15 ;  /* 0x0000001f0e1f7223 */ /* 0x000fca000001000f */
[----:B------:R-:W-:Y:S01]  /*1970*/  F2FP.F16.F32.PACK_AB R31, R31, R0 ;  /* 0x000000001f1f723e */ /* 0x000fe200000000ff */
[----:B------:R-:W-:Y:S06]  /*1980*/  BRA `(.L_x_8) ;  /* 0x0000001400207947 */ /* 0x000fec0003800000 */
.L_x_6:
[----:B------:R-:W-:-:S04]  /*1990*/  ISETP.NE.AND P0, PT, RZ, UR4, PT ;  /* 0x00000004ff007c0c */ /* 0x000fc8000bf05270 */
[----:B------:R-:W-:-:S13]  /*19a0*/  ISETP.LT.OR P0, PT, R10, 0x1, !P0 ;  /* 0x000000010a00780c */ /* 0x000fda0004701670 */
[----:B------:R-:W-:Y:S05]  /*19b0*/  @P0 BRA `(.L_x_8) ;  /* 0x0000001400140947 */ /* 0x000fea0003800000 */
[----:B------:R-:W-:Y:S02]  /*19c0*/  LEA.HI R22, R10, R10, RZ, 0x1 ;  /* 0x0000000a0a167211 */ /* 0x000fe400078f08ff */
[----:B------:R-:W-:Y:S02]  /*19d0*/  IABS R8, R3 ;  /* 0x0000000300087213 */ /* 0x000fe40000000000 */
[----:B------:R-:W-:-:S04]  /*19e0*/  SHF.R.S32.HI R22, RZ, 0x1, R22 ;  /* 0x00000001ff167819 */ /* 0x000fc80000011416 */
[-C--:B------:R-:W-:Y:S02]  /*19f0*/  IABS R7, R22.reuse ;  /* 0x0000001600077213 */ /* 0x080fe40000000000 */
[----:B------:R-:W-:Y:S02]  /*1a00*/  IABS R11, R22 ;  /* 0x00000016000b7213 */ /* 0x000fe40000000000 */
[----:B------:R-:W0:Y:S08]  /*1a10*/  I2F.RP R0, R7 ;  /* 0x0000000700007306 */ /* 0x000e300000209400 */
[----:B0-----:R-:W0:Y:S02]  /*1a20*/  MUFU.RCP R0, R0 ;  /* 0x0000000000007308 */ /* 0x001e240000001000 */
[----:B0-----:R-:W-:-:S02]  /*1a30*/  VIADD R4, R0, 0xffffffe ;  /* 0x0ffffffe00047836 */ /* 0x001fc40000000000 */
[----:B------:R-:W-:-:S04]  /*1a40*/  IMAD.MOV R0, RZ, RZ, -R11 ;  /* 0x000000ffff007224 */ /* 0x000fc800078e0a0b */
[----:B------:R0:W1:Y:S02]  /*1a50*/  F2I.FTZ.U32.TRUNC.NTZ R5, R4 ;  /* 0x0000000400057305 */ /* 0x000064000021f000 */
[----:B0-----:R-:W-:Y:S02]  /*1a60*/  IMAD.MOV.U32 R4, RZ, RZ, RZ ;  /* 0x000000ffff047224 */ /* 0x001fe400078e00ff */
[----:B-1----:R-:W-:-:S04]  /*1a70*/  IMAD.MOV R6, RZ, RZ, -R5 ;  /* 0x000000ffff067224 */ /* 0x002fc800078e0a05 */
[----:B------:R-:W-:Y:S01]  /*1a80*/  IMAD R9, R6, R7, RZ ;  /* 0x0000000706097224 */ /* 0x000fe200078e02ff */
[----:B------:R-:W-:-:S03]  /*1a90*/  MOV R6, R8 ;  /* 0x0000000800067202 */ /* 0x000fc60000000f00 */
[----:B------:R-:W-:-:S06]  /*1aa0*/  IMAD.HI.U32 R5, R5, R9, R4 ;  /* 0x0000000905057227 */ /* 0x000fcc00078e0004 */
[----:B------:R-:W-:-:S04]  /*1ab0*/  IMAD.HI.U32 R33, R5, R6, RZ ;  /* 0x0000000605217227 */ /* 0x000fc800078e00ff */
[----:B------:R-:W-:-:S05]  /*1ac0*/  IMAD R0, R33, R0, R6 ;  /* 0x0000000021007224 */ /* 0x000fca00078e0206 */
[----:B------:R-:W-:-:S13]  /*1ad0*/  ISETP.GT.U32.AND P1, PT, R7, R0, PT ;  /* 0x000000000700720c */ /* 0x000fda0003f24070 */
[-C--:B------:R-:W-:Y:S01]  /*1ae0*/  @!P1 IADD3 R0, PT, PT, R0, -R7.reuse, RZ ;  /* 0x8000000700009210 */ /* 0x080fe20007ffe0ff */
[----:B------:R-:W-:Y:S01]  /*1af0*/  @!P1 VIADD R33, R33, 0x1 ;  /* 0x0000000121219836 */ /* 0x000fe20000000000 */
[----:B------:R-:W-:Y:S02]  /*1b00*/  ISETP.NE.AND P1, PT, R22, RZ, PT ;  /* 0x000000ff1600720c */ /* 0x000fe40003f25270 */
[----:B------:R-:W-:Y:S02]  /*1b10*/  ISETP.GE.U32.AND P0, PT, R0, R7, PT ;  /* 0x000000070000720c */ /* 0x000fe40003f06070 */
[----:B------:R-:W-:-:S04]  /*1b20*/  LOP3.LUT R0, R3, R22, RZ, 0x3c, !PT ;  /* 0x0000001603007212 */ /* 0x000fc800078e3cff */
[----:B------:R-:W-:-:S07]  /*1b30*/  ISETP.GE.AND P2, PT, R0, RZ, PT ;  /* 0x000000ff0000720c */ /* 0x000fce0003f46270 */
[----:B------:R-:W-:Y:S01]  /*1b40*/  @P0 VIADD R33, R33, 0x1 ;  /* 0x0000000121210836 */ /* 0x000fe20000000000 */
[----:B------:R-:W-:-:S05]  /*1b50*/  ISETP.GE.AND P0, PT, R3, R10, PT ;  /* 0x0000000a0300720c */ /* 0x000fca0003f06270 */
[----:B------:R-:W-:Y:S02]  /*1b60*/  @!P2 IADD3 R33, PT, PT, -R33, RZ, RZ ;  /* 0x000000ff2121a210 */ /* 0x000fe40007ffe1ff */
[----:B------:R-:W-:Y:S02]  /*1b70*/  @!P1 LOP3.LUT R33, RZ, R22, RZ, 0x33, !PT ;  /* 0x00000016ff219212 */ /* 0x000fe400078e33ff */
[----:B------:R-:W-:Y:S02]  /*1b80*/  ISETP.LT.U32.AND P1, PT, R23, 0x20, !P0 ;  /* 0x000000201700780c */ /* 0x000fe40004721070 */
[----:B------:R-:W-:Y:S01]  /*1b90*/  LOP3.LUT P0, RZ, R22, 0x7, RZ, 0xc0, !PT ;  /* 0x0000000716ff7812 */ /* 0x000fe2000780c0ff */
[----:B------:R-:W-:Y:S01]  /*1ba0*/  IMAD.MOV R32, RZ, RZ, -R33 ;  /* 0x000000ffff207224 */ /* 0x000fe200078e0a21 */
[----:B------:R-:W-:-:S03]  /*1bb0*/  P2R R34, PR, RZ, 0x2 ;  /* 0x00000002ff227803 */ /* 0x000fc60000000000 */
[----:B------:R-:W-:-:S08]  /*1bc0*/  IMAD R32, R22, R32, R3 ;  /* 0x0000002016207224 */ /* 0x000fd000078e0203 */
[----:B------:R-:W-:Y:S05]  /*1bd0*/  @!P0 BRA `(.L_x_9) ;  /* 0x0000000000408947 */ /* 0x000fea0003800000 */
[----:B------:R-:W-:Y:S01]  /*1be0*/  MOV R0, 0x0 ;  /* 0x0000000000007802 */ /* 0x000fe20000000f00 */
[----:B------:R-:W0:Y:S01]  /*1bf0*/  LDCU.64 UR4, c[0x4][0xc8] ;  /* 0x01001900ff0477ac */ /* 0x000e220008000a00 */
[----:B------:R-:W-:Y:S02]  /*1c00*/  HFMA2 R12, -RZ, RZ, 0, 5.9604644775390625e-08 ;  /* 0x00000001ff0c7431 */ /* 0x000fe400000001ff */
[----:B------:R-:W-:Y:S01]  /*1c10*/  IMAD.MOV.U32 R8, RZ, RZ, 0x53f ;  /* 0x0000053fff087424 */ /* 0x000fe200078e00ff */
[----:B------:R1:W2:Y:S01]  /*1c20*/  LDC.64 R14, c[0x4][R0] ;  /* 0x01000000000e7b82 */ /* 0x0002a20000000a00 */
[----:B------:R-:W3:Y:S01]  /*1c30*/  LDCU.64 UR6, c[0x4][0xd0] ;  /* 0x01001a00ff0677ac */ /* 0x000ee20008000a00 */
[----:B------:R-:W-:Y:S01]  /*1c40*/  IMAD.MOV.U32 R13, RZ, RZ, RZ ;  /* 0x000000ffff0d7224 */ /* 0x000fe200078e00ff */
[----:B------:R-:W4:Y:S01]  /*1c50*/  LDCU.64 UR8, c[0x4][0xc0] ;  /* 0x01001800ff0877ac */ /* 0x000f220008000a00 */
[----:B0-----:R-:W-:Y:S01]  /*1c60*/  IMAD.U32 R4, RZ, RZ, UR4 ;  /* 0x00000004ff047e24 */ /* 0x001fe2000f8e00ff */
[----:B------:R-:W-:Y:S01]  /*1c70*/  MOV R5, UR5 ;  /* 0x0000000500057c02 */ /* 0x000fe20008000f00 */
[----:B---3--:R-:W-:-:S02]  /*1c80*/  IMAD.U32 R6, RZ, RZ, UR6 ;  /* 0x00000006ff067e24 */ /* 0x008fc4000f8e00ff */
[----:B------:R-:W-:Y:S01]  /*1c90*/  IMAD.U32 R7, RZ, RZ, UR7 ;  /* 0x00000007ff077e24 */ /* 0x000fe2000f8e00ff */
[----:B----4-:R-:W-:Y:S01]  /*1ca0*/  MOV R10, UR8 ;  /* 0x00000008000a7c02 */ /* 0x010fe20008000f00 */
[----:B-1----:R-:W-:-:S07]  /*1cb0*/  IMAD.U32 R11, RZ, RZ, UR9 ;  /* 0x00000009ff0b7e24 */ /* 0x002fce000f8e00ff */
[----:B------:R-:W-:-:S07]  /*1cc0*/  LEPC R20, `(.L_x_9) ;  /* 0x000000001014794e */ /* 0x000fce0000000000 */
[----:B--2---:R-:W-:Y:S05]  /*1cd0*/  CALL.ABS.NOINC R14 ;  /* 0x000000000e007343 */ /* 0x004fea0003c00000 */
.L_x_9:
[----:B------:R-:W0:Y:S01]  /*1ce0*/  S2R R3, SR_CgaCtaId ;  /* 0x0000000000037919 */ /* 0x000e220000008800 */
[----:B------:R-:W1:Y:S01]  /*1cf0*/  LDC R7, c[0x0][0x400] ;  /* 0x00010000ff077b82 */ /* 0x000e620000000800 */
[----:B------:R-:W-:Y:S02]  /*1d00*/  ISETP.NE.AND P6, PT, R34, RZ, PT ;  /* 0x000000ff2200720c */ /* 0x000fe40003fc5270 */
[----:B------:R-:W-:-:S05]  /*1d10*/  MOV R0, 0x400 ;  /* 0x0000040000007802 */ /* 0x000fca0000000f00 */
[----:B------:R-:W-:-:S05]  /*1d20*/  VIADD R0, R0, 0x440 ;  /* 0x0000044000007836 */ /* 0x000fca0000000000 */
[----:B0-----:R-:W-:-:S04]  /*1d30*/  LEA R0, R3, R0, 0x18 ;  /* 0x0000000003007211 */ /* 0x001fc800078ec0ff */
[----:B-1----:R-:W-:Y:S01]  /*1d40*/  LEA R3, R7, R0, 0x1 ;  /* 0x0000000007037211 */ /* 0x002fe200078e08ff */
[----:B------:R-:W-:Y:S06]  /*1d50*/  @!P6 BRA `(.L_x_10) ;  /* 0x00000000001ce947 */ /* 0x000fec0003800000 */
[----:B------:R-:W0:Y:S01]  /*1d60*/  LDCU UR4, c[0x0][0x40c] ;  /* 0x00008180ff0477ac */ /* 0x000e220008000800 */
[----:B------:R-:W-:-:S04]  /*1d70*/  IMAD R5, R22, R33, R32 ;  /* 0x0000002116057224 */ /* 0x000fc800078e0220 */
[----:B------:R-:W-:-:S05]  /*1d80*/  IMAD R4, R5, 0x2, R0 ;  /* 0x0000000205047824 */ /* 0x000fca00078e0200 */
[----:B------:R1:W-:Y:S01]  /*1d90*/  STS.128 [R4], R28 ;  /* 0x0000001c04007388 */ /* 0x0003e20000000c00 */
[----:B0-----:R-:W-:-:S13]  /*1da0*/  ISETP.NE.AND P0, PT, RZ, UR4, PT ;  /* 0x00000004ff007c0c */ /* 0x001fda000bf05270 */
[----:B------:R-:W-:-:S05]  /*1db0*/  @!P0 IMAD R5, R5, 0x2, R3 ;  /* 0x0000000205058824 */ /* 0x000fca00078e0203 */
[----:B------:R1:W-:Y:S02]  /*1dc0*/  @!P0 STS.128 [R5], R24 ;  /* 0x0000001805008388 */ /* 0x0003e40000000c00 */
.L_x_10:
[----:B------:R-:W-:Y:S05]  /*1dd0*/  WARPSYNC.ALL ;  /* 0x0000000000007948 */ /* 0x000fea0003800000 */
[----:B------:R-:W-:Y:S06]  /*1de0*/  BAR.SYNC.DEFER_BLOCKING 0x0 ;  /* 0x0000000000007b1d */ /* 0x000fec0000010000 */
[----:B------:R-:W-:Y:S05]  /*1df0*/  @!P6 BRA.U `(.L_x_11) ;  /* 0x0000000d00d4e947 */ /* 0x000fea0003800000 */
[----:B-1----:R-:W-:Y:S01]  /*1e00*/  SHF.R.S32.HI R4, RZ, 0x1f, R7 ;  /* 0x0000001fff047819 */ /* 0x002fe20000011407 */
[----:B------:R-:W-:Y:S01]  /*1e10*/  BSSY.RECONVERGENT B0, `(.L_x_11) ;  /* 0x00000f3000007945 */ /* 0x000fe20003800200 */
[----:B------:R-:W-:Y:S02]  /*1e20*/  SHF.R.U32.HI R5, RZ, 0x1, R32 ;  /* 0x00000001ff057819 */ /* 0x000fe40000011620 */
[----:B------:R-:W-:-:S04]  /*1e30*/  LEA.HI R4, R4, R7, RZ, 0x2 ;  /* 0x0000000704047211 */ /* 0x000fc800078f10ff */
[----:B------:R-:W-:-:S05]  /*1e40*/  SHF.R.S32.HI R4, RZ, 0x2, R4 ;  /* 0x00000002ff047819 */ /* 0x000fca0000011404 */
[----:B------:R-:W-:Y:S01]  /*1e50*/  IMAD R5, R33, R4, R5 ;  /* 0x0000000421057224 */ /* 0x000fe200078e0205 */
[----:B------:R-:W-:Y:S06]  /*1e60*/  @!P6 BRA `(.L_x_12) ;  /* 0x0000000c00b4e947 */ /* 0x000fec0003800000 */
[----:B------:R-:W-:Y:S01]  /*1e70*/  LEA R35, R5, R0, 0x1 ;  /* 0x0000000005237211 */ /* 0x000fe200078e08ff */
[----:B------:R-:W0:Y:S01]  /*1e80*/  LDC R10, c[0x0][0x40c] ;  /* 0x00010300ff0a7b82 */ /* 0x000e220000000800 */
[----:B------:R-:W-:Y:S03]  /*1e90*/  BSSY.RECONVERGENT B1, `(.L_x_13) ;  /* 0x00000da000017945 */ /* 0x000fe60003800200 */
[----:B------:R-:W-:Y:S01]  /*1ea0*/  IMAD R37, R22, 0x2, R35 ;  /* 0x0000000216257824 */ /* 0x000fe200078e0223 */
[----:B------:R-:W1:Y:S04]  /*1eb0*/  LDS.64 R8, [R35] ;  /* 0x0000000023087984 */ /* 0x000e680000000a00 */
[----:B------:R-:W2:Y:S01]  /*1ec0*/  LDS.64 R12, [R37] ;  /* 0x00000000250c7984 */ /* 0x000ea20000000a00 */
[----:B0-----:R-:W-:-:S02]  /*1ed0*/  ISETP.NE.AND P0, PT, R10, RZ, PT ;  /* 0x000000ff0a00720c */ /* 0x001fc40003f05270 */
[--C-:B-1----:R-:W-:Y:S02]  /*1ee0*/  SHF.R.U64 R6, R8, 0x10, R9.reuse ;  /* 0x0000001008067819 */ /* 0x102fe40000001209 */
[----:B------:R-:W-:Y:S02]  /*1ef0*/  SHF.R.U32.HI R4, RZ, 0x10, R9 ;  /* 0x00000010ff047819 */ /* 0x000fe40000011609 */
[--C-:B--2---:R-:W-:Y:S02]  /*1f00*/  SHF.R.U64 R29, R12, 0x10, R13.reuse ;  /* 0x000000100c1d7819 */ /* 0x104fe4000000120d */
[--C-:B------:R-:W-:Y:S02]  /*1f10*/  SHF.R.U32.HI R31, RZ, 0x10, R13.reuse ;  /* 0x00000010ff1f7819 */ /* 0x100fe4000001160d */
[----:B------:R-:W-:Y:S02]  /*1f20*/  PRMT R28, R8, 0x5410, R12 ;  /* 0x00005410081c7816 */ /* 0x000fe4000000000c */
[----:B------:R-:W-:-:S02]  /*1f30*/  PRMT R30, R9, 0x5410, R13 ;  /* 0x00005410091e7816 */ /* 0x000fc4000000000d */
[----:B------:R-:W-:Y:S02]  /*1f40*/  PRMT R29, R6, 0x5410, R29 ;  /* 0x00005410061d7816 */ /* 0x000fe4000000001d */
[----:B------:R-:W-:Y:S01]  /*1f50*/  PRMT R31, R4, 0x5410, R31 ;  /* 0x00005410041f7816 */ /* 0x000fe2000000001f */
[----:B------:R-:W-:Y:S06]  /*1f60*/  @P0 BRA `(.L_x_14) ;  /* 0x0000000800100947 */ /* 0x000fec0003800000 */
[----:B------:R-:W-:Y:S01]  /*1f70*/  IMAD R39, R5, 0x2, R3 ;  /* 0x0000000205277824 */ /* 0x000fe200078e0203 */
[----:B------:R-:W-:Y:S01]  /*1f80*/  SHF.R.S32.HI R4, RZ, 0x1f, R5 ;  /* 0x0000001fff047819 */ /* 0x000fe20000011405 */
[----:B------:R-:W-:Y:S03]  /*1f90*/  BSSY.RECONVERGENT B2, `(.L_x_15) ;  /* 0x0000070000027945 */ /* 0x000fe60003800200 */
[----:B------:R-:W-:Y:S01]  /*1fa0*/  LEA R41, R22, R39, 0x1 ;  /* 0x0000002716297211 */ /* 0x000fe200078e08ff */
[----:B------:R-:W0:Y:S01]  /*1fb0*/  LDS.64 R12, [R39] ;  /* 0x00000000270c7984 */ /* 0x000e220000000a00 */
[----:B------:R-:W-:-:S03]  /*1fc0*/  LEA.HI R4, R4, R5, RZ, 0x2 ;  /* 0x0000000504047211 */ /* 0x000fc600078f10ff */
[----:B------:R-:W1:Y:S02]  /*1fd0*/  LDS.64 R14, [R41] ;  /* 0x00000000290e7984 */ /* 0x000e640000000a00 */
[----:B------:R-:W-:-:S05]  /*1fe0*/  IMAD.SHL.U32 R4, R4, 0x2, RZ ;  /* 0x0000000204047824 */ /* 0x000fca00078e00ff */
[----:B------:R-:W-:-:S04]  /*1ff0*/  LOP3.LUT R9, R4, 0xfffffff8, RZ, 0xc0, !PT ;  /* 0xfffffff804097812 */ /* 0x000fc800078ec0ff */
[----:B------:R-:W-:Y:S02]  /*2000*/  ISETP.GE.AND P0, PT, R9, R7, PT ;  /* 0x000000070900720c */ /* 0x000fe40003f06270 */
[--C-:B0-----:R-:W-:Y:S02]  /*2010*/  SHF.R.U64 R6, R12, 0x10, R13.reuse ;  /* 0x000000100c067819 */ /* 0x101fe4000000120d */
[----:B------:R-:W-:Y:S02]  /*2020*/  SHF.R.U32.HI R4, RZ, 0x10, R13 ;  /* 0x00000010ff047819 */ /* 0x000fe4000001160d */
[--C-:B-1----:R-:W-:Y:S02]  /*2030*/  SHF.R.U64 R25, R14, 0x10, R15.reuse ;  /* 0x000000100e197819 */ /* 0x102fe4000000120f */
[----:B------:R-:W-:Y:S02]  /*2040*/  SHF.R.U32.HI R27, RZ, 0x10, R15 ;  /* 0x00000010ff1b7819 */ /* 0x000fe4000001160f */
[----:B------:R-:W-:-:S02]  /*2050*/  PRMT R24, R12, 0x5410, R14 ;  /* 0x000054100c187816 */ /* 0x000fc4000000000e */
[----:B------:R-:W-:Y:S02]  /*2060*/  PRMT R26, R13, 0x5410, R15 ;  /* 0x000054100d1a7816 */ /* 0x000fe4000000000f */
[----:B------:R-:W-:Y:S02]  /*2070*/  PRMT R25, R6, 0x5410, R25 ;  /* 0x0000541006197816 */ /* 0x000fe40000000019 */
[----:B------:R-:W-:Y:S01]  /*2080*/  PRMT R27, R4, 0x5410, R27 ;  /* 0x00005410041b7816 */ /* 0x000fe2000000001b */
[----:B------:R-:W-:Y:S06]  /*2090*/  @P0 BRA `(.L_x_16) ;  /* 0x00000004007c0947 */ /* 0x000fec0003800000 */
[----:B------:R-:W-:Y:S01]  /*20a0*/  I2FP.F32.S32 R5, R7 ;  /* 0x0000000700057245 */ /* 0x000fe20000201400 */
[C---:B------:R-:W-:Y:S01]  /*20b0*/  VIADD R6, R9.reuse, 0x2 ;  /* 0x0000000209067836 */ /* 0x040fe20000000000 */
[----:B------:R-:W-:Y:S01]  /*20c0*/  I2FP.F32.S32 R4, R9 ;  /* 0x0000000900047245 */ /* 0x000fe20000201400 */
[----:B------:R-:W-:Y:S01]  /*20d0*/  VIADD R10, R10, -UR39 ;  /* 0x800000270a0a7c36 */ /* 0x000fe20008000000 */
[----:B------:R0:W1:Y:S01]  /*20e0*/  MUFU.RCP R8, R5 ;  /* 0x0000000500087308 */ /* 0x0000620000001000 */
[----:B------:R-:W-:Y:S01]  /*20f0*/  IADD3 R7, PT, PT, R9, 0x4, RZ ;  /* 0x0000000409077810 */ /* 0x000fe20007ffe0ff */
[----:B------:R-:W-:Y:S01]  /*2100*/  HADD2.F32 R21, -RZ, R28.H1_H1 ;  /* 0x3000001cff157230 */ /* 0x000fe20000004100 */
[----:B------:R-:W-:Y:S01]  /*2110*/  I2FP.F32.S32 R6, R6 ;  /* 0x0000000600067245 */ /* 0x000fe20000201400 */
[--C-:B------:R-:W-:Y:S01]  /*2120*/  HADD2.F32 R36, -RZ, R29.reuse.H1_H1 ;  /* 0x3000001dff247230 */ /* 0x100fe20000004100 */
[----:B------:R-:W-:Y:S01]  /*2130*/  I2FP.F32.S32 R7, R7 ;  /* 0x0000000700077245 */ /* 0x000fe20000201400 */
[----:B------:R-:W-:Y:S01]  /*2140*/  HADD2.F32 R34, -RZ, R29.H0_H0 ;  /* 0x2000001dff227230 */ /* 0x000fe20000004100 */
[----:B------:R-:W-:Y:S01]  /*2150*/  I2FP.F32.S32 R15, R10 ;  /* 0x0000000a000f7245 */ /* 0x000fe20000201400 */
[----:B------:R-:W-:-:S02]  /*2160*/  HADD2.F32 R40, -RZ, R30.H1_H1 ;  /* 0x3000001eff287230 */ /* 0x000fc40000004100 */
[----:B0-----:R-:W-:Y:S02]  /*2170*/  VIADD R5, R9, 0x6 ;  /* 0x0000000609057836 */ /* 0x001fe40000000000 */
[----:B------:R-:W-:Y:S02]  /*2180*/  HADD2.F32 R38, -RZ, R30.H0_H0 ;  /* 0x2000001eff267230 */ /* 0x000fe40000004100 */
[--C-:B------:R-:W-:Y:S01]  /*2190*/  HADD2.F32 R29, -RZ, R25.reuse.H1_H1 ;  /* 0x30000019ff1d7230 */ /* 0x100fe20000004100 */
[----:B------:R-:W-:Y:S01]  /*21a0*/  I2FP.F32.S32 R5, R5 ;  /* 0x0000000500057245 */ /* 0x000fe20000201400 */
[----:B------:R-:W-:Y:S02]  /*21b0*/  HADD2.F32 R30, -RZ, R25.H0_H0 ;  /* 0x20000019ff1e7230 */ /* 0x000fe40000004100 */
        /* <DEDUP_REMOVED lines=8> */
[----:B------:R-:W-:-:S02]  /*2240*/  HADD2.F32 R28, -RZ, R28.H0_H0 ;  /* 0x2000001cff1c7230 */ /* 0x000fc40000004100 */
[----:B------:R-:W0:Y:S01]  /*2250*/  MUFU.EX2 R4, -R4 ;  /* 0x8000000400047308 */ /* 0x000e220000000800 */
[--C-:B------:R-:W-:Y:S02]  /*2260*/  HADD2.F32 R43, -RZ, R31.reuse.H1_H1 ;  /* 0x3000001fff2b7230 */ /* 0x100fe40000004100 */
[----:B------:R-:W-:Y:S02]  /*2270*/  HADD2.F32 R42, -RZ, R31.H0_H0 ;  /* 0x2000001fff2a7230 */ /* 0x000fe40000004100 */
[--C-:B------:R-:W-:Y:S02]  /*2280*/  HADD2.F32 R31, -RZ, R26.reuse.H1_H1 ;  /* 0x3000001aff1f7230 */ /* 0x100fe40000004100 */
[----:B------:R-:W-:Y:S01]  /*2290*/  HADD2.F32 R26, -RZ, R26.H0_H0 ;  /* 0x2000001aff1a7230 */ /* 0x000fe20000004100 */
[----:B------:R-:W1:Y:S01]  /*22a0*/  MUFU.EX2 R6, -R6 ;  /* 0x8000000600067308 */ /* 0x000e620000000800 */
[--C-:B------:R-:W-:Y:S02]  /*22b0*/  HADD2.F32 R45, -RZ, R27.reuse.H1_H1 ;  /* 0x3000001bff2d7230 */ /* 0x100fe40000004100 */
[----:B------:R-:W-:-:S05]  /*22c0*/  HADD2.F32 R44, -RZ, R27.H0_H0 ;  /* 0x2000001bff2c7230 */ /* 0x000fca0000004100 */
[----:B------:R-:W2:Y:S01]  /*22d0*/  MUFU.EX2 R7, -R7 ;  /* 0x8000000700077308 */ /* 0x000ea20000000800 */
[----:B0-----:R-:W-:-:S04]  /*22e0*/  FMUL.FTZ R4, R15, R4 ;  /* 0x000000040f047220 */ /* 0x001fc80000410000 */
[----:B------:R-:W-:-:S03]  /*22f0*/  FMUL.RZ R9, R4, 0.15915493667125701904 ;  /* 0x3e22f98304097820 */ /* 0x000fc6000040c000 */
[----:B------:R-:W0:Y:S01]  /*2300*/  MUFU.EX2 R8, -R8 ;  /* 0x8000000800087308 */ /* 0x000e220000000800 */
[----:B-1----:R-:W-:-:S04]  /*2310*/  FMUL.FTZ R6, R15, R6 ;  /* 0x000000060f067220 */ /* 0x002fc80000410000 */
[----:B------:R-:W-:-:S03]  /*2320*/  FMUL.RZ R12, R6, 0.15915493667125701904 ;  /* 0x3e22f983060c7820 */ /* 0x000fc6000040c000 */
[----:B------:R-:W1:Y:S01]  /*2330*/  MUFU.SIN R5, R9 ;  /* 0x0000000900057308 */ /* 0x000e620000000400 */
[----:B--2---:R-:W-:-:S04]  /*2340*/  FMUL.FTZ R6, R15, R7 ;  /* 0x000000070f067220 */ /* 0x004fc80000410000 */
[----:B------:R-:W-:-:S03]  /*2350*/  FMUL.RZ R13, R6, 0.15915493667125701904 ;  /* 0x3e22f983060d7820 */ /* 0x000fc6000040c000 */
[----:B------:R1:W2:Y:S01]  /*2360*/  MUFU.COS R4, R9 ;  /* 0x0000000900047308 */ /* 0x0002a20000000000 */
[----:B0-----:R-:W-:Y:S01]  /*2370*/  FMUL.FTZ R6, R15, R8 ;  /* 0x000000080f067220 */ /* 0x001fe20000410000 */
[----:B------:R-:W-:-:S03]  /*2380*/  HADD2.F32 R8, -RZ, R24.H1_H1 ;  /* 0x30000018ff087230 */ /* 0x000fc60000004100 */
[----:B------:R-:W-:-:S03]  /*2390*/  FMUL.RZ R20, R6, 0.15915493667125701904 ;  /* 0x3e22f98306147820 */ /* 0x000fc6000040c000 */
[----:B------:R-:W-:Y:S01]  /*23a0*/  MUFU.COS R10, R12 ;  /* 0x0000000c000a7308 */ /* 0x000fe20000000000 */
[-C--:B-1----:R-:W-:Y:S01]  /*23b0*/  FMUL.FTZ R9, R8, R5.reuse ;  /* 0x0000000508097220 */ /* 0x082fe20000410000 */
[----:B------:R-:W-:-:S06]  /*23c0*/  FMUL.FTZ R7, R21, R5 ;  /* 0x0000000515077220 */ /* 0x000fcc0000410000 */
[----:B------:R0:W1:Y:S01]  /*23d0*/  MUFU.SIN R11, R12 ;  /* 0x0000000c000b7308 */ /* 0x0000620000000400 */
[-C--:B--2---:R-:W-:Y:S01]  /*23e0*/  FMUL.FTZ R6, R21, R4.reuse ;  /* 0x0000000415067220 */ /* 0x084fe20000410000 */
[-C--:B------:R-:W-:Y:S01]  /*23f0*/  FMUL.FTZ R8, R8, R4.reuse ;  /* 0x0000000408087220 */ /* 0x080fe20000410000 */
[C---:B------:R-:W-:Y:S02]  /*2400*/  FFMA.FTZ R7, R28.reuse, R4, -R7 ;  /* 0x000000041c077223 */ /* 0x040fe40000010807 */
[----:B------:R-:W-:-:S03]  /*2410*/  FFMA.FTZ R6, R28, R5, R6 ;  /* 0x000000051c067223 */ /* 0x000fc60000010006 */
[----:B------:R-:W2:Y:S01]  /*2420*/  MUFU.COS R14, R13 ;  /* 0x0000000d000e7308 */ /* 0x000ea20000000000 */
[----:B0-----:R-:W-:Y:S01]  /*2430*/  HADD2.F32 R12, -RZ, R24.H0_H0 ;  /* 0x20000018ff0c7230 */ /* 0x001fe20000004100 */
[----:B------:R-:W-:-:S04]  /*2440*/  F2FP.F16.F32.PACK_AB R28, R6, R7 ;  /* 0x00000007061c723e */ /* 0x000fc800000000ff */
[C---:B------:R-:W-:Y:S01]  /*2450*/  FFMA.FTZ R9, R12.reuse, R4, -R9 ;  /* 0x000000040c097223 */ /* 0x040fe20000010809 */
[----:B------:R-:W-:Y:S01]  /*2460*/  FFMA.FTZ R8, R12, R5, R8 ;  /* 0x000000050c087223 */ /* 0x000fe20000010008 */
[----:B------:R0:W3:Y:S01]  /*2470*/  MUFU.SIN R15, R13 ;  /* 0x0000000d000f7308 */ /* 0x0000e20000000400 */
[CC--:B-1----:R-:W-:Y:S01]  /*2480*/  FMUL.FTZ R5, R36.reuse, R11.reuse ;  /* 0x0000000b24057220 */ /* 0x0c2fe20000410000 */
[-C--:B------:R-:W-:Y:S01]  /*2490*/  FMUL.FTZ R4, R36, R10.reuse ;  /* 0x0000000a24047220 */ /* 0x080fe20000410000 */
[CC--:B------:R-:W-:Y:S02]  /*24a0*/  FMUL.FTZ R12, R29.reuse, R10.reuse ;  /* 0x0000000a1d0c7220 */ /* 0x0c0fe40000410000 */
[C---:B------:R-:W-:Y:S01]  /*24b0*/  FFMA.FTZ R5, R34.reuse, R10, -R5 ;  /* 0x0000000a22057223 */ /* 0x040fe20000010805 */
[-C--:B------:R-:W-:Y:S01]  /*24c0*/  FFMA.FTZ R4, R34, R11.reuse, R4 ;  /* 0x0000000b22047223 */ /* 0x080fe20000010004 */
[-C--:B------:R-:W-:Y:S01]  /*24d0*/  FFMA.FTZ R12, R30, R11.reuse, R12 ;  /* 0x0000000b1e0c7223 */ /* 0x080fe2000001000c */
[----:B------:R-:W1:Y:S01]  /*24e0*/  MUFU.COS R24, R20 ;  /* 0x0000001400187308 */ /* 0x000e620000000000 */
[----:B0-----:R-:W-:-:S02]  /*24f0*/  FMUL.FTZ R13, R29, R11 ;  /* 0x0000000b1d0d7220 */ /* 0x001fc40000410000 */
[----:B------:R-:W-:Y:S02]  /*2500*/  F2FP.F16.F32.PACK_AB R29, R4, R5 ;  /* 0x00000005041d723e */ /* 0x000fe400000000ff */
[----:B------:R-:W-:Y:S01]  /*2510*/  FFMA.FTZ R13, R30, R10, -R13 ;  /* 0x0000000a1e0d7223 */ /* 0x000fe2000001080d */
[CC--:B--2---:R-:W-:Y:S02]  /*2520*/  FMUL.FTZ R10, R40.reuse, R14.reuse ;  /* 0x0000000e280a7220 */ /* 0x0c4fe40000410000 */
[----:B------:R0:W2:Y:S01]  /*2530*/  MUFU.SIN R25, R20 ;  /* 0x0000001400197308 */ /* 0x0000a20000000400 */
[-C--:B---3--:R-:W-:Y:S01]  /*2540*/  FMUL.FTZ R11, R40, R15.reuse ;  /* 0x0000000f280b7220 */ /* 0x088fe20000410000 */
[CC--:B------:R-:W-:Y:S01]  /*2550*/  FMUL.FTZ R21, R31.reuse, R15.reuse ;  /* 0x0000000f1f157220 */ /* 0x0c0fe20000410000 */
[C---:B------:R-:W-:Y:S02]  /*2560*/  FFMA.FTZ R10, R38.reuse, R15, R10 ;  /* 0x0000000f260a7223 */ /* 0x040fe4000001000a */
[-C--:B------:R-:W-:Y:S01]  /*2570*/  FFMA.FTZ R11, R38, R14.reuse, -R11 ;  /* 0x0000000e260b7223 */ /* 0x080fe2000001080b */
[-C--:B------:R-:W-:Y:S01]  /*2580*/  FFMA.FTZ R21, R26, R14.reuse, -R21 ;  /* 0x0000000e1a157223 */ /* 0x080fe20000010815 */
[----:B0-----:R-:W-:Y:S01]  /*2590*/  FMUL.FTZ R20, R31, R14 ;  /* 0x0000000e1f147220 */ /* 0x001fe20000410000 */
[----:B-1----:R-:W-:-:S02]  /*25a0*/  FMUL.FTZ R14, R43, R24 ;  /* 0x000000182b0e7220 */ /* 0x002fc40000410000 */
[----:B------:R-:W-:Y:S01]  /*25b0*/  F2FP.F16.F32.PACK_AB R30, R10, R11 ;  /* 0x0000000b0a1e723e */ /* 0x000fe200000000ff */
[----:B------:R-:W-:Y:S01]  /*25c0*/  FFMA.FTZ R20, R26, R15, R20 ;  /* 0x0000000f1a147223 */ /* 0x000fe20000010014 */
[-C--:B------:R-:W-:Y:S01]  /*25d0*/  FMUL.FTZ R26, R45, R24.reuse ;  /* 0x000000182d1a7220 */ /* 0x080fe20000410000 */
[-C--:B--2---:R-:W-:Y:S01]  /*25e0*/  FMUL.FTZ R15, R43, R25.reuse ;  /* 0x000000192b0f7220 */ /* 0x084fe20000410000 */
[-C--:B------:R-:W-:Y:S01]  /*25f0*/  FMUL.FTZ R27, R45, R25.reuse ;  /* 0x000000192d1b7220 */ /* 0x080fe20000410000 */
[-C--:B------:R-:W-:Y:S01]  /*2600*/  FFMA.FTZ R14, R42, R25.reuse, R14 ;  /* 0x000000192a0e7223 */ /* 0x080fe2000001000e */
[----:B------:R-:W-:Y:S01]  /*2610*/  FFMA.FTZ R34, R44, R25, R26 ;  /* 0x000000192c227223 */ /* 0x000fe2000001001a */
[-C--:B------:R-:W-:Y:S01]  /*2620*/  FFMA.FTZ R15, R42, R24.reuse, -R15 ;  /* 0x000000182a0f7223 */ /* 0x080fe2000001080f */
[----:B------:R-:W-:Y:S01]  /*2630*/  FFMA.FTZ R27, R44, R24, -R27 ;  /* 0x000000182c1b7223 */ /* 0x000fe2000001081b */
[----:B------:R-:W-:Y:S02]  /*2640*/  F2FP.F16.F32.PACK_AB R24, R8, R9 ;  /* 0x000000090818723e */ /* 0x000fe400000000ff */
[----:B------:R-:W-:-:S02]  /*2650*/  F2FP.F16.F32.PACK_AB R25, R12, R13 ;  /* 0x0000000d0c19723e */ /* 0x000fc400000000ff */
[----:B------:R-:W-:Y:S02]  /*2660*/  F2FP.F16.F32.PACK_AB R26, R20, R21 ;  /* 0x00000015141a723e */ /* 0x000fe400000000ff */
[----:B------:R-:W-:Y:S02]  /*2670*/  F2FP.F16.F32.PACK_AB R31, R14, R15 ;  /* 0x0000000f0e1f723e */ /* 0x000fe400000000ff */
[----:B------:R-:W-:-:S07]  /*2680*/  F2FP.F16.F32.PACK_AB R27, R34, R27 ;  /* 0x0000001b221b723e */ /* 0x000fce00000000ff */
.L_x_16:
[----:B------:R-:W-:Y:S05]  /*2690*/  BSYNC.RECONVERGENT B2 ;  /* 0x0000000000027941 */ /* 0x000fea0003800200 */
.L_x_15:
[C---:B------:R-:W-:Y:S02]  /*26a0*/  LOP3.LUT R4, R25.reuse, 0xffff, RZ, 0xc0, !PT ;  /* 0x0000ffff19047812 */ /* 0x040fe400078ec0ff */
[----:B------:R-:W-:Y:S02]  /*26b0*/  PRMT R6, R25, 0x7732, RZ ;  /* 0x0000773219067816 */ /* 0x000fe400000000ff */
[----:B------:R-:W-:Y:S01]  /*26c0*/  PRMT R8, R27, 0x7732, RZ ;  /* 0x000077321b087816 */ /* 0x000fe200000000ff */
[----:B------:R-:W-:Y:S01]  /*26d0*/  IMAD.WIDE.U32 R4, R4, 0x10000, RZ ;  /* 0x0001000004047825 */ /* 0x000fe200078e00ff */
[----:B------:R-:W-:Y:S02]  /*26e0*/  PRMT R9, R26, 0x7732, RZ ;  /* 0x000077321a097816 */ /* 0x000fe400000000ff */
[----:B------:R-:W-:Y:S01]  /*26f0*/  PRMT R10, R24, 0x7732, RZ ;  /* 0x00007732180a7816 */ /* 0x000fe200000000ff */
[----:B------:R-:W-:Y:S01]  /*2700*/  IMAD.WIDE.U32 R6, R6, 0x10000, RZ ;  /* 0x0001000006067825 */ /* 0x000fe200078e00ff */
[----:B------:R-:W-:-:S02]  /*2710*/  PRMT R13, R26, 0x5410, R27 ;  /* 0x000054101a0d7816 */ /* 0x000fc4000000001b */
[----:B------:R-:W-:Y:S02]  /*2720*/  PRMT R11, R9, 0x5410, R8 ;  /* 0x00005410090b7816 */ /* 0x000fe40000000008 */
[----:B------:R-:W-:Y:S02]  /*2730*/  MOV R9, R10 ;  /* 0x0000000a00097202 */ /* 0x000fe40000000f00 */
[----:B------:R-:W-:Y:S02]  /*2740*/  LOP3.LUT R5, R13, R5, RZ, 0xfc, !PT ;  /* 0x000000050d057212 */ /* 0x000fe400078efcff */
[----:B------:R-:W-:Y:S02]  /*2750*/  LOP3.LUT R4, R4, 0xffff, R24, 0xf8, !PT ;  /* 0x0000ffff04047812 */ /* 0x000fe400078ef818 */
[----:B------:R-:W-:Y:S02]  /*2760*/  LOP3.LUT R7, R11, R7, RZ, 0xfc, !PT ;  /* 0x000000070b077212 */ /* 0x000fe400078efcff */
[----:B------:R-:W-:Y:S01]  /*2770*/  LOP3.LUT R6, R6, R9, RZ, 0xfc, !PT ;  /* 0x0000000906067212 */ /* 0x000fe200078efcff */
[----:B------:R0:W-:Y:S04]  /*2780*/  STS.64 [R39], R4 ;  /* 0x0000000427007388 */ /* 0x0001e80000000a00 */
[----:B------:R0:W-:Y:S01]  /*2790*/  STS.64 [R41], R6 ;  /* 0x0000000629007388 */ /* 0x0001e20000000a00 */
[----:B------:R-:W-:Y:S05]  /*27a0*/  BRA `(.L_x_17) ;  /* 0x0000000400207947 */ /* 0x000fea0003800000 */
.L_x_14:
[----:B------:R-:W-:-:S04]  /*27b0*/  SHF.R.S32.HI R4, RZ, 0x1f, R5 ;  /* 0x0000001fff047819 */ /* 0x000fc80000011405 */
[----:B------:R-:W-:-:S05]  /*27c0*/  LEA.HI R4, R4, R5, RZ, 0x2 ;  /* 0x0000000504047211 */ /* 0x000fca00078f10ff */
[----:B------:R-:W-:-:S05]  /*27d0*/  IMAD.SHL.U32 R4, R4, 0x2, RZ ;  /* 0x0000000204047824 */ /* 0x000fca00078e00ff */
[----:B------:R-:W-:-:S04]  /*27e0*/  LOP3.LUT R8, R4, 0xfffffff8, RZ, 0xc0, !PT ;  /* 0xfffffff804087812 */ /* 0x000fc800078ec0ff */
[----:B------:R-:W-:-:S13]  /*27f0*/  ISETP.GE.AND P0, PT, R8, R7, PT ;  /* 0x000000070800720c */ /* 0x000fda0003f06270 */
[----:B------:R-:W-:Y:S05]  /*2800*/  @P0 BRA `(.L_x_17) ;  /* 0x0000000400080947 */ /* 0x000fea0003800000 */
[----:B------:R-:W-:Y:S01]  /*2810*/  I2FP.F32.S32 R7, R7 ;  /* 0x0000000700077245 */ /* 0x000fe20000201400 */
[C---:B------:R-:W-:Y:S01]  /*2820*/  VIADD R5, R8.reuse, 0x2 ;  /* 0x0000000208057836 */ /* 0x040fe20000000000 */
[----:B------:R-:W-:Y:S01]  /*2830*/  I2FP.F32.S32 R4, R8 ;  /* 0x0000000800047245 */ /* 0x000fe20000201400 */
[----:B------:R-:W-:Y:S01]  /*2840*/  HADD2.F32 R34, -RZ, R29.H1_H1 ;  /* 0x3000001dff227230 */ /* 0x000fe20000004100 */
[----:B------:R0:W1:Y:S01]  /*2850*/  MUFU.RCP R13, R7 ;  /* 0x00000007000d7308 */ /* 0x0000620000001000 */
[----:B------:R-:W-:Y:S01]  /*2860*/  HADD2.F32 R21, -RZ, R28.H0_H0 ;  /* 0x2000001cff157230 */ /* 0x000fe20000004100 */
[----:B------:R-:W-:Y:S01]  /*2870*/  I2FP.F32.S32 R6, R5 ;  /* 0x0000000500067245 */ /* 0x000fe20000201400 */
[--C-:B------:R-:W-:Y:S02]  /*2880*/  HADD2.F32 R38, -RZ, R31.reuse.H1_H1 ;  /* 0x3000001fff267230 */ /* 0x100fe40000004100 */
[----:B------:R-:W-:Y:S02]  /*2890*/  HADD2.F32 R36, -RZ, R31.H0_H0 ;  /* 0x2000001fff247230 */ /* 0x000fe40000004100 */
[----:B0-----:R-:W-:-:S05]  /*28a0*/  VIADD R7, R8, 0x6 ;  /* 0x0000000608077836 */ /* 0x001fca0000000000 */
[----:B------:R-:W-:Y:S01]  /*28b0*/  I2FP.F32.S32 R7, R7 ;  /* 0x0000000700077245 */ /* 0x000fe20000201400 */
[-C--:B-1----:R-:W-:Y:S01]  /*28c0*/  FMUL.FTZ R4, R4, R13.reuse ;  /* 0x0000000d04047220 */ /* 0x082fe20000410000 */
[----:B------:R-:W-:-:S03]  /*28d0*/  FMUL.FTZ R6, R6, R13 ;  /* 0x0000000d06067220 */ /* 0x000fc60000410000 */
[----:B------:R-:W-:Y:S01]  /*28e0*/  FMUL.FTZ R7, R7, R13 ;  /* 0x0000000d07077220 */ /* 0x000fe20000410000 */
[----:B------:R-:W-:Y:S01]  /*28f0*/  FMUL.FTZ R5, R4, 13.28771209716796875 ;  /* 0x41549a7804057820 */ /* 0x000fe20000410000 */
[----:B------:R-:W-:Y:S01]  /*2900*/  IADD3 R4, PT, PT, R8, 0x4, RZ ;  /* 0x0000000408047810 */ /* 0x000fe20007ffe0ff */
[----:B------:R-:W-:-:S03]  /*2910*/  FMUL.FTZ R6, R6, 13.28771209716796875 ;  /* 0x41549a7806067820 */ /* 0x000fc60000410000 */
[----:B------:R-:W-:Y:S01]  /*2920*/  I2FP.F32.S32 R4, R4 ;  /* 0x0000000400047245 */ /* 0x000fe20000201400 */
[----:B------:R-:W0:Y:S04]  /*2930*/  MUFU.EX2 R5, -R5 ;  /* 0x8000000500057308 */ /* 0x000e280000000800 */
[----:B------:R-:W-:-:S04]  /*2940*/  FMUL.FTZ R4, R4, R13 ;  /* 0x0000000d04047220 */ /* 0x000fc80000410000 */
[----:B------:R-:W-:Y:S01]  /*2950*/  FMUL.FTZ R9, R4, 13.28771209716796875 ;  /* 0x41549a7804097820 */ /* 0x000fe20000410000 */
[----:B------:R-:W1:Y:S01]  /*2960*/  MUFU.EX2 R11, -R6 ;  /* 0x80000006000b7308 */ /* 0x000e620000000800 */
[----:B------:R-:W-:Y:S01]  /*2970*/  I2FP.F32.S32 R4, R10 ;  /* 0x0000000a00047245 */ /* 0x000fe20000201400 */
[----:B------:R-:W-:-:S06]  /*2980*/  FMUL.FTZ R10, R7, 13.28771209716796875 ;  /* 0x41549a78070a7820 */ /* 0x000fcc0000410000 */
[----:B------:R-:W2:Y:S01]  /*2990*/  MUFU.EX2 R9, -R9 ;  /* 0x8000000900097308 */ /* 0x000ea20000000800 */
[----:B0-----:R-:W-:-:S04]  /*29a0*/  FMUL.FTZ R5, R4, R5 ;  /* 0x0000000504057220 */ /* 0x001fc80000410000 */
[----:B------:R-:W-:-:S03]  /*29b0*/  FMUL.RZ R14, R5, 0.15915493667125701904 ;  /* 0x3e22f983050e7820 */ /* 0x000fc6000040c000 */
[----:B------:R0:W3:Y:S01]  /*29c0*/  MUFU.EX2 R13, -R10 ;  /* 0x8000000a000d7308 */ /* 0x0000e20000000800 */
[----:B-1----:R-:W-:-:S04]  /*29d0*/  FMUL.FTZ R7, R4, R11 ;  /* 0x0000000b04077220 */ /* 0x002fc80000410000 */
[----:B------:R-:W-:-:S03]  /*29e0*/  FMUL.RZ R11, R7, 0.15915493667125701904 ;  /* 0x3e22f983070b7820 */ /* 0x000fc6000040c000 */
[----:B------:R-:W-:Y:S01]  /*29f0*/  MUFU.COS R5, R14 ;  /* 0x0000000e00057308 */ /* 0x000fe20000000000 */
[C---:B--2---:R-:W-:Y:S01]  /*2a00*/  FMUL.FTZ R7, R4.reuse, R9 ;  /* 0x0000000904077220 */ /* 0x044fe20000410000 */
[----:B0-----:R-:W-:Y:S02]  /*2a10*/  HADD2.F32 R10, -RZ, R28.H1_H1 ;  /* 0x3000001cff0a7230 */ /* 0x001fe40000004100 */
[----:B------:R-:W-:Y:S02]  /*2a20*/  HADD2.F32 R28, -RZ, R29.H0_H0 ;  /* 0x2000001dff1c7230 */ /* 0x000fe40000004100 */
[----:B------:R-:W-:Y:S01]  /*2a30*/  FMUL.RZ R7, R7, 0.15915493667125701904 ;  /* 0x3e22f98307077820 */ /* 0x000fe2000040c000 */
[--C-:B------:R-:W-:Y:S01]  /*2a40*/  HADD2.F32 R29, -RZ, R30.reuse.H1_H1 ;  /* 0x3000001eff1d7230 */ /* 0x100fe20000004100 */
[----:B------:R-:W0:Y:S01]  /*2a50*/  MUFU.SIN R6, R14 ;  /* 0x0000000e00067308 */ /* 0x000e220000000400 */
[----:B---3--:R-:W-:Y:S01]  /*2a60*/  FMUL.FTZ R4, R4, R13 ;  /* 0x0000000d04047220 */ /* 0x008fe20000410000 */
[----:B------:R-:W-:-:S03]  /*2a70*/  HADD2.F32 R30, -RZ, R30.H0_H0 ;  /* 0x2000001eff1e7230 */ /* 0x000fc60000004100 */
[----:B------:R-:W-:-:S03]  /*2a80*/  FMUL.RZ R20, R4, 0.15915493667125701904 ;  /* 0x3e22f98304147820 */ /* 0x000fc6000040c000 */
[----:B------:R-:W-:Y:S08]  /*2a90*/  MUFU.COS R8, R11 ;  /* 0x0000000b00087308 */ /* 0x000ff00000000000 */
[----:B------:R-:W1:Y:S01]  /*2aa0*/  MUFU.SIN R9, R11 ;  /* 0x0000000b00097308 */ /* 0x000e620000000400 */
[----:B0-----:R-:W-:-:S04]  /*2ab0*/  FMUL.FTZ R4, R10, R6 ;  /* 0x000000060a047220 */ /* 0x001fc80000410000 */
[----:B------:R-:W-:-:S03]  /*2ac0*/  FFMA.FTZ R4, R21, R5, -R4 ;  /* 0x0000000515047223 */ /* 0x000fc60000010804 */
[----:B------:R-:W0:Y:S08]  /*2ad0*/  MUFU.COS R12, R7 ;  /* 0x00000007000c7308 */ /* 0x000e300000000000 */
[----:B------:R2:W3:Y:S01]  /*2ae0*/  MUFU.SIN R13, R7 ;  /* 0x00000007000d7308 */ /* 0x0004e20000000400 */
[----:B-1----:R-:W-:-:S04]  /*2af0*/  FMUL.FTZ R11, R34, R9 ;  /* 0x00000009220b7220 */ /* 0x002fc80000410000 */
[----:B------:R-:W-:-:S03]  /*2b00*/  FFMA.FTZ R11, R28, R8, -R11 ;  /* 0x000000081c0b7223 */ /* 0x000fc6000001080b */
[----:B------:R-:W1:Y:S01]  /*2b10*/  MUFU.SIN R15, R20 ;  /* 0x00000014000f7308 */ /* 0x000e620000000400 */
[----:B--2---:R-:W-:Y:S01]  /*2b20*/  FMUL.FTZ R7, R10, R5 ;  /* 0x000000050a077220 */ /* 0x004fe20000410000 */
[----:B------:R-:W-:-:S03]  /*2b30*/  FMUL.FTZ R10, R34, R8 ;  /* 0x00000008220a7220 */ /* 0x000fc60000410000 */
[----:B------:R-:W-:Y:S01]  /*2b40*/  FFMA.FTZ R7, R21, R6, R7 ;  /* 0x0000000615077223 */ /* 0x000fe20000010007 */
[----:B------:R-:W-:Y:S01]  /*2b50*/  FFMA.FTZ R10, R28, R9, R10 ;  /* 0x000000091c0a7223 */ /* 0x000fe2000001000a */
[C---:B0-----:R-:W-:Y:S01]  /*2b60*/  FMUL.FTZ R6, R29.reuse, R12 ;  /* 0x0000000c1d067220 */ /* 0x041fe20000410000 */
[----:B------:R-:W0:Y:S01]  /*2b70*/  MUFU.COS R14, R20 ;  /* 0x00000014000e7308 */ /* 0x000e220000000000 */
[-C--:B---3--:R-:W-:Y:S01]  /*2b80*/  FMUL.FTZ R5, R29, R13.reuse ;  /* 0x0000000d1d057220 */ /* 0x088fe20000410000 */
[----:B------:R-:W-:Y:S01]  /*2b90*/  F2FP.F16.F32.PACK_AB R28, R7, R4 ;  /* 0x00000004071c723e */ /* 0x000fe200000000ff */
[----:B------:R-:W-:Y:S01]  /*2ba0*/  FFMA.FTZ R6, R30, R13, R6 ;  /* 0x0000000d1e067223 */ /* 0x000fe20000010006 */
[----:B------:R-:W-:Y:S01]  /*2bb0*/  F2FP.F16.F32.PACK_AB R29, R10, R11 ;  /* 0x0000000b0a1d723e */ /* 0x000fe200000000ff */
[----:B------:R-:W-:Y:S01]  /*2bc0*/  FFMA.FTZ R5, R30, R12, -R5 ;  /* 0x0000000c1e057223 */ /* 0x000fe20000010805 */
[----:B-1----:R-:W-:-:S04]  /*2bd0*/  FMUL.FTZ R9, R38, R15 ;  /* 0x0000000f26097220 */ /* 0x002fc80000410000 */
[----:B------:R-:W-:Y:S01]  /*2be0*/  F2FP.F16.F32.PACK_AB R30, R6, R5 ;  /* 0x00000005061e723e */ /* 0x000fe200000000ff */
[-C--:B0-----:R-:W-:Y:S01]  /*2bf0*/  FMUL.FTZ R8, R38, R14.reuse ;  /* 0x0000000e26087220 */ /* 0x081fe20000410000 */
[----:B------:R-:W-:-:S03]  /*2c00*/  FFMA.FTZ R9, R36, R14, -R9 ;  /* 0x0000000e24097223 */ /* 0x000fc60000010809 */
[----:B------:R-:W-:-:S05]  /*2c10*/  FFMA.FTZ R8, R36, R15, R8 ;  /* 0x0000000f24087223 */ /* 0x000fca0000010008 */
[----:B------:R-:W-:-:S07]  /*2c20*/  F2FP.F16.F32.PACK_AB R31, R8, R9 ;  /* 0x00000009081f723e */ /* 0x000fce00000000ff */
.L_x_17:
[----:B------:R-:W-:Y:S05]  /*2c30*/  BSYNC.RECONVERGENT B1 ;  /* 0x0000000000017941 */ /* 0x000fea0003800200 */
.L_x_13:
[C---:B0-----:R-:W-:Y:S02]  /*2c40*/  LOP3.LUT R4, R29.reuse, 0xffff, RZ, 0xc0, !PT ;  /* 0x0000ffff1d047812 */ /* 0x041fe400078ec0ff */
[----:B------:R-:W-:Y:S02]  /*2c50*/  PRMT R6, R29, 0x7732, RZ ;  /* 0x000077321d067816 */ /* 0x000fe400000000ff */
[----:B------:R-:W-:Y:S01]  /*2c60*/  PRMT R8, R31, 0x7732, RZ ;  /* 0x000077321f087816 */ /* 0x000fe200000000ff */
[----:B------:R-:W-:Y:S01]  /*2c70*/  IMAD.WIDE.U32 R4, R4, 0x10000, RZ ;  /* 0x0001000004047825 */ /* 0x000fe200078e00ff */
[----:B------:R-:W-:Y:S02]  /*2c80*/  PRMT R9, R30, 0x7732, RZ ;  /* 0x000077321e097816 */ /* 0x000fe400000000ff */
[----:B------:R-:W-:Y:S01]  /*2c90*/  PRMT R10, R28, 0x7732, RZ ;  /* 0x000077321c0a7816 */ /* 0x000fe200000000ff */
[----:B------:R-:W-:Y:S01]  /*2ca0*/  IMAD.WIDE.U32 R6, R6, 0x10000, RZ ;  /* 0x0001000006067825 */ /* 0x000fe200078e00ff */
[----:B------:R-:W-:-:S02]  /*2cb0*/  PRMT R11, R9, 0x5410, R8 ;  /* 0x00005410090b7816 */ /* 0x000fc40000000008 */
[----:B------:R-:W-:Y:S01]  /*2cc0*/  PRMT R13, R30, 0x5410, R31 ;  /* 0x000054101e0d7816 */ /* 0x000fe2000000001f */
[----:B------:R-:W-:Y:S01]  /*2cd0*/  IMAD.MOV.U32 R9, RZ, RZ, R10 ;  /* 0x000000ffff097224 */ /* 0x000fe200078e000a */
[----:B------:R-:W-:Y:S02]  /*2ce0*/  LOP3.LUT R4, R4, 0xffff, R28, 0xf8, !PT ;  /* 0x0000ffff04047812 */ /* 0x000fe400078ef81c */
[----:B------:R-:W-:Y:S02]  /*2cf0*/  LOP3.LUT R5, R13, R5, RZ, 0xfc, !PT ;  /* 0x000000050d057212 */ /* 0x000fe400078efcff */
[----:B------:R-:W-:Y:S02]  /*2d00*/  LOP3.LUT R7, R11, R7, RZ, 0xfc, !PT ;  /* 0x000000070b077212 */ /* 0x000fe400078efcff */
[----:B------:R-:W-:Y:S01]  /*2d10*/  LOP3.LUT R6, R6, R9, RZ, 0xfc, !PT ;  /* 0x0000000906067212 */ /* 0x000fe200078efcff */
[----:B------:R0:W-:Y:S04]  /*2d20*/  STS.64 [R35], R4 ;  /* 0x0000000423007388 */ /* 0x0001e80000000a00 */
[----:B------:R0:W-:Y:S02]  /*2d30*/  STS.64 [R37], R6 ;  /* 0x0000000625007388 */ /* 0x0001e40000000a00 */
.L_x_12:
[----:B------:R-:W-:Y:S05]  /*2d40*/  BSYNC.RECONVERGENT B0 ;  /* 0x0000000000007941 */ /* 0x000fea0003800200 */
.L_x_11:
[----:B------:R-:W-:Y:S06]  /*2d50*/  BAR.SYNC.DEFER_BLOCKING 0x0 ;  /* 0x0000000000007b1d */ /* 0x000fec0000010000 */
[----:B------:R-:W-:Y:S04]  /*2d60*/  BSSY.RECONVERGENT B0, `(.L_x_18) ;  /* 0x0000009000007945 */ /* 0x000fe80003800200 */
[----:B------:R-:W-:Y:S05]  /*2d70*/  @!P6 BRA `(.L_x_19) ;  /* 0x00000000001ce947 */ /* 0x000fea0003800000 */
[----:B------:R-:W2:Y:S01]  /*2d80*/  LDCU UR4, c[0x0][0x40c] ;  /* 0x00008180ff0477ac */ /* 0x000ea20008000800 */
[----:B------:R-:W-:-:S05]  /*2d90*/  IMAD R22, R22, R33, R32 ;  /* 0x0000002116167224 */ /* 0x000fca00078e0220 */
[----:B------:R-:W-:-:S05]  /*2da0*/  LEA R0, R22, R0, 0x1 ;  /* 0x0000000016007211 */ /* 0x000fca00078e08ff */
[----:B-1----:R3:W4:Y:S01]  /*2db0*/  LDS.128 R28, [R0] ;  /* 0x00000000001c7984 */ /* 0x0027220000000c00 */
[----:B--2---:R-:W-:-:S13]  /*2dc0*/  ISETP.NE.AND P0, PT, RZ, UR4, PT ;  /* 0x00000004ff007c0c */ /* 0x004fda000bf05270 */
[----:B------:R-:W-:-:S05]  /*2dd0*/  @!P0 IMAD R3, R22, 0x2, R3 ;  /* 0x0000000216038824 */ /* 0x000fca00078e0203 */
[----:B------:R3:W2:Y:S02]  /*2de0*/  @!P0 LDS.128 R24, [R3] ;  /* 0x0000000003188984 */ /* 0x0006a40000000c00 */
.L_x_19:
[----:B------:R-:W-:Y:S05]  /*2df0*/  BSYNC.RECONVERGENT B0 ;  /* 0x0000000000007941 */ /* 0x000fea0003800200 */
.L_x_18:
[----:B------:R-:W-:Y:S06]  /*2e00*/  BAR.SYNC.DEFER_BLOCKING 0x0 ;  /* 0x0000000000007b1d */ /* 0x000fec0000010000 */
.L_x_8:
[----:B------:R-:W-:Y:S05]  /*2e10*/  BSYNC.RECONVERGENT B6 ;  /* 0x0000000000067941 */ /* 0x000fea0003800200 */
.L_x_5:
[----:B------:R-:W3:Y:S01]  /*2e20*/  LDCU UR4, c[0x0][0x3f4] ;  /* 0x00007e80ff0477ac */ /* 0x000ee20008000800 */
[----:B------:R-:W-:Y:S01]  /*2e30*/  ISETP.GT.U32.AND P0, PT, R23, 0x1f, PT ;  /* 0x0000001f1700780c */ /* 0x000fe20003f04070 */
[----:B---3--:R-:W-:-:S05]  /*2e40*/  IMAD.U32 R0, RZ, RZ, UR4 ;  /* 0x00000004ff007e24 */ /* 0x008fca000f8e00ff */
[----:B------:R-:W-:-:S04]  /*2e50*/  IADD3 R3, PT, PT, RZ, -R0, RZ ;  /* 0x80000000ff037210 */ /* 0x000fc80007ffe0ff */
[----:B------:R-:W-:-:S04]  /*2e60*/  VIADDMNMX R3, R3, UR44, RZ, !PT ;  /* 0x0000002c03037c46 */ /* 0x000fc8000f8001ff */
[----:B------:R-:W-:Y:S01]  /*2e70*/  R2UR UR12, R3 ;  /* 0x00000000030c72ca */ /* 0x000fe200000e0000 */
[----:B------:R-:W-:-:S05]  /*2e80*/  IMAD.MOV.U32 R3, RZ, RZ, -0x800001 ;  /* 0xff7fffffff037424 */ /* 0x000fca00078e00ff */
[----:B------:R3:W-:Y:S01]  /*2e90*/  STL [R1+0x258], R3 ;  /* 0x0002580301007387 */ /* 0x0007e20000100800 */
[----:B------:R-:W-:Y:S08]  /*2ea0*/  @P0 BRA `(.L_x_20) ;  /* 0x0000000400040947 */ /* 0x000ff00003800000 */
[----:B------:R-:W5:Y:S01]  /*2eb0*/  LDCU UR4, c[0x0][0x40c] ;  /* 0x00008180ff0477ac */ /* 0x000f620008000800 */
[----:B------:R-:W1:Y:S01]  /*2ec0*/  S2R R8, SR_CgaCtaId ;  /* 0x0000000000087919 */ /* 0x000e620000008800 */
[----:B------:R-:W-:Y:S01]  /*2ed0*/  MOV R20, 0x400 ;  /* 0x0000040000147802 */ /* 0x000fe20000000f00 */
[----:B--2-4-:R-:W-:-:S04]  /*2ee0*/  HMUL2 R12, R29, R25 ;  /* 0x000000191d0c7232 */ /* 0x014fc80000000000 */
[----:B---3--:R-:W-:Y:S02]  /*2ef0*/  VIADD R3, R20, 0x40 ;  /* 0x0000004014037836 */ /* 0x008fe40000000000 */
[----:B------:R-:W-:Y:S01]  /*2f00*/  HFMA2 R13, R28, R24, R12 ;  /* 0x000000181c0d7231 */ /* 0x000fe2000000000c */
[----:B-----5:R-:W-:-:S03]  /*2f10*/  ISETP.NE.AND P1, PT, RZ, UR4, PT ;  /* 0x00000004ff007c0c */ /* 0x020fc6000bf25270 */
[----:B------:R-:W-:Y:S01]  /*2f20*/  HFMA2 R13, R30, R26, R13 ;  /* 0x0000001a1e0d7231 */ /* 0x000fe2000000000d */
[----:B------:R-:W-:Y:S01]  /*2f30*/  UMOV UR4, 0xffffffff ;  /* 0xffffffff00047882 */ /* 0x000fe20000000000 */
[----:B------:R-:W-:Y:S02]  /*2f40*/  ISETP.GT.U32.OR P0, PT, R23, 0x11, P1 ;  /* 0x000000111700780c */ /* 0x000fe40000f04470 */
[----:B------:R-:W-:-:S06]  /*2f50*/  HFMA2 R13, R31, R27, R13 ;  /* 0x0000001b1f0d7231 */ /* 0x000fcc000000000d */
[----:B0-----:R-:W-:-:S05]  /*2f60*/  @!P1 IADD3 R7, PT, PT, R20, 0x240, RZ ;  /* 0x0000024014079810 */ /* 0x001fca0007ffe0ff */
[----:B-1----:R-:W0:Y:S01]  /*2f70*/  @!P0 LDC.64 R4, c[0x0][0x3b8] ;  /* 0x0000ee00ff048b82 */ /* 0x002e220000000a00 */
[C---:B------:R-:W-:Y:S02]  /*2f80*/  @!P0 IMAD R6, R23.reuse, R0, UR40 ;  /* 0x0000002817068e24 */ /* 0x040fe4000f8e0200 */
[--C-:B------:R-:W-:Y:S02]  /*2f90*/  HADD2.F32 R10, -RZ, R13.reuse.H1_H1 ;  /* 0x3000000dff0a7230 */ /* 0x100fe40000004100 */
[----:B------:R-:W-:Y:S01]  /*2fa0*/  @!P0 IMAD.SHL.U32 R9, R6, 0x8, RZ ;  /* 0x0000000806098824 */ /* 0x000fe200078e00ff */
[C---:B------:R-:W-:Y:S01]  /*2fb0*/  LEA R6, R8.reuse, R3, 0x18 ;  /* 0x0000000308067211 */ /* 0x040fe200078ec0ff */
[----:B------:R-:W-:Y:S01]  /*2fc0*/  HADD2.F32 R3, -RZ, R13.H0_H0 ;  /* 0x2000000dff037230 */ /* 0x000fe20000004100 */
[----:B------:R-:W-:Y:S01]  /*2fd0*/  @!P1 LEA R8, R8, R7, 0x18 ;  /* 0x0000000708089211 */ /* 0x000fe200078ec0ff */
[----:B------:R-:W-:Y:S02]  /*2fe0*/  @!P0 IMAD R9, R0, UR42, R9 ;  /* 0x0000002a00098c24 */ /* 0x000fe4000f8e0209 */
[C---:B------:R-:W-:Y:S01]  /*2ff0*/  IMAD R6, R23.reuse, 0x10, R6 ;  /* 0x0000001017067824 */ /* 0x040fe200078e0206 */
[----:B------:R-:W-:Y:S01]  /*3000*/  @!P1 LEA R8, R23, R8, 0x4 ;  /* 0x0000000817089211 */ /* 0x000fe200078e20ff */
[----:B------:R-:W-:-:S03]  /*3010*/  FADD.FTZ R13, R3, R10 ;  /* 0x0000000a030d7221 */ /* 0x000fc60000010000 */
[----:B------:R1:W-:Y:S04]  /*3020*/  STS.128 [R6], R28 ;  /* 0x0000001c06007388 */ /* 0x0003e80000000c00 */
[----:B------:R1:W-:Y:S01]  /*3030*/  @!P1 STS.128 [R8], R16 ;  /* 0x0000001008009388 */ /* 0x0003e20000000c00 */
[----:B0-----:R-:W-:-:S05]  /*3040*/  @!P0 IMAD.WIDE R4, R9, 0x2, R4 ;  /* 0x0000000209048825 */ /* 0x001fca00078e0204 */
[----:B------:R1:W-:Y:S01]  /*3050*/  @!P0 STG.E.128 desc[UR36][R4.64], R24 ;  /* 0x0000001804008986 */ /* 0x0003e2000c101d24 */
[----:B------:R-:W-:Y:S05]  /*3060*/  BRA.DIV UR4, `(.L_x_21) ;  /* 0x0000010604b87947 */ /* 0x000fea000b800000 */
[----:B------:R-:W0:Y:S02]  /*3070*/  SHFL.BFLY PT, R14, R13, 0x10, 0x1f ;  /* 0x0e001f000d0e7f89 */ /* 0x000e2400000e0000 */
[----:B0-----:R-:W-:-:S05]  /*3080*/  FADD.FTZ R3, R13, R14 ;  /* 0x0000000e0d037221 */ /* 0x001fca0000010000 */
[----:B------:R-:W1:Y:S02]  /*3090*/  SHFL.BFLY PT, R14, R3, 0x8, 0x1f ;  /* 0x0d001f00030e7f89 */ /* 0x000e6400000e0000 */
[----:B-1----:R-:W-:-:S05]  /*30a0*/  FADD.FTZ R4, R3, R14 ;  /* 0x0000000e03047221 */ /* 0x002fca0000010000 */
[----:B------:R-:W0:Y:S02]  /*30b0*/  SHFL.BFLY PT, R14, R4, 0x4, 0x1f ;  /* 0x0c801f00040e7f89 */ /* 0x000e2400000e0000 */
[----:B0-----:R-:W-:-:S05]  /*30c0*/  FADD.FTZ R5, R4, R14 ;  /* 0x0000000e04057221 */ /* 0x001fca0000010000 */
[----:B------:R-:W0:Y:S02]  /*30d0*/  SHFL.BFLY PT, R14, R5, 0x2, 0x1f ;  /* 0x0c401f00050e7f89 */ /* 0x000e2400000e0000 */
[----:B0-----:R-:W-:-:S05]  /*30e0*/  FADD.FTZ R6, R5, R14 ;  /* 0x0000000e05067221 */ /* 0x001fca0000010000 */
[----:B------:R0:W1:Y:S02]  /*30f0*/  SHFL.BFLY PT, R14, R6, 0x1, 0x1f ;  /* 0x0c201f00060e7f89 */ /* 0x00006400000e0000 */
.L_x_225:
[----:B------:R-:W-:Y:S01]  /*3100*/  ISETP.NE.AND P0, PT, R23, RZ, PT ;  /* 0x000000ff1700720c */ /* 0x000fe20003f05270 */
[----:B-1----:R-:W-:-:S12]  /*3110*/  FADD.FTZ R14, R6, R14 ;  /* 0x0000000e060e7221 */ /* 0x002fd80000010000 */
[----:B------:R-:W-:Y:S05]  /*3120*/  @P0 BRA `(.L_x_20) ;  /* 0x0000000000640947 */ /* 0x000fea0003800000 */
[----:B------:R-:W1:Y:S02]  /*3130*/  LDCU.64 UR4, c[0x0][0x438] ;  /* 0x00008700ff0477ac */ /* 0x000e640008000a00 */
[----:B-1----:R-:W-:-:S04]  /*3140*/  UISETP.NE.U32.AND UP0, UPT, UR4, URZ, UPT ;  /* 0x000000ff0400728c */ /* 0x002fc8000bf05070 */
[----:B------:R-:W-:-:S06]  /*3150*/  UISETP.NE.AND.EX UP0, UPT, UR5, URZ, UPT, UP0 ;  /* 0x000000ff0500728c */ /* 0x000fcc000bf05300 */
[----:B------:R-:W-:-:S05]  /*3160*/  PLOP3.LUT P0, PT, PT, PT, UP0, 0x80, 0x8 ;  /* 0x000000000008781c */ /* 0x000fca0003f0f008 */
[----:B------:R-:W1:Y:S01]  /*3170*/  @UP0 LDCU UR8, c[0x0][0x440] ;  /* 0x00008800ff0807ac */ /* 0x000e620008000800 */
[----:B------:R-:W2:Y:S01]  /*3180*/  @UP0 LDCU.64 UR4, c[0x0][0x438] ;  /* 0x00008700ff0407ac */ /* 0x000ea20008000a00 */
[----:B------:R-:W-:-:S04]  /*3190*/  @UP0 UIADD3 UR6, UPT, UPT, UR45, -UR39, URZ ;  /* 0x800000272d060290 */ /* 0x000fc8000fffe0ff */
[----:B-1----:R-:W-:-:S04]  /*31a0*/  @UP0 UIMAD UR7, UR46, UR8, UR6 ;  /* 0x000000082e0702a4 */ /* 0x002fc8000f8e0206 */
[----:B------:R-:W-:-:S04]  /*31b0*/  @UP0 UIMAD UR7, UR7, UR8, UR6 ;  /* 0x00000008070702a4 */ /* 0x000fc8000f8e0206 */
[----:B--2---:R-:W-:-:S06]  /*31c0*/  @UP0 UIMAD.WIDE UR4, UR7, 0x2, UR4 ;  /* 0x00000002070408a5 */ /* 0x004fcc000f8e0204 */
[----:B------:R-:W-:Y:S01]  /*31d0*/  IMAD.U32 R4, RZ, RZ, UR4 ;  /* 0x00000004ff047e24 */ /* 0x000fe2000f8e00ff */
[----:B------:R-:W1:Y:S01]  /*31e0*/  S2UR UR6, SR_CgaCtaId ;  /* 0x00000000000679c3 */ /* 0x000e620000008800 */
[----:B------:R-:W-:Y:S01]  /*31f0*/  IMAD.U32 R5, RZ, RZ, UR5 ;  /* 0x00000005ff057e24 */ /* 0x000fe2000f8e00ff */
[----:B------:R-:W0:Y:S04]  /*3200*/  LDCU UR7, c[0x0][0x410] ;  /* 0x00008200ff0777ac */ /* 0x000e280008000800 */
[----:B------:R-:W2:Y:S01]  /*3210*/  @P0 LDG.E.U16 R4, desc[UR36][R4.64] ;  /* 0x0000002404040981 */ /* 0x000ea2000c1e1500 */
[----:B------:R-:W-:Y:S01]  /*3220*/  R2UR UR5, R20 ;  /* 0x00000000140572ca */ /* 0x000fe200000e0000 */
[----:B------:R-:W-:-:S12]  /*3230*/  UIADD3 UR4, UPT, UPT, UR44, -UR12, URZ ;  /* 0x8000000c2c047290 */ /* 0x000fd8000fffe0ff */
[----:B------:R-:W-:Y:S01]  /*3240*/  UIADD3 UR5, UPT, UPT, UR5, 0x440, URZ ;  /* 0x0000044005057890 */ /* 0x000fe2000fffe0ff */
[----:B0-----:R-:W-:-:S03]  /*3250*/  FMUL.FTZ R6, R14, UR7 ;  /* 0x000000070e067c20 */ /* 0x001fc60008410000 */
[----:B-1----:R-:W-:-:S04]  /*3260*/  ULEA UR5, UR6, UR5, 0x18 ;  /* 0x0000000506057291 */ /* 0x002fc8000f8ec0ff */
[----:B------:R-:W-:Y:S01]  /*3270*/  ULEA UR4, UR4, UR5, 0x2 ;  /* 0x0000000504047291 */ /* 0x000fe2000f8e10ff */
[----:B--2---:R-:W-:-:S05]  /*3280*/  @P0 HADD2.F32 R3, -RZ, R4.H0_H0 ;  /* 0x20000004ff030230 */ /* 0x004fca0000004100 */
[----:B------:R-:W-:-:S05]  /*3290*/  @P0 FADD.FTZ R6, R6, R3 ;  /* 0x0000000306060221 */ /* 0x000fca0000010000 */
[----:B------:R0:W-:Y:S04]  /*32a0*/  STL [R1+0x258], R6 ;  /* 0x0002580601007387 */ /* 0x0001e80000100800 */
[----:B------:R0:W-:Y:S02]  /*32b0*/  STS [UR4+-0x4], R6 ;  /* 0xfffffc06ff007988 */ /* 0x0001e40008000804 */
.L_x_20:
[----:B------:R-:W-:Y:S05]  /*32c0*/  WARPSYNC.ALL ;  /* 0x0000000000007948 */ /* 0x000fea0003800000 */
[----:B------:R-:W5:Y:S08]  /*32d0*/  S2UR UR13, SR_CgaCtaId ;  /* 0x00000000000d79c3 */ /* 0x000f700000008800 */
[----:B------:R-:W-:Y:S01]  /*32e0*/  BAR.SYNC.DEFER_BLOCKING 0x0 ;  /* 0x0000000000007b1d */ /* 0x000fe20000010000 */
[----:B------:R-:W-:-:S05]  /*32f0*/  ULOP3.LUT UR4, URZ, UR12, URZ, 0x33, !UPT ;  /* 0x0000000cff047292 */ /* 0x000fca000f8e33ff */
[----:B------:R-:W-:Y:S01]  /*3300*/  UMOV UR18, 0x400 ;  /* 0x0000040000127882 */ /* 0x000fe20000000000 */
[----:B------:R-:W1:Y:S01]  /*3310*/  LDCU UR7, c[0x0][0x40c] ;  /* 0x00008180ff0777ac */ /* 0x000e620008000800 */
[----:B------:R-:W0:Y:S01]  /*3320*/  S2UR UR19, SR_CTAID.X ;  /* 0x00000000001379c3 */ /* 0x000e220000002500 */
[----:B------:R-:W0:Y:S01]  /*3330*/  LDCU UR6, c[0x0][0x3f0] ;  /* 0x00007e00ff0677ac */ /* 0x000e220008000800 */
[----:B------:R-:W0:Y:S01]  /*3340*/  LDCU UR20, c[0x0][0x3f8] ;  /* 0x00007f00ff1477ac */ /* 0x000e220008000800 */
[----:B------:R-:W0:Y:S01]  /*3350*/  LDCU UR21, c[0x0][0x40c] ;  /* 0x00008180ff1577ac */ /* 0x000e220008000800 */
[----:B-----5:R-:W-:Y:S02]  /*3360*/  ULEA UR5, UR13, UR18, 0x18 ;  /* 0x000000120d057291 */ /* 0x020fe4000f8ec0ff */
[----:B-1----:R-:W-:Y:S01]  /*3370*/  UISETP.NE.AND UP0, UPT, UR7, URZ, UPT ;  /* 0x000000ff0700728c */ /* 0x002fe2000bf05270 */
[----:B------:R-:W1:Y:S01]  /*3380*/  LDCU UR22, c[0x0][0x3f4] ;  /* 0x00007e80ff1677ac */ /* 0x000e620008000800 */
[----:B------:R-:W1:Y:S05]  /*3390*/  LDCU UR23, c[0x0][0x410] ;  /* 0x00008200ff1777ac */ /* 0x000e6a0008000800 */
[----:B------:R-:W5:Y:S04]  /*33a0*/  LDS.128 R12, [UR5+0x40] ;  /* 0x00004005ff0c7984 */ /* 0x000f680008000c00 */
[----:B------:R-:W2:Y:S04]  /*33b0*/  LDS.128 R8, [UR5+0x50] ;  /* 0x00005005ff087984 */ /* 0x000ea80008000c00 */
[----:B0-----:R-:W0:Y:S04]  /*33c0*/  LDS.128 R4, [UR5+0x60] ;  /* 0x00006005ff047984 */ /* 0x001e280008000c00 */
[----:B-----5:R-:W-:Y:S04]  /*33d0*/  STL.64 [R1+0x240], R12 ;  /* 0x0002400c01007387 */ /* 0x020fe80000100a00 */
[----:B------:R-:W-:Y:S04]  /*33e0*/  STL.64 [R1+0x248], R14 ;  /* 0x0002480e01007387 */ /* 0x000fe80000100a00 */
[----:B------:R-:W5:Y:S04]  /*33f0*/  LDS.128 R12, [UR5+0x70] ;  /* 0x00007005ff0c7984 */ /* 0x000f680008000c00 */
[----:B--2---:R-:W-:Y:S04]  /*3400*/  STL.64 [R1+0x230], R8 ;  /* 0x0002300801007387 */ /* 0x004fe80000100a00 */
[----:B------:R-:W-:Y:S04]  /*3410*/  STL.64 [R1+0x238], R10 ;  /* 0x0002380a01007387 */ /* 0x000fe80000100a00 */
[----:B------:R-:W2:Y:S04]  /*3420*/  LDS.128 R8, [UR5+0x80] ;  /* 0x00008005ff087984 */ /* 0x000ea80008000c00 */
[----:B0-----:R-:W-:Y:S04]  /*3430*/  STL.64 [R1+0x220], R4 ;  /* 0x0002200401007387 */ /* 0x001fe80000100a00 */
[----:B------:R-:W-:Y:S04]  /*3440*/  STL.64 [R1+0x228], R6 ;  /* 0x0002280601007387 */ /* 0x000fe80000100a00 */
[----:B------:R-:W0:Y:S04]  /*3450*/  LDS.128 R4, [UR5+0x90] ;  /* 0x00009005ff047984 */ /* 0x000e280008000c00 */
        /* <DEDUP_REMOVED lines=61> */
[----:B------:R0:W-:Y:S02]  /*3830*/  STL.64 [R1+0xd8], R6 ;  /* 0x0000d80601007387 */ /* 0x0001e40000100a00 */
[----:B0-----:R-:W0:Y:S02]  /*3840*/  S2R R6, SR_TID.X ;  /* 0x0000000000067919 */ /* 0x001e240000002100 */
[----:B-----5:R0:W-:Y:S04]  /*3850*/  STL.64 [R1+0xc0], R12 ;  /* 0x0000c00c01007387 */ /* 0x0201e80000100a00 */
[----:B------:R0:W-:Y:S04]  /*3860*/  STL.64 [R1+0xc8], R14 ;  /* 0x0000c80e01007387 */ /* 0x0001e80000100a00 */
[----:B--2---:R2:W-:Y:S04]  /*3870*/  STL.64 [R1+0xb0], R8 ;  /* 0x0000b00801007387 */ /* 0x0045e80000100a00 */
[----:B------:R2:W-:Y:S01]  /*3880*/  STL.64 [R1+0xb8], R10 ;  /* 0x0000b80a01007387 */ /* 0x0005e20000100a00 */
[----:B-1----:R-:W-:Y:S05]  /*3890*/  BRA.U UP0, `(.L_x_22) ;  /* 0x0000000100a87547 */ /* 0x002fea000b800000 */
[----:B0-----:R-:W0:Y:S04]  /*38a0*/  LDS.128 R12, [UR5+0x240] ;  /* 0x00024005ff0c7984 */ /* 0x001e280008000c00 */
[----:B--2---:R-:W1:Y:S04]  /*38b0*/  LDS.128 R8, [UR5+0x250] ;  /* 0x00025005ff087984 */ /* 0x004e680008000c00 */
[----:B------:R-:W2:Y:S04]  /*38c0*/  LDS.128 R16, [UR5+0x260] ;  /* 0x00026005ff107984 */ /* 0x000ea80008000c00 */
[----:B------:R-:W-:Y:S04]  /*38d0*/  LDS.128 R244, [UR5+0x290] ;  /* 0x00029005fff47984 */ /* 0x000fe80008000c00 */
[----:B------:R-:W-:Y:S04]  /*38e0*/  LDS.128 R240, [UR5+0x2a0] ;  /* 0x0002a005fff07984 */ /* 0x000fe80008000c00 */
[----:B------:R-:W-:Y:S04]  /*38f0*/  LDS.128 R236, [UR5+0x2b0] ;  /* 0x0002b005ffec7984 */ /* 0x000fe80008000c00 */
[----:B------:R-:W-:Y:S04]  /*3900*/  LDS.128 R20, [UR5+0x2e0] ;  /* 0x0002e005ff147984 */ /* 0x000fe80008000c00 */
[----:B------:R-:W-:Y:S04]  /*3910*/  LDS.128 R24, [UR5+0x2f0] ;  /* 0x0002f005ff187984 */ /* 0x000fe80008000c00 */
[----:B----4-:R-:W-:Y:S04]  /*3920*/  LDS.128 R28, [UR5+0x300] ;  /* 0x00030005ff1c7984 */ /* 0x010fe80008000c00 */
[----:B------:R-:W-:Y:S04]  /*3930*/  LDS.128 R32, [UR5+0x310] ;  /* 0x00031005ff207984 */ /* 0x000fe80008000c00 */
[----:B0-----:R-:W-:Y:S04]  /*3940*/  STL.64 [R1+0x40], R12 ;  /* 0x0000400c01007387 */ /* 0x001fe80000100a00 */
[----:B------:R-:W-:Y:S04]  /*3950*/  STL.64 [R1+0x48], R14 ;  /* 0x0000480e01007387 */ /* 0x000fe80000100a00 */
[----:B------:R-:W0:Y:S04]  /*3960*/  LDS.128 R12, [UR5+0x270] ;  /* 0x00027005ff0c7984 */ /* 0x000e280008000c00 */
[----:B-1----:R-:W-:Y:S04]  /*3970*/  STL.64 [R1+0x30], R8 ;  /* 0x0000300801007387 */ /* 0x002fe80000100a00 */
[----:B------:R-:W-:Y:S04]  /*3980*/  STL.64 [R1+0x38], R10 ;  /* 0x0000380a01007387 */ /* 0x000fe80000100a00 */
[----:B------:R-:W1:Y:S04]  /*3990*/  LDS.128 R8, [UR5+0x280] ;  /* 0x00028005ff087984 */ /* 0x000e680008000c00 */
[----:B--2---:R2:W-:Y:S04]  /*39a0*/  STL.64 [R1+0x20], R16 ;  /* 0x0000201001007387 */ /* 0x0045e80000100a00 */
[----:B------:R2:W-:Y:S04]  /*39b0*/  STL.64 [R1+0x28], R18 ;  /* 0x0000281201007387 */ /* 0x0005e80000100a00 */
[----:B------:R-:W4:Y:S04]  /*39c0*/  LDS.128 R16, [UR5+0x2d0] ;  /* 0x0002d005ff107984 */ /* 0x000f280008000c00 */
[----:B------:R-:W1:Y:S04]  /*39d0*/  LDS.128 R36, [UR5+0x320] ;  /* 0x00032005ff247984 */ /* 0x000e680008000c00 */
[----:B------:R-:W1:Y:S04]  /*39e0*/  LDS.128 R40, [UR5+0x330] ;  /* 0x00033005ff287984 */ /* 0x000e680008000c00 */
[----:B------:R-:W1:Y:S04]  /*39f0*/  LDS.128 R44, [UR5+0x340] ;  /* 0x00034005ff2c7984 */ /* 0x000e680008000c00 */
[----:B0-----:R2:W-:Y:S04]  /*3a00*/  STL.64 [R1+0x10], R12 ;  /* 0x0000100c01007387 */ /* 0x0015e80000100a00 */
[----:B------:R2:W-:Y:S04]  /*3a10*/  STL.64 [R1+0x18], R14 ;  /* 0x0000180e01007387 */ /* 0x0005e80000100a00 */
[----:B------:R-:W0:Y:S04]  /*3a20*/  LDS.128 R12, [UR5+0x2c0] ;  /* 0x0002c005ff0c7984 */ /* 0x000e280008000c00 */
        /* <DEDUP_REMOVED lines=15> */
[----:B-1----:R2:W-:Y:S04]  /*3b20*/  STL.64 [R1], R8 ;  /* 0x0000000801007387 */ /* 0x0025e80000100a00 */
[----:B----4-:R2:W-:Y:S02]  /*3b30*/  STL.64 [R1+0x8], R10 ;  /* 0x0000080a01007387 */ /* 0x0105e40000100a00 */
.L_x_22:
[----:B------:R-:W1:Y:S01]  /*3b40*/  LDS.128 R112, [UR5+0x1e0] ;  /* 0x0001e005ff707984 */ /* 0x000e620008000c00 */
[----:B------:R-:W-:Y:S01]  /*3b50*/  UIADD3 UR4, UPT, UPT, UR4, 0x1f, UR44 ;  /* 0x0000001f04047890 */ /* 0x000fe2000fffe02c */
[----:B------:R-:W-:Y:S01]  /*3b60*/  BSSY.RECONVERGENT B0, `(.L_x_23) ;  /* 0x0000acd000007945 */ /* 0x000fe20003800200 */
[----:B------:R-:W-:Y:S01]  /*3b70*/  UIMAD UR6, UR41, UR6, UR19 ;  /* 0x00000006290672a4 */ /* 0x000fe2000f8e0213 */
[----:B------:R-:W5:Y:S01]  /*3b80*/  LDS.128 R108, [UR5+0x1f0] ;  /* 0x0001f005ff6c7984 */ /* 0x000f620008000c00 */
[----:B------:R-:W0:Y:S03]  /*3b90*/  LDCU.64 UR8, c[0x0][0x3b8] ;  /* 0x00007700ff0877ac */ /* 0x000e260008000a00 */
[----:B--2---:R-:W2:Y:S01]  /*3ba0*/  LDS.128 R8, [UR5+0x200] ;  /* 0x00020005ff087984 */ /* 0x004ea20008000c00 */
[----:B------:R-:W0:Y:S01]  /*3bb0*/  LDCU.64 UR10, c[0x0][0x3c8] ;  /* 0x00007900ff0a77ac */ /* 0x000e220008000a00 */
[----:B------:R-:W0:Y:S01]  /*3bc0*/  LDCU.64 UR14, c[0x0][0x438] ;  /* 0x00008700ff0e77ac */ /* 0x000e220008000a00 */
[----:B------:R-:W0:Y:S01]  /*3bd0*/  LDCU.64 UR16, c[0x0][0x448] ;  /* 0x00008900ff1077ac */ /* 0x000e220008000a00 */
[----:B------:R-:W-:Y:S01]  /*3be0*/  UIMAD UR6, UR6, 0x90, URZ ;  /* 0x00000090060678a4 */ /* 0x000fe2000f8e02ff */
[----:B-1----:R-:W-:Y:S04]  /*3bf0*/  STL.64 [R1+0xa0], R112 ;  /* 0x0000a07001007387 */ /* 0x002fe80000100a00 */
[----:B------:R-:W-:Y:S04]  /*3c00*/  STL.64 [R1+0xa8], R114 ;  /* 0x0000a87201007387 */ /* 0x000fe80000100a00 */
[----:B------:R-:W1:Y:S04]  /*3c10*/  LDS.128 R112, [UR5+0x210] ;  /* 0x00021005ff707984 */ /* 0x000e680008000c00 */
[----:B-----5:R-:W-:Y:S04]  /*3c20*/  STL.64 [R1+0x90], R108 ;  /* 0x0000906c01007387 */ /* 0x020fe80000100a00 */
[----:B------:R-:W-:Y:S04]  /*3c30*/  STL.64 [R1+0x98], R110 ;  /* 0x0000986e01007387 */ /* 0x000fe80000100a00 */
[----:B------:R-:W5:Y:S04]  /*3c40*/  LDS.128 R108, [UR5+0x220] ;  /* 0x00022005ff6c7984 */ /* 0x000f680008000c00 */
[----:B--2---:R-:W-:Y:S04]  /*3c50*/  STL.64 [R1+0x80], R8 ;  /* 0x0000800801007387 */ /* 0x004fe80000100a00 */
[----:B------:R-:W-:Y:S04]  /*3c60*/  STL.64 [R1+0x88], R10 ;  /* 0x0000880a01007387 */ /* 0x000fe80000100a00 */
[----:B------:R-:W2:Y:S01]  /*3c70*/  LDS.128 R8, [UR5+0x230] ;  /* 0x00023005ff087984 */ /* 0x000ea20008000c00 */
[----:B------:R-:W-:-:S04]  /*3c80*/  USHF.R.S32.HI UR5, URZ, 0x1f, UR4 ;  /* 0x0000001fff057899 */ /* 0x000fc80008011404 */
[----:B------:R-:W-:-:S04]  /*3c90*/  ULEA.HI UR4, UR5, UR4, URZ, 0x5 ;  /* 0x0000000405047291 */ /* 0x000fc8000f8f28ff */
[----:B------:R-:W-:-:S06]  /*3ca0*/  ULOP3.LUT UR4, UR4, 0xffffffe0, URZ, 0xc0, !UPT ;  /* 0xffffffe004047892 */ /* 0x000fcc000f8ec0ff */
[----:B0-----:R-:W-:Y:S01]  /*3cb0*/  ISETP.GE.AND P0, PT, R6, UR4, PT ;  /* 0x0000000406007c0c */ /* 0x001fe2000bf06270 */
[----:B-1----:R0:W-:Y:S04]  /*3cc0*/  STL.64 [R1+0x70], R112 ;  /* 0x0000707001007387 */ /* 0x0021e80000100a00 */
[----:B------:R0:W-:Y:S04]  /*3cd0*/  STL.64 [R1+0x78], R114 ;  /* 0x0000787201007387 */ /* 0x0001e80000100a00 */
[----:B-----5:R0:W-:Y:S04]  /*3ce0*/  STL.64 [R1+0x60], R108 ;  /* 0x0000606c01007387 */ /* 0x0201e80000100a00 */
[----:B------:R0:W-:Y:S04]  /*3cf0*/  STL.64 [R1+0x68], R110 ;  /* 0x0000686e01007387 */ /* 0x0001e80000100a00 */
[----:B--2---:R0:W-:Y:S04]  /*3d00*/  STL.64 [R1+0x50], R8 ;  /* 0x0000500801007387 */ /* 0x0041e80000100a00 */
[----:B------:R0:W-:Y:S01]  /*3d10*/  STL.64 [R1+0x58], R10 ;  /* 0x0000580a01007387 */ /* 0x0001e20000100a00 */
[----:B------:R-:W-:Y:S05]  /*3d20*/  @P0 BRA `(.L_x_24) ;  /* 0x000000a800c00947 */ /* 0x000fea0003800000 */
[----:B---3--:R-:W-:Y:S01]  /*3d30*/  IABS R3, R0 ;  /* 0x0000000000037213 */ /* 0x008fe20000000000 */
[----:B------:R-:W1:Y:S01]  /*3d40*/  S2UR UR5, SR_CTAID.Y ;  /* 0x00000000000579c3 */ /* 0x000e620000002600 */
[----:B------:R-:W2:Y:S01]  /*3d50*/  LDCU UR26, c[0x0][0x440] ;  /* 0x00008800ff1a77ac */ /* 0x000ea20008000800 */
[----:B------:R-:W-:Y:S01]  /*3d60*/  VIADD R249, R6, UR12 ;  /* 0x0000000c06f97c36 */ /* 0x000fe20008000000 */
[----:B------:R-:W-:Y:S01]  /*3d70*/  MOV R7, R3 ;  /* 0x0000000300077202 */ /* 0x000fe20000000f00 */
[----:B------:R-:W3:Y:S03]  /*3d80*/  LDCU.64 UR24, c[0x0][0x420] ;  /* 0x00008400ff1877ac */ /* 0x000ee60008000a00 */
[----:B------:R-:W5:Y:S01]  /*3d90*/  I2F.RP R4, R7 ;  /* 0x0000000700047306 */ /* 0x000f620000209400 */
[----:B------:R-:W-:Y:S01]  /*3da0*/  STL [R1+0x25c], R7 ;  /* 0x00025c0701007387 */ /* 0x000fe20000100800 */
[----:B------:R-:W-:-:S04]  /*3db0*/  UIADD3 UR7, UPT, UPT, UR18, 0x440, URZ ;  /* 0x0000044012077890 */ /* 0x000fc8000fffe0ff */
[----:B------:R-:W-:Y:S02]  /*3dc0*/  ULEA UR7, UR13, UR7, 0x18 ;  /* 0x000000070d077291 */ /* 0x000fe4000f8ec0ff */
[----:B-----5:R-:W5:Y:S01]  /*3dd0*/  MUFU.RCP R4, R4 ;  /* 0x0000000400047308 */ /* 0x020f620000001000 */
[----:B---3--:R-:W-:Y:S01]  /*3de0*/  ISETP.NE.U32.AND P1, PT, RZ, UR24, PT ;  /* 0x00000018ff007c0c */ /* 0x008fe2000bf25070 */
[----:B-1----:R-:W-:Y:S01]  /*3df0*/  IMAD R0, R0, UR5, RZ ;  /* 0x0000000500007c24 */ /* 0x002fe2000f8e02ff */
[----:B--2---:R-:W-:Y:S02]  /*3e00*/  UIMAD UR5, UR19, UR26, UR44 ;  /* 0x0000001a130572a4 */ /* 0x004fe4000f8e022c */
[----:B------:R-:W-:Y:S02]  /*3e10*/  ISETP.NE.AND.EX P1, PT, RZ, UR25, PT, P1 ;  /* 0x00000019ff007c0c */ /* 0x000fe4000bf25310 */
[----:B------:R-:W-:Y:S01]  /*3e20*/  UIADD3 UR5, UPT, UPT, UR5, -0x1, URZ ;  /* 0xffffffff05057890 */ /* 0x000fe2000fffe0ff */
[----:B------:R-:W-:-:S02]  /*3e30*/  SHF.R.S32.HI R251, RZ, 0x1f, R0 ;  /* 0x0000001ffffb7819 */ /* 0x000fc40000011400 */
[----:B------:R-:W-:Y:S02]  /*3e40*/  IADD3 R252, P0, P2, R0, UR24, R249 ;  /* 0x0000001800fc7c10 */ /* 0x000fe4000fa1e0f9 */
[----:B------:R-:W-:Y:S02]  /*3e50*/  MOV R0, UR4 ;  /* 0x0000000400007c02 */ /* 0x000fe40008000f00 */
[----:B------:R-:W-:Y:S01]  /*3e60*/  IADD3.X R251, PT, PT, R251, UR25, RZ, P0, P2 ;  /* 0x00000019fbfb7c10 */ /* 0x000fe200087e44ff */
[----:B-----5:R-:W-:-:S04]  /*3e70*/  VIADD R4, R4, 0xffffffe ;  /* 0x0ffffffe04047836 */ /* 0x020fc80000000000 */
[----:B------:R1:W2:Y:S02]  /*3e80*/  F2I.FTZ.U32.TRUNC.NTZ R5, R4 ;  /* 0x0000000400057305 */ /* 0x0002a4000021f000 */
[----:B-1----:R-:W-:Y:S02]  /*3e90*/  HFMA2 R4, -RZ, RZ, 0, 0 ;  /* 0x00000000ff047431 */ /* 0x002fe400000001ff */
[----:B--2---:R-:W-:-:S04]  /*3ea0*/  IMAD.MOV R3, RZ, RZ, -R5 ;  /* 0x000000ffff037224 */ /* 0x004fc800078e0a05 */
[----:B------:R-:W-:-:S04]  /*3eb0*/  IMAD R3, R3, R7, RZ ;  /* 0x0000000703037224 */ /* 0x000fc800078e02ff */
[----:B------:R-:W-:-:S05]  /*3ec0*/  IMAD.HI.U32 R3, R5, R3, R4 ;  /* 0x0000000305037227 */ /* 0x000fca00078e0004 */
[----:B------:R1:W-:Y:S02]  /*3ed0*/  STL [R1+0x264], R3 ;  /* 0x0002640301007387 */ /* 0x0003e40000100800 */
[----:B-1----:R-:W-:-:S04]  /*3ee0*/  IMAD.U32 R3, RZ, RZ, UR26 ;  /* 0x0000001aff037e24 */ /* 0x002fc8000f8e00ff */
[----:B------:R-:W-:Y:S02]  /*3ef0*/  IMAD R4, R3, UR5, R249 ;  /* 0x0000000503047c24 */ /* 0x000fe4000f8e02f9 */
[----:B------:R-:W-:Y:S01]  /*3f00*/  VIADD R3, R0, UR12 ;  /* 0x0000000c00037c36 */ /* 0x000fe20008000000 */
[----:B------:R-:W-:Y:S01]  /*3f10*/  LEA R0, R6, UR7, 0x2 ;  /* 0x0000000706007c11 */ /* 0x000fe2000f8e10ff */
[----:B------:R-:W-:Y:S01]  /*3f20*/  VIADD R249, R249, 0x1 ;  /* 0x00000001f9f97836 */ /* 0x000fe20000000000 */
[----:B------:R1:W-:Y:S04]  /*3f30*/  STL [R1+0x250], R4 ;  /* 0x0002500401007387 */ /* 0x0003e80000100800 */
[----:B------:R1:W-:Y:S04]  /*3f40*/  STL [R1+0x254], R0 ;  /* 0x0002540001007387 */ /* 0x0003e80000100800 */
[----:B------:R1:W-:Y:S02]  /*3f50*/  STL [R1+0x260], R3 ;  /* 0x0002600301007387 */ /* 0x0003e40000100800 */
.L_x_156:
[----:B------:R-:W2:Y:S04]  /*3f60*/  LDL R5, [R1+0x264] ;  /* 0x0002640001057983 */ /* 0x000ea80000100800 */
[----:B------:R-:W3:Y:S01]  /*3f70*/  LDL R6, [R1+0x25c] ;  /* 0x00025c0001067983 */ /* 0x000ee20000100800 */
[----:B------:R-:W-:Y:S01]  /*3f80*/  IADD3 R248, PT, PT, R249, -0x1, RZ ;  /* 0xfffffffff9f87810 */ /* 0x000fe20007ffe0ff */
[----:B-1---5:R-:W-:-:S03]  /*3f90*/  IMAD.U32 R0, RZ, RZ, UR22 ;  /* 0x00000016ff007e24 */ /* 0x022fc6000f8e00ff */
[----:B------:R-:W-:Y:S02]  /*3fa0*/  IABS R3, R248 ;  /* 0x000000f800037213 */ /* 0x000fe40000000000 */
[----:B------:R-:W-:-:S03]  /*3fb0*/  IABS R4, R0 ;  /* 0x0000000000047213 */ /* 0x000fc60000000000 */
[----:B--2---:R-:W-:-:S04]  /*3fc0*/  IMAD.HI.U32 R5, R5, R3, RZ ;  /* 0x0000000305057227 */ /* 0x004fc800078e00ff */
[----:B------:R-:W-:-:S04]  /*3fd0*/  IMAD.MOV R5, RZ, RZ, -R5 ;  /* 0x000000ffff057224 */ /* 0x000fc800078e0a05 */
[----:B------:R-:W-:Y:S01]  /*3fe0*/  IMAD R3, R4, R5, R3 ;  /* 0x0000000504037224 */ /* 0x000fe200078e0203 */
[----:B------:R-:W-:-:S04]  /*3ff0*/  @P1 MOV R5, R251 ;  /* 0x000000fb00051202 */ /* 0x000fc80000000f00 */
[----:B---3--:R-:W-:-:S13]  /*4000*/  ISETP.GT.U32.AND P0, PT, R6, R3, PT ;  /* 0x000000030600720c */ /* 0x008fda0003f04070 */
[----:B------:R-:W-:-:S04]  /*4010*/  @!P0 IADD3 R3, PT, PT, R3, -R4, RZ ;  /* 0x8000000403038210 */ /* 0x000fc80007ffe0ff */
[----:B------:R-:W-:-:S13]  /*4020*/  ISETP.GT.U32.AND P0, PT, R6, R3, PT ;  /* 0x000000030600720c */ /* 0x000fda0003f04070 */
[----:B------:R-:W-:Y:S02]  /*4030*/  @!P0 IMAD.IADD R3, R3, 0x1, -R4 ;  /* 0x0000000103038824 */ /* 0x000fe400078e0a04 */
[----:B------:R-:W-:-:S06]  /*4040*/  @P1 IMAD.MOV.U32 R4, RZ, RZ, R252 ;  /* 0x000000ffff041224 */ /* 0x000fcc00078e00fc */
[----:B------:R-:W2:Y:S01]  /*4050*/  @P1 LDG.E.U8 R4, desc[UR36][R4.64] ;  /* 0x0000002404041981 */ /* 0x000ea2000c1e1100 */
[----:B------:R-:W-:Y:S01]  /*4060*/  ISETP.GE.AND P0, PT, R248, RZ, PT ;  /* 0x000000fff800720c */ /* 0x000fe20003f06270 */
[----:B------:R-:W-:Y:S01]  /*4070*/  UIADD3 UR5, UPT, UPT, UR44, -0x1, URZ ;  /* 0xffffffff2c057890 */ /* 0x000fe2000fffe0ff */
[----:B------:R-:W-:Y:S01]  /*4080*/  ISETP.NE.AND P2, PT, R0, RZ, PT ;  /* 0x000000ff0000720c */ /* 0x000fe20003f45270 */
[----:B------:R-:W-:Y:S10]  /*4090*/  BSSY.RECONVERGENT B1, `(.L_x_25) ;  /* 0x000004e000017945 */ /* 0x000ff40003800200 */
[----:B------:R-:W-:Y:S01]  /*40a0*/  @!P0 IMAD.MOV R3, RZ, RZ, -R3 ;  /* 0x000000ffff038224 */ /* 0x000fe200078e0a03 */
[----:B------:R-:W-:-:S02]  /*40b0*/  ISETP.GE.AND P0, PT, R248, UR5, PT ;  /* 0x00000005f8007c0c */ /* 0x000fc4000bf06270 */
[----:B------:R-:W-:-:S05]  /*40c0*/  @!P2 LOP3.LUT R3, RZ, R0, RZ, 0x33, !PT ;  /* 0x00000000ff03a212 */ /* 0x000fca00078e33ff */
[----:B------:R-:W-:Y:S01]  /*40d0*/  IMAD.SHL.U32 R6, R3, 0x8, RZ ;  /* 0x0000000803067824 */ /* 0x000fe200078e00ff */
[----:B--2---:R-:W-:Y:S01]  /*40e0*/  ISETP.NE.AND P6, PT, R4, RZ, P1 ;  /* 0x000000ff0400720c */ /* 0x004fe20000fc5270 */
[----:B------:R-:W-:-:S04]  /*40f0*/  IMAD R4, R0, 0x90, RZ ;  /* 0x0000009000047824 */ /* 0x000fc800078e02ff */
[----:B------:R-:W-:Y:S08]  /*4100*/  @P0 BRA `(.L_x_26) ;  /* 0x0000000400180947 */ /* 0x000ff00003800000 */
[----:B------:R-:W-:Y:S01]  /*4110*/  ISETP.GE.AND P2, PT, R6, R4, PT ;  /* 0x000000040600720c */ /* 0x000fe20003f46270 */
[----:B------:R-:W-:Y:S01]  /*4120*/  BSSY.RECONVERGENT B2, `(.L_x_27) ;  /* 0x0000015000027945 */ /* 0x000fe20003800200 */
[----:B0-----:R-:W-:Y:S02]  /*4130*/  CS2R R110, SRZ ;  /* 0x00000000006e7805 */ /* 0x001fe4000001ff00 */
[----:B------:R-:W-:-:S09]  /*4140*/  CS2R R108, SRZ ;  /* 0x00000000006c7805 */ /* 0x000fd2000001ff00 */
[----:B------:R-:W-:Y:S05]  /*4150*/  @P2 BRA `(.L_x_28) ;  /* 0x0000000000442947 */ /* 0x000fea0003800000 */
[----:B------:R-:W0:Y:S02]  /*4160*/  S2UR UR5, SR_CTAID.Y ;  /* 0x00000000000579c3 */ /* 0x000e240000002600 */
[----:B0-----:R-:W-:-:S05]  /*4170*/  IMAD R7, R0, UR5, RZ ;  /* 0x0000000500077c24 */ /* 0x001fca000f8e02ff */
[----:B------:R-:W-:-:S04]  /*4180*/  IADD3 R5, P3, PT, R7, R3, RZ ;  /* 0x0000000307057210 */ /* 0x000fc80007f7e0ff */
[----:B------:R-:W-:Y:S02]  /*4190*/  LEA.HI.X.SX32 R7, R7, RZ, 0x1, P3 ;  /* 0x000000ff07077211 */ /* 0x000fe400018f0eff */
[----:B------:R-:W-:-:S04]  /*41a0*/  LEA R108, P3, R5, UR10, 0x2 ;  /* 0x0000000a056c7c11 */ /* 0x000fc8000f8610ff */
[----:B------:R-:W-:-:S05]  /*41b0*/  LEA.HI.X R109, R5, UR11, R7, 0x2, P3 ;  /* 0x0000000b056d7c11 */ /* 0x000fca00098f1407 */
[----:B------:R-:W2:Y:S01]  /*41c0*/  LDG.E R5, desc[UR36][R108.64] ;  /* 0x000000246c057981 */ /* 0x000ea2000c1e1900 */
[----:B------:R-:W-:-:S04]  /*41d0*/  IMAD R7, R0, UR20, RZ ;  /* 0x0000001400077c24 */ /* 0x000fc8000f8e02ff */
[----:B--2---:R-:W-:Y:S02]  /*41e0*/  IMAD R7, R5, R7, RZ ;  /* 0x0000000705077224 */ /* 0x004fe400078e02ff */
[----:B------:R-:W-:Y:S02]  /*41f0*/  IMAD R5, R0, UR6, RZ ;  /* 0x0000000600057c24 */ /* 0x000fe4000f8e02ff */
[----:B------:R-:W-:-:S03]  /*4200*/  IMAD R7, R7, 0x90, R6 ;  /* 0x0000009007077824 */ /* 0x000fc600078e0206 */
[----:B------:R-:W-:Y:S02]  /*4210*/  SHF.R.S32.HI R108, RZ, 0x1f, R5 ;  /* 0x0000001fff6c7819 */ /* 0x000fe40000011405 */
[----:B------:R-:W-:-:S04]  /*4220*/  IADD3 R5, P3, PT, R7, R5, RZ ;  /* 0x0000000507057210 */ /* 0x000fc80007f7e0ff */
[----:B------:R-:W-:Y:S02]  /*4230*/  LEA.HI.X.SX32 R7, R7, R108, 0x1, P3 ;  /* 0x0000006c07077211 */ /* 0x000fe400018f0eff */
[----:B------:R-:W-:-:S04]  /*4240*/  LEA R108, P3, R5, UR8, 0x1 ;  /* 0x00000008056c7c11 */ /* 0x000fc8000f8608ff */
[----:B------:R-:W-:-:S06]  /*4250*/  LEA.HI.X R109, R5, UR9, R7, 0x1, P3 ;  /* 0x00000009056d7c11 */ /* 0x000fcc00098f0c07 */
[----:B------:R-:W5:Y:S03]  /*4260*/  LDG.E.128 R108, desc[UR36][R108.64] ;  /* 0x000000246c6c7981 */ /* 0x000f66000c1e1d00 */
.L_x_28:
[----:B------:R-:W-:Y:S05]  /*4270*/  BSYNC.RECONVERGENT B2 ;  /* 0x0000000000027941 */ /* 0x000fea0003800200 */
.L_x_27:
[----:B------:R-:W-:-:S09]  /*4280*/  UISETP.NE.AND UP0, UPT, UR21, URZ, UPT ;  /* 0x000000ff1500728c */ /* 0x000fd2000bf05270 */
[----:B------:R-:W-:Y:S05]  /*4290*/  BRA.U UP0, `(.L_x_26) ;  /* 0x0000000100b47547 */ /* 0x000fea000b800000 */
[----:B------:R0:W-:Y:S01]  /*42a0*/  STL [R1+0x268], R0 ;  /* 0x0002680001007387 */ /* 0x0001e20000100800 */
[----:B------:R-:W-:-:S03]  /*42b0*/  ISETP.NE.AND P3, PT, R2, RZ, PT ;  /* 0x000000ff0200720c */ /* 0x000fc60003f65270 */
[----:B------:R-:W2:Y:S04]  /*42c0*/  LDL R250, [R1+0x40] ;  /* 0x0000400001fa7983 */ /* 0x000ea80000100800 */
[----:B0-----:R-:W3:Y:S06]  /*42d0*/  LDL R0, [R1+0x44] ;  /* 0x0000440001007983 */ /* 0x001eec0000100800 */
[----:B------:R-:W-:Y:S01]  /*42e0*/  VOTEU.ANY UP0, P3 ;  /* 0x0000000000ff7886 */ /* 0x000fe20001800100 */
[----:B------:R-:W-:-:S02]  /*42f0*/  PLOP3.LUT P3, PT, PT, PT, UP0, 0x80, 0x8 ;  /* 0x000000000008781c */ /* 0x000fc40003f6f008 */
[----:B------:R-:W-:-:S11]  /*4300*/  PLOP3.LUT P4, PT, PT, PT, UP0, 0x80, 0x8 ;  /* 0x000000000008781c */ /* 0x000fd60003f8f008 */
[----:B------:R-:W0:Y:S02]  /*4310*/  @P3 S2R R5, SR_CTAID.X ;  /* 0x0000000000053919 */ /* 0x000e240000002500 */
[----:B------:R-:W0:Y:S01]  /*4320*/  @P4 LDC R7, c[0x0][0x3f8] ;  /* 0x0000fe00ff074b82 */ /* 0x000e220000000800 */
[----:B------:R-:W-:Y:S02]  /*4330*/  PLOP3.LUT P4, PT, PT, PT, UP0, 0x80, 0x8 ;  /* 0x000000000008781c */ /* 0x000fe40003f8f008 */
[----:B------:R-:W-:-:S11]  /*4340*/  PLOP3.LUT P3, PT, PT, PT, UP0, 0x80, 0x8 ;  /* 0x000000000008781c */ /* 0x000fd60003f6f008 */
[----:B------:R-:W1:Y:S01]  /*4350*/  @P4 LDC.64 R232, c[0x0][0x450] ;  /* 0x00011400ffe84b82 */ /* 0x000e620000000a00 */
[----:B------:R-:W-:Y:S01]  /*4360*/  PLOP3.LUT P4, PT, PT, PT, UP0, 0x80, 0x8 ;  /* 0x000000000008781c */ /* 0x000fe20003f8f008 */
[----:B0-----:R-:W-:Y:S01]  /*4370*/  @P3 IMAD R5, R7, UR38, R5 ;  /* 0x0000002607053c24 */ /* 0x001fe2000f8e0205 */
[----:B------:R-:W-:Y:S01]  /*4380*/  PLOP3.LUT P3, PT, PT, PT, UP0, 0x80, 0x8 ;  /* 0x000000000008781c */ /* 0x000fe20003f6f008 */
[----:B------:R-:W4:-:S12]  /*4390*/  LDL R7, [R1+0x4c] ;  /* 0x00004c0001077983 */ /* 0x000f180000100800 */
[----:B------:R-:W-:Y:S01]  /*43a0*/  @P3 IMAD R5, R5, 0x90, RZ ;  /* 0x0000009005053824 */ /* 0x000fe200078e02ff */
[----:B------:R-:W-:-:S03]  /*43b0*/  PLOP3.LUT P3, PT, PT, PT, UP0, 0x80, 0x8 ;  /* 0x000000000008781c */ /* 0x000fc60003f6f008 */
[----:B-1----:R-:W-:Y:S02]  /*43c0*/  @P4 IMAD.WIDE R232, R5, 0x2, R232 ;  /* 0x0000000205e84825 */ /* 0x002fe400078e02e8 */
[----:B------:R-:W4:Y:S08]  /*43d0*/  LDL R5, [R1+0x48] ;  /* 0x0000480001057983 */ /* 0x000f300000100800 */
[----:B------:R-:W4:Y:S01]  /*43e0*/  @P3 LDG.E.128 R232, desc[UR36][R232.64] ;  /* 0x00000024e8e83981 */ /* 0x000f22000c1e1d00 */
[----:B---3-5:R-:W-:-:S03]  /*43f0*/  HFMA2 R109, R109, 1, 1, R0 ;  /* 0x3c003c006d6d7831 */ /* 0x028fc60000000000 */
[----:B------:R1:W5:Y:S01]  /*4400*/  LDL.LU R0, [R1+0x268] ;  /* 0x0002680001007983 */ /* 0x0003620000300800 */
[----:B------:R-:W-:Y:S02]  /*4410*/  PLOP3.LUT P3, PT, PT, PT, UP0, 0x80, 0x8 ;  /* 0x000000000008781c */ /* 0x000fe40003f6f008 */
[----:B------:R-:W-:Y:S02]  /*4420*/  PLOP3.LUT P5, PT, PT, PT, UP0, 0x80, 0x8 ;  /* 0x000000000008781c */ /* 0x000fe40003faf008 */
[----:B------:R-:W-:Y:S01]  /*4430*/  PLOP3.LUT P4, PT, PT, PT, UP0, 0x80, 0x8 ;  /* 0x000000000008781c */ /* 0x000fe20003f8f008 */
[----:B--2---:R-:W-:Y:S02]  /*4440*/  HFMA2 R108, R108, 1, 1, R250 ;  /* 0x3c003c006c6c7831 */ /* 0x004fe400000000fa */
[----:B----4-:R-:W-:Y:S02]  /*4450*/  HADD2 R111, R111, R7 ;  /* 0x000000076f6f7230 */ /* 0x010fe40000000000 */
[----:B------:R-:W-:-:S04]  /*4460*/  HADD2 R110, R110, R5 ;  /* 0x000000056e6e7230 */ /* 0x000fc80000000000 */
[----:B------:R-:W-:Y:S01]  /*4470*/  @P3 HMUL2 R109, R109, R233 ;  /* 0x000000e96d6d3232 */ /* 0x000fe20000000000 */
[----:B------:R-:W-:Y:S01]  /*4480*/  PLOP3.LUT P3, PT, PT, PT, UP0, 0x80, 0x8 ;  /* 0x000000000008781c */ /* 0x000fe20003f6f008 */
[----:B------:R-:W-:Y:S02]  /*4490*/  @P5 HFMA2 R108, R108, R232, -RZ ;  /* 0x000000e86c6c5231 */ /* 0x000fe400001000ff */
[----:B------:R-:W-:-:S10]  /*44a0*/  @P4 HMUL2 R111, R111, R235 ;  /* 0x000000eb6f6f4232 */ /* 0x000fd40000000000 */
[----:B------:R-:W-:Y:S01]  /*44b0*/  @P3 HFMA2 R110, R110, R234, -RZ ;  /* 0x000000ea6e6e3231 */ /* 0x000fe200001000ff */
[----:B-1----:R-:W-:Y:S06]  /*44c0*/  @P2 BRA `(.L_x_26) ;  /* 0x0000000000282947 */ /* 0x002fec0003800000 */
[----:B------:R-:W-:Y:S08]  /*44d0*/  S2UR UR5, SR_CTAID.Y ;  /* 0x00000000000579c3 */ /* 0x000ff00000002600 */
[----:B------:R-:W0:Y:S02]  /*44e0*/  S2UR UR7, SR_CTAID.X ;  /* 0x00000000000779c3 */ /* 0x000e240000002500 */
[----:B0-----:R-:W-:-:S06]  /*44f0*/  UIMAD UR5, UR5, UR20, UR7 ;  /* 0x00000014050572a4 */ /* 0x001fcc000f8e0207 */
[----:B-----5:R-:W-:-:S04]  /*4500*/  IMAD R7, R0, UR5, RZ ;  /* 0x0000000500077c24 */ /* 0x020fc8000f8e02ff */
[----:B------:R-:W-:-:S05]  /*4510*/  IMAD R7, R7, 0x90, RZ ;  /* 0x0000009007077824 */ /* 0x000fca00078e02ff */
[----:B------:R-:W-:-:S04]  /*4520*/  IADD3 R5, P2, PT, R6, R7, RZ ;  /* 0x0000000706057210 */ /* 0x000fc80007f5e0ff */
[----:B------:R-:W-:Y:S02]  /*4530*/  LEA.HI.X.SX32 R7, R7, RZ, 0x1, P2 ;  /* 0x000000ff07077211 */ /* 0x000fe400010f0eff */
[----:B------:R-:W-:-:S04]  /*4540*/  LEA R232, P2, R5, UR8, 0x1 ;  /* 0x0000000805e87c11 */ /* 0x000fc8000f8408ff */
[----:B------:R-:W-:-:S05]  /*4550*/  LEA.HI.X R233, R5, UR9, R7, 0x1, P2 ;  /* 0x0000000905e97c11 */ /* 0x000fca00090f0c07 */
[----:B------:R1:W-:Y:S04]  /*4560*/  STG.E.128 desc[UR36][R232.64], R108 ;  /* 0x0000006ce8007986 */ /* 0x0003e8000c101d24 */
.L_x_26:
[----:B------:R-:W-:Y:S05]  /*4570*/  BSYNC.RECONVERGENT B1 ;  /* 0x0000000000017941 */ /* 0x000fea0003800200 */
.L_x_25:
[----:B------:R-:W-:Y:S01]  /*4580*/  BSSY.RECONVERGENT B1, `(.L_x_29) ;  /* 0x0000096000017945 */ /* 0x000fe20003800200 */
[----:B-----5:R-:W-:-:S03]  /*4590*/  IADD3 R5, PT, PT, R3, R0, RZ ;  /* 0x0000000003057210 */ /* 0x020fc60007ffe0ff */
[----:B------:R-:W-:Y:S05]  /*45a0*/  @P0 BRA `(.L_x_30) ;  /* 0x00000008004c0947 */ /* 0x000fea0003800000 */
[----:B------:R-:W-:Y:S01]  /*45b0*/  IMAD.SHL.U32 R7, R5, 0x8, RZ ;  /* 0x0000000805077824 */ /* 0x000fe200078e00ff */
[----:B------:R-:W-:Y:S01]  /*45c0*/  BSSY.RECONVERGENT B2, `(.L_x_31) ;  /* 0x0000016000027945 */ /* 0x000fe20003800200 */
[----:B0-----:R-:W-:Y:S02]  /*45d0*/  CS2R R114, SRZ ;  /* 0x0000000000727805 */ /* 0x001fe4000001ff00 */
[----:B------:R-:W-:Y:S02]  /*45e0*/  CS2R R112, SRZ ;  /* 0x0000000000707805 */ /* 0x000fe4000001ff00 */
[----:B------:R-:W-:-:S13]  /*45f0*/  ISETP.GE.AND P2, PT, R7, R4, PT ;  /* 0x000000040700720c */ /* 0x000fda0003f46270 */
[----:B------:R-:W-:Y:S05]  /*4600*/  @P2 BRA `(.L_x_32) ;  /* 0x0000000000442947 */ /* 0x000fea0003800000 */
[----:B------:R-:W0:Y:S02]  /*4610*/  S2UR UR5, SR_CTAID.Y ;  /* 0x00000000000579c3 */ /* 0x000e240000002600 */
[----:B0-----:R-:W-:-:S05]  /*4620*/  IMAD R114, R0, UR5, RZ ;  /* 0x0000000500727c24 */ /* 0x001fca000f8e02ff */
[----:B------:R-:W-:-:S04]  /*4630*/  IADD3 R113, P3, PT, R114, R3, RZ ;  /* 0x0000000372717210 */ /* 0x000fc80007f7e0ff */
[----:B------:R-:W-:Y:S02]  /*4640*/  LEA.HI.X.SX32 R114, R114, RZ, 0x1, P3 ;  /* 0x000000ff72727211 */ /* 0x000fe400018f0eff */
[----:B------:R-:W-:-:S04]  /*4650*/  LEA R112, P3, R113, UR10, 0x2 ;  /* 0x0000000a71707c11 */ /* 0x000fc8000f8610ff */
[----:B------:R-:W-:-:S05]  /*4660*/  LEA.HI.X R113, R113, UR11, R114, 0x2, P3 ;  /* 0x0000000b71717c11 */ /* 0x000fca00098f1472 */
[----:B------:R0:W2:Y:S01]  /*4670*/  LDG.E R112, desc[UR36][R112.64] ;  /* 0x0000002470707981 */ /* 0x0000a2000c1e1900 */
[C---:B------:R-:W-:Y:S02]  /*4680*/  IMAD R114, R0.reuse, UR6, RZ ;  /* 0x0000000600727c24 */ /* 0x040fe4000f8e02ff */
[----:B0-----:R-:W-:-:S04]  /*4690*/  IMAD R113, R0, UR20, RZ ;  /* 0x0000001400717c24 */ /* 0x001fc8000f8e02ff */
[----:B--2---:R-:W-:-:S04]  /*46a0*/  IMAD R113, R113, R112, RZ ;  /* 0x0000007071717224 */ /* 0x004fc800078e02ff */
[----:B------:R-:W-:-:S05]  /*46b0*/  IMAD R113, R113, 0x90, R7 ;  /* 0x0000009071717824 */ /* 0x000fca00078e0207 */
[----:B------:R-:W-:Y:S02]  /*46c0*/  SHF.R.S32.HI R112, RZ, 0x1f, R113 ;  /* 0x0000001fff707819 */ /* 0x000fe40000011471 */
[----:B------:R-:W-:-:S04]  /*46d0*/  IADD3 R113, P3, PT, R114, R113, RZ ;  /* 0x0000007172717210 */ /* 0x000fc80007f7e0ff */
[----:B------:R-:W-:Y:S02]  /*46e0*/  LEA.HI.X.SX32 R114, R114, R112, 0x1, P3 ;  /* 0x0000007072727211 */ /* 0x000fe400018f0eff */
[----:B------:R-:W-:-:S04]  /*46f0*/  LEA R112, P3, R113, UR8, 0x1 ;  /* 0x0000000871707c11 */ /* 0x000fc8000f8608ff */
[----:B------:R-:W-:-:S06]  /*4700*/  LEA.HI.X R113, R113, UR9, R114, 0x1, P3 ;  /* 0x0000000971717c11 */ /* 0x000fcc00098f0c72 */
[----:B------:R-:W5:Y:S03]  /*4710*/  LDG.E.128 R112, desc[UR36][R112.64] ;  /* 0x0000002470707981 */ /* 0x000f66000c1e1d00 */
.L_x_32:
[----:B------:R-:W-:Y:S05]  /*4720*/  BSYNC.RECONVERGENT B2 ;  /* 0x0000000000027941 */ /* 0x000fea0003800200 */
.L_x_31:
[----:B------:R-:W-:-:S09]  /*4730*/  UISETP.NE.AND UP0, UPT, UR21, URZ, UPT ;  /* 0x000000ff1500728c */ /* 0x000fd2000bf05270 */
[----:B------:R-:W-:Y:S05]  /*4740*/  BRA.U UP0, `(.L_x_33) ;  /* 0x0000000100b87547 */ /* 0x000fea000b800000 */
[----:B------:R-:W-:Y:S01]  /*4750*/  ISETP.NE.AND P3, PT, R2, RZ, PT ;  /* 0x000000ff0200720c */ /* 0x000fe20003f65270 */
[----:B------:R-:W2:Y:S04]  /*4760*/  LDL R235, [R1+0x34] ;  /* 0x0000340001eb7983 */ /* 0x000ea80000100800 */
[----:B------:R-:W3:Y:S04]  /*4770*/  LDL R234, [R1+0x38] ;  /* 0x0000380001ea7983 */ /* 0x000ee80000100800 */
[----:B-1----:R-:W4:Y:S04]  /*4780*/  LDL R232, [R1+0x30] ;  /* 0x0000300001e87983 */ /* 0x002f280000100800 */
[----:B------:R-:W-:Y:S01]  /*4790*/  VOTEU.ANY UP0, P3 ;  /* 0x0000000000ff7886 */ /* 0x000fe20001800100 */
[----:B------:R-:W-:Y:S01]  /*47a0*/  PLOP3.LUT P3, PT, PT, PT, UP0, 0x80, 0x8 ;  /* 0x000000000008781c */ /* 0x000fe20003f6f008 */
[----:B------:R-:W4:Y:S01]  /*47b0*/  LDL R233, [R1+0x3c] ;  /* 0x00003c0001e97983 */ /* 0x000f220000100800 */
[----:B------:R-:W-:-:S11]  /*47c0*/  PLOP3.LUT P4, PT, PT, PT, UP0, 0x80, 0x8 ;  /* 0x000000000008781c */ /* 0x000fd60003f8f008 */
[----:B------:R-:W0:Y:S02]  /*47d0*/  @P3 S2R R118, SR_CTAID.X ;  /* 0x0000000000763919 */ /* 0x000e240000002500 */
[----:B------:R-:W0:Y:S01]  /*47e0*/  @P4 LDC R116, c[0x0][0x3f8] ;  /* 0x0000fe00ff744b82 */ /* 0x000e220000000800 */
[----:B------:R-:W-:Y:S02]  /*47f0*/  PLOP3.LUT P3, PT, PT, PT, UP0, 0x80, 0x8 ;  /* 0x000000000008781c */ /* 0x000fe40003f6f008 */
[----:B------:R-:W-:-:S11]  /*4800*/  PLOP3.LUT P4, PT, PT, PT, UP0, 0x80, 0x8 ;  /* 0x000000000008781c */ /* 0x000fd60003f8f008 */
[----:B0-----:R-:W-:Y:S02]  /*4810*/  @P3 IMAD R118, R116, UR38, R118 ;  /* 0x0000002674763c24 */ /* 0x001fe4000f8e0276 */
[----:B------:R-:W0:Y:S01]  /*4820*/  @P4 LDC.64 R116, c[0x0][0x450] ;  /* 0x00011400ff744b82 */ /* 0x000e220000000a00 */
[----:B------:R-:W-:Y:S02]  /*4830*/  PLOP3.LUT P3, PT, PT, PT, UP0, 0x80, 0x8 ;  /* 0x000000000008781c */ /* 0x000fe40003f6f008 */
[----:B------:R-:W-:-:S11]  /*4840*/  PLOP3.LUT P4, PT, PT, PT, UP0, 0x80, 0x8 ;  /* 0x000000000008781c */ /* 0x000fd60003f8f008 */
[----:B------:R-:W-:Y:S01]  /*4850*/  @P3 IMAD R118, R118, 0x90, RZ ;  /* 0x0000009076763824 */ /* 0x000fe200078e02ff */
[----:B------:R-:W-:-:S03]  /*4860*/  PLOP3.LUT P3, PT, PT, PT, UP0, 0x80, 0x8 ;  /* 0x000000000008781c */ /* 0x000fc60003f6f008 */
[----:B0-----:R-:W-:-:S10]  /*4870*/  @P4 IMAD.WIDE R116, R118, 0x2, R116 ;  /* 0x0000000276744825 */ /* 0x001fd400078e0274 */
[----:B------:R-:W4:Y:S01]  /*4880*/  @P3 LDG.E.128 R116, desc[UR36][R116.64+0x10] ;  /* 0x0000102474743981 */ /* 0x000f22000c1e1d00 */
[----:B------:R-:W-:Y:S02]  /*4890*/  PLOP3.LUT P3, PT, PT, PT, UP0, 0x80, 0x8 ;  /* 0x000000000008781c */ /* 0x000fe40003f6f008 */
[----:B------:R-:W-:Y:S02]  /*48a0*/  PLOP3.LUT P5, PT, PT, PT, UP0, 0x80, 0x8 ;  /* 0x000000000008781c */ /* 0x000fe40003faf008 */
[----:B------:R-:W-:Y:S01]  /*48b0*/  PLOP3.LUT P4, PT, PT, PT, UP0, 0x80, 0x8 ;  /* 0x000000000008781c */ /* 0x000fe20003f8f008 */
[----:B------:R-:W-:Y:S01]  /*48c0*/  BSSY.RECONVERGENT B2, `(.L_x_33) ;  /* 0x0000016000027945 */ /* 0x000fe20003800200 */
[----:B--2--5:R-:W-:Y:S02]  /*48d0*/  HADD2 R113, R113, R235 ;  /* 0x000000eb71717230 */ /* 0x024fe40000000000 */
[----:B---3--:R-:W-:Y:S02]  /*48e0*/  HFMA2 R114, R114, 1, 1, R234 ;  /* 0x3c003c0072727831 */ /* 0x008fe400000000ea */
[----:B----4-:R-:W-:-:S02]  /*48f0*/  HFMA2 R112, R112, 1, 1, R232 ;  /* 0x3c003c0070707831 */ /* 0x010fc400000000e8 */
[----:B------:R-:W-:Y:S02]  /*4900*/  HADD2 R115, R115, R233 ;  /* 0x000000e973737230 */ /* 0x000fe40000000000 */
[----:B------:R-:W-:Y:S01]  /*4910*/  @P3 HMUL2 R113, R113, R117 ;  /* 0x0000007571713232 */ /* 0x000fe20000000000 */
[----:B------:R-:W-:Y:S01]  /*4920*/  PLOP3.LUT P3, PT, PT, PT, UP0, 0x80, 0x8 ;  /* 0x000000000008781c */ /* 0x000fe20003f6f008 */
[----:B------:R-:W-:Y:S02]  /*4930*/  @P5 HFMA2 R112, R112, R116, -RZ ;  /* 0x0000007470705231 */ /* 0x000fe400001000ff */
[----:B------:R-:W-:-:S10]  /*4940*/  @P4 HMUL2 R115, R115, R119 ;  /* 0x0000007773734232 */ /* 0x000fd40000000000 */
[----:B------:R-:W-:Y:S01]  /*4950*/  @P3 HMUL2 R114, R114, R118 ;  /* 0x0000007672723232 */ /* 0x000fe20000000000 */
[----:B------:R-:W-:Y:S06]  /*4960*/  @P2 BRA `(.L_x_34) ;  /* 0x00000000002c2947 */ /* 0x000fec0003800000 */
[----:B------:R-:W-:Y:S01]  /*4970*/  S2UR UR5, SR_CTAID.Y ;  /* 0x00000000000579c3 */ /* 0x000fe20000002600 */
[----:B------:R-:W-:-:S07]  /*4980*/  SHF.R.S32.HI R117, RZ, 0x1f, R7 ;  /* 0x0000001fff757819 */ /* 0x000fce0000011407 */
[----:B------:R-:W0:Y:S02]  /*4990*/  S2UR UR7, SR_CTAID.X ;  /* 0x00000000000779c3 */ /* 0x000e240000002500 */
[----:B0-----:R-:W-:-:S06]  /*49a0*/  UIMAD UR5, UR5, UR20, UR7 ;  /* 0x00000014050572a4 */ /* 0x001fcc000f8e0207 */
[----:B------:R-:W-:-:S04]  /*49b0*/  IMAD R116, R0, UR5, RZ ;  /* 0x0000000500747c24 */ /* 0x000fc8000f8e02ff */
[----:B------:R-:W-:-:S05]  /*49c0*/  IMAD R116, R116, 0x90, RZ ;  /* 0x0000009074747824 */ /* 0x000fca00078e02ff */
[----:B------:R-:W-:-:S04]  /*49d0*/  IADD3 R7, P2, PT, R116, R7, RZ ;  /* 0x0000000774077210 */ /* 0x000fc80007f5e0ff */
[----:B------:R-:W-:Y:S02]  /*49e0*/  LEA.HI.X.SX32 R117, R116, R117, 0x1, P2 ;  /* 0x0000007574757211 */ /* 0x000fe400010f0eff */
[----:B------:R-:W-:-:S04]  /*49f0*/  LEA R116, P2, R7, UR8, 0x1 ;  /* 0x0000000807747c11 */ /* 0x000fc8000f8408ff */
[----:B------:R-:W-:-:S05]  /*4a00*/  LEA.HI.X R117, R7, UR9, R117, 0x1, P2 ;  /* 0x0000000907757c11 */ /* 0x000fca00090f0c75 */
[----:B------:R0:W-:Y:S04]  /*4a10*/  STG.E.128 desc[UR36][R116.64], R112 ;  /* 0x0000007074007986 */ /* 0x0001e8000c101d24 */
.L_x_34:
[----:B------:R-:W-:Y:S05]  /*4a20*/  BSYNC.RECONVERGENT B2 ;  /* 0x0000000000027941 */ /* 0x000fea0003800200 */
.L_x_33:
[----:B------:R-:W-:Y:S01]  /*4a30*/  IMAD R7, R0, 0x10, R6 ;  /* 0x0000001000077824 */ /* 0x000fe200078e0206 */
[----:B------:R-:W-:Y:S01]  /*4a40*/  BSSY.RECONVERGENT B2, `(.L_x_35) ;  /* 0x0000016000027945 */ /* 0x000fe20003800200 */
[----:B------:R-:W-:Y:S02]  /*4a50*/  CS2R R118, SRZ ;  /* 0x0000000000767805 */ /* 0x000fe4000001ff00 */
[----:B0-----:R-:W-:Y:S02]  /*4a60*/  CS2R R116, SRZ ;  /* 0x0000000000747805 */ /* 0x001fe4000001ff00 */
        /* <DEDUP_REMOVED lines=19> */
.L_x_36:
[----:B------:R-:W-:Y:S05]  /*4ba0*/  BSYNC.RECONVERGENT B2 ;  /* 0x0000000000027941 */ /* 0x000fea0003800200 */
.L_x_35:
[----:B------:R-:W-:-:S09]  /*4bb0*/  UISETP.NE.AND UP0, UPT, UR21, URZ, UPT ;  /* 0x000000ff1500728c */ /* 0x000fd2000bf05270 */
[----:B------:R-:W-:Y:S05]  /*4bc0*/  BRA.U UP0, `(.L_x_30) ;  /* 0x0000000100c47547 */ /* 0x000fea000b800000 */
[----:B------:R-:W-:Y:S01]  /*4bd0*/  ISETP.NE.AND P2, PT, R2, RZ, PT ;  /* 0x000000ff0200720c */ /* 0x000fe20003f45270 */
[----:B------:R0:W-:Y:S04]  /*4be0*/  STL [R1+0x26c], R3 ;  /* 0x00026c0301007387 */ /* 0x0001e80000100800 */
[----:B0-----:R-:W2:Y:S08]  /*4bf0*/  LDL R3, [R1+0x24] ;  /* 0x0000240001037983 */ /* 0x001eb00000100800 */
[----:B------:R-:W-:Y:S01]  /*4c00*/  VOTEU.ANY UP0, P2 ;  /* 0x0000000000ff7886 */ /* 0x000fe20001000100 */
[----:B------:R-:W-:Y:S01]  /*4c10*/  PLOP3.LUT P2, PT, PT, PT, UP0, 0x80, 0x8 ;  /* 0x000000000008781c */ /* 0x000fe20003f4f008 */
[----:B------:R0:W-:Y:S01]  /*4c20*/  STL [R1+0x268], R0 ;  /* 0x0002680001007387 */ /* 0x0001e20000100800 */
[----:B------:R-:W-:-:S02]  /*4c30*/  PLOP3.LUT P3, PT, PT, PT, UP0, 0x80, 0x8 ;  /* 0x000000000008781c */ /* 0x000fc40003f6f008 */
[----:B------:R-:W-:Y:S01]  /*4c40*/  PLOP3.LUT P4, PT, PT, PT, UP0, 0x80, 0x8 ;  /* 0x000000000008781c */ /* 0x000fe20003f8f008 */
[----:B------:R-:W3:Y:S04]  /*4c50*/  LDL R250, [R1+0x20] ;  /* 0x0000200001fa7983 */ /* 0x000ee80000100800 */
[----:B0-----:R-:W4:Y:S04]  /*4c60*/  LDL R0, [R1+0x28] ;  /* 0x0000280001007983 */ /* 0x001f280000100800 */
[----:B------:R-:W0:Y:S02]  /*4c70*/  @P2 S2R R234, SR_CTAID.X ;  /* 0x0000000000ea2919 */ /* 0x000e240000002500 */
[----:B-1----:R-:W0:Y:S01]  /*4c80*/  @P3 LDC R232, c[0x0][0x3f8] ;  /* 0x0000fe00ffe83b82 */ /* 0x002e220000000800 */
[----:B------:R-:W-:-:S02]  /*4c90*/  PLOP3.LUT P2, PT, PT, PT, UP0, 0x80, 0x8 ;  /* 0x000000000008781c */ /* 0x000fc40003f4f008 */
[----:B------:R-:W-:-:S11]  /*4ca0*/  PLOP3.LUT P3, PT, PT, PT, UP0, 0x80, 0x8 ;  /* 0x000000000008781c */ /* 0x000fd60003f6f008 */
[----:B0-----:R-:W-:Y:S02]  /*4cb0*/  @P2 IMAD R234, R232, UR38, R234 ;  /* 0x00000026e8ea2c24 */ /* 0x001fe4000f8e02ea */
[----:B------:R-:W0:Y:S01]  /*4cc0*/  @P3 LDC.64 R232, c[0x0][0x450] ;  /* 0x00011400ffe83b82 */ /* 0x000e220000000a00 */
[----:B------:R-:W-:Y:S02]  /*4cd0*/  PLOP3.LUT P2, PT, PT, PT, UP0, 0x80, 0x8 ;  /* 0x000000000008781c */ /* 0x000fe40003f4f008 */
[----:B------:R-:W-:-:S11]  /*4ce0*/  PLOP3.LUT P3, PT, PT, PT, UP0, 0x80, 0x8 ;  /* 0x000000000008781c */ /* 0x000fd60003f6f008 */
[----:B------:R-:W-:-:S04]  /*4cf0*/  @P2 IMAD R234, R234, 0x90, RZ ;  /* 0x00000090eaea2824 */ /* 0x000fc800078e02ff */
[----:B0-----:R-:W-:-:S06]  /*4d00*/  @P3 IMAD.WIDE R232, R234, 0x2, R232 ;  /* 0x00000002eae83825 */ /* 0x001fcc00078e02e8 */
[----:B------:R-:W3:Y:S01]  /*4d10*/  @P4 LDG.E.128 R232, desc[UR36][R232.64+0x20] ;  /* 0x00002024e8e84981 */ /* 0x000ee2000c1e1d00 */
[----:B------:R-:W-:Y:S01]  /*4d20*/  PLOP3.LUT P2, PT, PT, PT, UP0, 0x80, 0x8 ;  /* 0x000000000008781c */ /* 0x000fe20003f4f008 */
[----:B--2--5:R-:W-:Y:S02]  /*4d30*/  HADD2 R117, R117, R3 ;  /* 0x0000000375757230 */ /* 0x024fe40000000000 */
[----:B------:R2:W5:Y:S01]  /*4d40*/  LDL.LU R3, [R1+0x26c] ;  /* 0x00026c0001037983 */ /* 0x0005620000300800 */
[----:B----4-:R-:W-:-:S09]  /*4d50*/  HFMA2 R118, R118, 1, 1, R0 ;  /* 0x3c003c0076767831 */ /* 0x010fd20000000000 */
[----:B---3--:R-:W-:Y:S02]  /*4d60*/  @P2 HMUL2 R117, R117, R233 ;  /* 0x000000e975752232 */ /* 0x008fe40000000000 */
[----:B------:R-:W3:Y:S04]  /*4d70*/  LDL R233, [R1+0x2c] ;  /* 0x00002c0001e97983 */ /* 0x000ee80000100800 */
[----:B------:R2:W5:Y:S01]  /*4d80*/  LDL.LU R0, [R1+0x268] ;  /* 0x0002680001007983 */ /* 0x0005620000300800 */
[----:B------:R-:W-:Y:S02]  /*4d90*/  PLOP3.LUT P4, PT, PT, PT, UP0, 0x80, 0x8 ;  /* 0x000000000008781c */ /* 0x000fe40003f8f008 */
[----:B------:R-:W-:Y:S02]  /*4da0*/  PLOP3.LUT P3, PT, PT, PT, UP0, 0x80, 0x8 ;  /* 0x000000000008781c */ /* 0x000fe40003f6f008 */
[----:B------:R-:W-:Y:S01]  /*4db0*/  PLOP3.LUT P2, PT, PT, PT, UP0, 0x80, 0x8 ;  /* 0x000000000008781c */ /* 0x000fe20003f4f008 */
[----:B------:R-:W-:-:S08]  /*4dc0*/  HFMA2 R116, R116, 1, 1, R250 ;  /* 0x3c003c0074747831 */ /* 0x000fd000000000fa */
[----:B------:R-:W-:Y:S01]  /*4dd0*/  @P4 HMUL2 R118, R118, R234 ;  /* 0x000000ea76764232 */ /* 0x000fe20000000000 */
[----:B------:R-:W-:Y:S01]  /*4de0*/  ISETP.GE.AND P4, PT, R7, R4, PT ;  /* 0x000000040700720c */ /* 0x000fe20003f86270 */
[----:B------:R-:W-:Y:S02]  /*4df0*/  @P3 HFMA2 R116, R116, R232, -RZ ;  /* 0x000000e874743231 */ /* 0x000fe400001000ff */
[----:B---3--:R-:W-:-:S04]  /*4e00*/  HADD2 R119, R119, R233 ;  /* 0x000000e977777230 */ /* 0x008fc80000000000 */
[----:B------:R-:W-:-:S06]  /*4e10*/  @P2 HMUL2 R119, R119, R235 ;  /* 0x000000eb77772232 */ /* 0x000fcc0000000000 */
[----:B--2---:R-:W-:Y:S05]  /*4e20*/  @P4 BRA `(.L_x_30) ;  /* 0x00000000002c4947 */ /* 0x004fea0003800000 */
[----:B------:R-:W-:Y:S01]  /*4e30*/  S2UR UR5, SR_CTAID.Y ;  /* 0x00000000000579c3 */ /* 0x000fe20000002600 */
[----:B------:R-:W-:-:S07]  /*4e40*/  SHF.R.S32.HI R233, RZ, 0x1f, R7 ;  /* 0x0000001fffe97819 */ /* 0x000fce0000011407 */
[----:B------:R-:W0:Y:S02]  /*4e50*/  S2UR UR7, SR_CTAID.X ;  /* 0x00000000000779c3 */ /* 0x000e240000002500 */
[----:B0-----:R-:W-:-:S06]  /*4e60*/  UIMAD UR5, UR5, UR20, UR7 ;  /* 0x00000014050572a4 */ /* 0x001fcc000f8e0207 */
[----:B-----5:R-:W-:-:S04]  /*4e70*/  IMAD R232, R0, UR5, RZ ;  /* 0x0000000500e87c24 */ /* 0x020fc8000f8e02ff */
[----:B------:R-:W-:-:S05]  /*4e80*/  IMAD R232, R232, 0x90, RZ ;  /* 0x00000090e8e87824 */ /* 0x000fca00078e02ff */
[----:B------:R-:W-:-:S04]  /*4e90*/  IADD3 R7, P2, PT, R232, R7, RZ ;  /* 0x00000007e8077210 */ /* 0x000fc80007f5e0ff */
[----:B------:R-:W-:Y:S02]  /*4ea0*/  LEA.HI.X.SX32 R233, R232, R233, 0x1, P2 ;  /* 0x000000e9e8e97211 */ /* 0x000fe400010f0eff */
[----:B------:R-:W-:-:S04]  /*4eb0*/  LEA R232, P2, R7, UR8, 0x1 ;  /* 0x0000000807e87c11 */ /* 0x000fc8000f8408ff */
[----:B------:R-:W-:-:S05]  /*4ec0*/  LEA.HI.X R233, R7, UR9, R233, 0x1, P2 ;  /* 0x0000000907e97c11 */ /* 0x000fca00090f0ce9 */
[----:B------:R2:W-:Y:S04]  /*4ed0*/  STG.E.128 desc[UR36][R232.64], R116 ;  /* 0x00000074e8007986 */ /* 0x0005e8000c101d24 */
.L_x_30:
[----:B------:R-:W-:Y:S05]  /*4ee0*/  BSYNC.RECONVERGENT B1 ;  /* 0x0000000000017941 */ /* 0x000fea0003800200 */
.L_x_29:
[----:B------:R-:W-:Y:S04]  /*4ef0*/  BSSY.RECONVERGENT B2, `(.L_x_37) ;  /* 0x000025d000027945 */ /* 0x000fe80003800200 */
[----:B------:R-:W-:Y:S04]  /*4f00*/  BSSY.RELIABLE B1, `(.L_x_38) ;  /* 0x0000211000017945 */ /* 0x000fe80003800100 */
[----:B------:R-:W-:Y:S05]  /*4f10*/  @P0 BRA `(.L_x_39) ;  /* 0x0000000800700947 */ /* 0x000fea0003800000 */
[----:B------:R-:W-:Y:S01]  /*4f20*/  SHF.L.U32 R7, R5, 0x3, RZ ;  /* 0x0000000305077819 */ /* 0x000fe200000006ff */
[----:B------:R-:W-:Y:S01]  /*4f30*/  BSSY.RECONVERGENT B3, `(.L_x_40) ;  /* 0x0000017000037945 */ /* 0x000fe20003800200 */
[----:B0-----:R-:W-:Y:S02]  /*4f40*/  CS2R R10, SRZ ;  /* 0x00000000000a7805 */ /* 0x001fe4000001ff00 */
[----:B------:R-:W-:Y:S01]  /*4f50*/  CS2R R8, SRZ ;  /* 0x0000000000087805 */ /* 0x000fe2000001ff00 */
[----:B-----5:R-:W-:-:S05]  /*4f60*/  IMAD R7, R0, 0x10, R7 ;  /* 0x0000001000077824 */ /* 0x020fca00078e0207 */
        /* <DEDUP_REMOVED lines=8> */
[----:B------:R0:W3:Y:S01]  /*4ff0*/  LDG.E R8, desc[UR36][R8.64] ;  /* 0x0000002408087981 */ /* 0x0000e2000c1e1900 */
[C---:B------:R-:W-:Y:S02]  /*5000*/  IMAD R10, R0.reuse, UR6, RZ ;  /* 0x00000006000a7c24 */ /* 0x040fe4000f8e02ff */
[----:B0-----:R-:W-:-:S04]  /*5010*/  IMAD R9, R0, UR20, RZ ;  /* 0x0000001400097c24 */ /* 0x001fc8000f8e02ff */
[----:B---3--:R-:W-:-:S04]  /*5020*/  IMAD R9, R9, R8, RZ ;  /* 0x0000000809097224 */ /* 0x008fc800078e02ff */
[----:B------:R-:W-:-:S05]  /*5030*/  IMAD R9, R9, 0x90, R7 ;  /* 0x0000009009097824 */ /* 0x000fca00078e0207 */
[----:B------:R-:W-:Y:S02]  /*5040*/  SHF.R.S32.HI R8, RZ, 0x1f, R9 ;  /* 0x0000001fff087819 */ /* 0x000fe40000011409 */
[----:B------:R-:W-:-:S04]  /*5050*/  IADD3 R9, P2, PT, R10, R9, RZ ;  /* 0x000000090a097210 */ /* 0x000fc80007f5e0ff */
[----:B------:R-:W-:Y:S02]  /*5060*/  LEA.HI.X.SX32 R10, R10, R8, 0x1, P2 ;  /* 0x000000080a0a7211 */ /* 0x000fe400010f0eff */
[----:B------:R-:W-:-:S04]  /*5070*/  LEA R8, P2, R9, UR8, 0x1 ;  /* 0x0000000809087c11 */ /* 0x000fc8000f8408ff */
[----:B------:R-:W-:-:S06]  /*5080*/  LEA.HI.X R9, R9, UR9, R10, 0x1, P2 ;  /* 0x0000000909097c11 */ /* 0x000fcc00090f0c0a */
[----:B------:R-:W5:Y:S03]  /*5090*/  LDG.E.128 R8, desc[UR36][R8.64] ;  /* 0x0000002408087981 */ /* 0x000f66000c1e1d00 */
.L_x_41:
[----:B------:R-:W-:Y:S05]  /*50a0*/  BSYNC.RECONVERGENT B3 ;  /* 0x0000000000037941 */ /* 0x000fea0003800200 */
.L_x_40:
[----:B------:R-:W-:-:S09]  /*50b0*/  UISETP.NE.AND UP0, UPT, UR21, URZ, UPT ;  /* 0x000000ff1500728c */ /* 0x000fd2000bf05270 */
[----:B------:R-:W-:Y:S05]  /*50c0*/  BRA.U UP0, `(.L_x_42) ;  /* 0x0000000100cc7547 */ /* 0x000fea000b800000 */
[----:B------:R-:W-:Y:S01]  /*50d0*/  ISETP.NE.AND P2, PT, R2, RZ, PT ;  /* 0x000000ff0200720c */ /* 0x000fe20003f45270 */
[----:B------:R0:W-:Y:S04]  /*50e0*/  STL [R1+0x26c], R3 ;  /* 0x00026c0301007387 */ /* 0x0001e80000100800 */
[----:B0-----:R-:W3:Y:S08]  /*50f0*/  LDL R3, [R1+0x14] ;  /* 0x0000140001037983 */ /* 0x001ef00000100800 */
[----:B------:R-:W-:Y:S01]  /*5100*/  VOTEU.ANY UP0, P2 ;  /* 0x0000000000ff7886 */ /* 0x000fe20001000100 */
[----:B------:R-:W-:Y:S01]  /*5110*/  PLOP3.LUT P2, PT, PT, PT, UP0, 0x80, 0x8 ;  /* 0x000000000008781c */ /* 0x000fe20003f4f008 */
[----:B------:R0:W-:Y:S01]  /*5120*/  STL [R1+0x268], R0 ;  /* 0x0002680001007387 */ /* 0x0001e20000100800 */
[----:B------:R-:W-:-:S02]  /*5130*/  PLOP3.LUT P3, PT, PT, PT, UP0, 0x80, 0x8 ;  /* 0x000000000008781c */ /* 0x000fc40003f6f008 */
[----:B------:R-:W-:Y:S01]  /*5140*/  PLOP3.LUT P4, PT, PT, PT, UP0, 0x80, 0x8 ;  /* 0x000000000008781c */ /* 0x000fe20003f8f008 */
[----:B------:R-:W4:Y:S04]  /*5150*/  LDL R250, [R1+0x10] ;  /* 0x0000100001fa7983 */ /* 0x000f280000100800 */
[----:B0-----:R-:W4:Y:S04]  /*5160*/  LDL R0, [R1+0x18] ;  /* 0x0000180001007983 */ /* 0x001f280000100800 */
[----:B------:R-:W0:Y:S02]  /*5170*/  @P2 S2R R234, SR_CTAID.X ;  /* 0x0000000000ea2919 */ /* 0x000e240000002500 */
[----:B-12---:R-:W0:Y:S01]  /*5180*/  @P3 LDC R232, c[0x0][0x3f8] ;  /* 0x0000fe00ffe83b82 */ /* 0x006e220000000800 */
        /* <DEDUP_REMOVED lines=8> */
[----:B------:R-:W2:Y:S01]  /*5210*/  @P4 LDG.E.128 R232, desc[UR36][R232.64+0x30] ;  /* 0x00003024e8e84981 */ /* 0x000ea2000c1e1d00 */
[----:B------:R-:W-:Y:S01]  /*5220*/  PLOP3.LUT P2, PT, PT, PT, UP0, 0x80, 0x8 ;  /* 0x000000000008781c */ /* 0x000fe20003f4f008 */
[----:B---3-5:R-:W-:Y:S02]  /*5230*/  HADD2 R9, R9, R3 ;  /* 0x0000000309097230 */ /* 0x028fe40000000000 */
[----:B------:R0:W5:Y:S01]  /*5240*/  LDL.LU R3, [R1+0x26c] ;  /* 0x00026c0001037983 */ /* 0x0001620000300800 */
[----:B----4-:R-:W-:-:S09]  /*5250*/  HFMA2 R10, R10, 1, 1, R0 ;  /* 0x3c003c000a0a7831 */ /* 0x010fd20000000000 */
[----:B--2---:R-:W-:Y:S02]  /*5260*/  @P2 HMUL2 R9, R9, R233 ;  /* 0x000000e909092232 */ /* 0x004fe40000000000 */
[----:B------:R-:W2:Y:S04]  /*5270*/  LDL R233, [R1+0x1c] ;  /* 0x00001c0001e97983 */ /* 0x000ea80000100800 */
[----:B------:R0:W5:Y:S01]  /*5280*/  LDL.LU R0, [R1+0x268] ;  /* 0x0002680001007983 */ /* 0x0001620000300800 */
[----:B------:R-:W-:Y:S02]  /*5290*/  PLOP3.LUT P4, PT, PT, PT, UP0, 0x80, 0x8 ;  /* 0x000000000008781c */ /* 0x000fe40003f8f008 */
[----:B------:R-:W-:Y:S02]  /*52a0*/  PLOP3.LUT P3, PT, PT, PT, UP0, 0x80, 0x8 ;  /* 0x000000000008781c */ /* 0x000fe40003f6f008 */
[----:B------:R-:W-:Y:S01]  /*52b0*/  PLOP3.LUT P2, PT, PT, PT, UP0, 0x80, 0x8 ;  /* 0x000000000008781c */ /* 0x000fe20003f4f008 */
[----:B------:R-:W-:-:S08]  /*52c0*/  HFMA2 R8, R8, 1, 1, R250 ;  /* 0x3c003c0008087831 */ /* 0x000fd000000000fa */
[----:B------:R-:W-:Y:S01]  /*52d0*/  @P4 HMUL2 R10, R10, R234 ;  /* 0x000000ea0a0a4232 */ /* 0x000fe20000000000 */
[----:B------:R-:W-:Y:S01]  /*52e0*/  ISETP.GE.AND P4, PT, R7, R4, PT ;  /* 0x000000040700720c */ /* 0x000fe20003f86270 */
[----:B------:R-:W-:Y:S01]  /*52f0*/  BSSY.RECONVERGENT B3, `(.L_x_42) ;  /* 0x0000010000037945 */ /* 0x000fe20003800200 */
[----:B------:R-:W-:Y:S02]  /*5300*/  @P3 HFMA2 R8, R8, R232, -RZ ;  /* 0x000000e808083231 */ /* 0x000fe400001000ff */
[----:B--2---:R-:W-:-:S04]  /*5310*/  HADD2 R11, R11, R233 ;  /* 0x000000e90b0b7230 */ /* 0x004fc80000000000 */
[----:B------:R-:W-:-:S05]  /*5320*/  @P2 HMUL2 R11, R11, R235 ;  /* 0x000000eb0b0b2232 */ /* 0x000fca0000000000 */
[----:B0-----:R-:W-:Y:S05]  /*5330*/  @P4 BRA `(.L_x_43) ;  /* 0x00000000002c4947 */ /* 0x001fea0003800000 */
        /* <DEDUP_REMOVED lines=11> */
.L_x_43:
[----:B------:R-:W-:Y:S05]  /*53f0*/  BSYNC.RECONVERGENT B3 ;  /* 0x0000000000037941 */ /* 0x000fea0003800200 */
.L_x_42:
[----:B------:R-:W-:Y:S05]  /*5400*/  @P0 BRA `(.L_x_44) ;  /* 0x0000000800580947 */ /* 0x000fea0003800000 */
[----:B-----5:R-:W-:Y:S01]  /*5410*/  IMAD R7, R0, 0x20, R6 ;  /* 0x0000002000077824 */ /* 0x020fe200078e0206 */
[----:B------:R-:W-:Y:S01]  /*5420*/  BSSY.RECONVERGENT B3, `(.L_x_45) ;  /* 0x0000016000037945 */ /* 0x000fe20003800200 */
[----:B------:R-:W-:Y:S02]  /*5430*/  CS2R R122, SRZ ;  /* 0x00000000007a7805 */ /* 0x000fe4000001ff00 */
[----:B------:R-:W-:Y:S02]  /*5440*/  CS2R R120, SRZ ;  /* 0x0000000000787805 */ /* 0x000fe4000001ff00 */
[----:B------:R-:W-:-:S13]  /*5450*/  ISETP.GE.AND P2, PT, R7, R4, PT ;  /* 0x000000040700720c */ /* 0x000fda0003f46270 */
[----:B------:R-:W-:Y:S05]  /*5460*/  @P2 BRA `(.L_x_46) ;  /* 0x0000000000442947 */ /* 0x000fea0003800000 */
[----:B------:R-:W3:Y:S02]  /*5470*/  S2UR UR5, SR_CTAID.Y ;  /* 0x00000000000579c3 */ /* 0x000ee40000002600 */
[----:B---3--:R-:W-:-:S05]  /*5480*/  IMAD R122, R0, UR5, RZ ;  /* 0x00000005007a7c24 */ /* 0x008fca000f8e02ff */
[----:B------:R-:W-:-:S04]  /*5490*/  IADD3 R121, P2, PT, R122, R3, RZ ;  /* 0x000000037a797210 */ /* 0x000fc80007f5e0ff */
[----:B------:R-:W-:Y:S02]  /*54a0*/  LEA.HI.X.SX32 R122, R122, RZ, 0x1, P2 ;  /* 0x000000ff7a7a7211 */ /* 0x000fe400010f0eff */
[----:B------:R-:W-:-:S04]  /*54b0*/  LEA R120, P2, R121, UR10, 0x2 ;  /* 0x0000000a79787c11 */ /* 0x000fc8000f8410ff */
[----:B------:R-:W-:-:S05]  /*54c0*/  LEA.HI.X R121, R121, UR11, R122, 0x2, P2 ;  /* 0x0000000b79797c11 */ /* 0x000fca00090f147a */
[----:B------:R3:W2:Y:S01]  /*54d0*/  LDG.E R120, desc[UR36][R120.64] ;  /* 0x0000002478787981 */ /* 0x0006a2000c1e1900 */
[C---:B------:R-:W-:Y:S02]  /*54e0*/  IMAD R122, R0.reuse, UR6, RZ ;  /* 0x00000006007a7c24 */ /* 0x040fe4000f8e02ff */
[----:B---3--:R-:W-:-:S04]  /*54f0*/  IMAD R121, R0, UR20, RZ ;  /* 0x0000001400797c24 */ /* 0x008fc8000f8e02ff */
        /* <DEDUP_REMOVED lines=8> */
.L_x_46:
[----:B------:R-:W-:Y:S05]  /*5580*/  BSYNC.RECONVERGENT B3 ;  /* 0x0000000000037941 */ /* 0x000fea0003800200 */
.L_x_45:
[----:B------:R-:W-:Y:S01]  /*5590*/  UISETP.NE.AND UP0, UPT, UR21, URZ, UPT ;  /* 0x000000ff1500728c */ /* 0x000fe2000bf05270 */
[----:B------:R-:W-:Y:S08]  /*55a0*/  BSSY.RECONVERGENT B3, `(.L_x_39) ;  /* 0x0000033000037945 */ /* 0x000ff00003800200 */
[----:B------:R-:W-:Y:S05]  /*55b0*/  BRA.U UP0, `(.L_x_47) ;  /* 0x0000000100c47547 */ /* 0x000fea000b800000 */
[----:B------:R-:W-:Y:S01]  /*55c0*/  ISETP.NE.AND P2, PT, R2, RZ, PT ;  /* 0x000000ff0200720c */ /* 0x000fe20003f45270 */
[----:B------:R3:W-:Y:S04]  /*55d0*/  STL [R1+0x26c], R3 ;  /* 0x00026c0301007387 */ /* 0x0007e80000100800 */
[----:B---3--:R-:W3:Y:S08]  /*55e0*/  LDL R3, [R1+0x4] ;  /* 0x0000040001037983 */ /* 0x008ef00000100800 */
[----:B------:R-:W-:Y:S01]  /*55f0*/  VOTEU.ANY UP0, P2 ;  /* 0x0000000000ff7886 */ /* 0x000fe20001000100 */
[----:B------:R-:W-:Y:S01]  /*5600*/  PLOP3.LUT P2, PT, PT, PT, UP0, 0x80, 0x8 ;  /* 0x000000000008781c */ /* 0x000fe20003f4f008 */
[----:B------:R0:W-:Y:S01]  /*5610*/  STL [R1+0x268], R0 ;  /* 0x0002680001007387 */ /* 0x0001e20000100800 */
[----:B------:R-:W-:-:S02]  /*5620*/  PLOP3.LUT P3, PT, PT, PT, UP0, 0x80, 0x8 ;  /* 0x000000000008781c */ /* 0x000fc40003f6f008 */
[----:B------:R-:W-:Y:S01]  /*5630*/  PLOP3.LUT P4, PT, PT, PT, UP0, 0x80, 0x8 ;  /* 0x000000000008781c */ /* 0x000fe20003f8f008 */
[----:B------:R-:W4:Y:S04]  /*5640*/  LDL R250, [R1] ;  /* 0x0000000001fa7983 */ /* 0x000f280000100800 */
        /* <DEDUP_REMOVED lines=26> */
[----:B--2---:R-:W-:-:S04]  /*57f0*/  HADD2 R123, R123, R233 ;  /* 0x000000e97b7b7230 */ /* 0x004fc80000000000 */
[----:B------:R-:W-:-:S06]  /*5800*/  @P2 HMUL2 R123, R123, R235 ;  /* 0x000000eb7b7b2232 */ /* 0x000fcc0000000000 */
[----:B---3--:R-:W-:Y:S05]  /*5810*/  @P4 BRA `(.L_x_47) ;  /* 0x00000000002c4947 */ /* 0x008fea0003800000 */
        /* <DEDUP_REMOVED lines=11> */
.L_x_47:
[----:B------:R-:W-:Y:S05]  /*58d0*/  BSYNC.RECONVERGENT B3 ;  /* 0x0000000000037941 */ /* 0x000fea0003800200 */
.L_x_39:
[----:B------:R-:W-:Y:S05]  /*58e0*/  @P0 BRA `(.L_x_48) ;  /* 0x00000008004c0947 */ /* 0x000fea0003800000 */
[----:B-----5:R-:W-:Y:S01]  /*58f0*/  LEA R7, R0, R5, 0x2 ;  /* 0x0000000500077211 */ /* 0x020fe200078e10ff */
[----:B------:R-:W-:Y:S01]  /*5900*/  BSSY.RECONVERGENT B3, `(.L_x_49) ;  /* 0x0000018000037945 */ /* 0x000fe20003800200 */
[----:B------:R-:W-:-:S03]  /*5910*/  CS2R R126, SRZ ;  /* 0x00000000007e7805 */ /* 0x000fc6000001ff00 */
[----:B------:R-:W-:-:S05]  /*5920*/  IMAD.SHL.U32 R124, R7, 0x8, RZ ;  /* 0x00000008077c7824 */ /* 0x000fca00078e00ff */
[----:B------:R-:W-:Y:S02]  /*5930*/  ISETP.GE.AND P2, PT, R124, R4, PT ;  /* 0x000000047c00720c */ /* 0x000fe40003f46270 */
[----:B------:R-:W-:-:S11]  /*5940*/  CS2R R124, SRZ ;  /* 0x00000000007c7805 */ /* 0x000fd6000001ff00 */
        /* <DEDUP_REMOVED lines=11> */
[----:B------:R-:W-:-:S04]  /*5a00*/  IMAD R124, R124, 0x12, R7 ;  /* 0x000000127c7c7824 */ /* 0x000fc800078e0207 */
[----:B------:R-:W-:-:S05]  /*5a10*/  IMAD.SHL.U32 R125, R124, 0x8, RZ ;  /* 0x000000087c7d7824 */ /* 0x000fca00078e00ff */
[----:B------:R-:W-:Y:S02]  /*5a20*/  SHF.R.S32.HI R124, RZ, 0x1f, R125 ;  /* 0x0000001fff7c7819 */ /* 0x000fe4000001147d */
[----:B------:R-:W-:-:S04]  /*5a30*/  IADD3 R125, P2, PT, R126, R125, RZ ;  /* 0x0000007d7e7d7210 */ /* 0x000fc80007f5e0ff */
[----:B------:R-:W-:Y:S02]  /*5a40*/  LEA.HI.X.SX32 R126, R126, R124, 0x1, P2 ;  /* 0x0000007c7e7e7211 */ /* 0x000fe400010f0eff */
[----:B------:R-:W-:-:S04]  /*5a50*/  LEA R124, P2, R125, UR8, 0x1 ;  /* 0x000000087d7c7c11 */ /* 0x000fc8000f8408ff */
[----:B------:R-:W-:-:S06]  /*5a60*/  LEA.HI.X R125, R125, UR9, R126, 0x1, P2 ;  /* 0x000000097d7d7c11 */ /* 0x000fcc00090f0c7e */
[----:B------:R-:W5:Y:S03]  /*5a70*/  LDG.E.128 R124, desc[UR36][R124.64] ;  /* 0x000000247c7c7981 */ /* 0x000f66000c1e1d00 */
.L_x_50:
[----:B------:R-:W-:Y:S05]  /*5a80*/  BSYNC.RECONVERGENT B3 ;  /* 0x0000000000037941 */ /* 0x000fea0003800200 */
.L_x_49:
[----:B------:R-:W-:Y:S01]  /*5a90*/  UISETP.NE.AND UP0, UPT, UR21, URZ, UPT ;  /* 0x000000ff1500728c */ /* 0x000fe2000bf05270 */
[----:B------:R-:W-:Y:S08]  /*5aa0*/  BSSY.RECONVERGENT B3, `(.L_x_44) ;  /* 0x000002c000037945 */ /* 0x000ff00003800200 */
[----:B------:R-:W-:Y:S05]  /*5ab0*/  BRA.U UP0, `(.L_x_51) ;  /* 0x0000000100a87547 */ /* 0x000fea000b800000 */
[----:B------:R-:W-:-:S13]  /*5ac0*/  ISETP.NE.AND P2, PT, R2, RZ, PT ;  /* 0x000000ff0200720c */ /* 0x000fda0003f45270 */
[----:B------:R-:W-:Y:S01]  /*5ad0*/  VOTEU.ANY UP0, P2 ;  /* 0x0000000000ff7886 */ /* 0x000fe20001000100 */
[----:B------:R-:W-:Y:S02]  /*5ae0*/  PLOP3.LUT P2, PT, PT, PT, UP0, 0x80, 0x8 ;  /* 0x000000000008781c */ /* 0x000fe40003f4f008 */
[----:B------:R-:W-:Y:S02]  /*5af0*/  PLOP3.LUT P3, PT, PT, PT, UP0, 0x80, 0x8 ;  /* 0x000000000008781c */ /* 0x000fe40003f6f008 */
[----:B------:R-:W-:-:S09]  /*5b00*/  PLOP3.LUT P4, PT, PT, PT, UP0, 0x80, 0x8 ;  /* 0x000000000008781c */ /* 0x000fd20003f8f008 */
[----:B------:R-:W4:Y:S01]  /*5b10*/  @P2 S2R R234, SR_CTAID.X ;  /* 0x0000000000ea2919 */ /* 0x000f220000002500 */
[----:B------:R-:W-:Y:S01]  /*5b20*/  PLOP3.LUT P2, PT, PT, PT, UP0, 0x80, 0x8 ;  /* 0x000000000008781c */ /* 0x000fe20003f4f008 */
[----:B0123--:R-:W4:Y:S01]  /*5b30*/  @P3 LDC R232, c[0x0][0x3f8] ;  /* 0x0000fe00ffe83b82 */ /* 0x00ff220000000800 */
[----:B------:R-:W-:-:S11]  /*5b40*/  PLOP3.LUT P3, PT, PT, PT, UP0, 0x80, 0x8 ;  /* 0x000000000008781c */ /* 0x000fd60003f6f008 */
[----:B----4-:R-:W-:Y:S01]  /*5b50*/  @P2 IMAD R234, R232, UR38, R234 ;  /* 0x00000026e8ea2c24 */ /* 0x010fe2000f8e02ea */
[----:B------:R-:W-:Y:S01]  /*5b60*/  PLOP3.LUT P2, PT, PT, PT, UP0, 0x80, 0x8 ;  /* 0x000000000008781c */ /* 0x000fe20003f4f008 */
[----:B------:R-:W0:Y:S01]  /*5b70*/  @P3 LDC.64 R232, c[0x0][0x450] ;  /* 0x00011400ffe83b82 */ /* 0x000e220000000a00 */
[----:B------:R-:W-:-:S11]  /*5b80*/  PLOP3.LUT P3, PT, PT, PT, UP0, 0x80, 0x8 ;  /* 0x000000000008781c */ /* 0x000fd60003f6f008 */
[----:B------:R-:W-:-:S04]  /*5b90*/  @P2 IMAD R234, R234, 0x90, RZ ;  /* 0x00000090eaea2824 */ /* 0x000fc800078e02ff */
[----:B0-----:R-:W-:-:S06]  /*5ba0*/  @P3 IMAD.WIDE R232, R234, 0x2, R232 ;  /* 0x00000002eae83825 */ /* 0x001fcc00078e02e8 */
[----:B------:R-:W2:Y:S01]  /*5bb0*/  @P4 LDG.E.128 R232, desc[UR36][R232.64+0x50] ;  /* 0x00005024e8e84981 */ /* 0x000ea2000c1e1d00 */
[----:B------:R-:W-:Y:S01]  /*5bc0*/  PLOP3.LUT P4, PT, PT, PT, UP0, 0x80, 0x8 ;  /* 0x000000000008781c */ /* 0x000fe20003f8f008 */
[----:B-----5:R-:W-:Y:S01]  /*5bd0*/  HFMA2 R126, R126, 1, 1, R246 ;  /* 0x3c003c007e7e7831 */ /* 0x020fe200000000f6 */
[----:B------:R-:W-:Y:S01]  /*5be0*/  PLOP3.LUT P2, PT, PT, PT, UP0, 0x80, 0x8 ;  /* 0x000000000008781c */ /* 0x000fe20003f4f008 */
[----:B------:R-:W-:Y:S01]  /*5bf0*/  HADD2 R125, R125, R245 ;  /* 0x000000f57d7d7230 */ /* 0x000fe20000000000 */
[----:B------:R-:W-:Y:S01]  /*5c00*/  SHF.L.U32 R7, R7, 0x3, RZ ;  /* 0x0000000307077819 */ /* 0x000fe200000006ff */
[----:B------:R-:W-:Y:S01]  /*5c10*/  HFMA2 R124, R124, 1, 1, R244 ;  /* 0x3c003c007c7c7831 */ /* 0x000fe200000000f4 */
[----:B------:R-:W-:Y:S01]  /*5c20*/  PLOP3.LUT P3, PT, PT, PT, UP0, 0x80, 0x8 ;  /* 0x000000000008781c */ /* 0x000fe20003f6f008 */
[----:B------:R-:W-:-:S06]  /*5c30*/  HADD2 R127, R127, R247 ;  /* 0x000000f77f7f7230 */ /* 0x000fcc0000000000 */
[----:B--2---:R-:W-:Y:S01]  /*5c40*/  @P4 HMUL2 R126, R126, R234 ;  /* 0x000000ea7e7e4232 */ /* 0x004fe20000000000 */
[----:B------:R-:W-:Y:S01]  /*5c50*/  ISETP.GE.AND P4, PT, R7, R4, PT ;  /* 0x000000040700720c */ /* 0x000fe20003f86270 */
[----:B------:R-:W-:Y:S01]  /*5c60*/  @P2 HMUL2 R125, R125, R233 ;  /* 0x000000e97d7d2232 */ /* 0x000fe20000000000 */
[----:B------:R-:W-:-:S03]  /*5c70*/  PLOP3.LUT P2, PT, PT, PT, UP0, 0x80, 0x8 ;  /* 0x000000000008781c */ /* 0x000fc60003f4f008 */
[----:B------:R-:W-:-:S10]  /*5c80*/  @P3 HFMA2 R124, R124, R232, -RZ ;  /* 0x000000e87c7c3231 */ /* 0x000fd400001000ff */
        /* <DEDUP_REMOVED lines=13> */
.L_x_51:
[----:B------:R-:W-:Y:S05]  /*5d60*/  BSYNC.RECONVERGENT B3 ;  /* 0x0000000000037941 */ /* 0x000fea0003800200 */
.L_x_44:
[----:B------:R-:W-:Y:S05]  /*5d70*/  @P0 BRA `(.L_x_52) ;  /* 0x0000000800540947 */ /* 0x000fea0003800000 */
[----:B-----5:R-:W-:Y:S01]  /*5d80*/  IMAD R7, R0, 0x4, R5 ;  /* 0x0000000400077824 */ /* 0x020fe200078e0205 */
[----:B------:R-:W-:Y:S01]  /*5d90*/  BSSY.RECONVERGENT B3, `(.L_x_53) ;  /* 0x0000019000037945 */ /* 0x000fe20003800200 */
[----:B------:R-:W-:Y:S02]  /*5da0*/  CS2R R130, SRZ ;  /* 0x0000000000827805 */ /* 0x000fe4000001ff00 */
[----:B0123--:R-:W-:-:S05]  /*5db0*/  IMAD.IADD R232, R7, 0x1, R0 ;  /* 0x0000000107e87824 */ /* 0x00ffca00078e0200 */
[----:B------:R-:W-:-:S04]  /*5dc0*/  SHF.L.U32 R128, R232, 0x3, RZ ;  /* 0x00000003e8807819 */ /* 0x000fc800000006ff */
        /* <DEDUP_REMOVED lines=21> */
.L_x_54:
[----:B------:R-:W-:Y:S05]  /*5f20*/  BSYNC.RECONVERGENT B3 ;  /* 0x0000000000037941 */ /* 0x000fea0003800200 */
.L_x_53:
        /* <DEDUP_REMOVED lines=8> */
[----:B------:R-:W0:Y:S01]  /*5fb0*/  @P2 S2R R234, SR_CTAID.X ;  /* 0x0000000000ea2919 */ /* 0x000e220000002500 */
[----:B------:R-:W-:Y:S01]  /*5fc0*/  PLOP3.LUT P2, PT, PT, PT, UP0, 0x80, 0x8 ;  /* 0x000000000008781c */ /* 0x000fe20003f4f008 */
[----:B------:R-:W0:Y:S01]  /*5fd0*/  @P3 LDC R232, c[0x0][0x3f8] ;  /* 0x0000fe00ffe83b82 */ /* 0x000e220000000800 */
[----:B------:R-:W-:-:S11]  /*5fe0*/  PLOP3.LUT P3, PT, PT, PT, UP0, 0x80, 0x8 ;  /* 0x000000000008781c */ /* 0x000fd60003f6f008 */
[----:B0-----:R-:W-:Y:S01]  /*5ff0*/  @P2 IMAD R234, R232, UR38, R234 ;  /* 0x00000026e8ea2c24 */ /* 0x001fe2000f8e02ea */
        /* <DEDUP_REMOVED lines=9> */
[----:B------:R-:W-:Y:S02]  /*6090*/  IMAD.IADD R7, R7, 0x1, R0 ;  /* 0x0000000107077824 */ /* 0x000fe400078e0200 */
[----:B------:R-:W-:Y:S01]  /*60a0*/  HADD2 R129, R129, R241 ;  /* 0x000000f181817230 */ /* 0x000fe20000000000 */
[----:B------:R-:W-:Y:S01]  /*60b0*/  PLOP3.LUT P3, PT, PT, PT, UP0, 0x80, 0x8 ;  /* 0x000000000008781c */ /* 0x000fe20003f6f008 */
[----:B------:R-:W-:Y:S02]  /*60c0*/  HFMA2 R128, R128, 1, 1, R240 ;  /* 0x3c003c0080807831 */ /* 0x000fe400000000f0 */
[----:B------:R-:W-:Y:S01]  /*60d0*/  HADD2 R131, R131, R243 ;  /* 0x000000f383837230 */ /* 0x000fe20000000000 */
[----:B------:R-:W-:-:S03]  /*60e0*/  SHF.L.U32 R7, R7, 0x3, RZ ;  /* 0x0000000307077819 */ /* 0x000fc600000006ff */
        /* <DEDUP_REMOVED lines=18> */
.L_x_55:
[----:B------:R-:W-:Y:S05]  /*6210*/  BSYNC.RECONVERGENT B3 ;  /* 0x0000000000037941 */ /* 0x000fea0003800200 */
.L_x_48:
[----:B------:R-:W-:Y:S05]  /*6220*/  @P0 BRA `(.L_x_56) ;  /* 0x0000000800400947 */ /* 0x000fea0003800000 */
[C---:B-----5:R-:W-:Y:S01]  /*6230*/  IMAD R7, R0.reuse, 0x4, R5 ;  /* 0x0000000400077824 */ /* 0x060fe200078e0205 */
[----:B------:R-:W-:Y:S01]  /*6240*/  BSSY.RECONVERGENT B3, `(.L_x_57) ;  /* 0x0000019000037945 */ /* 0x000fe20003800200 */
[----:B------:R-:W-:Y:S02]  /*6250*/  CS2R R134, SRZ ;  /* 0x0000000000867805 */ /* 0x000fe4000001ff00 */
[----:B0123--:R-:W-:-:S05]  /*6260*/  IMAD R232, R0, 0x2, R7 ;  /* 0x0000000200e87824 */ /* 0x00ffca00078e0207 */
        /* <DEDUP_REMOVED lines=22> */
.L_x_58:
[----:B------:R-:W-:Y:S05]  /*63d0*/  BSYNC.RECONVERGENT B3 ;  /* 0x0000000000037941 */ /* 0x000fea0003800200 */
.L_x_57:
        /* <DEDUP_REMOVED lines=23> */
[----:B------:R-:W-:Y:S01]  /*6550*/  LEA R7, R0, R7, 0x1 ;  /* 0x0000000700077211 */ /* 0x000fe200078e08ff */
[----:B------:R-:W-:Y:S01]  /*6560*/  HFMA2 R132, R132, 1, 1, R236 ;  /* 0x3c003c0084847831 */ /* 0x000fe200000000ec */
[----:B------:R-:W-:Y:S01]  /*6570*/  PLOP3.LUT P3, PT, PT, PT, UP0, 0x80, 0x8 ;  /* 0x000000000008781c */ /* 0x000fe20003f6f008 */
[----:B------:R-:W-:Y:S02]  /*6580*/  HADD2 R135, R135, R239 ;  /* 0x000000ef87877230 */ /* 0x000fe40000000000 */
[----:B------:R-:W-:-:S04]  /*6590*/  IMAD.SHL.U32 R7, R7, 0x8, RZ ;  /* 0x0000000807077824 */ /* 0x000fc800078e00ff */
        /* <DEDUP_REMOVED lines=18> */
.L_x_59:
[----:B------:R-:W-:Y:S05]  /*66c0*/  BSYNC.RECONVERGENT B3 ;  /* 0x0000000000037941 */ /* 0x000fea0003800200 */
.L_x_52:
[----:B------:R-:W-:Y:S05]  /*66d0*/  @P0 BRA `(.L_x_60) ;  /* 0x0000000800440947 */ /* 0x000fea0003800000 */
[----:B-----5:R-:W-:Y:S01]  /*66e0*/  LEA R7, R0, R6, 0x6 ;  /* 0x0000000600077211 */ /* 0x020fe200078e30ff */
[----:B------:R-:W-:Y:S01]  /*66f0*/  BSSY.RECONVERGENT B3, `(.L_x_61) ;  /* 0x0000016000037945 */ /* 0x000fe20003800200 */
[----:B------:R-:W-:Y:S02]  /*6700*/  CS2R R138, SRZ ;  /* 0x00000000008a7805 */ /* 0x000fe4000001ff00 */
        /* <DEDUP_REMOVED lines=20> */
.L_x_62:
[----:B------:R-:W-:Y:S05]  /*6850*/  BSYNC.RECONVERGENT B3 ;  /* 0x0000000000037941 */ /* 0x000fea0003800200 */
.L_x_61:
        /* <DEDUP_REMOVED lines=23> */
[----:B------:R-:W-:Y:S01]  /*69d0*/  PLOP3.LUT P3, PT, PT, PT, UP0, 0x80, 0x8 ;  /* 0x000000000008781c */ /* 0x000fe20003f6f008 */
[----:B------:R-:W-:Y:S02]  /*69e0*/  HFMA2 R136, R136, 1, 1, R12 ;  /* 0x3c003c0088887831 */ /* 0x000fe4000000000c */
[----:B------:R-:W-:-:S06]  /*69f0*/  HADD2 R139, R139, R15 ;  /* 0x0000000f8b8b7230 */ /* 0x000fcc0000000000 */
[----:B--2---:R-:W-:Y:S01]  /*6a00*/  @P4 HMUL2 R138, R138, R234 ;  /* 0x000000ea8a8a4232 */ /* 0x004fe20000000000 */
[----:B------:R-:W-:Y:S01]  /*6a10*/  ISETP.GE.AND P4, PT, R7, R4, PT ;  /* 0x000000040700720c */ /* 0x000fe20003f86270 */
[----:B------:R-:W-:Y:S01]  /*6a20*/  @P2 HMUL2 R137, R137, R233 ;  /* 0x000000e989892232 */ /* 0x000fe20000000000 */
[----:B------:R-:W-:Y:S01]  /*6a30*/  PLOP3.LUT P2, PT, PT, PT, UP0, 0x80, 0x8 ;  /* 0x000000000008781c */ /* 0x000fe20003f4f008 */
[----:B------:R-:W-:-:S12]  /*6a40*/  @P3 HFMA2 R136, R136, R232, -RZ ;  /* 0x000000e888883231 */ /* 0x000fd800001000ff */
        /* <DEDUP_REMOVED lines=13> */
.L_x_63:
[----:B------:R-:W-:Y:S05]  /*6b20*/  BSYNC.RECONVERGENT B3 ;  /* 0x0000000000037941 */ /* 0x000fea0003800200 */
.L_x_56:
[----:B------:R-:W-:Y:S05]  /*6b30*/  @P0 BREAK.RELIABLE B1 ;  /* 0x0000000000010942 */ /* 0x000fea0003800100 */
[----:B------:R-:W-:Y:S05]  /*6b40*/  @P0 BRA `(.L_x_64) ;  /* 0x00000008005c0947 */ /* 0x000fea0003800000 */
[----:B-----5:R-:W-:Y:S01]  /*6b50*/  IMAD R7, R0, 0x4, R5 ;  /* 0x0000000400077824 */ /* 0x020fe200078e0205 */
[----:B------:R-:W-:Y:S01]  /*6b60*/  BSSY.RECONVERGENT B3, `(.L_x_65) ;  /* 0x000001a000037945 */ /* 0x000fe20003800200 */
[----:B------:R-:W-:-:S03]  /*6b70*/  CS2R R142, SRZ ;  /* 0x00000000008e7805 */ /* 0x000fc6000001ff00 */
[----:B------:R-:W-:-:S05]  /*6b80*/  LEA R7, R0, R7, 0x1 ;  /* 0x0000000700077211 */ /* 0x000fca00078e08ff */
[----:B------:R-:W-:-:S05]  /*6b90*/  IMAD R7, R0, 0x2, R7 ;  /* 0x0000000200077824 */ /* 0x000fca00078e0207 */
        /* <DEDUP_REMOVED lines=22> */
.L_x_66:
[----:B------:R-:W-:Y:S05]  /*6d00*/  BSYNC.RECONVERGENT B3 ;  /* 0x0000000000037941 */ /* 0x000fea0003800200 */
.L_x_65:
        /* <DEDUP_REMOVED lines=45> */
.L_x_67:
[----:B------:R-:W-:Y:S05]  /*6fe0*/  BSYNC.RECONVERGENT B3 ;  /* 0x0000000000037941 */ /* 0x000fea0003800200 */
.L_x_60:
[----:B------:R-:W-:Y:S05]  /*6ff0*/  @P0 BREAK.RELIABLE B1 ;  /* 0x0000000000010942 */ /* 0x000fea0003800100 */
[----:B------:R-:W-:Y:S05]  /*7000*/  @P0 BRA `(.L_x_64) ;  /* 0x00000004002c0947 */ /* 0x000fea0003800000 */
[----:B------:R-:W-:Y:S05]  /*7010*/  BSYNC.RELIABLE B1 ;  /* 0x0000000000017941 */ /* 0x000fea0003800100 */
.L_x_38:
[----:B-----5:R-:W-:Y:S01]  /*7020*/  IMAD R7, R0, 0x4, R5 ;  /* 0x0000000400077824 */ /* 0x020fe200078e0205 */
[----:B------:R-:W-:Y:S01]  /*7030*/  BSSY.RECONVERGENT B1, `(.L_x_68) ;  /* 0x000001b000017945 */ /* 0x000fe20003800200 */
[----:B------:R-:W-:-:S03]  /*7040*/  CS2R R146, SRZ ;  /* 0x0000000000927805 */ /* 0x000fc6000001ff00 */
[----:B------:R-:W-:-:S05]  /*7050*/  LEA R7, R0, R7, 0x1 ;  /* 0x0000000700077211 */ /* 0x000fca00078e08ff */
[----:B------:R-:W-:-:S05]  /*7060*/  IMAD R7, R0, 0x2, R7 ;  /* 0x0000000200077824 */ /* 0x000fca00078e0207 */
[----:B0123--:R-:W-:-:S05]  /*7070*/  IADD3 R232, PT, PT, R7, R0, RZ ;  /* 0x0000000007e87210 */ /* 0x00ffca0007ffe0ff */
        /* <DEDUP_REMOVED lines=15> */
[----:B------:R-:W-:-:S04]  /*7170*/  SHF.L.U32 R145, R144, 0x3, RZ ;  /* 0x0000000390917819 */ /* 0x000fc800000006ff */
[----:B------:R-:W-:Y:S02]  /*7180*/  SHF.R.S32.HI R144, RZ, 0x1f, R145 ;  /* 0x0000001fff907819 */ /* 0x000fe40000011491 */
[----:B------:R-:W-:-:S04]  /*7190*/  IADD3 R145, P2, PT, R146, R145, RZ ;  /* 0x0000009192917210 */ /* 0x000fc80007f5e0ff */
[----:B------:R-:W-:Y:S02]  /*71a0*/  LEA.HI.X.SX32 R146, R146, R144, 0x1, P2 ;  /* 0x0000009092927211 */ /* 0x000fe400010f0eff */
[----:B------:R-:W-:-:S04]  /*71b0*/  LEA R144, P2, R145, UR8, 0x1 ;  /* 0x0000000891907c11 */ /* 0x000fc8000f8408ff */
[----:B------:R-:W-:-:S06]  /*71c0*/  LEA.HI.X R145, R145, UR9, R146, 0x1, P2 ;  /* 0x0000000991917c11 */ /* 0x000fcc00090f0c92 */
[----:B------:R-:W5:Y:S03]  /*71d0*/  LDG.E.128 R144, desc[UR36][R144.64] ;  /* 0x0000002490907981 */ /* 0x000f66000c1e1d00 */
.L_x_69:
[----:B------:R-:W-:Y:S05]  /*71e0*/  BSYNC.RECONVERGENT B1 ;  /* 0x0000000000017941 */ /* 0x000fea0003800200 */
.L_x_68:
[----:B------:R-:W-:-:S09]  /*71f0*/  UISETP.NE.AND UP0, UPT, UR21, URZ, UPT ;  /* 0x000000ff1500728c */ /* 0x000fd2000bf05270 */
        /* <DEDUP_REMOVED lines=44> */
.L_x_64:
[----:B------:R-:W-:Y:S05]  /*74c0*/  BSYNC.RECONVERGENT B2 ;  /* 0x0000000000027941 */ /* 0x000fea0003800200 */
.L_x_37:
[C---:B-----5:R-:W-:Y:S01]  /*74d0*/  IMAD R5, R0.reuse, 0x4, R5 ;  /* 0x0000000400057824 */ /* 0x060fe200078e0205 */
[----:B------:R-:W-:Y:S04]  /*74e0*/  BSSY.RECONVERGENT B1, `(.L_x_70) ;  /* 0x0000048000017945 */ /* 0x000fe80003800200 */
[----:B------:R-:W-:-:S05]  /*74f0*/  LEA R5, R0, R5, 0x1 ;  /* 0x0000000500057211 */ /* 0x000fca00078e08ff */
[----:B------:R-:W-:-:S05]  /*7500*/  IMAD R5, R0, 0x2, R5 ;  /* 0x0000000200057824 */ /* 0x000fca00078e0205 */
[----:B------:R-:W-:Y:S01]  /*7510*/  LEA R5, R0, R5, 0x1 ;  /* 0x0000000500057211 */ /* 0x000fe200078e08ff */
[----:B------:R-:W-:Y:S06]  /*7520*/  @P0 BRA `(.L_x_71) ;  /* 0x00000004000c0947 */ /* 0x000fec0003800000 */
[----:B------:R-:W-:Y:S01]  /*7530*/  IMAD.SHL.U32 R7, R5, 0x8, RZ ;  /* 0x0000000805077824 */ /* 0x000fe200078e00ff */
        /* <DEDUP_REMOVED lines=23> */
.L_x_73:
[----:B------:R-:W-:Y:S05]  /*76b0*/  BSYNC.RECONVERGENT B2 ;  /* 0x0000000000027941 */ /* 0x000fea0003800200 */
.L_x_72:
[----:B------:R-:W-:-:S09]  /*76c0*/  UISETP.NE.AND UP0, UPT, UR21, URZ, UPT ;  /* 0x000000ff1500728c */ /* 0x000fd2000bf05270 */
[----:B------:R-:W-:Y:S05]  /*76d0*/  BRA.U UP0, `(.L_x_71) ;  /* 0x0000000100a07547 */ /* 0x000fea000b800000 */
[----:B------:R-:W-:-:S13]  /*76e0*/  ISETP.NE.AND P3, PT, R2, RZ, PT ;  /* 0x000000ff0200720c */ /* 0x000fda0003f65270 */
[----:B------:R-:W-:Y:S01]  /*76f0*/  VOTEU.ANY UP0, P3 ;  /* 0x0000000000ff7886 */ /* 0x000fe20001800100 */
[----:B------:R-:W-:Y:S02]  /*7700*/  PLOP3.LUT P3, PT, PT, PT, UP0, 0x80, 0x8 ;  /* 0x000000000008781c */ /* 0x000fe40003f6f008 */
[----:B------:R-:W-:-:S11]  /*7710*/  PLOP3.LUT P4, PT, PT, PT, UP0, 0x80, 0x8 ;  /* 0x000000000008781c */ /* 0x000fd60003f8f008 */
        /* <DEDUP_REMOVED lines=8> */
[----:B------:R-:W-:Y:S01]  /*77a0*/  @P3 IMAD R234, R234, 0x90, RZ ;  /* 0x00000090eaea3824 */ /* 0x000fe200078e02ff */
[----:B------:R-:W-:-:S03]  /*77b0*/  PLOP3.LUT P3, PT, PT, PT, UP0, 0x80, 0x8 ;  /* 0x000000000008781c */ /* 0x000fc60003f6f008 */
[----:B0-----:R-:W-:-:S10]  /*77c0*/  @P4 IMAD.WIDE R232, R234, 0x2, R232 ;  /* 0x00000002eae84825 */ /* 0x001fd400078e02e8 */
[----:B------:R-:W2:Y:S01]  /*77d0*/  @P3 LDG.E.128 R232, desc[UR36][R232.64+0xb0] ;  /* 0x0000b024e8e83981 */ /* 0x000ea2000c1e1d00 */
[----:B------:R-:W-:Y:S01]  /*77e0*/  PLOP3.LUT P3, PT, PT, PT, UP0, 0x80, 0x8 ;  /* 0x000000000008781c */ /* 0x000fe20003f6f008 */
[----:B-----5:R-:W-:Y:S01]  /*77f0*/  HADD2 R149, R149, R25 ;  /* 0x0000001995957230 */ /* 0x020fe20000000000 */
[----:B------:R-:W-:Y:S01]  /*7800*/  PLOP3.LUT P5, PT, PT, PT, UP0, 0x80, 0x8 ;  /* 0x000000000008781c */ /* 0x000fe20003faf008 */
[----:B------:R-:W-:Y:S01]  /*7810*/  HFMA2 R150, R150, 1, 1, R26 ;  /* 0x3c003c0096967831 */ /* 0x000fe2000000001a */
[----:B------:R-:W-:Y:S01]  /*7820*/  PLOP3.LUT P4, PT, PT, PT, UP0, 0x80, 0x8 ;  /* 0x000000000008781c */ /* 0x000fe20003f8f008 */
[----:B------:R-:W-:Y:S02]  /*7830*/  HFMA2 R148, R148, 1, 1, R24 ;  /* 0x3c003c0094947831 */ /* 0x000fe40000000018 */
[----:B------:R-:W-:-:S06]  /*7840*/  HADD2 R151, R151, R27 ;  /* 0x0000001b97977230 */ /* 0x000fcc0000000000 */
[----:B--2---:R-:W-:Y:S01]  /*7850*/  @P3 HMUL2 R149, R149, R233 ;  /* 0x000000e995953232 */ /* 0x004fe20000000000 */
        /* <DEDUP_REMOVED lines=16> */
.L_x_71:
[----:B------:R-:W-:Y:S05]  /*7960*/  BSYNC.RECONVERGENT B1 ;  /* 0x0000000000017941 */ /* 0x000fea0003800200 */
.L_x_70:
[----:B------:R-:W-:Y:S01]  /*7970*/  BSSY.RECONVERGENT B1, `(.L_x_74) ;  /* 0x0000046000017945 */ /* 0x000fe20003800200 */
[----:B------:R-:W-:-:S03]  /*7980*/  IMAD.IADD R5, R5, 0x1, R0 ;  /* 0x0000000105057824 */ /* 0x000fc600078e0200 */
[----:B------:R-:W-:Y:S05]  /*7990*/  @P0 BRA `(.L_x_75) ;  /* 0x00000004000c0947 */ /* 0x000fea0003800000 */
[----:B------:R-:W-:Y:S01]  /*79a0*/  SHF.L.U32 R7, R5, 0x3, RZ ;  /* 0x0000000305077819 */ /* 0x000fe200000006ff */
        /* <DEDUP_REMOVED lines=23> */
.L_x_77:
[----:B------:R-:W-:Y:S05]  /*7b20*/  BSYNC.RECONVERGENT B2 ;  /* 0x0000000000027941 */ /* 0x000fea0003800200 */
.L_x_76:
        /* <DEDUP_REMOVED lines=42> */
.L_x_75:
[----:B------:R-:W-:Y:S05]  /*7dd0*/  BSYNC.RECONVERGENT B1 ;  /* 0x0000000000017941 */ /* 0x000fea0003800200 */
.L_x_74:
[----:B------:R-:W-:Y:S01]  /*7de0*/  BSSY.RECONVERGENT B1, `(.L_x_78) ;  /* 0x0000046000017945 */ /* 0x000fe20003800200 */
[----:B------:R-:W-:-:S03]  /*7df0*/  IADD3 R5, PT, PT, R5, R0, RZ ;  /* 0x0000000005057210 */ /* 0x000fc60007ffe0ff */
[----:B------:R-:W-:Y:S05]  /*7e00*/  @P0 BRA `(.L_x_79) ;  /* 0x00000004000c0947 */ /* 0x000fea0003800000 */
        /* <DEDUP_REMOVED lines=24> */
.L_x_81:
[----:B------:R-:W-:Y:S05]  /*7f90*/  BSYNC.RECONVERGENT B2 ;  /* 0x0000000000027941 */ /* 0x000fea0003800200 */
.L_x_80:
        /* <DEDUP_REMOVED lines=42> */
.L_x_79:
[----:B------:R-:W-:Y:S05]  /*8240*/  BSYNC.RECONVERGENT B1 ;  /* 0x0000000000017941 */ /* 0x000fea0003800200 */
.L_x_78:
        /* <DEDUP_REMOVED lines=27> */
.L_x_85:
[----:B------:R-:W-:Y:S05]  /*8400*/  BSYNC.RECONVERGENT B2 ;  /* 0x0000000000027941 */ /* 0x000fea0003800200 */
.L_x_84:
        /* <DEDUP_REMOVED lines=42> */
.L_x_83:
[----:B------:R-:W-:Y:S05]  /*86b0*/  BSYNC.RECONVERGENT B1 ;  /* 0x0000000000017941 */ /* 0x000fea0003800200 */
.L_x_82:
        /* <DEDUP_REMOVED lines=27> */
.L_x_89:
[----:B------:R-:W-:Y:S05]  /*8870*/  BSYNC.RECONVERGENT B2 ;  /* 0x0000000000027941 */ /* 0x000fea0003800200 */
.L_x_88:
        /* <DEDUP_REMOVED lines=42> */
.L_x_87:
[----:B------:R-:W-:Y:S05]  /*8b20*/  BSYNC.RECONVERGENT B1 ;  /* 0x0000000000017941 */ /* 0x000fea0003800200 */
.L_x_86:
[----:B------:R-:W-:Y:S01]  /*8b30*/  BSSY.RECONVERGENT B1, `(.L_x_90) ;  /* 0x0000044000017945 */ /* 0x000fe20003800200 */
[----:B------:R-:W-:-:S03]  /*8b40*/  IMAD R250, R0, 0x80, R6 ;  /* 0x0000008000fa7824 */ /* 0x000fc600078e0206 */
[----:B------:R-:W-:Y:S05]  /*8b50*/  @P0 BRA `(.L_x_91) ;  /* 0x0000000400040947 */ /* 0x000fea0003800000 */
[----:B------:R-:W-:Y:S01]  /*8b60*/  ISETP.GE.AND P2, PT, R250, R4, PT ;  /* 0x00000004fa00720c */ /* 0x000fe20003f46270 */
[----:B------:R-:W-:Y:S01]  /*8b70*/  BSSY.RECONVERGENT B2, `(.L_x_92) ;  /* 0x0000015000027945 */ /* 0x000fe20003800200 */
[----:B------:R-:W-:Y:S02]  /*8b80*/  CS2R R170, SRZ ;  /* 0x0000000000aa7805 */ /* 0x000fe4000001ff00 */
        /* <DEDUP_REMOVED lines=8> */
[----:B------:R0:W2:Y:S02]  /*8c10*/  LDG.E R6, desc[UR36][R6.64] ;  /* 0x0000002406067981 */ /* 0x0000a4000c1e1900 */
[----:B0-----:R-:W-:-:S04]  /*8c20*/  IMAD R7, R0, UR20, RZ ;  /* 0x0000001400077c24 */ /* 0x001fc8000f8e02ff */
[----:B--2---:R-:W-:Y:S02]  /*8c30*/  IMAD R7, R7, R6, RZ ;  /* 0x0000000607077224 */ /* 0x004fe400078e02ff */
[----:B------:R-:W-:Y:S02]  /*8c40*/  IMAD R6, R0, UR6, RZ ;  /* 0x0000000600067c24 */ /* 0x000fe4000f8e02ff */
[----:B------:R-:W-:-:S05]  /*8c50*/  IMAD R7, R7, 0x90, R250 ;  /* 0x0000009007077824 */ /* 0x000fca00078e02fa */
[----:B------:R-:W-:Y:S02]  /*8c60*/  SHF.R.S32.HI R168, RZ, 0x1f, R7 ;  /* 0x0000001fffa87819 */ /* 0x000fe40000011407 */
[----:B------:R-:W-:-:S04]  /*8c70*/  IADD3 R7, P3, PT, R6, R7, RZ ;  /* 0x0000000706077210 */ /* 0x000fc80007f7e0ff */
[----:B------:R-:W-:Y:S02]  /*8c80*/  LEA.HI.X.SX32 R168, R6, R168, 0x1, P3 ;  /* 0x000000a806a87211 */ /* 0x000fe400018f0eff */
[----:B------:R-:W-:-:S04]  /*8c90*/  LEA R6, P3, R7, UR8, 0x1 ;  /* 0x0000000807067c11 */ /* 0x000fc8000f8608ff */
[----:B------:R-:W-:-:S05]  /*8ca0*/  LEA.HI.X R7, R7, UR9, R168, 0x1, P3 ;  /* 0x0000000907077c11 */ /* 0x000fca00098f0ca8 */
[----:B------:R0:W5:Y:S04]  /*8cb0*/  LDG.E.128 R168, desc[UR36][R6.64] ;  /* 0x0000002406a87981 */ /* 0x000168000c1e1d00 */
.L_x_93:
[----:B------:R-:W-:Y:S05]  /*8cc0*/  BSYNC.RECONVERGENT B2 ;  /* 0x0000000000027941 */ /* 0x000fea0003800200 */
.L_x_92:
[----:B------:R-:W-:-:S09]  /*8cd0*/  UISETP.NE.AND UP0, UPT, UR21, URZ, UPT ;  /* 0x000000ff1500728c */ /* 0x000fd2000bf05270 */
[----:B------:R-:W-:Y:S05]  /*8ce0*/  BRA.U UP0, `(.L_x_91) ;  /* 0x0000000100a07547 */ /* 0x000fea000b800000 */
[----:B------:R-:W-:-:S13]  /*8cf0*/  ISETP.NE.AND P3, PT, R2, RZ, PT ;  /* 0x000000ff0200720c */ /* 0x000fda0003f65270 */
[----:B------:R-:W-:Y:S01]  /*8d00*/  VOTEU.ANY UP0, P3 ;  /* 0x0000000000ff7886 */ /* 0x000fe20001800100 */
[----:B------:R-:W-:Y:S02]  /*8d10*/  PLOP3.LUT P3, PT, PT, PT, UP0, 0x80, 0x8 ;  /* 0x000000000008781c */ /* 0x000fe40003f6f008 */
[----:B------:R-:W-:-:S11]  /*8d20*/  PLOP3.LUT P4, PT, PT, PT, UP0, 0x80, 0x8 ;  /* 0x000000000008781c */ /* 0x000fd60003f8f008 */
[----:B0-----:R-:W1:Y:S01]  /*8d30*/  @P3 S2R R6, SR_CTAID.X ;  /* 0x0000000000063919 */ /* 0x001e620000002500 */
[----:B------:R-:W-:Y:S01]  /*8d40*/  PLOP3.LUT P3, PT, PT, PT, UP0, 0x80, 0x8 ;  /* 0x000000000008781c */ /* 0x000fe20003f6f008 */
[----:B------:R-:W1:Y:S01]  /*8d50*/  @P4 LDC R7, c[0x0][0x3f8] ;  /* 0x0000fe00ff074b82 */ /* 0x000e620000000800 */
[----:B------:R-:W-:-:S11]  /*8d60*/  PLOP3.LUT P4, PT, PT, PT, UP0, 0x80, 0x8 ;  /* 0x000000000008781c */ /* 0x000fd60003f8f008 */
[----:B-123--:R-:W-:Y:S01]  /*8d70*/  @P3 IMAD R232, R7, UR38, R6 ;  /* 0x0000002607e83c24 */ /* 0x00efe2000f8e0206 */
        /* <DEDUP_REMOVED lines=31> */
.L_x_91:
[----:B------:R-:W-:Y:S05]  /*8f70*/  BSYNC.RECONVERGENT B1 ;  /* 0x0000000000017941 */ /* 0x000fea0003800200 */
.L_x_90:
[----:B------:R-:W-:Y:S01]  /*8f80*/  BSSY.RECONVERGENT B1, `(.L_x_94) ;  /* 0x0000046000017945 */ /* 0x000fe20003800200 */
[----:B------:R-:W-:-:S03]  /*8f90*/  LEA R5, R0, R5, 0x1 ;  /* 0x0000000500057211 */ /* 0x000fc600078e08ff */
        /* <DEDUP_REMOVED lines=15> */
[----:B--2---:R-:W-:-:S04]  /*9090*/  IMAD R6, R7, R6, RZ ;  /* 0x0000000607067224 */ /* 0x004fc800078e02ff */
[----:B------:R-:W-:-:S05]  /*90a0*/  IMAD R6, R6, 0x12, R5 ;  /* 0x0000001206067824 */ /* 0x000fca00078e0205 */
[----:B------:R-:W-:Y:S01]  /*90b0*/  SHF.L.U32 R7, R6, 0x3, RZ ;  /* 0x0000000306077819 */ /* 0x000fe200000006ff */
[----:B------:R-:W-:-:S03]  /*90c0*/  IMAD R6, R0, UR6, RZ ;  /* 0x0000000600067c24 */ /* 0x000fc6000f8e02ff */
[----:B------:R-:W-:Y:S02]  /*90d0*/  SHF.R.S32.HI R172, RZ, 0x1f, R7 ;  /* 0x0000001fffac7819 */ /* 0x000fe40000011407 */
[----:B------:R-:W-:-:S04]  /*90e0*/  IADD3 R7, P3, PT, R6, R7, RZ ;  /* 0x0000000706077210 */ /* 0x000fc80007f7e0ff */
[----:B------:R-:W-:Y:S02]  /*90f0*/  LEA.HI.X.SX32 R172, R6, R172, 0x1, P3 ;  /* 0x000000ac06ac7211 */ /* 0x000fe400018f0eff */
[----:B------:R-:W-:-:S04]  /*9100*/  LEA R6, P3, R7, UR8, 0x1 ;  /* 0x0000000807067c11 */ /* 0x000fc8000f8608ff */
[----:B------:R-:W-:-:S05]  /*9110*/  LEA.HI.X R7, R7, UR9, R172, 0x1, P3 ;  /* 0x0000000907077c11 */ /* 0x000fca00098f0cac */
[----:B------:R0:W5:Y:S04]  /*9120*/  LDG.E.128 R172, desc[UR36][R6.64] ;  /* 0x0000002406ac7981 */ /* 0x000168000c1e1d00 */
.L_x_97:
[----:B------:R-:W-:Y:S05]  /*9130*/  BSYNC.RECONVERGENT B2 ;  /* 0x0000000000027941 */ /* 0x000fea0003800200 */
.L_x_96:
        /* <DEDUP_REMOVED lines=42> */
.L_x_95:
[----:B------:R-:W-:Y:S05]  /*93e0*/  BSYNC.RECONVERGENT B1 ;  /* 0x0000000000017941 */ /* 0x000fea0003800200 */
.L_x_94:
        /* <DEDUP_REMOVED lines=18> */
[----:B------:R-:W-:-:S04]  /*9510*/  IMAD R6, R6, 0x12, R5 ;  /* 0x0000001206067824 */ /* 0x000fc800078e0205 */
[----:B------:R-:W-:Y:S02]  /*9520*/  IMAD.SHL.U32 R7, R6, 0x8, RZ ;  /* 0x0000000806077824 */ /* 0x000fe400078e00ff */
[----:B------:R-:W-:-:S03]  /*9530*/  IMAD R6, R0, UR6, RZ ;  /* 0x0000000600067c24 */ /* 0x000fc6000f8e02ff */
[----:B------:R-:W-:Y:S02]  /*9540*/  SHF.R.S32.HI R176, RZ, 0x1f, R7 ;  /* 0x0000001fffb07819 */ /* 0x000fe40000011407 */
[----:B------:R-:W-:-:S04]  /*9550*/  IADD3 R7, P3, PT, R6, R7, RZ ;  /* 0x0000000706077210 */ /* 0x000fc80007f7e0ff */
[----:B------:R-:W-:Y:S02]  /*9560*/  LEA.HI.X.SX32 R176, R6, R176, 0x1, P3 ;  /* 0x000000b006b07211 */ /* 0x000fe400018f0eff */
[----:B------:R-:W-:-:S04]  /*9570*/  LEA R6, P3, R7, UR8, 0x1 ;  /* 0x0000000807067c11 */ /* 0x000fc8000f8608ff */
[----:B------:R-:W-:-:S05]  /*9580*/  LEA.HI.X R7, R7, UR9, R176, 0x1, P3 ;  /* 0x0000000907077c11 */ /* 0x000fca00098f0cb0 */
[----:B------:R0:W5:Y:S04]  /*9590*/  LDG.E.128 R176, desc[UR36][R6.64] ;  /* 0x0000002406b07981 */ /* 0x000168000c1e1d00 */
.L_x_101:
[----:B------:R-:W-:Y:S05]  /*95a0*/  BSYNC.RECONVERGENT B2 ;  /* 0x0000000000027941 */ /* 0x000fea0003800200 */
.L_x_100:
        /* <DEDUP_REMOVED lines=42> */
.L_x_99:
[----:B------:R-:W-:Y:S05]  /*9850*/  BSYNC.RECONVERGENT B1 ;  /* 0x0000000000017941 */ /* 0x000fea0003800200 */
.L_x_98:
        /* <DEDUP_REMOVED lines=27> */
.L_x_105:
[----:B------:R-:W-:Y:S05]  /*9a10*/  BSYNC.RECONVERGENT B2 ;  /* 0x0000000000027941 */ /* 0x000fea0003800200 */
.L_x_104:
        /* <DEDUP_REMOVED lines=42> */
.L_x_103:
[----:B------:R-:W-:Y:S05]  /*9cc0*/  BSYNC.RECONVERGENT B1 ;  /* 0x0000000000017941 */ /* 0x000fea0003800200 */
.L_x_102:
        /* <DEDUP_REMOVED lines=27> */
.L_x_109:
[----:B------:R-:W-:Y:S05]  /*9e80*/  BSYNC.RECONVERGENT B2 ;  /* 0x0000000000027941 */ /* 0x000fea0003800200 */
.L_x_108:
        /* <DEDUP_REMOVED lines=42> */
.L_x_107:
[----:B------:R-:W-:Y:S05]  /*a130*/  BSYNC.RECONVERGENT B1 ;  /* 0x0000000000017941 */ /* 0x000fea0003800200 */
.L_x_106:
        /* <DEDUP_REMOVED lines=27> */
.L_x_113:
[----:B------:R-:W-:Y:S05]  /*a2f0*/  BSYNC.RECONVERGENT B2 ;  /* 0x0000000000027941 */ /* 0x000fea0003800200 */
.L_x_112:
        /* <DEDUP_REMOVED lines=42> */
.L_x_111:
[----:B------:R-:W-:Y:S05]  /*a5a0*/  BSYNC.RECONVERGENT B1 ;  /* 0x0000000000017941 */ /* 0x000fea0003800200 */
.L_x_110:
        /* <DEDUP_REMOVED lines=27> */
.L_x_117:
[----:B------:R-:W-:Y:S05]  /*a760*/  BSYNC.RECONVERGENT B2 ;  /* 0x0000000000027941 */ /* 0x000fea0003800200 */
.L_x_116:
        /* <DEDUP_REMOVED lines=42> */
.L_x_115:
[----:B------:R-:W-:Y:S05]  /*aa10*/  BSYNC.RECONVERGENT B1 ;  /* 0x0000000000017941 */ /* 0x000fea0003800200 */
.L_x_114:
        /* <DEDUP_REMOVED lines=27> */
.L_x_121:
[----:B------:R-:W-:Y:S05]  /*abd0*/  BSYNC.RECONVERGENT B2 ;  /* 0x0000000000027941 */ /* 0x000fea0003800200 */
.L_x_120:
        /* <DEDUP_REMOVED lines=42> */
.L_x_119:
[----:B------:R-:W-:Y:S05]  /*ae80*/  BSYNC.RECONVERGENT B1 ;  /* 0x0000000000017941 */ /* 0x000fea0003800200 */
.L_x_118:
        /* <DEDUP_REMOVED lines=27> */
.L_x_125:
[----:B------:R-:W-:Y:S05]  /*b040*/  BSYNC.RECONVERGENT B2 ;  /* 0x0000000000027941 */ /* 0x000fea0003800200 */
.L_x_124:
        /* <DEDUP_REMOVED lines=42> */
.L_x_123:
[----:B------:R-:W-:Y:S05]  /*b2f0*/  BSYNC.RECONVERGENT B1 ;  /* 0x0000000000017941 */ /* 0x000fea0003800200 */
.L_x_122:
        /* <DEDUP_REMOVED lines=27> */
.L_x_129:
[----:B------:R-:W-:Y:S05]  /*b4b0*/  BSYNC.RECONVERGENT B2 ;  /* 0x0000000000027941 */ /* 0x000fea0003800200 */
.L_x_128:
        /* <DEDUP_REMOVED lines=42> */
.L_x_127:
[----:B------:R-:W-:Y:S05]  /*b760*/  BSYNC.RECONVERGENT B1 ;  /* 0x0000000000017941 */ /* 0x000fea0003800200 */
.L_x_126:
        /* <DEDUP_REMOVED lines=27> */
.L_x_133:
[----:B------:R-:W-:Y:S05]  /*b920*/  BSYNC.RECONVERGENT B2 ;  /* 0x0000000000027941 */ /* 0x000fea0003800200 */
.L_x_132:
        /* <DEDUP_REMOVED lines=42> */
.L_x_131:
[----:B------:R-:W-:Y:S05]  /*bbd0*/  BSYNC.RECONVERGENT B1 ;  /* 0x0000000000017941 */ /* 0x000fea0003800200 */
.L_x_130:
        /* <DEDUP_REMOVED lines=27> */
.L_x_137:
[----:B------:R-:W-:Y:S05]  /*bd90*/  BSYNC.RECONVERGENT B2 ;  /* 0x0000000000027941 */ /* 0x000fea0003800200 */
.L_x_136:
        /* <DEDUP_REMOVED lines=42> */
.L_x_135:
[----:B------:R-:W-:Y:S05]  /*c040*/  BSYNC.RECONVERGENT B1 ;  /* 0x0000000000017941 */ /* 0x000fea0003800200 */
.L_x_134:
        /* <DEDUP_REMOVED lines=27> */
.L_x_141:
[----:B------:R-:W-:Y:S05]  /*c200*/  BSYNC.RECONVERGENT B2 ;  /* 0x0000000000027941 */ /* 0x000fea0003800200 */
.L_x_140:
        /* <DEDUP_REMOVED lines=42> */
.L_x_139:
[----:B------:R-:W-:Y:S05]  /*c4b0*/  BSYNC.RECONVERGENT B1 ;  /* 0x0000000000017941 */ /* 0x000fea0003800200 */
.L_x_138:
        /* <DEDUP_REMOVED lines=27> */
.L_x_145:
[----:B------:R-:W-:Y:S05]  /*c670*/  BSYNC.RECONVERGENT B2 ;  /* 0x0000000000027941 */ /* 0x000fea0003800200 */
.L_x_144:
        /* <DEDUP_REMOVED lines=42> */
.L_x_143:
[----:B------:R-:W-:Y:S05]  /*c920*/  BSYNC.RECONVERGENT B1 ;  /* 0x0000000000017941 */ /* 0x000fea0003800200 */
.L_x_142:
        /* <DEDUP_REMOVED lines=27> */
.L_x_149:
[----:B------:R-:W-:Y:S05]  /*cae0*/  BSYNC.RECONVERGENT B2 ;  /* 0x0000000000027941 */ /* 0x000fea0003800200 */
.L_x_148:
        /* <DEDUP_REMOVED lines=42> */
.L_x_147:
[----:B------:R-:W-:Y:S05]  /*cd90*/  BSYNC.RECONVERGENT B1 ;  /* 0x0000000000017941 */ /* 0x000fea0003800200 */
.L_x_146:
[----:B------:R-:W-:Y:S04]  /*cda0*/  BSSY.RECONVERGENT B1, `(.L_x_150) ;  /* 0x0000046000017945 */ /* 0x000fe80003800200 */
[----:B------:R-:W-:Y:S05]  /*cdb0*/  @P0 BRA `(.L_x_151) ;  /* 0x0000000400100947 */ /* 0x000fea0003800000 */
[----:B------:R-:W-:Y:S01]  /*cdc0*/  IADD3 R5, PT, PT, R5, R0, RZ ;  /* 0x0000000005057210 */ /* 0x000fe20007ffe0ff */
[----:B------:R-:W-:Y:S01]  /*cdd0*/  BSSY.RECONVERGENT B2, `(.L_x_152) ;  /* 0x0000017000027945 */ /* 0x000fe20003800200 */
[----:B------:R-:W-:Y:S02]  /*cde0*/  CS2R R230, SRZ ;  /* 0x0000000000e67805 */ /* 0x000fe4000001ff00 */
[----:B------:R-:W-:Y:S01]  /*cdf0*/  CS2R R228, SRZ ;  /* 0x0000000000e47805 */ /* 0x000fe2000001ff00 */
[----:B0123--:R-:W-:-:S05]  /*ce00*/  IMAD.SHL.U32 R232, R5, 0x8, RZ ;  /* 0x0000000805e87824 */ /* 0x00ffca00078e00ff */
        /* <DEDUP_REMOVED lines=9> */
[C---:B0-----:R-:W-:Y:S02]  /*cea0*/  IMAD R4, R0.reuse, UR20, RZ ;  /* 0x0000001400047c24 */ /* 0x041fe4000f8e02ff */
[----:B------:R-:W-:Y:S02]  /*ceb0*/  IMAD R5, R0, UR6, RZ ;  /* 0x0000000600057c24 */ /* 0x000fe4000f8e02ff */
[----:B--2---:R-:W-:-:S04]  /*cec0*/  IMAD R3, R4, R3, RZ ;  /* 0x0000000304037224 */ /* 0x004fc800078e02ff */
[----:B------:R-:W-:-:S05]  /*ced0*/  IMAD R3, R3, 0x90, R232 ;  /* 0x0000009003037824 */ /* 0x000fca00078e02e8 */
[----:B------:R-:W-:Y:S02]  /*cee0*/  SHF.R.S32.HI R4, RZ, 0x1f, R3 ;  /* 0x0000001fff047819 */ /* 0x000fe40000011403 */
[----:B------:R-:W-:-:S04]  /*cef0*/  IADD3 R3, P3, PT, R5, R3, RZ ;  /* 0x0000000305037210 */ /* 0x000fc80007f7e0ff */
[----:B------:R-:W-:Y:S02]  /*cf00*/  LEA.HI.X.SX32 R5, R5, R4, 0x1, P3 ;  /* 0x0000000405057211 */ /* 0x000fe400018f0eff */
[----:B------:R-:W-:-:S04]  /*cf10*/  LEA R4, P3, R3, UR8, 0x1 ;  /* 0x0000000803047c11 */ /* 0x000fc8000f8608ff */
[----:B------:R-:W-:-:S05]  /*cf20*/  LEA.HI.X R5, R3, UR9, R5, 0x1, P3 ;  /* 0x0000000903057c11 */ /* 0x000fca00098f0c05 */
[----:B------:R0:W5:Y:S04]  /*cf30*/  LDG.E.128 R228, desc[UR36][R4.64] ;  /* 0x0000002404e47981 */ /* 0x000168000c1e1d00 */
.L_x_153:
[----:B------:R-:W-:Y:S05]  /*cf40*/  BSYNC.RECONVERGENT B2 ;  /* 0x0000000000027941 */ /* 0x000fea0003800200 */
.L_x_152:
[----:B------:R-:W-:-:S09]  /*cf50*/  UISETP.NE.AND UP0, UPT, UR21, URZ, UPT ;  /* 0x000000ff1500728c */ /* 0x000fd2000bf05270 */
[----:B------:R-:W-:Y:S05]  /*cf60*/  BRA.U UP0, `(.L_x_151) ;  /* 0x0000000100a47547 */ /* 0x000fea000b800000 */
[----:B------:R-:W-:-:S13]  /*cf70*/  ISETP.NE.AND P3, PT, R2, RZ, PT ;  /* 0x000000ff0200720c */ /* 0x000fda0003f65270 */
[----:B------:R-:W-:Y:S01]  /*cf80*/  VOTEU.ANY UP0, P3 ;  /* 0x0000000000ff7886 */ /* 0x000fe20001800100 */
[----:B------:R-:W-:Y:S02]  /*cf90*/  PLOP3.LUT P3, PT, PT, PT, UP0, 0x80, 0x8 ;  /* 0x000000000008781c */ /* 0x000fe40003f6f008 */
[----:B------:R-:W-:-:S11]  /*cfa0*/  PLOP3.LUT P4, PT, PT, PT, UP0, 0x80, 0x8 ;  /* 0x000000000008781c */ /* 0x000fd60003f8f008 */
[----:B------:R-:W1:Y:S01]  /*cfb0*/  @P3 S2R R3, SR_CTAID.X ;  /* 0x0000000000033919 */ /* 0x000e620000002500 */
[----:B------:R-:W-:Y:S01]  /*cfc0*/  PLOP3.LUT P3, PT, PT, PT, UP0, 0x80, 0x8 ;  /* 0x000000000008781c */ /* 0x000fe20003f6f008 */
[----:B0-----:R-:W1:Y:S01]  /*cfd0*/  @P4 LDC R4, c[0x0][0x3f8] ;  /* 0x0000fe00ff044b82 */ /* 0x001e620000000800 */
[----:B------:R-:W-:-:S11]  /*cfe0*/  PLOP3.LUT P4, PT, PT, PT, UP0, 0x80, 0x8 ;  /* 0x000000000008781c */ /* 0x000fd60003f8f008 */
[----:B-1----:R-:W-:Y:S01]  /*cff0*/  @P3 IMAD R3, R4, UR38, R3 ;  /* 0x0000002604033c24 */ /* 0x002fe2000f8e0203 */
        /* <DEDUP_REMOVED lines=10> */
[----:B------:R-:W0:Y:S01]  /*d0a0*/  @!P2 S2R R3, SR_CTAID.Y ;  /* 0x000000000003a919 */ /* 0x000e220000002600 */
[----:B------:R-:W-:Y:S02]  /*d0b0*/  HADD2 R228, R228, R104 ;  /* 0x00000068e4e47230 */ /* 0x000fe40000000000 */
[----:B------:R-:W-:Y:S01]  /*d0c0*/  HFMA2 R230, R230, 1, 1, R106 ;  /* 0x3c003c00e6e67831 */ /* 0x000fe2000000006a */
[----:B------:R-:W-:Y:S01]  /*d0d0*/  PLOP3.LUT P4, PT, PT, PT, UP0, 0x80, 0x8 ;  /* 0x000000000008781c */ /* 0x000fe20003f8f008 */
[----:B------:R-:W-:-:S05]  /*d0e0*/  HADD2 R231, R231, R107 ;  /* 0x0000006be7e77230 */ /* 0x000fca0000000000 */
[----:B--2---:R-:W-:Y:S01]  /*d0f0*/  @P3 HMUL2 R229, R229, R5 ;  /* 0x00000005e5e53232 */ /* 0x004fe20000000000 */
[----:B------:R-:W-:Y:S01]  /*d100*/  PLOP3.LUT P3, PT, PT, PT, UP0, 0x80, 0x8 ;  /* 0x000000000008781c */ /* 0x000fe20003f6f008 */
[----:B------:R-:W0:Y:S01]  /*d110*/  @!P2 S2R R5, SR_CTAID.X ;  /* 0x000000000005a919 */ /* 0x000e220000002500 */
[----:B------:R-:W-:-:S04]  /*d120*/  @P5 HMUL2 R228, R228, R4 ;  /* 0x00000004e4e45232 */ /* 0x000fc80000000000 */
[----:B------:R-:W-:Y:S01]  /*d130*/  @P4 HFMA2 R231, R231, R7, -RZ ;  /* 0x00000007e7e74231 */ /* 0x000fe200001000ff */
[----:B------:R-:W0:Y:S06]  /*d140*/  @!P2 LDC R4, c[0x0][0x3f8] ;  /* 0x0000fe00ff04ab82 */ /* 0x000e2c0000000800 */
[----:B------:R-:W-:Y:S02]  /*d150*/  @P3 HMUL2 R230, R230, R6 ;  /* 0x00000006e6e63232 */ /* 0x000fe40000000000 */
[----:B0-----:R-:W-:Y:S01]  /*d160*/  @!P2 IMAD R3, R3, R4, R5 ;  /* 0x000000040303a224 */ /* 0x001fe200078e0205 */
[----:B------:R-:W-:-:S03]  /*d170*/  @!P2 SHF.R.S32.HI R4, RZ, 0x1f, R232 ;  /* 0x0000001fff04a819 */ /* 0x000fc600000114e8 */
[----:B------:R-:W-:-:S04]  /*d180*/  @!P2 IMAD R3, R3, R0, RZ ;  /* 0x000000000303a224 */ /* 0x000fc800078e02ff */
[----:B------:R-:W-:-:S05]  /*d190*/  @!P2 IMAD R6, R3, 0x90, RZ ;  /* 0x000000900306a824 */ /* 0x000fca00078e02ff */
[----:B------:R-:W-:-:S04]  /*d1a0*/  @!P2 IADD3 R3, P3, PT, R6, R232, RZ ;  /* 0x000000e80603a210 */ /* 0x000fc80007f7e0ff */
[----:B------:R-:W-:Y:S02]  /*d1b0*/  @!P2 LEA.HI.X.SX32 R6, R6, R4, 0x1, P3 ;  /* 0x000000040606a211 */ /* 0x000fe400018f0eff */
[----:B------:R-:W0:Y:S02]  /*d1c0*/  @!P2 LDC.64 R4, c[0x0][0x3b8] ;  /* 0x0000ee00ff04ab82 */ /* 0x000e240000000a00 */
[----:B0-----:R-:W-:-:S04]  /*d1d0*/  @!P2 LEA R4, P3, R3, R4, 0x1 ;  /* 0x000000040304a211 */ /* 0x001fc800078608ff */
[----:B------:R-:W-:-:S05]  /*d1e0*/  @!P2 LEA.HI.X R5, R3, R5, R6, 0x1, P3 ;  /* 0x000000050305a211 */ /* 0x000fca00018f0c06 */
[----:B------:R0:W-:Y:S04]  /*d1f0*/  @!P2 STG.E.128 desc[UR36][R4.64], R228 ;  /* 0x000000e40400a986 */ /* 0x0001e8000c101d24 */
.L_x_151:
[----:B------:R-:W-:Y:S05]  /*d200*/  BSYNC.RECONVERGENT B1 ;  /* 0x0000000000017941 */ /* 0x000fea0003800200 */
.L_x_150:
[----:B------:R-:W-:Y:S04]  /*d210*/  BSSY.RECONVERGENT B1, `(.L_x_154) ;  /* 0x0000151000017945 */ /* 0x000fe80003800200 */
[----:B------:R-:W-:Y:S05]  /*d220*/  @P0 BRA `(.L_x_155) ;  /* 0x00000014003c0947 */ /* 0x000fea0003800000 */
[----:B------:R-:W4:Y:S04]  /*d230*/  LDL R250, [R1+0x244] ;  /* 0x0002440001fa7983 */ /* 0x000f280000100800 */
[----:B------:R-:W4:Y:S04]  /*d240*/  LDL R235, [R1+0x230] ;  /* 0x0002300001eb7983 */ /* 0x000f280000100800 */
[----:B0123--:R-:W2:Y:S04]  /*d250*/  LDL R232, [R1+0x234] ;  /* 0x0002340001e87983 */ /* 0x00fea80000100800 */
[----:B------:R-:W3:Y:S04]  /*d260*/  LDL R7, [R1+0x220] ;  /* 0x0002200001077983 */ /* 0x000ee80000100800 */
[----:B------:R-:W3:Y:S04]  /*d270*/  LDL R6, [R1+0x224] ;  /* 0x0002240001067983 */ /* 0x000ee80000100800 */
[----:B------:R-:W3:Y:S04]  /*d280*/  LDL R234, [R1+0x210] ;  /* 0x0002100001ea7983 */ /* 0x000ee80000100800 */
[----:B------:R-:W3:Y:S04]  /*d290*/  LDL R233, [R1+0x214] ;  /* 0x0002140001e97983 */ /* 0x000ee80000100800 */
[----:B----4-:R0:W-:Y:S04]  /*d2a0*/  STL [R1+0x2bc], R31 ;  /* 0x0002bc1f01007387 */ /* 0x0101e80000100800 */
[----:B0-----:R-:W4:Y:S01]  /*d2b0*/  LDL R31, [R1+0x240] ;  /* 0x00024000011f7983 */ /* 0x001f220000100800 */
[----:B------:R-:W-:-:S03]  /*d2c0*/  ISETP.NE.U32.AND P0, PT, RZ, UR16, PT ;  /* 0x00000010ff007c0c */ /* 0x000fc6000bf05070 */
[----:B------:R0:W-:Y:S01]  /*d2d0*/  STL [R1+0x2b8], R30 ;  /* 0x0002b81e01007387 */ /* 0x0001e20000100800 */
[----:B------:R-:W-:-:S03]  /*d2e0*/  ISETP.NE.AND.EX P0, PT, RZ, UR17, PT, P0 ;  /* 0x00000011ff007c0c */ /* 0x000fc6000bf05300 */
[----:B------:R1:W-:Y:S04]  /*d2f0*/  STL [R1+0x2b4], R29 ;  /* 0x0002b41d01007387 */ /* 0x0003e80000100800 */
[----:B------:R1:W-:Y:S04]  /*d300*/  STL [R1+0x2b0], R28 ;  /* 0x0002b01c01007387 */ /* 0x0003e80000100800 */
[----:B------:R-:W-:Y:S02]  /*d310*/  STL [R1+0x2ac], R27 ;  /* 0x0002ac1b01007387 */ /* 0x000fe40000100800 */
[----:B------:R-:W0:Y:S02]  /*d320*/  @P0 LDC R3, c[0x0][0x408] ;  /* 0x00010200ff030b82 */ /* 0x000e240000000800 */
[----:B------:R1:W-:Y:S04]  /*d330*/  STL [R1+0x2a8], R26 ;  /* 0x0002a81a01007387 */ /* 0x0003e80000100800 */
[----:B------:R-:W-:Y:S02]  /*d340*/  STL [R1+0x2a4], R25 ;  /* 0x0002a41901007387 */ /* 0x000fe40000100800 */
[----:B------:R-:W0:Y:S02]  /*d350*/  @P0 LDC R4, c[0x0][0x430] ;  /* 0x00010c00ff040b82 */ /* 0x000e240000000800 */
[----:B------:R1:W-:Y:S04]  /*d360*/  STL [R1+0x2a0], R24 ;  /* 0x0002a01801007387 */ /* 0x0003e80000100800 */
[----:B------:R-:W-:Y:S04]  /*d370*/  STL [R1+0x29c], R23 ;  /* 0x00029c1701007387 */ /* 0x000fe80000100800 */
[----:B------:R1:W-:Y:S04]  /*d380*/  STL [R1+0x298], R22 ;  /* 0x0002981601007387 */ /* 0x0003e80000100800 */
[----:B------:R-:W-:Y:S04]  /*d390*/  STL [R1+0x294], R21 ;  /* 0x0002941501007387 */ /* 0x000fe80000100800 */
[----:B------:R1:W-:Y:S04]  /*d3a0*/  STL [R1+0x290], R20 ;  /* 0x0002901401007387 */ /* 0x0003e80000100800 */
[----:B------:R-:W-:Y:S01]  /*d3b0*/  STL [R1+0x28c], R19 ;  /* 0x00028c1301007387 */ /* 0x000fe20000100800 */
[----:B0-----:R-:W-:-:S03]  /*d3c0*/  @P0 IADD3 R3, PT, PT, R3, R4, RZ ;  /* 0x0000000403030210 */ /* 0x001fc60007ffe0ff */
[----:B------:R0:W-:Y:S01]  /*d3d0*/  STL [R1+0x288], R18 ;  /* 0x0002881201007387 */ /* 0x0001e20000100800 */
[----:B------:R-:W-:-:S03]  /*d3e0*/  @P0 ISETP.GE.AND P3, PT, R248, R3, PT ;  /* 0x00000003f800020c */ /* 0x000fc60003f66270 */
[----:B------:R-:W-:Y:S04]  /*d3f0*/  STL [R1+0x284], R17 ;  /* 0x0002841101007387 */ /* 0x000fe80000100800 */
[----:B------:R0:W-:Y:S04]  /*d400*/  STL [R1+0x280], R16 ;  /* 0x0002801001007387 */ /* 0x0001e80000100800 */
[----:B------:R-:W-:Y:S04]  /*d410*/  STL [R1+0x27c], R15 ;  /* 0x00027c0f01007387 */ /* 0x000fe80000100800 */
[----:B------:R0:W-:Y:S04]  /*d420*/  STL [R1+0x278], R14 ;  /* 0x0002780e01007387 */ /* 0x0001e80000100800 */
[----:B------:R-:W-:Y:S04]  /*d430*/  STL [R1+0x274], R13 ;  /* 0x0002740d01007387 */ /* 0x000fe80000100800 */
[----:B------:R0:W-:Y:S04]  /*d440*/  STL [R1+0x270], R12 ;  /* 0x0002700c01007387 */ /* 0x0001e80000100800 */
[----:B------:R-:W-:Y:S04]  /*d450*/  STL [R1+0x26c], R2 ;  /* 0x00026c0201007387 */ /* 0x000fe80000100800 */
[----:B------:R0:W-:Y:S04]  /*d460*/  STL [R1+0x268], R0 ;  /* 0x0002680001007387 */ /* 0x0001e80000100800 */
[----:B------:R-:W4:Y:S04]  /*d470*/  LDL R30, [R1+0x204] ;  /* 0x00020400011e7983 */ /* 0x000f280000100800 */
[----:B-1----:R-:W4:Y:S04]  /*d480*/  LDL R29, [R1+0x1f0] ;  /* 0x0001f000011d7983 */ /* 0x002f280000100800 */
[----:B------:R-:W4:Y:S04]  /*d490*/  LDL R248, [R1+0x1e0] ;  /* 0x0001e00001f87983 */ /* 0x000f280000100800 */
[----:B------:R-:W4:Y:S04]  /*d4a0*/  LDL R28, [R1+0x1c4] ;  /* 0x0001c400011c7983 */ /* 0x000f280000100800 */
[----:B------:R-:W4:Y:S04]  /*d4b0*/  LDL R26, [R1+0x1b4] ;  /* 0x0001b400011a7983 */ /* 0x000f280000100800 */
[----:B------:R-:W4:Y:S04]  /*d4c0*/  LDL R24, [R1+0x194] ;  /* 0x0001940001187983 */ /* 0x000f280000100800 */
[----:B------:R-:W4:Y:S04]  /*d4d0*/  LDL R22, [R1+0x184] ;  /* 0x0001840001167983 */ /* 0x000f280000100800 */
[----:B------:R-:W4:Y:S04]  /*d4e0*/  LDL R27, [R1+0x1b0] ;  /* 0x0001b000011b7983 */ /* 0x000f280000100800 */
[----:B------:R-:W4:Y:S04]  /*d4f0*/  LDL R20, [R1+0x174] ;  /* 0x0001740001147983 */ /* 0x000f280000100800 */
[----:B0-----:R-:W4:Y:S04]  /*d500*/  LDL R18, [R1+0x164] ;  /* 0x0001640001127983 */ /* 0x001f280000100800 */
[----:B------:R-:W4:Y:S04]  /*d510*/  LDL R16, [R1+0x154] ;  /* 0x0001540001107983 */ /* 0x000f280000100800 */
        /* <DEDUP_REMOVED lines=10> */
[----:B------:R-:W4:Y:S01]  /*d5c0*/  LDL R2, [R1+0x120] ;  /* 0x0001200001027983 */ /* 0x000f220000100800 */
[----:B------:R-:W-:-:S03]  /*d5d0*/  HMUL2 R3, R250, R109 ;  /* 0x0000006dfa037232 */ /* 0x000fc60000000000 */
[----:B------:R-:W4:Y:S01]  /*d5e0*/  LDL R250, [R1+0x1f4] ;  /* 0x0001f40001fa7983 */ /* 0x000f220000100800 */
[----:B--2---:R-:W-:-:S03]  /*d5f0*/  HFMA2 R3, R232, R113, R3 ;  /* 0x00000071e8037231 */ /* 0x004fc60000000003 */
[----:B------:R-:W2:Y:S01]  /*d600*/  LDL R232, [R1+0x1c0] ;  /* 0x0001c00001e87983 */ /* 0x000ea20000100800 */
[----:B---3--:R-:W-:-:S03]  /*d610*/  HFMA2 R3, R6, R117, R3 ;  /* 0x0000007506037231 */ /* 0x008fc60000000003 */
[----:B------:R-:W3:Y:S01]  /*d620*/  LDL R6, [R1+0x1a4] ;  /* 0x0001a40001067983 */ /* 0x000ee20000100800 */
[----:B----4-:R-:W-:-:S03]  /*d630*/  HFMA2 R4, R31, R108, -RZ ;  /* 0x0000006c1f047231 */ /* 0x010fc600001000ff */
[----:B------:R-:W4:Y:S01]  /*d640*/  LDL R31, [R1+0x200] ;  /* 0x00020000011f7983 */ /* 0x000f220000100800 */
[----:B------:R-:W-:-:S03]  /*d650*/  HFMA2 R4, R235, R112, R4 ;  /* 0x00000070eb047231 */ /* 0x000fc60000000004 */
[----:B------:R-:W2:Y:S01]  /*d660*/  LDL R235, [R1+0x1e4] ;  /* 0x0001e40001eb7983 */ /* 0x000ea20000100800 */
[----:B------:R-:W-:-:S03]  /*d670*/  HFMA2 R3, R233, R9, R3 ;  /* 0x00000009e9037231 */ /* 0x000fc60000000003 */
[----:B------:R-:W3:Y:S01]  /*d680*/  LDL R233, [R1+0x1d4] ;  /* 0x0001d40001e97983 */ /* 0x000ee20000100800 */
[----:B------:R-:W-:-:S03]  /*d690*/  HFMA2 R4, R7, R116, R4 ;  /* 0x0000007407047231 */ /* 0x000fc60000000004 */
[----:B------:R-:W3:Y:S01]  /*d6a0*/  LDL R7, [R1+0x1a0] ;  /* 0x0001a00001077983 */ /* 0x000ee20000100800 */
[----:B------:R-:W-:-:S03]  /*d6b0*/  HFMA2 R4, R234, R8, R4 ;  /* 0x00000008ea047231 */ /* 0x000fc60000000004 */
[----:B------:R-:W3:Y:S01]  /*d6c0*/  LDL R234, [R1+0x1d0] ;  /* 0x0001d00001ea7983 */ /* 0x000ee20000100800 */
[----:B------:R-:W-:-:S04]  /*d6d0*/  HFMA2 R3, R30, R121, R3 ;  /* 0x000000791e037231 */ /* 0x000fc80000000003 */
[----:B------:R-:W-:Y:S02]  /*d6e0*/  HFMA2 R3, R250, R125, R3 ;  /* 0x0000007dfa037231 */ /* 0x000fe40000000003 */
[----:B----4-:R-:W-:Y:S02]  /*d6f0*/  HFMA2 R4, R31, R120, R4 ;  /* 0x000000781f047231 */ /* 0x010fe40000000004 */
[----:B------:R-:W5:Y:S04]  /*d700*/  LDL.LU R31, [R1+0x2bc] ;  /* 0x0002bc00011f7983 */ /* 0x000f680000300800 */
[----:B------:R-:W5:Y:S01]  /*d710*/  LDL.LU R30, [R1+0x2b8] ;  /* 0x0002b800011e7983 */ /* 0x000f620000300800 */
[----:B------:R-:W-:Y:S02]  /*d720*/  HFMA2 R4, R29, R124, R4 ;  /* 0x0000007c1d047231 */ /* 0x000fe40000000004 */
[----:B--2---:R-:W-:Y:S01]  /*d730*/  HFMA2 R3, R235, R129, R3 ;  /* 0x00000081eb037231 */ /* 0x004fe20000000003 */
[----:B------:R-:W5:Y:S03]  /*d740*/  LDL.LU R29, [R1+0x2b4] ;  /* 0x0002b400011d7983 */ /* 0x000f660000300800 */
[----:B---3--:R-:W-:Y:S01]  /*d750*/  HFMA2 R3, R233, R133, R3 ;  /* 0x00000085e9037231 */ /* 0x008fe20000000003 */
[----:B------:R-:W2:Y:S01]  /*d760*/  LDL R250, [R1+0xe4] ;  /* 0x0000e40001fa7983 */ /* 0x000ea20000100800 */
[----:B------:R-:W-:-:S02]  /*d770*/  HFMA2 R4, R248, R128, R4 ;  /* 0x00000080f8047231 */ /* 0x000fc40000000004 */
[----:B------:R-:W-:Y:S01]  /*d780*/  HFMA2 R3, R28, R137, R3 ;  /* 0x000000891c037231 */ /* 0x000fe20000000003 */
[----:B------:R-:W3:Y:S03]  /*d790*/  LDL R248, [R1+0xd0] ;  /* 0x0000d00001f87983 */ /* 0x000ee60000100800 */
[----:B------:R-:W-:Y:S01]  /*d7a0*/  HFMA2 R3, R26, R141, R3 ;  /* 0x0000008d1a037231 */ /* 0x000fe20000000003 */
[----:B------:R-:W4:Y:S01]  /*d7b0*/  LDL R28, [R1+0xf0] ;  /* 0x0000f000011c7983 */ /* 0x000f220000100800 */
[----:B------:R-:W-:Y:S02]  /*d7c0*/  HFMA2 R4, R234, R132, R4 ;  /* 0x00000084ea047231 */ /* 0x000fe40000000004 */
[----:B------:R-:W-:Y:S01]  /*d7d0*/  HFMA2 R3, R6, R145, R3 ;  /* 0x0000009106037231 */ /* 0x000fe20000000003 */
[----:B------:R-:W2:Y:S03]  /*d7e0*/  LDL R26, [R1+0xe0] ;  /* 0x0000e000011a7983 */ /* 0x000ea60000100800 */
[----:B-----5:R-:W-:Y:S01]  /*d7f0*/  HFMA2 R3, R24, R149, R3 ;  /* 0x0000009518037231 */ /* 0x020fe20000000003 */
[----:B------:R-:W3:Y:S01]  /*d800*/  LDL R6, [R1+0x114] ;  /* 0x0001140001067983 */ /* 0x000ee20000100800 */
[----:B------:R-:W-:-:S02]  /*d810*/  HFMA2 R4, R232, R136, R4 ;  /* 0x00000088e8047231 */ /* 0x000fc40000000004 */
[----:B------:R-:W-:Y:S01]  /*d820*/  HFMA2 R3, R22, R153, R3 ;  /* 0x0000009916037231 */ /* 0x000fe20000000003 */
[----:B------:R-:W2:Y:S03]  /*d830*/  LDL R234, [R1+0xc0] ;  /* 0x0000c00001ea7983 */ /* 0x000ea60000100800 */
[----:B------:R-:W-:Y:S01]  /*d840*/  HFMA2 R3, R20, R157, R3 ;  /* 0x0000009d14037231 */ /* 0x000fe20000000003 */
[----:B------:R-:W2:Y:S01]  /*d850*/  LDL R232, [R1+0xb0] ;  /* 0x0000b00001e87983 */ /* 0x000ea20000100800 */
[----:B------:R-:W-:Y:S02]  /*d860*/  HFMA2 R4, R27, R140, R4 ;  /* 0x0000008c1b047231 */ /* 0x000fe40000000004 */
[----:B------:R-:W-:Y:S01]  /*d870*/  HFMA2 R3, R18, R161, R3 ;  /* 0x000000a112037231 */ /* 0x000fe20000000003 */
[----:B------:R-:W2:Y:S03]  /*d880*/  LDL R27, [R1+0xf4] ;  /* 0x0000f400011b7983 */ /* 0x000ea60000100800 */
[----:B------:R-:W-:Y:S01]  /*d890*/  HFMA2 R3, R16, R165, R3 ;  /* 0x000000a510037231 */ /* 0x000fe20000000003 */
[----:B------:R-:W2:Y:S01]  /*d8a0*/  LDL R24, [R1+0xa0] ;  /* 0x0000a00001187983 */ /* 0x000ea20000100800 */
[----:B------:R-:W-:-:S03]  /*d8b0*/  HFMA2 R4, R7, R144, R4 ;  /* 0x0000009007047231 */ /* 0x000fc60000000004 */
[----:B------:R-:W4:Y:S01]  /*d8c0*/  LDL R7, [R1+0x110] ;  /* 0x0001100001077983 */ /* 0x000f220000100800 */
[----:B------:R-:W-:-:S03]  /*d8d0*/  HFMA2 R3, R14, R169, R3 ;  /* 0x000000a90e037231 */ /* 0x000fc60000000003 */
[----:B------:R-:W2:Y:S01]  /*d8e0*/  LDL R22, [R1+0x90] ;  /* 0x0000900001167983 */ /* 0x000ea20000100800 */
[----:B------:R-:W-:-:S03]  /*d8f0*/  HFMA2 R3, R12, R173, R3 ;  /* 0x000000ad0c037231 */ /* 0x000fc60000000003 */
[----:B------:R-:W2:Y:S01]  /*d900*/  LDL R12, [R1+0x100] ;  /* 0x00010000010c7983 */ /* 0x000ea20000100800 */
[----:B------:R-:W-:-:S03]  /*d910*/  HFMA2 R3, R0, R177, R3 ;  /* 0x000000b100037231 */ /* 0x000fc60000000003 */
[----:B------:R-:W2:Y:S01]  /*d920*/  LDL R0, [R1+0x104] ;  /* 0x0001040001007983 */ /* 0x000ea20000100800 */
[----:B------:R-:W-:-:S03]  /*d930*/  HFMA2 R4, R25, R148, R4 ;  /* 0x0000009419047231 */ /* 0x000fc60000000004 */
[----:B------:R-:W2:Y:S04]  /*d940*/  LDL R20, [R1+0x80] ;  /* 0x0000800001147983 */ /* 0x000ea80000100800 */
        /* <DEDUP_REMOVED lines=17> */
[----:B------:R-:W2:Y:S01]  /*da60*/  LDL R13, [R1+0x248] ;  /* 0x00024800010d7983 */ /* 0x000ea20000100800 */
[----:B------:R-:W-:-:S03]  /*da70*/  HFMA2 R4, R2, R176, R4 ;  /* 0x000000b002047231 */ /* 0x000fc60000000004 */
[----:B------:R-:W2:Y:S01]  /*da80*/  LDL R2, [R1+0x54] ;  /* 0x0000540001027983 */ /* 0x000ea20000100800 */
[----:B---3--:R-:W-:-:S03]  /*da90*/  HFMA2 R3, R6, R181, R3 ;  /* 0x000000b506037231 */ /* 0x008fc60000000003 */
[----:B------:R-:W3:Y:S01]  /*daa0*/  LDL R6, [R1+0x24c] ;  /* 0x00024c0001067983 */ /* 0x000ee20000100800 */
[----:B----4-:R-:W-:-:S03]  /*dab0*/  HFMA2 R4, R7, R180, R4 ;  /* 0x000000b407047231 */ /* 0x010fc60000000004 */
[----:B------:R-:W4:Y:S01]  /*dac0*/  LDL R7, [R1+0x238] ;  /* 0x0002380001077983 */ /* 0x000f220000100800 */
[----:B--2---:R-:W-:-:S03]  /*dad0*/  HFMA2 R4, R12, R184, R4 ;  /* 0x000000b80c047231 */ /* 0x004fc60000000004 */
[----:B------:R-:W2:Y:S01]  /*dae0*/  LDL R12, [R1+0x228] ;  /* 0x00022800010c7983 */ /* 0x000ea20000100800 */
[----:B------:R-:W-:-:S04]  /*daf0*/  HFMA2 R4, R28, R188, R4 ;  /* 0x000000bc1c047231 */ /* 0x000fc80000000004 */
[----:B------:R-:W-:-:S04]  /*db00*/  HFMA2 R4, R26, R192, R4 ;  /* 0x000000c01a047231 */ /* 0x000fc80000000004 */
[----:B------:R-:W-:-:S04]  /*db10*/  HFMA2 R4, R248, R196, R4 ;  /* 0x000000c4f8047231 */ /* 0x000fc80000000004 */
[----:B------:R-:W-:Y:S02]  /*db20*/  HFMA2 R4, R234, R200, R4 ;  /* 0x000000c8ea047231 */ /* 0x000fe40000000004 */
[----:B------:R-:W-:Y:S02]  /*db30*/  HFMA2 R3, R0, R185, R3 ;  /* 0x000000b900037231 */ /* 0x000fe40000000003 */
[----:B------:R-:W2:Y:S01]  /*db40*/  LDL R0, [R1+0x23c] ;  /* 0x00023c0001007983 */ /* 0x000ea20000100800 */
[----:B------:R-:W-:-:S03]  /*db50*/  HFMA2 R4, R232, R204, R4 ;  /* 0x000000cce8047231 */ /* 0x000fc60000000004 */
[----:B------:R-:W5:Y:S01]  /*db60*/  LDL.LU R28, [R1+0x2b0] ;  /* 0x0002b000011c7983 */ /* 0x000f620000300800 */
[----:B------:R-:W-:-:S03]  /*db70*/  HFMA2 R3, R27, R189, R3 ;  /* 0x000000bd1b037231 */ /* 0x000fc60000000003 */
[----:B------:R-:W5:Y:S01]  /*db80*/  LDL.LU R27, [R1+0x2ac] ;  /* 0x0002ac00011b7983 */ /* 0x000f620000300800 */
[----:B------:R-:W-:-:S03]  /*db90*/  HFMA2 R4, R24, R208, R4 ;  /* 0x000000d018047231 */ /* 0x000fc60000000004 */
[----:B------:R-:W5:Y:S04]  /*dba0*/  LDL.LU R26, [R1+0x2a8] ;  /* 0x0002a800011a7983 */ /* 0x000f680000300800 */
[----:B------:R-:W2:Y:S01]  /*dbb0*/  LDL R24, [R1+0x22c] ;  /* 0x00022c0001187983 */ /* 0x000ea20000100800 */
[----:B------:R-:W-:-:S03]  /*dbc0*/  HFMA2 R4, R22, R212, R4 ;  /* 0x000000d416047231 */ /* 0x000fc60000000004 */
[----:B------:R-:W2:Y:S04]  /*dbd0*/  LDL R248, [R1+0x1ec] ;  /* 0x0001ec0001f87983 */ /* 0x000ea80000100800 */
[----:B------:R-:W2:Y:S01]  /*dbe0*/  LDL R22, [R1+0x21c] ;  /* 0x00021c0001167983 */ /* 0x000ea20000100800 */
[----:B------:R-:W-:Y:S02]  /*dbf0*/  HFMA2 R4, R20, R216, R4 ;  /* 0x000000d814047231 */ /* 0x000fe40000000004 */
[----:B------:R-:W-:Y:S01]  /*dc00*/  HFMA2 R3, R250, R193, R3 ;  /* 0x000000c1fa037231 */ /* 0x000fe20000000003 */
[----:B------:R-:W2:Y:S04]  /*dc10*/  LDL R20, [R1+0x20c] ;  /* 0x00020c0001147983 */ /* 0x000ea80000100800 */
[----:B------:R-:W2:Y:S01]  /*dc20*/  LDL R234, [R1+0x1dc] ;  /* 0x0001dc0001ea7983 */ /* 0x000ea20000100800 */
[----:B------:R-:W-:-:S03]  /*dc30*/  HFMA2 R4, R18, R220, R4 ;  /* 0x000000dc12047231 */ /* 0x000fc60000000004 */
[----:B------:R-:W2:Y:S01]  /*dc40*/  LDL R18, [R1+0x1fc] ;  /* 0x0001fc0001127983 */ /* 0x000ea20000100800 */
[----:B------:R-:W-:-:S03]  /*dc50*/  HFMA2 R3, R235, R197, R3 ;  /* 0x000000c5eb037231 */ /* 0x000fc60000000003 */
[----:B------:R-:W2:Y:S01]  /*dc60*/  LDL R232, [R1+0x1cc] ;  /* 0x0001cc0001e87983 */ /* 0x000ea20000100800 */
[----:B------:R-:W-:Y:S02]  /*dc70*/  HFMA2 R3, R233, R201, R3 ;  /* 0x000000c9e9037231 */ /* 0x000fe40000000003 */
[----:B------:R-:W-:Y:S02]  /*dc80*/  HFMA2 R4, R16, R224, R4 ;  /* 0x000000e010047231 */ /* 0x000fe40000000004 */
[----:B------:R-:W-:Y:S01]  /*dc90*/  HMUL2 R5, R13, R110 ;  /* 0x0000006e0d057232 */ /* 0x000fe20000000000 */
[----:B------:R-:W2:Y:S01]  /*dca0*/  LDL R16, [R1+0x1bc] ;  /* 0x0001bc0001107983 */ /* 0x000ea20000100800 */
[----:B------:R-:W-:-:S03]  /*dcb0*/  HFMA2 R3, R25, R205, R3 ;  /* 0x000000cd19037231 */ /* 0x000fc60000000003 */
[----:B------:R-:W2:Y:S01]  /*dcc0*/  LDL R25, [R1+0x218] ;  /* 0x0002180001197983 */ /* 0x000ea20000100800 */
[----:B------:R-:W-:Y:S02]  /*dcd0*/  HFMA2 R3, R23, R209, R3 ;  /* 0x000000d117037231 */ /* 0x000fe40000000003 */
[----:B------:R-:W-:Y:S02]  /*dce0*/  HFMA2 R4, R14, R228, R4 ;  /* 0x000000e40e047231 */ /* 0x000fe40000000004 */
[----:B------:R-:W2:Y:S01]  /*dcf0*/  LDL R14, [R1+0x1ac] ;  /* 0x0001ac00010e7983 */ /* 0x000ea20000100800 */
[----:B------:R-:W-:-:S03]  /*dd00*/  HFMA2 R3, R21, R213, R3 ;  /* 0x000000d515037231 */ /* 0x000fc60000000003 */
        /* <DEDUP_REMOVED lines=9> */
[----:B------:R-:W-:-:S03]  /*dda0*/  HADD2 R3, R4, R3 ;  /* 0x0000000304037230 */ /* 0x000fc60000000000 */
[----:B------:R-:W2:Y:S04]  /*ddb0*/  LDL R233, [R1+0x1b8] ;  /* 0x0001b80001e97983 */ /* 0x000ea80000100800 */
[----:B------:R-:W2:Y:S04]  /*ddc0*/  LDL R17, [R1+0x1a8] ;  /* 0x0001a80001117983 */ /* 0x000ea80000100800 */
[----:B------:R-:W2:Y:S04]  /*ddd0*/  LDL R15, [R1+0x198] ;  /* 0x00019800010f7983 */ /* 0x000ea80000100800 */
[----:B------:R-:W2:Y:S04]  /*dde0*/  LDL R13, [R1+0x188] ;  /* 0x00018800010d7983 */ /* 0x000ea80000100800 */
[----:B------:R-:W2:Y:S01]  /*ddf0*/  LDL R2, [R1+0x168] ;  /* 0x0001680001027983 */ /* 0x000ea20000100800 */
[----:B---3--:R-:W-:-:S03]  /*de00*/  HMUL2 R4, R6, R111 ;  /* 0x0000006f06047232 */ /* 0x008fc60000000000 */
[----:B------:R-:W3:Y:S01]  /*de10*/  LDL R6, [R1+0x18c] ;  /* 0x00018c0001067983 */ /* 0x000ee20000100800 */
[----:B----4-:R-:W-:-:S03]  /*de20*/  HFMA2 R5, R7, R114, R5 ;  /* 0x0000007207057231 */ /* 0x010fc60000000005 */
[----:B------:R-:W4:Y:S01]  /*de30*/  LDL R7, [R1+0x178] ;  /* 0x0001780001077983 */ /* 0x000f220000100800 */
[----:B--2---:R-:W-:-:S03]  /*de40*/  HFMA2 R5, R12, R118, R5 ;  /* 0x000000760c057231 */ /* 0x004fc60000000005 */
[----:B------:R-:W2:Y:S01]  /*de50*/  LDL R12, [R1+0x19c] ;  /* 0x00019c00010c7983 */ /* 0x000ea20000100800 */
[----:B------:R-:W-:-:S03]  /*de60*/  HFMA2 R4, R0, R115, R4 ;  /* 0x0000007300047231 */ /* 0x000fc60000000004 */
[----:B------:R-:W4:Y:S01]  /*de70*/  LDL R0, [R1+0x17c] ;  /* 0x00017c0001007983 */ /* 0x000f220000100800 */
[----:B------:R-:W-:-:S04]  /*de80*/  HFMA2 R4, R24, R119, R4 ;  /* 0x0000007718047231 */ /* 0x000fc80000000004 */
[----:B------:R-:W-:-:S04]  /*de90*/  HFMA2 R4, R22, R11, R4 ;  /* 0x0000000b16047231 */ /* 0x000fc80000000004 */
[----:B------:R-:W-:-:S04]  /*dea0*/  HFMA2 R4, R20, R123, R4 ;  /* 0x0000007b14047231 */ /* 0x000fc80000000004 */
[----:B------:R-:W-:-:S04]  /*deb0*/  HFMA2 R4, R18, R127, R4 ;  /* 0x0000007f12047231 */ /* 0x000fc80000000004 */
[----:B------:R-:W-:-:S04]  /*dec0*/  HFMA2 R4, R248, R131, R4 ;  /* 0x00000083f8047231 */ /* 0x000fc80000000004 */
[----:B------:R-:W-:-:S04]  /*ded0*/  HFMA2 R4, R234, R135, R4 ;  /* 0x00000087ea047231 */ /* 0x000fc80000000004 */
[----:B------:R-:W-:-:S04]  /*dee0*/  HFMA2 R4, R232, R139, R4 ;  /* 0x0000008be8047231 */ /* 0x000fc80000000004 */
[----:B------:R-:W-:Y:S02]  /*def0*/  HFMA2 R4, R16, R143, R4 ;  /* 0x0000008f10047231 */ /* 0x000fe40000000004 */
[----:B------:R-:W-:Y:S02]  /*df00*/  HFMA2 R5, R25, R10, R5 ;  /* 0x0000000a19057231 */ /* 0x000fe40000000005 */
[----:B------:R-:W5:Y:S01]  /*df10*/  LDL.LU R25, [R1+0x2a4] ;  /* 0x0002a40001197983 */ /* 0x000f620000300800 */
[----:B------:R-:W-:Y:S02]  /*df20*/  HFMA2 R4, R14, R147, R4 ;  /* 0x000000930e047231 */ /* 0x000fe40000000004 */
[----:B------:R-:W-:Y:S01]  /*df30*/  HFMA2 R5, R23, R122, R5 ;  /* 0x0000007a17057231 */ /* 0x000fe20000000005 */
[----:B------:R-:W5:Y:S03]  /*df40*/  LDL.LU R24, [R1+0x2a0] ;  /* 0x0002a00001187983 */ /* 0x000f660000300800 */
[----:B------:R-:W-:Y:S01]  /*df50*/  HFMA2 R5, R21, R126, R5 ;  /* 0x0000007e15057231 */ /* 0x000fe20000000005 */
[----:B------:R-:W5:Y:S04]  /*df60*/  LDL.LU R23, [R1+0x29c] ;  /* 0x00029c0001177983 */ /* 0x000f680000300800 */
[----:B------:R-:W5:Y:S01]  /*df70*/  LDL.LU R22, [R1+0x298] ;  /* 0x0002980001167983 */ /* 0x000f620000300800 */
[----:B------:R-:W-:-:S03]  /*df80*/  HFMA2 R5, R19, R130, R5 ;  /* 0x0000008213057231 */ /* 0x000fc60000000005 */
[----:B------:R-:W5:Y:S04]  /*df90*/  LDL.LU R21, [R1+0x294] ;  /* 0x0002940001157983 */ /* 0x000f680000300800 */
[----:B------:R-:W5:Y:S04]  /*dfa0*/  LDL.LU R20, [R1+0x290] ;  /* 0x0002900001147983 */ /* 0x000f680000300800 */
[----:B------:R-:W5:Y:S04]  /*dfb0*/  LDL.LU R19, [R1+0x28c] ;  /* 0x00028c0001137983 */ /* 0x000f680000300800 */
[----:B------:R-:W5:Y:S01]  /*dfc0*/  LDL.LU R18, [R1+0x288] ;  /* 0x0002880001127983 */ /* 0x000f620000300800 */
[----:B--2---:R-:W-:-:S02]  /*dfd0*/  HFMA2 R4, R12, R151, R4 ;  /* 0x000000970c047231 */ /* 0x004fc40000000004 */
[----:B------:R-:W-:Y:S01]  /*dfe0*/  HFMA2 R5, R250, R134, R5 ;  /* 0x00000086fa057231 */ /* 0x000fe20000000005 */
[----:B------:R-:W2:Y:S04]  /*dff0*/  LDL R16, [R1+0x15c] ;  /* 0x00015c0001107983 */ /* 0x000ea80000100800 */
[----:B------:R-:W2:Y:S01]  /*e000*/  LDL R248, [R1+0x14c] ;  /* 0x00014c0001f87983 */ /* 0x000ea20000100800 */
[----:B---3--:R-:W-:-:S03]  /*e010*/  HFMA2 R4, R6, R155, R4 ;  /* 0x0000009b06047231 */ /* 0x008fc60000000004 */
[----:B------:R-:W3:Y:S01]  /*e020*/  LDL R6, [R1+0x16c] ;  /* 0x00016c0001067983 */ /* 0x000ee20000100800 */
        /* <DEDUP_REMOVED lines=10> */
[----:B----4-:R-:W-:-:S03]  /*e0d0*/  HFMA2 R5, R7, R158, R5 ;  /* 0x0000009e07057231 */ /* 0x010fc60000000005 */
[----:B------:R-:W4:Y:S01]  /*e0e0*/  LDL R7, [R1+0x158] ;  /* 0x0001580001077983 */ /* 0x000f220000100800 */
[----:B------:R-:W-:-:S03]  /*e0f0*/  HFMA2 R4, R0, R159, R4 ;  /* 0x0000009f00047231 */ /* 0x000fc60000000004 */
[----:B------:R-:W4:Y:S01]  /*e100*/  LDL R0, [R1+0x12c] ;  /* 0x00012c0001007983 */ /* 0x000f220000100800 */
[----:B------:R-:W-:-:S03]  /*e110*/  HFMA2 R5, R2, R162, R5 ;  /* 0x000000a202057231 */ /* 0x000fc60000000005 */
[----:B------:R-:W4:Y:S04]  /*e120*/  LDL R2, [R1+0x118] ;  /* 0x0001180001027983 */ /* 0x000f280000100800 */
[----:B------:R-:W4:Y:S04]  /*e130*/  LDL R15, [R1+0xf8] ;  /* 0x0000f800010f7983 */ /* 0x000f280000100800 */
[----:B------:R-:W4:Y:S04]  /*e140*/  LDL R232, [R1+0x11c] ;  /* 0x00011c0001e87983 */ /* 0x000f280000100800 */
[----:B------:R-:W4:Y:S04]  /*e150*/  LDL R14, [R1+0x10c] ;  /* 0x00010c00010e7983 */ /* 0x000f280000100800 */
[----:B------:R-:W4:Y:S04]  /*e160*/  LDL R13, [R1+0xe8] ;  /* 0x0000e800010d7983 */ /* 0x000f280000100800 */
[----:B------:R-:W4:Y:S01]  /*e170*/  LDL R12, [R1+0xfc] ;  /* 0x0000fc00010c7983 */ /* 0x000f220000100800 */
[----:B---3--:R-:W-:-:S03]  /*e180*/  HFMA2 R4, R6, R163, R4 ;  /* 0x000000a306047231 */ /* 0x008fc60000000004 */
[----:B------:R-:W3:Y:S01]  /*e190*/  LDL R6, [R1+0xec] ;  /* 0x0000ec0001067983 */ /* 0x000ee20000100800 */
[----:B--2---:R-:W-:-:S04]  /*e1a0*/  HFMA2 R4, R16, R167, R4 ;  /* 0x000000a710047231 */ /* 0x004fc80000000004 */
[----:B------:R-:W-:Y:S02]  /*e1b0*/  HFMA2 R4, R248, R171, R4 ;  /* 0x000000abf8047231 */ /* 0x000fe40000000004 */
[----:B----4-:R-:W-:Y:S02]  /*e1c0*/  HFMA2 R5, R7, R166, R5 ;  /* 0x000000a607057231 */ /* 0x010fe40000000005 */
[----:B------:R-:W-:Y:S01]  /*e1d0*/  HFMA2 R4, R234, R175, R4 ;  /* 0x000000afea047231 */ /* 0x000fe20000000004 */
[----:B------:R-:W2:Y:S01]  /*e1e0*/  LDL R7, [R1+0xd8] ;  /* 0x0000d80001077983 */ /* 0x000ea20000100800 */
[----:B------:R-:W-:-:S03]  /*e1f0*/  HFMA2 R5, R17, R170, R5 ;  /* 0x000000aa11057231 */ /* 0x000fc60000000005 */
[----:B------:R-:W5:Y:S01]  /*e200*/  LDL.LU R17, [R1+0x284] ;  /* 0x0002840001117983 */ /* 0x000f620000300800 */
[----:B------:R-:W-:-:S03]  /*e210*/  HFMA2 R4, R0, R179, R4 ;  /* 0x000000b300047231 */ /* 0x000fc60000000004 */
[----:B------:R-:W5:Y:S04]  /*e220*/  LDL.LU R16, [R1+0x280] ;  /* 0x0002800001107983 */ /* 0x000f680000300800 */
[----:B------:R-:W4:Y:S01]  /*e230*/  LDL R0, [R1+0xdc] ;  /* 0x0000dc0001007983 */ /* 0x000f220000100800 */
[----:B------:R-:W-:Y:S02]  /*e240*/  HFMA2 R5, R250, R174, R5 ;  /* 0x000000aefa057231 */ /* 0x000fe40000000005 */
[----:B------:R-:W-:Y:S01]  /*e250*/  HFMA2 R4, R232, R183, R4 ;  /* 0x000000b7e8047231 */ /* 0x000fe20000000004 */
[----:B------:R-:W4:Y:S01]  /*e260*/  LDL R248, [R1+0x7c] ;  /* 0x00007c0001f87983 */ /* 0x000f220000100800 */
[----:B------:R-:W-:-:S03]  /*e270*/  HFMA2 R5, R235, R178, R5 ;  /* 0x000000b2eb057231 */ /* 0x000fc60000000005 */
[----:B------:R-:W4:Y:S01]  /*e280*/  LDL R232, [R1+0x88] ;  /* 0x0000880001e87983 */ /* 0x000f220000100800 */
[----:B------:R-:W-:-:S03]  /*e290*/  HFMA2 R5, R2, R182, R5 ;  /* 0x000000b602057231 */ /* 0x000fc60000000005 */
[----:B------:R-:W4:Y:S01]  /*e2a0*/  LDL R2, [R1+0xc8] ;  /* 0x0000c80001027983 */ /* 0x000f220000100800 */
[----:B------:R-:W-:-:S03]  /*e2b0*/  HFMA2 R5, R233, R186, R5 ;  /* 0x000000bae9057231 */ /* 0x000fc60000000005 */
[----:B------:R-:W4:Y:S01]  /*e2c0*/  LDL R233, [R1+0xcc] ;  /* 0x0000cc0001e97983 */ /* 0x000f220000100800 */
[----:B------:R-:W-:-:S03]  /*e2d0*/  HFMA2 R5, R15, R190, R5 ;  /* 0x000000be0f057231 */ /* 0x000fc60000000005 */
[----:B------:R-:W4:Y:S01]  /*e2e0*/  LDL R15, [R1+0xb8] ;  /* 0x0000b800010f7983 */ /* 0x000f220000100800 */
[----:B------:R-:W-:Y:S02]  /*e2f0*/  HFMA2 R4, R14, R187, R4 ;  /* 0x000000bb0e047231 */ /* 0x000fe40000000004 */
[----:B------:R-:W-:Y:S02]  /*e300*/  HFMA2 R5, R13, R194, R5 ;  /* 0x000000c20d057231 */ /* 0x000fe40000000005 */
[----:B------:R-:W4:Y:S04]  /*e310*/  LDL R13, [R1+0xbc] ;  /* 0x0000bc00010d7983 */ /* 0x000f280000100800 */
[----:B------:R-:W4:Y:S01]  /*e320*/  LDL R14, [R1+0xa8] ;  /* 0x0000a800010e7983 */ /* 0x000f220000100800 */
[----:B------:R-:W-:-:S03]  /*e330*/  HFMA2 R4, R12, R191, R4 ;  /* 0x000000bf0c047231 */ /* 0x000fc60000000004 */
[----:B------:R-:W4:Y:S04]  /*e340*/  LDL R12, [R1+0x98] ;  /* 0x00009800010c7983 */ /* 0x000f280000100800 */
[----:B------:R-:W4:Y:S04]  /*e350*/  LDL R234, [R1+0x6c] ;  /* 0x00006c0001ea7983 */ /* 0x000f280000100800 */
[----:B------:R-:W4:Y:S04]  /*e360*/  LDL R250, [R1+0x68] ;  /* 0x0000680001fa7983 */ /* 0x000f280000100800 */
[----:B------:R-:W4:Y:S01]  /*e370*/  LDL R235, [R1+0x58] ;  /* 0x0000580001eb7983 */ /* 0x000f220000100800 */
[----:B---3--:R-:W-:-:S03]  /*e380*/  HFMA2 R4, R6, R195, R4 ;  /* 0x000000c306047231 */ /* 0x008fc60000000004 */
[----:B------:R-:W3:Y:S01]  /*e390*/  LDL R6, [R1+0xac] ;  /* 0x0000ac0001067983 */ /* 0x000ee20000100800 */
[----:B--2---:R-:W-:-:S03]  /*e3a0*/  HFMA2 R5, R7, R198, R5 ;  /* 0x000000c607057231 */ /* 0x004fc60000000005 */
[----:B------:R-:W2:Y:S01]  /*e3b0*/  LDL R7, [R1+0x9c] ;  /* 0x00009c0001077983 */ /* 0x000ea20000100800 */
[----:B----4-:R-:W-:-:S03]  /*e3c0*/  HFMA2 R4, R0, R199, R4 ;  /* 0x000000c700047231 */ /* 0x010fc60000000004 */
[----:B------:R-:W4:Y:S01]  /*e3d0*/  LDL R0, [R1+0x8c] ;  /* 0x00008c0001007983 */ /* 0x000f220000100800 */
[----:B------:R-:W-:-:S03]  /*e3e0*/  HFMA2 R5, R2, R202, R5 ;  /* 0x000000ca02057231 */ /* 0x000fc60000000005 */
[----:B------:R-:W4:Y:S01]  /*e3f0*/  LDL R2, [R1+0x78] ;  /* 0x0000780001027983 */ /* 0x000f220000100800 */
[----:B------:R-:W-:Y:S02]  /*e400*/  HFMA2 R4, R233, R203, R4 ;  /* 0x000000cbe9047231 */ /* 0x000fe40000000004 */
[----:B------:R-:W-:Y:S02]  /*e410*/  HFMA2 R5, R15, R206, R5 ;  /* 0x000000ce0f057231 */ /* 0x000fe40000000005 */
[----:B------:R-:W5:Y:S04]  /*e420*/  LDL.LU R15, [R1+0x27c] ;  /* 0x00027c00010f7983 */ /* 0x000f680000300800 */
[----:B------:R-:W4:Y:S01]  /*e430*/  LDL R233, [R1+0x5c] ;  /* 0x00005c0001e97983 */ /* 0x000f220000100800 */
[----:B------:R-:W-:-:S02]  /*e440*/  HFMA2 R4, R13, R207, R4 ;  /* 0x000000cf0d047231 */ /* 0x000fc40000000004 */
[----:B------:R-:W-:Y:S02]  /*e450*/  HFMA2 R5, R14, R210, R5 ;  /* 0x000000d20e057231 */ /* 0x000fe40000000005 */
[----:B------:R-:W5:Y:S02]  /*e460*/  LDL.LU R14, [R1+0x278] ;  /* 0x00027800010e7983 */ /* 0x000f640000300800 */
[----:B------:R-:W-:Y:S02]  /*e470*/  HFMA2 R5, R12, R214, R5 ;  /* 0x000000d60c057231 */ /* 0x000fe40000000005 */
[----:B------:R-:W5:Y:S04]  /*e480*/  LDL.LU R13, [R1+0x274] ;  /* 0x00027400010d7983 */ /* 0x000f680000300800 */
[----:B------:R-:W5:Y:S01]  /*e490*/  LDL.LU R12, [R1+0x270] ;  /* 0x00027000010c7983 */ /* 0x000f620000300800 */
[----:B---3--:R-:W-:-:S03]  /*e4a0*/  HFMA2 R4, R6, R211, R4 ;  /* 0x000000d306047231 */ /* 0x008fc60000000004 */
[----:B------:R-:W3:Y:S01]  /*e4b0*/  LDL R6, [R1+0x250] ;  /* 0x0002500001067983 */ /* 0x000ee20000100800 */
[----:B------:R-:W-:Y:S01]  /*e4c0*/  HFMA2 R5, R232, R218, R5 ;  /* 0x000000dae8057231 */ /* 0x000fe20000000005 */
[----:B------:R-:W-:Y:S02]  /*e4d0*/  ISETP.NE.U32.AND P2, PT, RZ, UR14, PT ;  /* 0x0000000eff007c0c */ /* 0x000fe4000bf45070 */
[----:B------:R-:W3:Y:S01]  /*e4e0*/  LDL R232, [R1+0x254] ;  /* 0x0002540001e87983 */ /* 0x000ee20000100800 */
[----:B--2---:R-:W-:Y:S01]  /*e4f0*/  HFMA2 R4, R7, R215, R4 ;  /* 0x000000d707047231 */ /* 0x004fe20000000004 */
[----:B------:R-:W-:Y:S02]  /*e500*/  ISETP.NE.AND.EX P2, PT, RZ, UR15, PT, P2 ;  /* 0x0000000fff007c0c */ /* 0x000fe4000bf45320 */
[----:B------:R-:W2:Y:S01]  /*e510*/  LDL R7, [R1+0x258] ;  /* 0x0002580001077983 */ /* 0x000ea20000100800 */
[----:B----4-:R-:W-:-:S04]  /*e520*/  HFMA2 R4, R0, R219, R4 ;  /* 0x000000db00047231 */ /* 0x010fc80000000004 */
[----:B------:R-:W-:Y:S02]  /*e530*/  HFMA2 R4, R248, R223, R4 ;  /* 0x000000dff8047231 */ /* 0x000fe40000000004 */
[----:B------:R-:W-:Y:S02]  /*e540*/  HFMA2 R5, R2, R222, R5 ;  /* 0x000000de02057231 */ /* 0x000fe40000000005 */
[----:B------:R-:W5:Y:S01]  /*e550*/  LDL.LU R2, [R1+0x26c] ;  /* 0x00026c0001027983 */ /* 0x000f620000300800 */
[----:B------:R-:W-:Y:S02]  /*e560*/  HFMA2 R4, R234, R227, R4 ;  /* 0x000000e3ea047231 */ /* 0x000fe40000000004 */
[----:B------:R-:W-:Y:S01]  /*e570*/  HFMA2 R5, R250, R226, R5 ;  /* 0x000000e2fa057231 */ /* 0x000fe20000000005 */
[----:B------:R-:W5:Y:S03]  /*e580*/  LDL.LU R0, [R1+0x268] ;  /* 0x0002680001007983 */ /* 0x000f660000300800 */
[----:B------:R-:W-:-:S04]  /*e590*/  HFMA2 R5, R235, R230, R5 ;  /* 0x000000e6eb057231 */ /* 0x000fc80000000005 */
[----:B------:R-:W-:Y:S02]  /*e5a0*/  HADD2 R3, R3, R5 ;  /* 0x0000000503037230 */ /* 0x000fe40000000000 */
[----:B------:R-:W-:-:S04]  /*e5b0*/  HFMA2 R4, R233, R231, R4 ;  /* 0x000000e7e9047231 */ /* 0x000fc80000000004 */
[----:B------:R-:W-:-:S05]  /*e5c0*/  HFMA2 R3, R3, 1, 1, R4 ;  /* 0x3c003c0003037831 */ /* 0x000fca0000000004 */
[--C-:B------:R-:W-:Y:S02]  /*e5d0*/  HADD2.F32 R4, -RZ, R3.reuse.H0_H0 ;  /* 0x20000003ff047230 */ /* 0x100fe40000004100 */
[----:B------:R-:W-:-:S05]  /*e5e0*/  HADD2.F32 R3, -RZ, R3.H1_H1 ;  /* 0x30000003ff037230 */ /* 0x000fca0000004100 */
[----:B------:R-:W-:Y:S02]  /*e5f0*/  FADD.FTZ R3, R4, R3 ;  /* 0x0000000304037221 */ /* 0x000fe40000010000 */
[----:B------:R-:W3:Y:S02]  /*e600*/  @P2 LDC.64 R4, c[0x0][0x438] ;  /* 0x00010e00ff042b82 */ /* 0x000ee40000000a00 */
[----:B---3--:R-:W-:-:S06]  /*e610*/  @P2 IMAD.WIDE R4, R6, 0x2, R4 ;  /* 0x0000000206042825 */ /* 0x008fcc00078e0204 */
[----:B------:R-:W3:Y:S01]  /*e620*/  @P2 LDG.E.U16 R4, desc[UR36][R4.64] ;  /* 0x0000002404042981 */ /* 0x000ee2000c1e1500 */
[----:B------:R-:W-:Y:S01]  /*e630*/  FMUL.FTZ R3, R3, UR23 ;  /* 0x0000001703037c20 */ /* 0x000fe20008410000 */
[----:B------:R-:W0:Y:S01]  /*e640*/  @P0 S2R R6, SR_CTAID.X ;  /* 0x0000000000060919 */ /* 0x000e220000002500 */
[----:B---3--:R-:W-:-:S05]  /*e650*/  @P2 HADD2.F32 R4, -RZ, R4.H0_H0 ;  /* 0x20000004ff042230 */ /* 0x008fca0000004100 */
[----:B------:R-:W-:Y:S02]  /*e660*/  @P2 FADD.FTZ R3, R3, R4 ;  /* 0x0000000403032221 */ /* 0x000fe40000010000 */
[----:B------:R-:W0:Y:S02]  /*e670*/  @P0 LDC.64 R4, c[0x0][0x448] ;  /* 0x00011200ff040b82 */ /* 0x000e240000000a00 */
[----:B0-----:R-:W-:-:S06]  /*e680*/  @P0 IMAD.WIDE.U32 R4, R6, 0x2, R4 ;  /* 0x0000000206040825 */ /* 0x001fcc00078e0004 */
[----:B------:R0:W3:Y:S02]  /*e690*/  @P0 LDG.E.U16 R5, desc[UR36][R4.64] ;  /* 0x0000002404050981 */ /* 0x0000e4000c1e1500 */
[----:B0-----:R-:W-:-:S04]  /*e6a0*/  @P0 SEL R4, RZ, UR39, P3 ;  /* 0x00000027ff040c07 */ /* 0x001fc80009800000 */
[----:B------:R-:W-:-:S04]  /*e6b0*/  @P0 IADD3 R4, PT, PT, R249, -UR44, R4 ;  /* 0x8000002cf9040c10 */ /* 0x000fc8000fffe004 */
[----:B------:R-:W-:Y:S01]  /*e6c0*/  @P0 I2FP.F32.S32 R4, R4 ;  /* 0x0000000400040245 */ /* 0x000fe20000201400 */
[----:B---3--:R-:W-:-:S05]  /*e6d0*/  @P0 HADD2.F32 R5, -RZ, R5.H0_H0 ;  /* 0x20000005ff050230 */ /* 0x008fca0000004100 */
[----:B------:R-:W-:-:S05]  /*e6e0*/  @P0 FFMA.FTZ R3, R4, R5, R3 ;  /* 0x0000000504030223 */ /* 0x000fca0000010003 */
[----:B--2---:R-:W-:Y:S01]  /*e6f0*/  @!P6 FMNMX.FTZ R7, R7, R3, !PT ;  /* 0x000000030707e209 */ /* 0x004fe20007810000 */
[----:B------:R0:W-:Y:S04]  /*e700*/  STS [R232], R3 ;  /* 0x00000003e8007388 */ /* 0x0001e80000000800 */
[----:B------:R0:W-:Y:S02]  /*e710*/  @!P6 STL [R1+0x258], R7 ;  /* 0x000258070100e387 */ /* 0x0001e40000100800 */
.L_x_155:
[----:B------:R-:W-:Y:S05]  /*e720*/  BSYNC.RECONVERGENT B1 ;  /* 0x0000000000017941 */ /* 0x000fea0003800200 */
.L_x_154:
[----:B0-----:R-:W2:Y:S04]  /*e730*/  LDL.LU R4, [R1+0x254] ;  /* 0x0002540001047983 */ /* 0x001ea80000300800 */
[----:B------:R-:W3:Y:S04]  /*e740*/  LDL.LU R3, [R1+0x250] ;  /* 0x0002500001037983 */ /* 0x000ee80000300800 */
[----:B------:R-:W4:Y:S01]  /*e750*/  LDL R6, [R1+0x260] ;  /* 0x0002600001067983 */ /* 0x000f220000100800 */
[----:B------:R-:W-:-:S05]  /*e760*/  IADD3 R252, P2, PT, R252, 0x100, RZ ;  /* 0x00000100fcfc7810 */ /* 0x000fca0007f5e0ff */
[----:B------:R-:W-:Y:S02]  /*e770*/  IMAD.X R251, RZ, RZ, R251, P2 ;  /* 0x000000fffffb7224 */ /* 0x000fe400010e06fb */
[----:B--2---:R-:W-:Y:S01]  /*e780*/  IMAD.MOV.U32 R5, RZ, RZ, R4 ;  /* 0x000000ffff057224 */ /* 0x004fe200078e0004 */
[----:B---3--:R-:W-:-:S03]  /*e790*/  MOV R4, R3 ;  /* 0x0000000300047202 */ /* 0x008fc60000000f00 */
[----:B------:R-:W-:Y:S02]  /*e7a0*/  VIADD R5, R5, 0x400 ;  /* 0x0000040005057836 */ /* 0x000fe40000000000 */
[----:B------:R-:W-:Y:S01]  /*e7b0*/  VIADD R3, R249, 0xff ;  /* 0x000000fff9037836 */ /* 0x000fe20000000000 */
[----:B------:R-:W-:Y:S02]  /*e7c0*/  IADD3 R4, PT, PT, R4, 0x100, RZ ;  /* 0x0000010004047810 */ /* 0x000fe40007ffe0ff */
[----:B------:R2:W-:Y:S02]  /*e7d0*/  STL [R1+0x254], R5 ;  /* 0x0002540501007387 */ /* 0x0005e40000100800 */
[----:B----4-:R-:W-:Y:S02]  /*e7e0*/  ISETP.GE.AND P0, PT, R3, R6, PT ;  /* 0x000000060300720c */ /* 0x010fe40003f06270 */
[----:B------:R2:W-:Y:S01]  /*e7f0*/  STL [R1+0x250], R4 ;  /* 0x0002500401007387 */ /* 0x0005e20000100800 */
[----:B------:R-:W-:-:S04]  /*e800*/  IADD3 R3, PT, PT, R249, 0x100, RZ ;  /* 0x00000100f9037810 */ /* 0x000fc80007ffe0ff */
[----:B------:R-:W-:-:S06]  /*e810*/  MOV R249, R3 ;  /* 0x0000000300f97202 */ /* 0x000fcc0000000f00 */
[----:B--2---:R-:W-:Y:S05]  /*e820*/  @!P0 BRA `(.L_x_156) ;  /* 0xffffff5400cc8947 */ /* 0x004fea000383ffff */
.L_x_24:
[----:B------:R-:W-:Y:S05]  /*e830*/  BSYNC.RECONVERGENT B0 ;  /* 0x0000000000007941 */ /* 0x000fea0003800200 */
.L_x_23:
[----:B------:R-:W-:Y:S05]  /*e840*/  WARPSYNC.ALL ;  /* 0x0000000000007948 */ /* 0x000fea0003800000 */
[----:B------:R-:W3:Y:S01]  /*e850*/  LDL.LU R4, [R1+0x258] ;  /* 0x0002580001047983 */ /* 0x000ee20000300800 */
[----:B-----5:R-:W-:Y:S01]  /*e860*/  MOV R13, 0x400 ;  /* 0x00000400000d7802 */ /* 0x020fe20000000f00 */
[----:B------:R-:W2:Y:S01]  /*e870*/  S2UR UR8, SR_CTAID.Y ;  /* 0x00000000000879c3 */ /* 0x000ea20000002600 */
[----:B------:R-:W-:Y:S01]  /*e880*/  BSSY.RECONVERGENT B0, `(.L_x_157) ;  /* 0x000016b000007945 */ /* 0x000fe20003800200 */
[----:B------:R-:W1:Y:S01]  /*e890*/  S2R R14, SR_CgaCtaId ;  /* 0x00000000000e7919 */ /* 0x000e620000008800 */
[----:B--2---:R-:W-:-:S02]  /*e8a0*/  IMAD R21, R0, UR8, RZ ;  /* 0x0000000800157c24 */ /* 0x004fc4000f8e02ff */
[----:B------:R-:W-:Y:S01]  /*e8b0*/  HFMA2 R0, -RZ, RZ, 0, 0 ;  /* 0x00000000ff007431 */ /* 0x000fe200000001ff */
[----:B---3--:R-:W2:Y:S02]  /*e8c0*/  SHFL.BFLY PT, R3, R4, 0x10, 0x1f ;  /* 0x0e001f0004037f89 */ /* 0x008ea400000e0000 */
[----:B--2---:R-:W-:-:S05]  /*e8d0*/  FMNMX.FTZ R3, R3, R4, !PT ;  /* 0x0000000403037209 */ /* 0x004fca0007810000 */
[----:B------:R-:W2:Y:S02]  /*e8e0*/  SHFL.BFLY PT, R4, R3, 0x8, 0x1f ;  /* 0x0d001f0003047f89 */ /* 0x000ea400000e0000 */
[----:B--2---:R-:W-:Y:S02]  /*e8f0*/  FMNMX.FTZ R6, R3, R4, !PT ;  /* 0x0000000403067209 */ /* 0x004fe40007810000 */
[----:B------:R-:W0:Y:S03]  /*e900*/  S2R R4, SR_TID.X ;  /* 0x0000000000047919 */ /* 0x000e260000002100 */
[----:B------:R-:W2:Y:S02]  /*e910*/  SHFL.BFLY PT, R5, R6, 0x4, 0x1f ;  /* 0x0c801f0006057f89 */ /* 0x000ea400000e0000 */
[----:B--2---:R-:W-:Y:S01]  /*e920*/  FMNMX.FTZ R7, R6, R5, !PT ;  /* 0x0000000506077209 */ /* 0x004fe20007810000 */
[----:B------:R-:W-:Y:S01]  /*e930*/  IMAD.MOV.U32 R6, RZ, RZ, -0x800001 ;  /* 0xff7fffffff067424 */ /* 0x000fe200078e00ff */
[----:B-1----:R-:W-:-:S02]  /*e940*/  LEA R5, R14, R13, 0x18 ;  /* 0x0000000d0e057211 */ /* 0x002fc400078ec0ff */
[----:B0-----:R-:W-:Y:S01]  /*e950*/  LOP3.LUT P0, R10, R4, 0x1f, RZ, 0xc0, !PT ;  /* 0x0000001f040a7812 */ /* 0x001fe2000780c0ff */
[----:B------:R-:W0:Y:S03]  /*e960*/  SHFL.BFLY PT, R8, R7, 0x2, 0x1f ;  /* 0x0c401f0007087f89 */ /* 0x000e2600000e0000 */
[----:B------:R-:W-:-:S09]  /*e970*/  ISETP.GT.U32.AND P1, PT, R10, 0x7, PT ;  /* 0x000000070a00780c */ /* 0x000fd20003f24070 */
[-C--:B------:R-:W-:Y:S02]  /*e980*/  @!P0 LEA.HI R3, R4, R5.reuse, RZ, 0x1d ;  /* 0x0000000504038211 */ /* 0x080fe400078fe8ff */
[----:B0-----:R-:W-:Y:S02]  /*e990*/  FMNMX.FTZ R8, R7, R8, !PT ;  /* 0x0000000807087209 */ /* 0x001fe40007810000 */
[----:B------:R-:W-:-:S03]  /*e9a0*/  LEA R7, R10, R5, 0x2 ;  /* 0x000000050a077211 */ /* 0x000fc600078e10ff */
[----:B------:R-:W0:Y:S02]  /*e9b0*/  SHFL.BFLY PT, R9, R8, 0x1, 0x1f ;  /* 0x0c201f0008097f89 */ /* 0x000e2400000e0000 */
[----:B0-----:R-:W-:-:S05]  /*e9c0*/  FMNMX.FTZ R12, R8, R9, !PT ;  /* 0x00000009080c7209 */ /* 0x001fca0007810000 */
[----:B------:R0:W-:Y:S01]  /*e9d0*/  @!P0 STS [R3], R12 ;  /* 0x0000000c03008388 */ /* 0x0001e20000000800 */
[----:B------:R-:W-:Y:S01]  /*e9e0*/  BAR.SYNC.DEFER_BLOCKING 0x0 ;  /* 0x0000000000007b1d */ /* 0x000fe20000010000 */
[----:B0-----:R-:W-:-:S05]  /*e9f0*/  VIADD R3, R4, UR12 ;  /* 0x0000000c04037c36 */ /* 0x001fca0008000000 */
[----:B------:R-:W-:Y:S01]  /*ea00*/  ISETP.GE.AND P0, PT, R3, UR44, PT ;  /* 0x0000002c03007c0c */ /* 0x000fe2000bf06270 */
[----:B------:R-:W0:Y:S04]  /*ea10*/  @!P1 LDS R6, [R7] ;  /* 0x0000000007069984 */ /* 0x000e280000000800 */
[----:B0-----:R-:W0:Y:S02]  /*ea20*/  SHFL.BFLY PT, R9, R6, 0x4, 0x1f ;  /* 0x0c801f0006097f89 */ /* 0x001e2400000e0000 */
[----:B0-----:R-:W-:Y:S02]  /*ea30*/  FMNMX.FTZ R9, R9, R6, !PT ;  /* 0x0000000609097209 */ /* 0x001fe40007810000 */
[----:B------:R-:W-:-:S03]  /*ea40*/  SHF.R.S32.HI R6, RZ, 0x1f, R21 ;  /* 0x0000001fff067819 */ /* 0x000fc60000011415 */
[----:B------:R-:W0:Y:S02]  /*ea50*/  SHFL.BFLY PT, R8, R9, 0x2, 0x1f ;  /* 0x0c401f0009087f89 */ /* 0x000e2400000e0000 */
[----:B0-----:R-:W-:-:S05]  /*ea60*/  FMNMX.FTZ R8, R9, R8, !PT ;  /* 0x0000000809087209 */ /* 0x001fca0007810000 */
[----:B------:R-:W0:Y:S02]  /*ea70*/  SHFL.BFLY PT, R11, R8, 0x1, 0x1f ;  /* 0x0c201f00080b7f89 */ /* 0x000e2400000e0000 */
[----:B0-----:R-:W-:-:S05]  /*ea80*/  FMNMX.FTZ R11, R8, R11, !PT ;  /* 0x0000000b080b7209 */ /* 0x001fca0007810000 */
[----:B----4-:R0:W1:Y:S01]  /*ea90*/  SHFL.IDX PT, R28, R11, RZ, 0x1f ;  /* 0x00001fff0b1c7589 */ /* 0x01006200000e0000 */
[----:B------:R-:W-:Y:S05]  /*eaa0*/  @P0 BRA `(.L_x_158) ;  /* 0x0000001400200947 */ /* 0x000fea0003800000 */
[----:B------:R-:W2:Y:S02]  /*eab0*/  LDC.64 R8, c[0x0][0x420] ;  /* 0x00010800ff087b82 */ /* 0x000ea40000000a00 */
[----:B--2---:R-:W-:-:S04]  /*eac0*/  ISETP.NE.U32.AND P0, PT, R8, RZ, PT ;  /* 0x000000ff0800720c */ /* 0x004fc80003f05070 */
[----:B------:R-:W-:-:S13]  /*ead0*/  ISETP.NE.AND.EX P0, PT, R9, RZ, PT, P0 ;  /* 0x000000ff0900720c */ /* 0x000fda0003f05300 */
[----:B------:R-:W-:Y:S05]  /*eae0*/  @P0 BRA `(.L_x_159) ;  /* 0x0000000c00940947 */ /* 0x000fea0003800000 */
[----:B------:R-:W-:Y:S01]  /*eaf0*/  IMAD.MOV.U32 R0, RZ, RZ, 0x100 ;  /* 0x00000100ff007424 */ /* 0x000fe200078e00ff */
[----:B------:R-:W-:Y:S01]  /*eb00*/  LOP3.LUT R9, RZ, R4, RZ, 0x33, !PT ;  /* 0x00000004ff097212 */ /* 0x000fe200078e33ff */
[----:B------:R-:W-:Y:S01]  /*eb10*/  BSSY.RECONVERGENT B1, `(.L_x_160) ;  /* 0x000001c000017945 */ /* 0x000fe20003800200 */
[----:B------:R-:W-:Y:S02]  /*eb20*/  IMAD.MOV.U32 R8, RZ, RZ, R3 ;  /* 0x000000ffff087224 */ /* 0x000fe400078e0003 */
[----:B------:R-:W-:-:S04]  /*eb30*/  VIADDMNMX R0, R3, R0, UR44, !PT ;  /* 0x0000002c03007e46 */ /* 0x000fc8000f800100 */
[----:B------:R-:W-:-:S04]  /*eb40*/  IADD3 R9, PT, PT, R0, -UR12, R9 ;  /* 0x8000000c00097c10 */ /* 0x000fc8000fffe009 */
[C---:B------:R-:W-:Y:S02]  /*eb50*/  LOP3.LUT R0, R9.reuse, 0x300, RZ, 0xc0, !PT ;  /* 0x0000030009007812 */ /* 0x040fe400078ec0ff */
[----:B------:R-:W-:Y:S02]  /*eb60*/  ISETP.GE.U32.AND P1, PT, R9, 0x300, PT ;  /* 0x000003000900780c */ /* 0x000fe40003f26070 */
[----:B------:R-:W-:Y:S02]  /*eb70*/  ISETP.NE.AND P0, PT, R0, 0x300, PT ;  /* 0x000003000000780c */ /* 0x000fe40003f05270 */
[----:B------:R-:W-:-:S11]  /*eb80*/  MOV R0, RZ ;  /* 0x000000ff00007202 */ /* 0x000fd60000000f00 */
[----:B------:R-:W-:Y:S05]  /*eb90*/  @!P0 BRA `(.L_x_161) ;  /* 0x00000000004c8947 */ /* 0x000fea0003800000 */
[----:B0-----:R-:W-:Y:S02]  /*eba0*/  IADD3 R11, PT, PT, R13, 0x440, RZ ;  /* 0x000004400d0b7810 */ /* 0x001fe40007ffe0ff */
[----:B------:R-:W-:Y:S02]  /*ebb0*/  LEA.HI R0, R9, 0x1, RZ, 0x18 ;  /* 0x0000000109007811 */ /* 0x000fe400078fc0ff */
[----:B------:R-:W-:Y:S02]  /*ebc0*/  LEA R11, R14, R11, 0x18 ;  /* 0x0000000b0e0b7211 */ /* 0x000fe400078ec0ff */
[----:B------:R-:W-:Y:S01]  /*ebd0*/  LOP3.LUT R9, R0, 0x3, RZ, 0xc0, !PT ;  /* 0x0000000300097812 */ /* 0x000fe200078ec0ff */
[----:B------:R-:W-:Y:S01]  /*ebe0*/  IMAD.MOV.U32 R0, RZ, RZ, RZ ;  /* 0x000000ffff007224 */ /* 0x000fe200078e00ff */
[----:B------:R-:W-:Y:S01]  /*ebf0*/  MOV R8, R3 ;  /* 0x0000000300087202 */ /* 0x000fe20000000f00 */
[----:B------:R-:W-:Y:S01]  /*ec00*/  IMAD R11, R4, 0x4, R11 ;  /* 0x00000004040b7824 */ /* 0x000fe200078e020b */
[----:B------:R-:W-:-:S07]  /*ec10*/  IADD3 R9, PT, PT, -R9, RZ, RZ ;  /* 0x000000ff09097210 */ /* 0x000fce0007ffe1ff */
.L_x_162:
[----:B------:R-:W1:Y:S01]  /*ec20*/  LDS R12, [R11] ;  /* 0x000000000b0c7984 */ /* 0x000e620000000800 */
[----:B------:R-:W-:Y:S01]  /*ec30*/  VIADD R9, R9, 0x1 ;  /* 0x0000000109097836 */ /* 0x000fe20000000000 */
[----:B------:R-:W-:-:S04]  /*ec40*/  IADD3 R8, PT, PT, R8, 0x100, RZ ;  /* 0x0000010008087810 */ /* 0x000fc80007ffe0ff */
[----:B------:R-:W-:Y:S01]  /*ec50*/  ISETP.NE.AND P0, PT, R9, RZ, PT ;  /* 0x000000ff0900720c */ /* 0x000fe20003f05270 */
[----:B-1----:R-:W-:-:S04]  /*ec60*/  FADD.FTZ R12, -R28, R12 ;  /* 0x0000000c1c0c7221 */ /* 0x002fc80000010100 */
[----:B------:R-:W-:-:S06]  /*ec70*/  FMUL.FTZ R12, R12, 1.4426950216293334961 ;  /* 0x3fb8aa3b0c0c7820 */ /* 0x000fcc0000410000 */
[----:B------:R-:W0:Y:S02]  /*ec80*/  MUFU.EX2 R12, R12 ;  /* 0x0000000c000c7308 */ /* 0x000e240000000800 */
[----:B0-----:R0:W-:Y:S01]  /*ec90*/  STS [R11], R12 ;  /* 0x0000000c0b007388 */ /* 0x0011e20000000800 */
[----:B------:R-:W-:Y:S01]  /*eca0*/  FADD.FTZ R0, R12, R0 ;  /* 0x000000000c007221 */ /* 0x000fe20000010000 */
[----:B0-----:R-:W-:Y:S01]  /*ecb0*/  VIADD R11, R11, 0x400 ;  /* 0x000004000b0b7836 */ /* 0x001fe20000000000 */
[----:B------:R-:W-:Y:S06]  /*ecc0*/  @P0 BRA `(.L_x_162) ;  /* 0xfffffffc00d40947 */ /* 0x000fec000383ffff */
.L_x_161:
[----:B------:R-:W-:Y:S05]  /*ecd0*/  BSYNC.RECONVERGENT B1 ;  /* 0x0000000000017941 */ /* 0x000fea0003800200 */
.L_x_160:
[----:B------:R-:W-:Y:S05]  /*ece0*/  @!P1 BRA `(.L_x_158) ;  /* 0x0000001000909947 */ /* 0x000fea0003800000 */
[----:B------:R-:W-:Y:S01]  /*ecf0*/  IADD3 R9, PT, PT, -R8, UR44, RZ ;  /* 0x0000002c08097c10 */ /* 0x000fe2000fffe1ff */
[----:B------:R-:W-:Y:S01]  /*ed00*/  USHF.L.U32 UR4, UR12, 0x2, URZ ;  /* 0x000000020c047899 */ /* 0x000fe200080006ff */
[----:B------:R-:W-:Y:S01]  /*ed10*/  IADD3 R13, PT, PT, R13, 0x440, RZ ;  /* 0x000004400d0d7810 */ /* 0x000fe20007ffe0ff */
[----:B------:R-:W-:Y:S01]  /*ed20*/  BSSY.RECONVERGENT B1, `(.L_x_163) ;  /* 0x000006e000017945 */ /* 0x000fe20003800200 */
[----:B------:R-:W-:Y:S02]  /*ed30*/  ISETP.GT.AND P1, PT, R9, 0xc00, PT ;  /* 0x00000c000900780c */ /* 0x000fe40003f24270 */
[----:B------:R-:W-:Y:S02]  /*ed40*/  LEA R14, R14, R13, 0x18 ;  /* 0x0000000d0e0e7211 */ /* 0x000fe400078ec0ff */
[----:B------:R-:W-:Y:S02]  /*ed50*/  LEA R9, R8, -UR4, 0x2 ;  /* 0x8000000408097c11 */ /* 0x000fe4000f8e10ff */
[----:B------:R-:W-:-:S02]  /*ed60*/  PLOP3.LUT P0, PT, PT, PT, PT, 0x80, 0x8 ;  /* 0x000000000008781c */ /* 0x000fc40003f0f070 */
[----:B------:R-:W-:-:S05]  /*ed70*/  IADD3 R9, PT, PT, R9, 0x800, R14 ;  /* 0x0000080009097810 */ /* 0x000fca0007ffe00e */
[----:B------:R-:W-:Y:S06]  /*ed80*/  @!P1 BRA `(.L_x_164) ;  /* 0x00000004009c9947 */ /* 0x000fec0003800000 */
[----:B------:R-:W-:Y:S01]  /*ed90*/  IMAD.U32 R29, RZ, RZ, UR44 ;  /* 0x0000002cff1d7e24 */ /* 0x000fe2000f8e00ff */
[----:B------:R-:W-:-:S04]  /*eda0*/  PLOP3.LUT P0, PT, PT, PT, PT, 0x8, 0x80 ;  /* 0x000000000080781c */ /* 0x000fc80003f0e170 */
[----:B------:R-:W-:-:S09]  /*edb0*/  IADD3 R29, PT, PT, R29, -0xc00, RZ ;  /* 0xfffff4001d1d7810 */ /* 0x000fd20007ffe0ff */
.L_x_165:
[----:B0-----:R-:W1:Y:S01]  /*edc0*/  LDS R11, [R9+-0x800] ;  /* 0xfff80000090b7984 */ /* 0x001e620000000800 */
[----:B------:R-:W-:-:S03]  /*edd0*/  VIADD R8, R8, 0x1000 ;  /* 0x0000100008087836 */ /* 0x000fc60000000000 */
[----:B------:R-:W0:Y:S02]  /*ede0*/  LDS R12, [R9+-0x400] ;  /* 0xfffc0000090c7984 */ /* 0x000e240000000800 */
[----:B------:R-:W-:Y:S02]  /*edf0*/  ISETP.GE.AND P1, PT, R8, R29, PT ;  /* 0x0000001d0800720c */ /* 0x000fe40003f26270 */
[----:B------:R-:W2:Y:S04]  /*ee00*/  LDS R13, [R9] ;  /* 0x00000000090d7984 */ /* 0x000ea80000000800 */
[----:B------:R-:W3:Y:S04]  /*ee10*/  LDS R14, [R9+0x400] ;  /* 0x00040000090e7984 */ /* 0x000ee80000000800 */
[----:B------:R-:W4:Y:S04]  /*ee20*/  LDS R15, [R9+0x800] ;  /* 0x00080000090f7984 */ /* 0x000f280000000800 */
[----:B------:R-:W5:Y:S04]  /*ee30*/  LDS R16, [R9+0xc00] ;  /* 0x000c000009107984 */ /* 0x000f680000000800 */
[----:B------:R-:W5:Y:S04]  /*ee40*/  LDS R17, [R9+0x1000] ;  /* 0x0010000009117984 */ /* 0x000f680000000800 */
[----:B------:R-:W5:Y:S04]  /*ee50*/  LDS R18, [R9+0x1400] ;  /* 0x0014000009127984 */ /* 0x000f680000000800 */
[----:B------:R-:W5:Y:S04]  /*ee60*/  LDS R19, [R9+0x1800] ;  /* 0x0018000009137984 */ /* 0x000f680000000800 */
[----:B------:R-:W5:Y:S01]  /*ee70*/  LDS R20, [R9+0x1c00] ;  /* 0x001c000009147984 */ /* 0x000f620000000800 */
[----:B-1----:R-:W-:-:S03]  /*ee80*/  FADD.FTZ R11, -R28, R11 ;  /* 0x0000000b1c0b7221 */ /* 0x002fc60000010100 */
[----:B------:R-:W1:Y:S01]  /*ee90*/  LDS R22, [R9+0x2000] ;  /* 0x0020000009167984 */ /* 0x000e620000000800 */
[----:B------:R-:W-:Y:S01]  /*eea0*/  FMUL.FTZ R11, R11, 1.4426950216293334961 ;  /* 0x3fb8aa3b0b0b7820 */ /* 0x000fe20000410000 */
[C---:B0-----:R-:W-:Y:S02]  /*eeb0*/  FADD.FTZ R12, -R28.reuse, R12 ;  /* 0x0000000c1c0c7221 */ /* 0x041fe40000010100 */
[----:B------:R-:W0:Y:S01]  /*eec0*/  LDS R23, [R9+0x2400] ;  /* 0x0024000009177984 */ /* 0x000e220000000800 */
[----:B--2---:R-:W-:Y:S01]  /*eed0*/  FADD.FTZ R13, -R28, R13 ;  /* 0x0000000d1c0d7221 */ /* 0x004fe20000010100 */
[----:B------:R-:W-:Y:S02]  /*eee0*/  FMUL.FTZ R12, R12, 1.4426950216293334961 ;  /* 0x3fb8aa3b0c0c7820 */ /* 0x000fe40000410000 */
[----:B------:R-:W2:Y:S01]  /*eef0*/  LDS R24, [R9+0x2800] ;  /* 0x0028000009187984 */ /* 0x000ea20000000800 */
[----:B------:R-:W5:Y:S01]  /*ef00*/  MUFU.EX2 R11, R11 ;  /* 0x0000000b000b7308 */ /* 0x000f620000000800 */
[----:B------:R-:W-:Y:S01]  /*ef10*/  FMUL.FTZ R13, R13, 1.4426950216293334961 ;  /* 0x3fb8aa3b0d0d7820 */ /* 0x000fe20000410000 */
[C---:B---3--:R-:W-:Y:S01]  /*ef20*/  FADD.FTZ R14, -R28.reuse, R14 ;  /* 0x0000000e1c0e7221 */ /* 0x048fe20000010100 */
[----:B------:R-:W3:Y:S01]  /*ef30*/  LDS R25, [R9+0x2c00] ;  /* 0x002c000009197984 */ /* 0x000ee20000000800 */
[----:B----4-:R-:W-:-:S02]  /*ef40*/  FADD.FTZ R15, -R28, R15 ;  /* 0x0000000f1c0f7221 */ /* 0x010fc40000010100 */
[----:B------:R-:W-:Y:S01]  /*ef50*/  FMUL.FTZ R14, R14, 1.4426950216293334961 ;  /* 0x3fb8aa3b0e0e7820 */ /* 0x000fe20000410000 */
[----:B------:R-:W4:Y:S01]  /*ef60*/  LDS R26, [R9+0x3000] ;  /* 0x00300000091a7984 */ /* 0x000f220000000800 */
[----:B------:R-:W1:Y:S01]  /*ef70*/  MUFU.EX2 R12, R12 ;  /* 0x0000000c000c7308 */ /* 0x000e620000000800 */
[----:B------:R-:W-:Y:S01]  /*ef80*/  FMUL.FTZ R15, R15, 1.4426950216293334961 ;  /* 0x3fb8aa3b0f0f7820 */ /* 0x000fe20000410000 */
[C---:B-----5:R-:W-:Y:S01]  /*ef90*/  FADD.FTZ R16, -R28.reuse, R16 ;  /* 0x000000101c107221 */ /* 0x060fe20000010100 */
[----:B------:R-:W5:Y:S01]  /*efa0*/  LDS R27, [R9+0x3400] ;  /* 0x00340000091b7984 */ /* 0x000f620000000800 */
[----:B------:R-:W-:Y:S02]  /*efb0*/  FADD.FTZ R17, -R28, R17 ;  /* 0x000000111c117221 */ /* 0x000fe40000010100 */
[----:B------:R-:W-:Y:S02]  /*efc0*/  FMUL.FTZ R16, R16, 1.4426950216293334961 ;  /* 0x3fb8aa3b10107820 */ /* 0x000fe40000410000 */
[----:B------:R-:W0:Y:S01]  /*efd0*/  MUFU.EX2 R13, R13 ;  /* 0x0000000d000d7308 */ /* 0x000e220000000800 */
[----:B------:R-:W-:Y:S01]  /*efe0*/  FADD.FTZ R0, R11, R0 ;  /* 0x000000000b007221 */ /* 0x000fe20000010000 */
[----:B------:R-:W-:Y:S01]  /*eff0*/  FMUL.FTZ R17, R17, 1.4426950216293334961 ;  /* 0x3fb8aa3b11117820 */ /* 0x000fe20000410000 */
[C---:B------:R-:W-:Y:S01]  /*f000*/  FADD.FTZ R18, -R28.reuse, R18 ;  /* 0x000000121c127221 */ /* 0x040fe20000010100 */
[----:B------:R-:W-:Y:S01]  /*f010*/  STS [R9+-0x800], R11 ;  /* 0xfff8000b09007388 */ /* 0x000fe20000000800 */
[----:B------:R-:W-:-:S02]  /*f020*/  FADD.FTZ R19, -R28, R19 ;  /* 0x000000131c137221 */ /* 0x000fc40000010100 */
[----:B------:R-:W-:Y:S01]  /*f030*/  FMUL.FTZ R18, R18, 1.4426950216293334961 ;  /* 0x3fb8aa3b12127820 */ /* 0x000fe20000410000 */
[----:B------:R-:W2:Y:S01]  /*f040*/  MUFU.EX2 R14, R14 ;  /* 0x0000000e000e7308 */ /* 0x000ea20000000800 */
[----:B-1----:R-:W-:Y:S01]  /*f050*/  FADD.FTZ R0, R0, R12 ;  /* 0x0000000c00007221 */ /* 0x002fe20000010000 */
[----:B------:R-:W-:Y:S01]  /*f060*/  FMUL.FTZ R19, R19, 1.4426950216293334961 ;  /* 0x3fb8aa3b13137820 */ /* 0x000fe20000410000 */
[C---:B------:R-:W-:Y:S01]  /*f070*/  FADD.FTZ R20, -R28.reuse, R20 ;  /* 0x000000141c147221 */ /* 0x040fe20000010100 */
[----:B------:R-:W-:Y:S01]  /*f080*/  STS [R9+-0x400], R12 ;  /* 0xfffc000c09007388 */ /* 0x000fe20000000800 */
[----:B------:R-:W-:Y:S02]  /*f090*/  FADD.FTZ R22, -R28, R22 ;  /* 0x000000161c167221 */ /* 0x000fe40000010100 */
[----:B------:R-:W-:Y:S01]  /*f0a0*/  FMUL.FTZ R20, R20, 1.4426950216293334961 ;  /* 0x3fb8aa3b14147820 */ /* 0x000fe20000410000 */
[----:B------:R-:W1:Y:S01]  /*f0b0*/  MUFU.EX2 R15, R15 ;  /* 0x0000000f000f7308 */ /* 0x000e620000000800 */
[----:B0-----:R-:W-:Y:S01]  /*f0c0*/  FADD.FTZ R0, R0, R13 ;  /* 0x0000000d00007221 */ /* 0x001fe20000010000 */
[----:B------:R-:W-:Y:S01]  /*f0d0*/  FMUL.FTZ R22, R22, 1.4426950216293334961 ;  /* 0x3fb8aa3b16167820 */ /* 0x000fe20000410000 */
[----:B------:R-:W-:Y:S01]  /*f0e0*/  FADD.FTZ R23, -R28, R23 ;  /* 0x000000171c177221 */ /* 0x000fe20000010100 */
[----:B------:R-:W-:Y:S03]  /*f0f0*/  STS [R9], R13 ;  /* 0x0000000d09007388 */ /* 0x000fe60000000800 */
[----:B------:R-:W-:Y:S01]  /*f100*/  FMUL.FTZ R23, R23, 1.4426950216293334961 ;  /* 0x3fb8aa3b17177820 */ /* 0x000fe20000410000 */
[----:B------:R-:W0:Y:S01]  /*f110*/  MUFU.EX2 R16, R16 ;  /* 0x0000001000107308 */ /* 0x000e220000000800 */
[----:B--2---:R-:W-:Y:S01]  /*f120*/  FADD.FTZ R0, R0, R14 ;  /* 0x0000000e00007221 */ /* 0x004fe20000010000 */
[C---:B------:R-:W-:Y:S01]  /*f130*/  FADD.FTZ R24, -R28.reuse, R24 ;  /* 0x000000181c187221 */ /* 0x040fe20000010100 */
[----:B---3--:R-:W-:Y:S01]  /*f140*/  FADD.FTZ R25, -R28, R25 ;  /* 0x000000191c197221 */ /* 0x008fe20000010100 */
[----:B------:R-:W-:Y:S02]  /*f150*/  STS [R9+0x400], R14 ;  /* 0x0004000e09007388 */ /* 0x000fe40000000800 */
[----:B------:R-:W-:Y:S01]  /*f160*/  FMUL.FTZ R24, R24, 1.4426950216293334961 ;  /* 0x3fb8aa3b18187820 */ /* 0x000fe20000410000 */
[----:B------:R-:W-:Y:S01]  /*f170*/  FMUL.FTZ R25, R25, 1.4426950216293334961 ;  /* 0x3fb8aa3b19197820 */ /* 0x000fe20000410000 */
[----:B------:R-:W2:Y:S01]  /*f180*/  MUFU.EX2 R17, R17 ;  /* 0x0000001100117308 */ /* 0x000ea20000000800 */
[----:B-1----:R-:W-:Y:S01]  /*f190*/  FADD.FTZ R0, R0, R15 ;  /* 0x0000000f00007221 */ /* 0x002fe20000010000 */
[C---:B----4-:R-:W-:Y:S01]  /*f1a0*/  FADD.FTZ R26, -R28.reuse, R26 ;  /* 0x0000001a1c1a7221 */ /* 0x050fe20000010100 */
[----:B-----5:R-:W-:Y:S01]  /*f1b0*/  FADD.FTZ R27, -R28, R27 ;  /* 0x0000001b1c1b7221 */ /* 0x020fe20000010100 */
[----:B------:R-:W-:Y:S02]  /*f1c0*/  STS [R9+0x800], R15 ;  /* 0x0008000f09007388 */ /* 0x000fe40000000800 */
[----:B------:R-:W-:Y:S01]  /*f1d0*/  FMUL.FTZ R26, R26, 1.4426950216293334961 ;  /* 0x3fb8aa3b1a1a7820 */ /* 0x000fe20000410000 */
[----:B------:R-:W-:Y:S01]  /*f1e0*/  FMUL.FTZ R27, R27, 1.4426950216293334961 ;  /* 0x3fb8aa3b1b1b7820 */ /* 0x000fe20000410000 */
[----:B------:R-:W1:Y:S01]  /*f1f0*/  MUFU.EX2 R18, R18 ;  /* 0x0000001200127308 */ /* 0x000e620000000800 */
[----:B0-----:R-:W-:Y:S01]  /*f200*/  FADD.FTZ R0, R0, R16 ;  /* 0x0000001000007221 */ /* 0x001fe20000010000 */
[----:B------:R-:W-:Y:S06]  /*f210*/  STS [R9+0xc00], R16 ;  /* 0x000c001009007388 */ /* 0x000fec0000000800 */
[----:B------:R-:W0:Y:S01]  /*f220*/  MUFU.EX2 R19, R19 ;  /* 0x0000001300137308 */ /* 0x000e220000000800 */
[----:B--2---:R-:W-:Y:S01]  /*f230*/  FADD.FTZ R0, R0, R17 ;  /* 0x0000001100007221 */ /* 0x004fe20000010000 */
[----:B------:R-:W-:Y:S06]  /*f240*/  STS [R9+0x1000], R17 ;  /* 0x0010001109007388 */ /* 0x000fec0000000800 */
[----:B------:R-:W2:Y:S01]  /*f250*/  MUFU.EX2 R20, R20 ;  /* 0x0000001400147308 */ /* 0x000ea20000000800 */
[----:B-1----:R-:W-:Y:S01]  /*f260*/  FADD.FTZ R0, R0, R18 ;  /* 0x0000001200007221 */ /* 0x002fe20000010000 */
[----:B------:R-:W-:Y:S06]  /*f270*/  STS [R9+0x1400], R18 ;  /* 0x0014001209007388 */ /* 0x000fec0000000800 */
        /* <DEDUP_REMOVED lines=17> */
[----:B------:R-:W-:Y:S03]  /*f390*/  STS [R9+0x2c00], R25 ;  /* 0x002c001909007388 */ /* 0x000fe60000000800 */
[----:B0-----:R-:W-:Y:S01]  /*f3a0*/  FADD.FTZ R0, R0, R26 ;  /* 0x0000001a00007221 */ /* 0x001fe20000010000 */
[----:B------:R-:W-:Y:S04]  /*f3b0*/  STS [R9+0x3000], R26 ;  /* 0x0030001a09007388 */ /* 0x000fe80000000800 */
[----:B--2---:R0:W-:Y:S01]  /*f3c0*/  STS [R9+0x3400], R27 ;  /* 0x0034001b09007388 */ /* 0x0041e20000000800 */
[----:B------:R-:W-:Y:S01]  /*f3d0*/  FADD.FTZ R0, R0, R27 ;  /* 0x0000001b00007221 */ /* 0x000fe20000010000 */
[----:B0-----:R-:W-:Y:S01]  /*f3e0*/  IADD3 R9, PT, PT, R9, 0x4000, RZ ;  /* 0x0000400009097810 */ /* 0x001fe20007ffe0ff */
[----:B------:R-:W-:Y:S06]  /*f3f0*/  @!P1 BRA `(.L_x_165) ;  /* 0xfffffff800709947 */ /* 0x000fec000383ffff */
.L_x_164:
[----:B------:R-:W-:Y:S05]  /*f400*/  BSYNC.RECONVERGENT B1 ;  /* 0x0000000000017941 */ /* 0x000fea0003800200 */
.L_x_163:
[----:B0-----:R-:W-:Y:S01]  /*f410*/  IADD3 R11, PT, PT, -R8, UR44, RZ ;  /* 0x0000002c080b7c10 */ /* 0x001fe2000fffe1ff */
[----:B------:R-:W-:Y:S03]  /*f420*/  BSSY.RECONVERGENT B1, `(.L_x_166) ;  /* 0x0000036000017945 */ /* 0x000fe60003800200 */
[----:B------:R-:W-:-:S13]  /*f430*/  ISETP.GT.AND P1, PT, R11, 0x400, PT ;  /* 0x000004000b00780c */ /* 0x000fda0003f24270 */
[----:B------:R-:W-:Y:S05]  /*f440*/  @!P1 BRA `(.L_x_167) ;  /* 0x0000000000cc9947 */ /* 0x000fea0003800000 */
[----:B------:R-:W1:Y:S01]  /*f450*/  LDS R11, [R9+-0x800] ;  /* 0xfff80000090b7984 */ /* 0x000e620000000800 */
[----:B------:R-:W-:Y:S01]  /*f460*/  PLOP3.LUT P0, PT, PT, PT, PT, 0x8, 0x80 ;  /* 0x000000000080781c */ /* 0x000fe20003f0e170 */
[----:B------:R-:W-:Y:S02]  /*f470*/  VIADD R8, R8, 0x800 ;  /* 0x0000080008087836 */ /* 0x000fe40000000000 */
[----:B------:R-:W0:Y:S04]  /*f480*/  LDS R12, [R9+-0x400] ;  /* 0xfffc0000090c7984 */ /* 0x000e280000000800 */
[----:B------:R-:W2:Y:S04]  /*f490*/  LDS R13, [R9] ;  /* 0x00000000090d7984 */ /* 0x000ea80000000800 */
[----:B------:R-:W3:Y:S04]  /*f4a0*/  LDS R14, [R9+0x400] ;  /* 0x00040000090e7984 */ /* 0x000ee80000000800 */
[----:B------:R-:W4:Y:S04]  /*f4b0*/  LDS R15, [R9+0x800] ;  /* 0x00080000090f7984 */ /* 0x000f280000000800 */
[----:B------:R-:W5:Y:S04]  /*f4c0*/  LDS R16, [R9+0xc00] ;  /* 0x000c000009107984 */ /* 0x000f680000000800 */
[----:B------:R-:W5:Y:S04]  /*f4d0*/  LDS R17, [R9+0x1000] ;  /* 0x0010000009117984 */ /* 0x000f680000000800 */
[----:B------:R-:W5:Y:S01]  /*f4e0*/  LDS R18, [R9+0x1400] ;  /* 0x0014000009127984 */ /* 0x000f620000000800 */
[----:B-1----:R-:W-:-:S04]  /*f4f0*/  FADD.FTZ R11, -R28, R11 ;  /* 0x0000000b1c0b7221 */ /* 0x002fc80000010100 */
[----:B------:R-:W-:Y:S01]  /*f500*/  FMUL.FTZ R11, R11, 1.4426950216293334961 ;  /* 0x3fb8aa3b0b0b7820 */ /* 0x000fe20000410000 */
[C---:B0-----:R-:W-:Y:S01]  /*f510*/  FADD.FTZ R12, -R28.reuse, R12 ;  /* 0x0000000c1c0c7221 */ /* 0x041fe20000010100 */
[----:B--2---:R-:W-:-:S03]  /*f520*/  FADD.FTZ R13, -R28, R13 ;  /* 0x0000000d1c0d7221 */ /* 0x004fc60000010100 */
[----:B------:R-:W-:Y:S01]  /*f530*/  FMUL.FTZ R12, R12, 1.4426950216293334961 ;  /* 0x3fb8aa3b0c0c7820 */ /* 0x000fe20000410000 */
[----:B------:R-:W0:Y:S01]  /*f540*/  MUFU.EX2 R11, R11 ;  /* 0x0000000b000b7308 */ /* 0x000e220000000800 */
[----:B------:R-:W-:Y:S01]  /*f550*/  FMUL.FTZ R13, R13, 1.4426950216293334961 ;  /* 0x3fb8aa3b0d0d7820 */ /* 0x000fe20000410000 */
[C---:B---3--:R-:W-:Y:S01]  /*f560*/  FADD.FTZ R14, -R28.reuse, R14 ;  /* 0x0000000e1c0e7221 */ /* 0x048fe20000010100 */
[----:B----4-:R-:W-:-:S03]  /*f570*/  FADD.FTZ R15, -R28, R15 ;  /* 0x0000000f1c0f7221 */ /* 0x010fc60000010100 */
[----:B------:R-:W-:Y:S02]  /*f580*/  FMUL.FTZ R14, R14, 1.4426950216293334961 ;  /* 0x3fb8aa3b0e0e7820 */ /* 0x000fe40000410000 */
[----:B------:R-:W1:Y:S01]  /*f590*/  MUFU.EX2 R12, R12 ;  /* 0x0000000c000c7308 */ /* 0x000e620000000800 */
[----:B------:R-:W-:Y:S01]  /*f5a0*/  FMUL.FTZ R15, R15, 1.4426950216293334961 ;  /* 0x3fb8aa3b0f0f7820 */ /* 0x000fe20000410000 */
[C---:B-----5:R-:W-:Y:S01]  /*f5b0*/  FADD.FTZ R16, -R28.reuse, R16 ;  /* 0x000000101c107221 */ /* 0x060fe20000010100 */
[----:B------:R-:W-:-:S03]  /*f5c0*/  FADD.FTZ R17, -R28, R17 ;  /* 0x000000111c117221 */ /* 0x000fc60000010100 */
[----:B------:R-:W-:Y:S02]  /*f5d0*/  FMUL.FTZ R16, R16, 1.4426950216293334961 ;  /* 0x3fb8aa3b10107820 */ /* 0x000fe40000410000 */
[----:B------:R-:W2:Y:S01]  /*f5e0*/  MUFU.EX2 R13, R13 ;  /* 0x0000000d000d7308 */ /* 0x000ea20000000800 */
[----:B0-----:R-:W-:Y:S01]  /*f5f0*/  FADD.FTZ R0, R0, R11 ;  /* 0x0000000b00007221 */ /* 0x001fe20000010000 */
[----:B------:R-:W-:Y:S01]  /*f600*/  FADD.FTZ R18, -R28, R18 ;  /* 0x000000121c127221 */ /* 0x000fe20000010100 */
[----:B------:R-:W-:Y:S01]  /*f610*/  FMUL.FTZ R17, R17, 1.4426950216293334961 ;  /* 0x3fb8aa3b11117820 */ /* 0x000fe20000410000 */
[----:B------:R-:W-:Y:S02]  /*f620*/  STS [R9+-0x800], R11 ;  /* 0xfff8000b09007388 */ /* 0x000fe40000000800 */
[----:B------:R-:W-:Y:S02]  /*f630*/  FMUL.FTZ R18, R18, 1.4426950216293334961 ;  /* 0x3fb8aa3b12127820 */ /* 0x000fe40000410000 */
[----:B------:R-:W0:Y:S01]  /*f640*/  MUFU.EX2 R14, R14 ;  /* 0x0000000e000e7308 */ /* 0x000e220000000800 */
[----:B-1----:R-:W-:Y:S01]  /*f650*/  FADD.FTZ R0, R0, R12 ;  /* 0x0000000c00007221 */ /* 0x002fe20000010000 */
[----:B------:R-:W-:Y:S06]  /*f660*/  STS [R9+-0x400], R12 ;  /* 0xfffc000c09007388 */ /* 0x000fec0000000800 */
[----:B------:R-:W1:Y:S01]  /*f670*/  MUFU.EX2 R15, R15 ;  /* 0x0000000f000f7308 */ /* 0x000e620000000800 */
[----:B--2---:R-:W-:Y:S01]  /*f680*/  FADD.FTZ R0, R0, R13 ;  /* 0x0000000d00007221 */ /* 0x004fe20000010000 */
[----:B------:R-:W-:Y:S06]  /*f690*/  STS [R9], R13 ;  /* 0x0000000d09007388 */ /* 0x000fec0000000800 */
[----:B------:R-:W2:Y:S01]  /*f6a0*/  MUFU.EX2 R16, R16 ;  /* 0x0000001000107308 */ /* 0x000ea20000000800 */
[----:B0-----:R-:W-:Y:S01]  /*f6b0*/  FADD.FTZ R0, R0, R14 ;  /* 0x0000000e00007221 */ /* 0x001fe20000010000 */
[----:B------:R-:W-:Y:S06]  /*f6c0*/  STS [R9+0x400], R14 ;  /* 0x0004000e09007388 */ /* 0x000fec0000000800 */
[----:B------:R-:W0:Y:S01]  /*f6d0*/  MUFU.EX2 R17, R17 ;  /* 0x0000001100117308 */ /* 0x000e220000000800 */
[----:B-1----:R-:W-:Y:S01]  /*f6e0*/  FADD.FTZ R0, R0, R15 ;  /* 0x0000000f00007221 */ /* 0x002fe20000010000 */
[----:B------:R-:W-:Y:S06]  /*f6f0*/  STS [R9+0x800], R15 ;  /* 0x0008000f09007388 */ /* 0x000fec0000000800 */
[----:B------:R-:W1:Y:S01]  /*f700*/  MUFU.EX2 R18, R18 ;  /* 0x0000001200127308 */ /* 0x000e620000000800 */
[----:B--2---:R-:W-:Y:S01]  /*f710*/  FADD.FTZ R0, R0, R16 ;  /* 0x0000001000007221 */ /* 0x004fe20000010000 */
[----:B------:R-:W-:Y:S03]  /*f720*/  STS [R9+0xc00], R16 ;  /* 0x000c001009007388 */ /* 0x000fe60000000800 */
[----:B0-----:R-:W-:Y:S01]  /*f730*/  FADD.FTZ R0, R0, R17 ;  /* 0x0000001100007221 */ /* 0x001fe20000010000 */
[----:B------:R-:W-:Y:S04]  /*f740*/  STS [R9+0x1000], R17 ;  /* 0x0010001109007388 */ /* 0x000fe80000000800 */
[----:B-1----:R0:W-:Y:S01]  /*f750*/  STS [R9+0x1400], R18 ;  /* 0x0014001209007388 */ /* 0x0021e20000000800 */
[----:B------:R-:W-:Y:S01]  /*f760*/  FADD.FTZ R0, R0, R18 ;  /* 0x0000001200007221 */ /* 0x000fe20000010000 */
[----:B0-----:R-:W-:-:S07]  /*f770*/  IADD3 R9, PT, PT, R9, 0x2000, RZ ;  /* 0x0000200009097810 */ /* 0x001fce0007ffe0ff */
.L_x_167:
[----:B------:R-:W-:Y:S05]  /*f780*/  BSYNC.RECONVERGENT B1 ;  /* 0x0000000000017941 */ /* 0x000fea0003800200 */
.L_x_166:
[----:B------:R-:W-:-:S13]  /*f790*/  ISETP.LT.OR P0, PT, R8, UR44, P0 ;  /* 0x0000002c08007c0c */ /* 0x000fda0008701670 */
[----:B------:R-:W-:Y:S05]  /*f7a0*/  @!P0 BRA `(.L_x_158) ;  /* 0x0000000400e08947 */ /* 0x000fea0003800000 */
[----:B------:R-:W1:Y:S04]  /*f7b0*/  LDS R8, [R9+-0x800] ;  /* 0xfff8000009087984 */ /* 0x000e680000000800 */
[----:B------:R-:W0:Y:S04]  /*f7c0*/  LDS R11, [R9+-0x400] ;  /* 0xfffc0000090b7984 */ /* 0x000e280000000800 */
[----:B------:R-:W2:Y:S04]  /*f7d0*/  LDS R12, [R9] ;  /* 0x00000000090c7984 */ /* 0x000ea80000000800 */
[----:B------:R-:W3:Y:S01]  /*f7e0*/  LDS R13, [R9+0x400] ;  /* 0x00040000090d7984 */ /* 0x000ee20000000800 */
[C---:B-1----:R-:W-:Y:S01]  /*f7f0*/  FADD.FTZ R8, -R28.reuse, R8 ;  /* 0x000000081c087221 */ /* 0x042fe20000010100 */
[----:B0-----:R-:W-:-:S03]  /*f800*/  FADD.FTZ R11, -R28, R11 ;  /* 0x0000000b1c0b7221 */ /* 0x001fc60000010100 */
[----:B------:R-:W-:Y:S01]  /*f810*/  FMUL.FTZ R8, R8, 1.4426950216293334961 ;  /* 0x3fb8aa3b08087820 */ /* 0x000fe20000410000 */
[----:B--2---:R-:W-:Y:S01]  /*f820*/  FADD.FTZ R12, -R28, R12 ;  /* 0x0000000c1c0c7221 */ /* 0x004fe20000010100 */
[----:B------:R-:W-:-:S04]  /*f830*/  FMUL.FTZ R11, R11, 1.4426950216293334961 ;  /* 0x3fb8aa3b0b0b7820 */ /* 0x000fc80000410000 */
[----:B------:R-:W0:Y:S01]  /*f840*/  MUFU.EX2 R8, R8 ;  /* 0x0000000800087308 */ /* 0x000e220000000800 */
[----:B---3--:R-:W-:Y:S01]  /*f850*/  FADD.FTZ R13, -R28, R13 ;  /* 0x0000000d1c0d7221 */ /* 0x008fe20000010100 */
[----:B------:R-:W-:-:S03]  /*f860*/  FMUL.FTZ R12, R12, 1.4426950216293334961 ;  /* 0x3fb8aa3b0c0c7820 */ /* 0x000fc60000410000 */
[----:B------:R-:W-:-:S03]  /*f870*/  FMUL.FTZ R13, R13, 1.4426950216293334961 ;  /* 0x3fb8aa3b0d0d7820 */ /* 0x000fc60000410000 */
[----:B------:R-:W1:Y:S08]  /*f880*/  MUFU.EX2 R11, R11 ;  /* 0x0000000b000b7308 */ /* 0x000e700000000800 */
[----:B------:R-:W2:Y:S01]  /*f890*/  MUFU.EX2 R12, R12 ;  /* 0x0000000c000c7308 */ /* 0x000ea20000000800 */
[----:B0-----:R3:W-:Y:S01]  /*f8a0*/  STS [R9+-0x800], R8 ;  /* 0xfff8000809007388 */ /* 0x0017e20000000800 */
[----:B------:R-:W-:-:S06]  /*f8b0*/  FADD.FTZ R0, R0, R8 ;  /* 0x0000000800007221 */ /* 0x000fcc0000010000 */
[----:B------:R-:W0:Y:S01]  /*f8c0*/  MUFU.EX2 R13, R13 ;  /* 0x0000000d000d7308 */ /* 0x000e220000000800 */
[----:B-1----:R3:W-:Y:S01]  /*f8d0*/  STS [R9+-0x400], R11 ;  /* 0xfffc000b09007388 */ /* 0x0027e20000000800 */
[----:B------:R-:W-:-:S03]  /*f8e0*/  FADD.FTZ R0, R0, R11 ;  /* 0x0000000b00007221 */ /* 0x000fc60000010000 */
[----:B--2---:R3:W-:Y:S01]  /*f8f0*/  STS [R9], R12 ;  /* 0x0000000c09007388 */ /* 0x0047e20000000800 */
[----:B------:R-:W-:-:S03]  /*f900*/  FADD.FTZ R0, R0, R12 ;  /* 0x0000000c00007221 */ /* 0x000fc60000010000 */
[----:B0-----:R3:W-:Y:S01]  /*f910*/  STS [R9+0x400], R13 ;  /* 0x0004000d09007388 */ /* 0x0017e20000000800 */
[----:B------:R-:W-:Y:S01]  /*f920*/  FADD.FTZ R0, R0, R13 ;  /* 0x0000000d00007221 */ /* 0x000fe20000010000 */
[----:B------:R-:W-:Y:S06]  /*f930*/  BRA `(.L_x_158) ;  /* 0x00000004007c7947 */ /* 0x000fec0003800000 */
.L_x_159:
[----:B------:R-:W-:Y:S01]  /*f940*/  IMAD.MOV.U32 R0, RZ, RZ, 0x100 ;  /* 0x00000100ff007424 */ /* 0x000fe200078e00ff */
[----:B0-----:R-:W-:Y:S01]  /*f950*/  LOP3.LUT R11, RZ, R4, RZ, 0x33, !PT ;  /* 0x00000004ff0b7212 */ /* 0x001fe200078e33ff */
[----:B------:R-:W-:Y:S01]  /*f960*/  BSSY.RECONVERGENT B1, `(.L_x_168) ;  /* 0x0000024000017945 */ /* 0x000fe20003800200 */
[----:B------:R-:W-:Y:S02]  /*f970*/  IMAD.MOV.U32 R12, RZ, RZ, R3 ;  /* 0x000000ffff0c7224 */ /* 0x000fe400078e0003 */
[----:B------:R-:W-:-:S04]  /*f980*/  VIADDMNMX R0, R3, R0, UR44, !PT ;  /* 0x0000002c03007e46 */ /* 0x000fc8000f800100 */
[----:B------:R-:W-:-:S04]  /*f990*/  IADD3 R11, PT, PT, R0, -UR12, R11 ;  /* 0x8000000c000b7c10 */ /* 0x000fc8000fffe00b */
[C---:B------:R-:W-:Y:S02]  /*f9a0*/  LOP3.LUT R0, R11.reuse, 0x300, RZ, 0xc0, !PT ;  /* 0x000003000b007812 */ /* 0x040fe400078ec0ff */
[----:B------:R-:W-:Y:S02]  /*f9b0*/  ISETP.GE.U32.AND P0, PT, R11, 0x300, PT ;  /* 0x000003000b00780c */ /* 0x000fe40003f06070 */
[----:B------:R-:W-:Y:S01]  /*f9c0*/  ISETP.NE.AND P1, PT, R0, 0x300, PT ;  /* 0x000003000000780c */ /* 0x000fe20003f25270 */
[----:B------:R-:W-:-:S12]  /*f9d0*/  HFMA2 R0, -RZ, RZ, 0, 0 ;  /* 0x00000000ff007431 */ /* 0x000fd800000001ff */
[----:B------:R-:W-:Y:S05]  /*f9e0*/  @!P1 BRA `(.L_x_169) ;  /* 0x00000000006c9947 */ /* 0x000fea0003800000 */
[----:B------:R-:W-:Y:S02]  /*f9f0*/  IADD3 R13, PT, PT, R13, 0x440, RZ ;  /* 0x000004400d0d7810 */ /* 0x000fe40007ffe0ff */
[----:B------:R-:W-:Y:S02]  /*fa00*/  LEA.HI R0, R11, 0x1, RZ, 0x18 ;  /* 0x000000010b007811 */ /* 0x000fe400078fc0ff */
[----:B------:R-:W-:Y:S02]  /*fa10*/  LEA R13, R14, R13, 0x18 ;  /* 0x0000000d0e0d7211 */ /* 0x000fe400078ec0ff */
[----:B------:R-:W-:Y:S02]  /*fa20*/  IADD3 R16, P1, P2, R21, R8, R3 ;  /* 0x0000000815107210 */ /* 0x000fe40007a3e003 */
[----:B------:R-:W-:Y:S01]  /*fa30*/  LOP3.LUT R8, R0, 0x3, RZ, 0xc0, !PT ;  /* 0x0000000300087812 */ /* 0x000fe200078ec0ff */
[----:B------:R-:W-:Y:S01]  /*fa40*/  IMAD R11, R4, 0x4, R13 ;  /* 0x00000004040b7824 */ /* 0x000fe200078e020d */
[----:B------:R-:W-:Y:S01]  /*fa50*/  IADD3.X R9, PT, PT, R6, R9, RZ, P1, P2 ;  /* 0x0000000906097210 */ /* 0x000fe20000fe44ff */
[----:B------:R-:W-:Y:S01]  /*fa60*/  IMAD.MOV.U32 R0, RZ, RZ, RZ ;  /* 0x000000ffff007224 */ /* 0x000fe200078e00ff */
[----:B------:R-:W-:-:S02]  /*fa70*/  MOV R12, R3 ;  /* 0x00000003000c7202 */ /* 0x000fc40000000f00 */
[----:B------:R-:W-:-:S07]  /*fa80*/  IADD3 R13, PT, PT, -R8, RZ, RZ ;  /* 0x000000ff080d7210 */ /* 0x000fce0007ffe1ff */
.L_x_170:
[----:B------:R-:W-:-:S06]  /*fa90*/  IMAD.MOV.U32 R8, RZ, RZ, R16 ;  /* 0x000000ffff087224 */ /* 0x000fcc00078e0010 */
[----:B------:R0:W2:Y:S01]  /*faa0*/  LDG.E.U8 R8, desc[UR36][R8.64] ;  /* 0x0000002408087981 */ /* 0x0000a2000c1e1100 */
[----:B------:R-:W-:Y:S01]  /*fab0*/  VIADD R13, R13, 0x1 ;  /* 0x000000010d0d7836 */ /* 0x000fe20000000000 */
[----:B------:R-:W-:Y:S02]  /*fac0*/  IADD3 R16, P2, PT, R16, 0x100, RZ ;  /* 0x0000010010107810 */ /* 0x000fe40007f5e0ff */
[----:B------:R-:W-:-:S03]  /*fad0*/  IADD3 R12, PT, PT, R12, 0x100, RZ ;  /* 0x000001000c0c7810 */ /* 0x000fc60007ffe0ff */
[----:B0-----:R-:W-:Y:S01]  /*fae0*/  IMAD.X R9, RZ, RZ, R9, P2 ;  /* 0x000000ffff097224 */ /* 0x001fe200010e0609 */
[----:B--2---:R-:W-:-:S13]  /*faf0*/  ISETP.NE.AND P1, PT, R8, RZ, PT ;  /* 0x000000ff0800720c */ /* 0x004fda0003f25270 */
[----:B------:R-:W1:Y:S02]  /*fb00*/  @!P1 LDS R14, [R11] ;  /* 0x000000000b0e9984 */ /* 0x000e640000000800 */
[----:B-1----:R-:W-:Y:S01]  /*fb10*/  @!P1 FADD.FTZ R15, -R28, R14 ;  /* 0x0000000e1c0f9221 */ /* 0x002fe20000010100 */
[----:B------:R-:W-:-:S03]  /*fb20*/  MOV R14, RZ ;  /* 0x000000ff000e7202 */ /* 0x000fc60000000f00 */
[----:B------:R-:W-:-:S04]  /*fb30*/  @!P1 FMUL.FTZ R15, R15, 1.4426950216293334961 ;  /* 0x3fb8aa3b0f0f9820 */ /* 0x000fc80000410000 */
[----:B------:R-:W0:Y:S01]  /*fb40*/  @!P1 MUFU.EX2 R14, R15 ;  /* 0x0000000f000e9308 */ /* 0x000e220000000800 */
[----:B------:R-:W-:Y:S01]  /*fb50*/  ISETP.NE.AND P1, PT, R13, RZ, PT ;  /* 0x000000ff0d00720c */ /* 0x000fe20003f25270 */
[----:B0-----:R0:W-:Y:S01]  /*fb60*/  STS [R11], R14 ;  /* 0x0000000e0b007388 */ /* 0x0011e20000000800 */
[----:B------:R-:W-:Y:S01]  /*fb70*/  FADD.FTZ R0, R14, R0 ;  /* 0x000000000e007221 */ /* 0x000fe20000010000 */
[----:B0-----:R-:W-:-:S10]  /*fb80*/  IADD3 R11, PT, PT, R11, 0x400, RZ ;  /* 0x000004000b0b7810 */ /* 0x001fd40007ffe0ff */
[----:B------:R-:W-:Y:S05]  /*fb90*/  @P1 BRA `(.L_x_170) ;  /* 0xfffffffc00bc1947 */ /* 0x000fea000383ffff */
.L_x_169:
[----:B------:R-:W-:Y:S05]  /*fba0*/  BSYNC.RECONVERGENT B1 ;  /* 0x0000000000017941 */ /* 0x000fea0003800200 */
.L_x_168:
[----:B------:R-:W-:Y:S05]  /*fbb0*/  @!P0 BRA `(.L_x_158) ;  /* 0x0000000000dc8947 */ /* 0x000fea0003800000 */
[----:B------:R-:W0:Y:S01]  /*fbc0*/  S2R R16, SR_CgaCtaId ;  /* 0x0000000000107919 */ /* 0x000e220000008800 */
[----:B------:R-:W2:Y:S01]  /*fbd0*/  LDCU.64 UR10, c[0x0][0x420] ;  /* 0x00008400ff0a77ac */ /* 0x000ea20008000a00 */
[----:B------:R-:W-:Y:S01]  /*fbe0*/  MOV R8, 0x400 ;  /* 0x0000040000087802 */ /* 0x000fe20000000f00 */
[----:B------:R-:W-:-:S04]  /*fbf0*/  USHF.L.U32 UR4, UR12, 0x2, URZ ;  /* 0x000000020c047899 */ /* 0x000fc800080006ff */
[----:B------:R-:W-:Y:S02]  /*fc00*/  VIADD R9, R8, 0x440 ;  /* 0x0000044008097836 */ /* 0x000fe40000000000 */
[----:B------:R-:W-:Y:S02]  /*fc10*/  LEA R8, R12, -UR4, 0x2 ;  /* 0x800000040c087c11 */ /* 0x000fe4000f8e10ff */
[----:B--2---:R-:W-:-:S04]  /*fc20*/  IADD3 R14, P0, P1, R21, UR10, R12 ;  /* 0x0000000a150e7c10 */ /* 0x004fc8000f91e00c */
[----:B------:R-:W-:Y:S02]  /*fc30*/  IADD3 R14, P2, PT, R14, 0x200, RZ ;  /* 0x000002000e0e7810 */ /* 0x000fe40007f5e0ff */
[----:B0-----:R-:W-:Y:S02]  /*fc40*/  LEA R11, R16, R9, 0x18 ;  /* 0x00000009100b7211 */ /* 0x001fe400078ec0ff */
[----:B------:R-:W-:Y:S02]  /*fc50*/  IADD3.X R9, PT, PT, R6, UR11, RZ, P0, P1 ;  /* 0x0000000b06097c10 */ /* 0x000fe400087e24ff */
[----:B------:R-:W-:Y:S02]  /*fc60*/  IADD3 R11, PT, PT, R8, 0x800, R11 ;  /* 0x00000800080b7810 */ /* 0x000fe40007ffe00b */
[----:B------:R-:W-:-:S07]  /*fc70*/  IADD3.X R9, PT, PT, RZ, R9, RZ, P2, !PT ;  /* 0x00000009ff097210 */ /* 0x000fce00017fe4ff */
.L_x_171:
[----:B------:R-:W-:-:S05]  /*fc80*/  IMAD.MOV.U32 R8, RZ, RZ, R14 ;  /* 0x000000ffff087224 */ /* 0x000fca00078e000e */
[----:B------:R-:W2:Y:S04]  /*fc90*/  LDG.E.U8 R15, desc[UR36][R8.64+-0x200] ;  /* 0xfffe0024080f7981 */ /* 0x000ea8000c1e1100 */
[----:B------:R-:W3:Y:S04]  /*fca0*/  LDG.E.U8 R13, desc[UR36][R8.64+-0x100] ;  /* 0xffff0024080d7981 */ /* 0x000ee8000c1e1100 */
[----:B------:R-:W4:Y:S04]  /*fcb0*/  LDG.E.U8 R14, desc[UR36][R8.64] ;  /* 0x00000024080e7981 */ /* 0x000f28000c1e1100 */
[----:B------:R-:W5:Y:S01]  /*fcc0*/  LDG.E.U8 R16, desc[UR36][R8.64+0x100] ;  /* 0x0001002408107981 */ /* 0x000f62000c1e1100 */
[----:B------:R-:W-:Y:S01]  /*fcd0*/  MOV R18, RZ ;  /* 0x000000ff00127202 */ /* 0x000fe20000000f00 */
[----:B------:R-:W-:Y:S01]  /*fce0*/  IMAD.MOV.U32 R20, RZ, RZ, RZ ;  /* 0x000000ffff147224 */ /* 0x000fe200078e00ff */
[----:B------:R-:W-:-:S02]  /*fcf0*/  IADD3 R12, PT, PT, R12, 0x400, RZ ;  /* 0x000004000c0c7810 */ /* 0x000fc40007ffe0ff */
[----:B--2---:R-:W-:Y:S02]  /*fd00*/  ISETP.NE.AND P0, PT, R15, RZ, PT ;  /* 0x000000ff0f00720c */ /* 0x004fe40003f05270 */
[----:B---3--:R-:W-:Y:S02]  /*fd10*/  ISETP.NE.AND P1, PT, R13, RZ, PT ;  /* 0x000000ff0d00720c */ /* 0x008fe40003f25270 */
[----:B----4-:R-:W-:Y:S02]  /*fd20*/  ISETP.NE.AND P2, PT, R14, RZ, PT ;  /* 0x000000ff0e00720c */ /* 0x010fe40003f45270 */
[----:B-----5:R-:W-:-:S07]  /*fd30*/  ISETP.NE.AND P3, PT, R16, RZ, PT ;  /* 0x000000ff1000720c */ /* 0x020fce0003f65270 */
[----:B------:R-:W1:Y:S01]  /*fd40*/  @!P0 LDS R13, [R11+-0x800] ;  /* 0xfff800000b0d8984 */ /* 0x000e620000000800 */
[----:B------:R-:W-:-:S03]  /*fd50*/  IMAD.MOV.U32 R16, RZ, RZ, RZ ;  /* 0x000000ffff107224 */ /* 0x000fc600078e00ff */
[----:B------:R-:W0:Y:S04]  /*fd60*/  @!P1 LDS R15, [R11+-0x400] ;  /* 0xfffc00000b0f9984 */ /* 0x000e280000000800 */
[----:B------:R-:W2:Y:S04]  /*fd70*/  @!P2 LDS R17, [R11] ;  /* 0x000000000b11a984 */ /* 0x000ea80000000800 */
[----:B------:R-:W3:Y:S01]  /*fd80*/  @!P3 LDS R19, [R11+0x400] ;  /* 0x000400000b13b984 */ /* 0x000ee20000000800 */
[----:B-1----:R-:W-:Y:S01]  /*fd90*/  @!P0 FADD.FTZ R14, -R28, R13 ;  /* 0x0000000d1c0e8221 */ /* 0x002fe20000010100 */
[----:B------:R-:W-:-:S03]  /*fda0*/  HFMA2 R13, -RZ, RZ, 0, 0 ;  /* 0x00000000ff0d7431 */ /* 0x000fc600000001ff */
[----:B------:R-:W-:Y:S01]  /*fdb0*/  @!P0 FMUL.FTZ R14, R14, 1.4426950216293334961 ;  /* 0x3fb8aa3b0e0e8820 */ /* 0x000fe20000410000 */
[C---:B0-----:R-:W-:Y:S01]  /*fdc0*/  @!P1 FADD.FTZ R15, -R28.reuse, R15 ;  /* 0x0000000f1c0f9221 */ /* 0x041fe20000010100 */
[----:B--2---:R-:W-:-:S03]  /*fdd0*/  @!P2 FADD.FTZ R17, -R28, R17 ;  /* 0x000000111c11a221 */ /* 0x004fc60000010100 */
[----:B------:R-:W-:Y:S01]  /*fde0*/  @!P1 FMUL.FTZ R15, R15, 1.4426950216293334961 ;  /* 0x3fb8aa3b0f0f9820 */ /* 0x000fe20000410000 */
[----:B------:R0:W1:Y:S01]  /*fdf0*/  @!P0 MUFU.EX2 R13, R14 ;  /* 0x0000000e000d8308 */ /* 0x0000620000000800 */
[----:B---3--:R-:W-:Y:S01]  /*fe00*/  @!P3 FADD.FTZ R19, -R28, R19 ;  /* 0x000000131c13b221 */ /* 0x008fe20000010100 */
[----:B------:R-:W-:Y:S01]  /*fe10*/  @!P2 FMUL.FTZ R17, R17, 1.4426950216293334961 ;  /* 0x3fb8aa3b1111a820 */ /* 0x000fe20000410000 */
[----:B------:R-:W-:Y:S02]  /*fe20*/  ISETP.GE.AND P0, PT, R12, UR44, PT ;  /* 0x0000002c0c007c0c */ /* 0x000fe4000bf06270 */
[----:B------:R-:W-:-:S03]  /*fe30*/  @!P3 FMUL.FTZ R19, R19, 1.4426950216293334961 ;  /* 0x3fb8aa3b1313b820 */ /* 0x000fc60000410000 */
[----:B------:R1:W2:Y:S01]  /*fe40*/  @!P1 MUFU.EX2 R16, R15 ;  /* 0x0000000f00109308 */ /* 0x0002a20000000800 */
[----:B0-----:R-:W-:-:S05]  /*fe50*/  IADD3 R14, P1, PT, R8, 0x400, RZ ;  /* 0x00000400080e7810 */ /* 0x001fca0007f3e0ff */
[----:B------:R-:W-:Y:S02]  /*fe60*/  IMAD.X R9, RZ, RZ, R9, P1 ;  /* 0x000000ffff097224 */ /* 0x000fe400008e0609 */
[----:B------:R-:W0:Y:S01]  /*fe70*/  @!P2 MUFU.EX2 R18, R17 ;  /* 0x000000110012a308 */ /* 0x000e220000000800 */
[----:B-1----:R-:W-:Y:S01]  /*fe80*/  FADD.FTZ R15, R13, R0 ;  /* 0x000000000d0f7221 */ /* 0x002fe20000010000 */
[----:B------:R-:W-:Y:S06]  /*fe90*/  STS [R11+-0x800], R13 ;  /* 0xfff8000d0b007388 */ /* 0x000fec0000000800 */
[----:B------:R-:W1:Y:S01]  /*fea0*/  @!P3 MUFU.EX2 R20, R19 ;  /* 0x000000130014b308 */ /* 0x000e620000000800 */
[----:B--2---:R-:W-:Y:S01]  /*feb0*/  FADD.FTZ R15, R15, R16 ;  /* 0x000000100f0f7221 */ /* 0x004fe20000010000 */
[----:B------:R-:W-:Y:S03]  /*fec0*/  STS [R11+-0x400], R16 ;  /* 0xfffc00100b007388 */ /* 0x000fe60000000800 */
[----:B0-----:R-:W-:Y:S01]  /*fed0*/  FADD.FTZ R15, R15, R18 ;  /* 0x000000120f0f7221 */ /* 0x001fe20000010000 */
[----:B------:R-:W-:Y:S04]  /*fee0*/  STS [R11], R18 ;  /* 0x000000120b007388 */ /* 0x000fe80000000800 */
[----:B-1----:R0:W-:Y:S01]  /*fef0*/  STS [R11+0x400], R20 ;  /* 0x000400140b007388 */ /* 0x0021e20000000800 */
[----:B------:R-:W-:Y:S01]  /*ff00*/  FADD.FTZ R0, R15, R20 ;  /* 0x000000140f007221 */ /* 0x000fe20000010000 */
[----:B0-----:R-:W-:Y:S01]  /*ff10*/  IADD3 R11, PT, PT, R11, 0x1000, RZ ;  /* 0x000010000b0b7810 */ /* 0x001fe20007ffe0ff */
[----:B------:R-:W-:Y:S06]  /*ff20*/  @!P0 BRA `(.L_x_171) ;  /* 0xfffffffc00548947 */ /* 0x000fec000383ffff */
.L_x_158:
[----:B------:R-:W-:Y:S05]  /*ff30*/  BSYNC.RECONVERGENT B0 ;  /* 0x0000000000007941 */ /* 0x000fea0003800200 */
.L_x_157:
[----:B---3--:R-:W2:Y:S01]  /*ff40*/  SHFL.BFLY PT, R9, R0, 0x10, 0x1f ;  /* 0x0e001f0000097f89 */ /* 0x008ea200000e0000 */
[C---:B------:R-:W-:Y:S01]  /*ff50*/  ISETP.NE.AND P0, PT, R10.reuse, RZ, PT ;  /* 0x000000ff0a00720c */ /* 0x040fe20003f05270 */
[----:B------:R-:W3:Y:S01]  /*ff60*/  LDCU UR4, c[0x0][0x3f4] ;  /* 0x00007e80ff0477ac */ /* 0x000ee20008000800 */
[----:B------:R-:W-:Y:S01]  /*ff70*/  ISETP.GT.U32.AND P1, PT, R10, 0x7, PT ;  /* 0x000000070a00780c */ /* 0x000fe20003f24070 */
[----:B------:R-:W4:Y:S01]  /*ff80*/  S2UR UR13, SR_CTAID.X ;  /* 0x00000000000d79c3 */ /* 0x000f220000002500 */
[----:B------:R-:W5:Y:S01]  /*ff90*/  LDCU.U8 UR11, c[0x0][0x48c] ;  /* 0x00009180ff0b77ac */ /* 0x000f620008000000 */
[----:B---3--:R-:W-:Y:S01]  /*ffa0*/  UIADD3 UR4, UPT, UPT, UR4, 0x4, URZ ;  /* 0x0000000404047890 */ /* 0x008fe2000fffe0ff */
[----:B--2---:R-:W-:-:S03]  /*ffb0*/  FADD.FTZ R9, R9, R0 ;  /* 0x0000000009097221 */ /* 0x004fc60000010000 */
[----:B------:R-:W-:Y:S02]  /*ffc0*/  USHF.R.S32.HI UR5, URZ, 0x1f, UR4 ;  /* 0x0000001fff057899 */ /* 0x000fe40008011404 */
[----:B------:R-:W0:Y:S02]  /*ffd0*/  SHFL.BFLY PT, R8, R9, 0x8, 0x1f ;  /* 0x0d001f0009087f89 */ /* 0x000e2400000e0000 */
[----:B------:R-:W-:-:S03]  /*ffe0*/  ULEA.HI UR5, UR5, UR4, URZ, 0x2 ;  /* 0x0000000405057291 */ /* 0x000fc6000f8f10ff */
[----:B------:R-:W-:Y:S01]  /*fff0*/  UMOV UR4, URZ ;  /* 0x000000ff00047c82 */ /* 0x000fe20008000000 */
[----:B------:R-:W-:-:S04]  /*10000*/  USHF.L.U32 UR5, UR5, 0x2, URZ ;  /* 0x0000000205057899 */ /* 0x000fc800080006ff */
[----:B------:R-:W-:-:S03]  /*10010*/  ULOP3.LUT UR7, UR5, 0xfffffff0, URZ, 0xc0, !UPT ;  /* 0xfffffff005077892 */ /* 0x000fc6000f8ec0ff */
[----:B------:R-:W-:Y:S01]  /*10020*/  UMOV UR5, URZ ;  /* 0x000000ff00057c82 */ /* 0x000fe20008000000 */
[----:B0-----:R-:W-:-:S05]  /*10030*/  FADD.FTZ R11, R9, R8 ;  /* 0x00000008090b7221 */ /* 0x001fca0000010000 */
[----:B------:R-:W0:Y:S02]  /*10040*/  SHFL.BFLY PT, R8, R11, 0x4, 0x1f ;  /* 0x0c801f000b087f89 */ /* 0x000e2400000e0000 */
[----:B0-----:R-:W-:Y:S01]  /*10050*/  FADD.FTZ R12, R11, R8 ;  /* 0x000000080b0c7221 */ /* 0x001fe20000010000 */
[----:B------:R-:W-:-:S04]  /*10060*/  SHF.R.U32.HI R8, RZ, 0x5, R4 ;  /* 0x00000005ff087819 */ /* 0x000fc80000011604 */
[----:B------:R-:W0:Y:S01]  /*10070*/  SHFL.BFLY PT, R13, R12, 0x2, 0x1f ;  /* 0x0c401f000c0d7f89 */ /* 0x000e2200000e0000 */
[----:B------:R-:W-:Y:S02]  /*10080*/  @!P0 IMAD R5, R8, 0x4, R5 ;  /* 0x0000000408058824 */ /* 0x000fe400078e0205 */
[----:B0-----:R-:W-:-:S05]  /*10090*/  FADD.FTZ R13, R12, R13 ;  /* 0x0000000d0c0d7221 */ /* 0x001fca0000010000 */
[----:B------:R-:W0:Y:S02]  /*100a0*/  SHFL.BFLY PT, R14, R13, 0x1, 0x1f ;  /* 0x0c201f000d0e7f89 */ /* 0x000e2400000e0000 */
[----:B0-----:R-:W-:-:S05]  /*100b0*/  FADD.FTZ R14, R13, R14 ;  /* 0x0000000e0d0e7221 */ /* 0x001fca0000010000 */
[----:B------:R-:W-:Y:S01]  /*100c0*/  @!P0 STS [R5+0x20], R14 ;  /* 0x0000200e05008388 */ /* 0x000fe20000000800 */
[----:B------:R-:W-:Y:S01]  /*100d0*/  BAR.SYNC.DEFER_BLOCKING 0x0 ;  /* 0x0000000000007b1d */ /* 0x000fe20000010000 */
[----:B-----5:R-:W-:-:S05]  /*100e0*/  ISETP.NE.AND P0, PT, RZ, UR11, PT ;  /* 0x0000000bff007c0c */ /* 0x020fca000bf05270 */
[----:B------:R-:W0:Y:S01]  /*100f0*/  @!P1 LDS R14, [R7+0x20] ;  /* 0x00002000070e9984 */ /* 0x000e220000000800 */
[----:B------:R-:W-:-:S03]  /*10100*/  ISETP.GE.AND P1, PT, R3, UR44, PT ;  /* 0x0000002c03007c0c */ /* 0x000fc6000bf26270 */
[----:B0-----:R-:W0:Y:S02]  /*10110*/  SHFL.BFLY PT, R9, R14, 0x4, 0x1f ;  /* 0x0c801f000e097f89 */ /* 0x001e2400000e0000 */
[----:B0-----:R-:W-:-:S05]  /*10120*/  FADD.FTZ R9, R9, R14 ;  /* 0x0000000e09097221 */ /* 0x001fca0000010000 */
[----:B------:R-:W0:Y:S02]  /*10130*/  SHFL.BFLY PT, R0, R9, 0x2, 0x1f ;  /* 0x0c401f0009007f89 */ /* 0x000e2400000e0000 */
[----:B0-----:R-:W-:-:S05]  /*10140*/  FADD.FTZ R0, R9, R0 ;  /* 0x0000000009007221 */ /* 0x001fca0000010000 */
[----:B------:R-:W0:Y:S02]  /*10150*/  SHFL.BFLY PT, R11, R0, 0x1, 0x1f ;  /* 0x0c201f00000b7f89 */ /* 0x000e2400000e0000 */
[----:B0-----:R-:W-:-:S06]  /*10160*/  FADD.FTZ R11, R0, R11 ;  /* 0x0000000b000b7221 */ /* 0x001fcc0000010000 */
[----:B------:R-:W0:Y:S02]  /*10170*/  SHFL.IDX PT, R11, R11, RZ, 0x1f ;  /* 0x00001fff0b0b7589 */ /* 0x000e2400000e0000 */
[----:B0-----:R-:W-:-:S04]  /*10180*/  FADD.FTZ R5, R11, 9.9999999747524270788e-07 ;  /* 0x358637bd0b057421 */ /* 0x001fc80000010000 */
[----:B------:R0:W2:Y:S01]  /*10190*/  MUFU.RCP R16, R5 ;  /* 0x0000000500107308 */ /* 0x0000a20000001000 */
[----:B----4-:R-:W-:Y:S05]  /*101a0*/  @!P0 BRA `(.L_x_172) ;  /* 0x0000000000208947 */ /* 0x010fea0003800000 */
[----:B------:R-:W3:Y:S01]  /*101b0*/  LDCU UR5, c[0x0][0x3f8] ;  /* 0x00007f00ff0577ac */ /* 0x000ee20008000800 */
[----:B------:R-:W4:Y:S01]  /*101c0*/  LDCU UR4, c[0x0][0x488] ;  /* 0x00009100ff0477ac */ /* 0x000f220008000800 */
[----:B------:R-:W4:Y:S01]  /*101d0*/  LDCU UR9, c[0x0][0x40c] ;  /* 0x00008180ff0977ac */ /* 0x000f220008000800 */
[----:B------:R-:W5:Y:S01]  /*101e0*/  LDCU UR10, c[0x0][0x3f4] ;  /* 0x00007e80ff0a77ac */ /* 0x000f620008000800 */
[----:B---3--:R-:W-:-:S04]  /*101f0*/  UIMAD UR5, UR8, UR5, UR13 ;  /* 0x00000005080572a4 */ /* 0x008fc8000f8e020d */
[----:B----4-:R-:W-:-:S04]  /*10200*/  UIMAD UR4, UR5, UR4, UR9 ;  /* 0x00000004050472a4 */ /* 0x010fc8000f8e0209 */
[----:B-----5:R-:W-:-:S04]  /*10210*/  UIMAD UR4, UR4, UR10, URZ ;  /* 0x0000000a040472a4 */ /* 0x020fc8000f8e02ff */
[----:B------:R-:W-:-:S12]  /*10220*/  USHF.R.S32.HI UR5, URZ, 0x1f, UR4 ;  /* 0x0000001fff057899 */ /* 0x000fd80008011404 */
.L_x_172:
[----:B------:R-:W-:Y:S04]  /*10230*/  BSSY.RECONVERGENT B0, `(.L_x_173) ;  /* 0x0000063000007945 */ /* 0x000fe80003800200 */
[----:B------:R-:W-:Y:S05]  /*10240*/  @P1 BRA `(.L_x_174) ;  /* 0x0000000400841947 */ /* 0x000fea0003800000 */
[----:B------:R-:W-:Y:S01]  /*10250*/  HFMA2 R0, -RZ, RZ, 0, 1.52587890625e-05 ;  /* 0x00000100ff007431 */ /* 0x000fe200000001ff */
[----:B0-----:R-:W-:Y:S01]  /*10260*/  LOP3.LUT R5, RZ, R4, RZ, 0x33, !PT ;  /* 0x00000004ff057212 */ /* 0x001fe200078e33ff */
[----:B------:R-:W-:Y:S03]  /*10270*/  BSSY.RECONVERGENT B1, `(.L_x_175) ;  /* 0x0000027000017945 */ /* 0x000fe60003800200 */
[----:B------:R-:W-:-:S04]  /*10280*/  VIADDMNMX R0, R3, R0, UR44, !PT ;  /* 0x0000002c03007e46 */ /* 0x000fc8000f800100 */
[----:B------:R-:W-:-:S04]  /*10290*/  IADD3 R0, PT, PT, R0, -UR12, R5 ;  /* 0x8000000c00007c10 */ /* 0x000fc8000fffe005 */
[C---:B------:R-:W-:Y:S02]  /*102a0*/  LOP3.LUT R5, R0.reuse, 0x300, RZ, 0xc0, !PT ;  /* 0x0000030000057812 */ /* 0x040fe400078ec0ff */
[----:B------:R-:W-:Y:S02]  /*102b0*/  ISETP.GE.U32.AND P1, PT, R0, 0x300, PT ;  /* 0x000003000000780c */ /* 0x000fe40003f26070 */
[----:B------:R-:W-:-:S13]  /*102c0*/  ISETP.NE.AND P2, PT, R5, 0x300, PT ;  /* 0x000003000500780c */ /* 0x000fda0003f45270 */
[----:B------:R-:W-:Y:S05]  /*102d0*/  @!P2 BRA `(.L_x_176) ;  /* 0x000000000080a947 */ /* 0x000fea0003800000 */
[----:B------:R-:W0:Y:S01]  /*102e0*/  S2UR UR10, SR_CgaCtaId ;  /* 0x00000000000a79c3 */ /* 0x000e220000008800 */
[----:B------:R-:W3:Y:S01]  /*102f0*/  LDCU.64 UR14, c[0x0][0x480] ;  /* 0x00009000ff0e77ac */ /* 0x000ee20008000a00 */
[----:B------:R-:W-:Y:S02]  /*10300*/  LEA.HI R0, R0, 0x1, RZ, 0x18 ;  /* 0x0000000100007811 */ /* 0x000fe400078fc0ff */
[----:B------:R-:W-:Y:S01]  /*10310*/  IADD3 R13, P2, PT, R3, UR4, RZ ;  /* 0x00000004030d7c10 */ /* 0x000fe2000ff5e0ff */
[----:B------:R-:W-:Y:S02]  /*10320*/  UMOV UR9, 0x400 ;  /* 0x0000040000097882 */ /* 0x000fe40000000000 */
[C---:B------:R-:W-:Y:S01]  /*10330*/  IMAD.SHL.U32 R5, R0.reuse, 0x100, RZ ;  /* 0x0000010000057824 */ /* 0x040fe200078e00ff */
[----:B------:R-:W-:Y:S01]  /*10340*/  UIADD3 UR9, UPT, UPT, UR9, 0x440, URZ ;  /* 0x0000044009097890 */ /* 0x000fe2000fffe0ff */
[----:B------:R-:W-:Y:S02]  /*10350*/  IADD3.X R14, PT, PT, RZ, UR5, RZ, P2, !PT ;  /* 0x00000005ff0e7c10 */ /* 0x000fe400097fe4ff */
[----:B------:R-:W-:-:S02]  /*10360*/  LOP3.LUT R0, R0, 0x3, RZ, 0xc0, !PT ;  /* 0x0000000300007812 */ /* 0x000fc400078ec0ff */
[----:B------:R-:W-:Y:S02]  /*10370*/  LOP3.LUT R10, R5, 0x300, RZ, 0xc0, !PT ;  /* 0x00000300050a7812 */ /* 0x000fe400078ec0ff */
[----:B------:R-:W-:Y:S02]  /*10380*/  LEA R5, R4, UR7, 0x1 ;  /* 0x0000000704057c11 */ /* 0x000fe4000f8e08ff */
[----:B------:R-:W-:Y:S01]  /*10390*/  IADD3 R7, PT, PT, -R0, RZ, RZ ;  /* 0x000000ff00077210 */ /* 0x000fe20007ffe1ff */
[----:B------:R-:W-:Y:S01]  /*103a0*/  IMAD.IADD R3, R3, 0x1, R10 ;  /* 0x0000000103037824 */ /* 0x000fe200078e020a */
[----:B---3--:R-:W-:-:S04]  /*103b0*/  LEA R12, P2, R13, UR14, 0x2 ;  /* 0x0000000e0d0c7c11 */ /* 0x008fc8000f8410ff */
[----:B------:R-:W-:Y:S01]  /*103c0*/  LEA.HI.X R13, R13, UR15, R14, 0x2, P2 ;  /* 0x0000000f0d0d7c11 */ /* 0x000fe200090f140e */
[----:B0-----:R-:W-:-:S06]  /*103d0*/  ULEA UR9, UR10, UR9, 0x18 ;  /* 0x000000090a097291 */ /* 0x001fcc000f8ec0ff */
[----:B------:R-:W-:Y:S01]  /*103e0*/  VIADD R5, R5, UR9 ;  /* 0x0000000905057c36 */ /* 0x000fe20008000000 */
[----:B------:R-:W-:-:S07]  /*103f0*/  LEA R0, R4, UR9, 0x2 ;  /* 0x0000000904007c11 */ /* 0x000fce000f8e10ff */
.L_x_177:
[----:B------:R0:W2:Y:S01]  /*10400*/  LDS R9, [R0] ;  /* 0x0000000000097984 */ /* 0x0000a20000000800 */
[----:B------:R-:W-:Y:S01]  /*10410*/  @P0 MOV R10, R12 ;  /* 0x0000000c000a0202 */ /* 0x000fe20000000f00 */
[----:B------:R-:W-:Y:S01]  /*10420*/  @P0 IMAD.MOV.U32 R11, RZ, RZ, R13 ;  /* 0x000000ffff0b0224 */ /* 0x000fe200078e000d */
[----:B------:R-:W-:Y:S02]  /*10430*/  IADD3 R7, PT, PT, R7, 0x1, RZ ;  /* 0x0000000107077810 */ /* 0x000fe40007ffe0ff */
[----:B------:R-:W-:Y:S02]  /*10440*/  IADD3 R12, P2, PT, R12, 0x400, RZ ;  /* 0x000004000c0c7810 */ /* 0x000fe40007f5e0ff */
[----:B------:R-:W-:Y:S01]  /*10450*/  ISETP.NE.AND P3, PT, R7, RZ, PT ;  /* 0x000000ff0700720c */ /* 0x000fe20003f65270 */
[----:B0-----:R-:W-:Y:S01]  /*10460*/  VIADD R0, R0, 0x400 ;  /* 0x0000040000007836 */ /* 0x001fe20000000000 */
[----:B------:R-:W-:Y:S01]  /*10470*/  IADD3.X R13, PT, PT, RZ, R13, RZ, P2, !PT ;  /* 0x0000000dff0d7210 */ /* 0x000fe200017fe4ff */
[----:B--2---:R-:W-:-:S05]  /*10480*/  FMUL.FTZ R15, R9, R16 ;  /* 0x00000010090f7220 */ /* 0x004fca0000410000 */
[----:B------:R-:W-:Y:S01]  /*10490*/  @P0 STG.E desc[UR36][R10.64], R15 ;  /* 0x0000000f0a000986 */ /* 0x000fe2000c101924 */
[----:B------:R-:W-:-:S05]  /*104a0*/  F2FP.F16.F32.PACK_AB R9, RZ, R15 ;  /* 0x0000000fff09723e */ /* 0x000fca00000000ff */
[----:B------:R0:W-:Y:S02]  /*104b0*/  STS.U16 [R5], R9 ;  /* 0x0000000905007388 */ /* 0x0001e40000000400 */
[----:B0-----:R-:W-:Y:S01]  /*104c0*/  VIADD R5, R5, 0x200 ;  /* 0x0000020005057836 */ /* 0x001fe20000000000 */
[----:B------:R-:W-:Y:S06]  /*104d0*/  @P3 BRA `(.L_x_177) ;  /* 0xfffffffc00c83947 */ /* 0x000fec000383ffff */
.L_x_176:
[----:B------:R-:W-:Y:S05]  /*104e0*/  BSYNC.RECONVERGENT B1 ;  /* 0x0000000000017941 */ /* 0x000fea0003800200 */
.L_x_175:
[----:B------:R-:W-:Y:S05]  /*104f0*/  @!P1 BRA `(.L_x_174) ;  /* 0x0000000000d89947 */ /* 0x000fea0003800000 */
[----:B------:R-:W0:Y:S01]  /*10500*/  S2R R10, SR_CgaCtaId ;  /* 0x00000000000a7919 */ /* 0x000e220000008800 */
[----:B------:R-:W3:Y:S01]  /*10510*/  LDCU.64 UR14, c[0x0][0x480] ;  /* 0x00009000ff0e77ac */ /* 0x000ee20008000a00 */
[----:B------:R-:W-:Y:S02]  /*10520*/  MOV R7, 0x400 ;  /* 0x0000040000077802 */ /* 0x000fe40000000f00 */
[C---:B------:R-:W-:Y:S01]  /*10530*/  IADD3 R11, P2, PT, R3.reuse, UR4, RZ ;  /* 0x00000004030b7c10 */ /* 0x040fe2000ff5e0ff */
[----:B------:R-:W-:Y:S01]  /*10540*/  USHF.L.U32 UR9, UR12, 0x2, URZ ;  /* 0x000000020c097899 */ /* 0x000fe200080006ff */
[----:B------:R-:W-:Y:S01]  /*10550*/  LEA R0, R3, UR7, 0x1 ;  /* 0x0000000703007c11 */ /* 0x000fe2000f8e08ff */
[----:B------:R-:W-:Y:S01]  /*10560*/  VIADD R7, R7, 0x440 ;  /* 0x0000044007077836 */ /* 0x000fe20000000000 */
[----:B------:R-:W-:Y:S01]  /*10570*/  MOV R5, UR12 ;  /* 0x0000000c00057c02 */ /* 0x000fe20008000f00 */
[----:B------:R-:W-:Y:S02]  /*10580*/  UISETP.NE.AND UP0, UPT, UR11, URZ, UPT ;  /* 0x000000ff0b00728c */ /* 0x000fe4000bf05270 */
[----:B------:R-:W-:-:S02]  /*10590*/  ISETP.NE.AND P1, PT, RZ, UR11, PT ;  /* 0x0000000bff007c0c */ /* 0x000fc4000bf25270 */
[----:B------:R-:W-:Y:S01]  /*105a0*/  IMAD R5, R5, -0x2, R0 ;  /* 0xfffffffe05057824 */ /* 0x000fe200078e0200 */
[----:B------:R-:W-:Y:S02]  /*105b0*/  LEA R0, R3, -UR9, 0x2 ;  /* 0x8000000903007c11 */ /* 0x000fe4000f8e10ff */
[----:B------:R-:W-:Y:S02]  /*105c0*/  PLOP3.LUT P0, PT, PT, PT, UP0, 0x80, 0x8 ;  /* 0x000000000008781c */ /* 0x000fe40003f0f008 */
[----:B---3--:R-:W-:Y:S02]  /*105d0*/  LEA R9, P3, R11, UR14, 0x2 ;  /* 0x0000000e0b097c11 */ /* 0x008fe4000f8610ff */
[----:B0-----:R-:W-:Y:S02]  /*105e0*/  LEA R7, R10, R7, 0x18 ;  /* 0x000000070a077211 */ /* 0x001fe400078ec0ff */
[----:B------:R-:W-:Y:S02]  /*105f0*/  IADD3.X R10, PT, PT, RZ, UR5, RZ, P2, !PT ;  /* 0x00000005ff0a7c10 */ /* 0x000fe400097fe4ff */
[----:B------:R-:W-:-:S02]  /*10600*/  IADD3 R9, P2, PT, R9, 0x800, RZ ;  /* 0x0000080009097810 */ /* 0x000fc40007f5e0ff */
[----:B------:R-:W-:Y:S02]  /*10610*/  LEA.HI.X R10, R11, UR15, R10, 0x2, P3 ;  /* 0x0000000f0b0a7c11 */ /* 0x000fe400098f140a */
[--C-:B------:R-:W-:Y:S02]  /*10620*/  IADD3 R0, PT, PT, R0, 0x800, R7.reuse ;  /* 0x0000080000007810 */ /* 0x100fe40007ffe007 */
[----:B------:R-:W-:Y:S01]  /*10630*/  IADD3 R5, PT, PT, R5, 0x400, R7 ;  /* 0x0000040005057810 */ /* 0x000fe20007ffe007 */
[----:B------:R-:W-:-:S07]  /*10640*/  IMAD.X R12, RZ, RZ, R10, P2 ;  /* 0x000000ffff0c7224 */ /* 0x000fce00010e060a */
.L_x_178:
[----:B------:R-:W2:Y:S01]  /*10650*/  LDS R7, [R0+-0x800] ;  /* 0xfff8000000077984 */ /* 0x000ea20000000800 */
[----:B------:R-:W-:-:S04]  /*10660*/  IADD3 R3, PT, PT, R3, 0x400, RZ ;  /* 0x0000040003037810 */ /* 0x000fc80007ffe0ff */
[----:B------:R-:W-:Y:S01]  /*10670*/  ISETP.GE.AND P2, PT, R3, UR44, PT ;  /* 0x0000002c03007c0c */ /* 0x000fe2000bf46270 */
[----:B--2---:R-:W-:-:S05]  /*10680*/  FMUL.FTZ R13, R7, R16 ;  /* 0x00000010070d7220 */ /* 0x004fca0000410000 */
[----:B------:R-:W-:-:S04]  /*10690*/  F2FP.F16.F32.PACK_AB R7, RZ, R13 ;  /* 0x0000000dff07723e */ /* 0x000fc800000000ff */
[----:B------:R-:W-:-:S05]  /*106a0*/  PRMT R10, R7, 0x7610, R10 ;  /* 0x00007610070a7816 */ /* 0x000fca000000000a */
[----:B------:R0:W-:Y:S04]  /*106b0*/  STS.U16 [R5+-0x400], R10 ;  /* 0xfffc000a05007388 */ /* 0x0001e80000000400 */
[----:B------:R-:W2:Y:S01]  /*106c0*/  LDS R7, [R0+-0x400] ;  /* 0xfffc000000077984 */ /* 0x000ea20000000800 */
[----:B0-----:R-:W-:-:S04]  /*106d0*/  MOV R10, R9 ;  /* 0x00000009000a7202 */ /* 0x001fc80000000f00 */
[----:B------:R-:W-:Y:S01]  /*106e0*/  IADD3 R9, P3, PT, R10, 0x1000, RZ ;  /* 0x000010000a097810 */ /* 0x000fe20007f7e0ff */
[----:B--2---:R-:W-:-:S05]  /*106f0*/  FMUL.FTZ R15, R7, R16 ;  /* 0x00000010070f7220 */ /* 0x004fca0000410000 */
[----:B------:R-:W-:-:S04]  /*10700*/  F2FP.F16.F32.PACK_AB R7, RZ, R15 ;  /* 0x0000000fff07723e */ /* 0x000fc800000000ff */
[----:B------:R-:W-:-:S05]  /*10710*/  PRMT R11, R7, 0x7610, R11 ;  /* 0x00007610070b7816 */ /* 0x000fca000000000b */
[----:B------:R0:W-:Y:S04]  /*10720*/  STS.U16 [R5+-0x200], R11 ;  /* 0xfffe000b05007388 */ /* 0x0001e80000000400 */
[----:B------:R-:W2:Y:S01]  /*10730*/  LDS R7, [R0] ;  /* 0x0000000000077984 */ /* 0x000ea20000000800 */
[----:B0-----:R-:W-:-:S04]  /*10740*/  IMAD.MOV.U32 R11, RZ, RZ, R12 ;  /* 0x000000ffff0b7224 */ /* 0x001fc800078e000c */
[----:B------:R-:W-:Y:S01]  /*10750*/  IMAD.X R12, RZ, RZ, R11, P3 ;  /* 0x000000ffff0c7224 */ /* 0x000fe200018e060b */
[----:B------:R-:W-:Y:S01]  /*10760*/  @P0 STG.E desc[UR36][R10.64+-0x800], R13 ;  /* 0xfff8000d0a000986 */ /* 0x000fe2000c101924 */
[----:B------:R-:W-:-:S13]  /*10770*/  PLOP3.LUT P0, PT, P1, PT, PT, 0x80, 0x8 ;  /* 0x000000000008781c */ /* 0x000fda0000f0f070 */
[----:B------:R-:W-:Y:S01]  /*10780*/  @P0 STG.E desc[UR36][R10.64+-0x400], R15 ;  /* 0xfffc000f0a000986 */ /* 0x000fe2000c101924 */
[----:B--2---:R-:W-:-:S05]  /*10790*/  FMUL.FTZ R17, R7, R16 ;  /* 0x0000001007117220 */ /* 0x004fca0000410000 */
[----:B------:R-:W-:Y:S01]  /*107a0*/  F2FP.F16.F32.PACK_AB R7, RZ, R17 ;  /* 0x00000011ff07723e */ /* 0x000fe200000000ff */
[----:B------:R-:W-:Y:S03]  /*107b0*/  @P0 STG.E desc[UR36][R10.64], R17 ;  /* 0x000000110a000986 */ /* 0x000fe6000c101924 */
[----:B------:R-:W-:-:S05]  /*107c0*/  PRMT R14, R7, 0x7610, R14 ;  /* 0x00007610070e7816 */ /* 0x000fca000000000e */
[----:B------:R-:W-:Y:S04]  /*107d0*/  STS.U16 [R5], R14 ;  /* 0x0000000e05007388 */ /* 0x000fe80000000400 */
[----:B------:R0:W2:Y:S02]  /*107e0*/  LDS R7, [R0+0x400] ;  /* 0x0004000000077984 */ /* 0x0000a40000000800 */
[----:B0-----:R-:W-:Y:S01]  /*107f0*/  IADD3 R0, PT, PT, R0, 0x1000, RZ ;  /* 0x0000100000007810 */ /* 0x001fe20007ffe0ff */
[----:B--2---:R-:W-:-:S05]  /*10800*/  FMUL.FTZ R19, R7, R16 ;  /* 0x0000001007137220 */ /* 0x004fca0000410000 */
[----:B------:R-:W-:Y:S01]  /*10810*/  @P0 STG.E desc[UR36][R10.64+0x400], R19 ;  /* 0x000400130a000986 */ /* 0x000fe2000c101924 */
[----:B------:R-:W-:-:S05]  /*10820*/  F2FP.F16.F32.PACK_AB R7, RZ, R19 ;  /* 0x00000013ff07723e */ /* 0x000fca00000000ff */
[----:B------:R0:W-:Y:S02]  /*10830*/  STS.U16 [R5+0x200], R7 ;  /* 0x0002000705007388 */ /* 0x0001e40000000400 */
[----:B0-----:R-:W-:Y:S01]  /*10840*/  VIADD R5, R5, 0x800 ;  /* 0x0000080005057836 */ /* 0x001fe20000000000 */
[----:B------:R-:W-:Y:S06]  /*10850*/  @!P2 BRA `(.L_x_178) ;  /* 0xfffffffc007ca947 */ /* 0x000fec000383ffff */
.L_x_174:
[----:B------:R-:W-:Y:S05]  /*10860*/  BSYNC.RECONVERGENT B0 ;  /* 0x0000000000007941 */ /* 0x000fea0003800200 */
.L_x_173:
[----:B------:R-:W-:Y:S01]  /*10870*/  UIADD3 UR9, UPT, UPT, UR44, -0x1, URZ ;  /* 0xffffffff2c097890 */ /* 0x000fe2000fffe0ff */
[----:B------:R-:W3:Y:S01]  /*10880*/  S2R R22, SR_CgaCtaId ;  /* 0x0000000000167919 */ /* 0x000ee20000008800 */
[----:B------:R-:W4:Y:S01]  /*10890*/  LDCU UR5, c[0x0][0x40c] ;  /* 0x00008180ff0577ac */ /* 0x000f220008000800 */
[C---:B------:R-:W-:Y:S01]  /*108a0*/  SHF.L.U32 R27, R4.reuse, 0x3, RZ ;  /* 0x00000003041b7819 */ /* 0x040fe200000006ff */
[----:B------:R-:W-:Y:S01]  /*108b0*/  BSSY.RECONVERGENT B0, `(.L_x_179) ;  /* 0x000001e000007945 */ /* 0x000fe20003800200 */
[----:B------:R-:W-:Y:S01]  /*108c0*/  MOV R7, 0x400 ;  /* 0x0000040000077802 */ /* 0x000fe20000000f00 */
[----:B------:R-:W-:Y:S01]  /*108d0*/  USHF.R.S32.HI UR4, URZ, 0x1f, UR9 ;  /* 0x0000001fff047899 */ /* 0x000fe20008011409 */
[----:B------:R-:W-:Y:S02]  /*108e0*/  LOP3.LUT R27, R27, 0xf8, RZ, 0xc0, !PT ;  /* 0x000000f81b1b7812 */ /* 0x000fe400078ec0ff */
[----:B------:R-:W-:Y:S02]  /*108f0*/  CS2R R18, SRZ ;  /* 0x0000000000127805 */ /* 0x000fe4000001ff00 */
[----:B------:R-:W-:Y:S01]  /*10900*/  SHF.L.U32 R0, R4, 0x4, RZ ;  /* 0x0000000404007819 */ /* 0x000fe200000006ff */
[----:B------:R-:W-:Y:S01]  /*10910*/  ULEA.HI UR4, UR4, UR9, URZ, 0x3 ;  /* 0x0000000904047291 */ /* 0x000fe2000f8f18ff */
[----:B------:R-:W-:Y:S01]  /*10920*/  VIADD R3, R7, 0x240 ;  /* 0x0000024007037836 */ /* 0x000fe20000000000 */
[----:B--2---:R-:W-:-:S02]  /*10930*/  CS2R R16, SRZ ;  /* 0x0000000000107805 */ /* 0x004fc4000001ff00 */
[----:B------:R-:W-:Y:S01]  /*10940*/  LOP3.LUT R0, R0, 0x1f0, RZ, 0xc0, !PT ;  /* 0x000001f000007812 */ /* 0x000fe200078ec0ff */
[----:B------:R-:W-:-:S04]  /*10950*/  ULOP3.LUT UR4, UR4, 0xfffffff8, URZ, 0xc0, !UPT ;  /* 0xfffffff804047892 */ /* 0x000fc8000f8ec0ff */
[----:B------:R-:W-:Y:S01]  /*10960*/  UIADD3 UR4, UPT, UPT, UR9, -UR4, URZ ;  /* 0x8000000409047290 */ /* 0x000fe2000fffe0ff */
[----:B----4-:R-:W-:-:S05]  /*10970*/  IMAD.U32 R53, RZ, RZ, UR5 ;  /* 0x00000005ff357e24 */ /* 0x010fca000f8e00ff */
[----:B------:R-:W-:-:S04]  /*10980*/  ISETP.NE.AND P0, PT, R8, UR4, PT ;  /* 0x0000000408007c0c */ /* 0x000fc8000bf05270 */
[----:B------:R-:W-:-:S04]  /*10990*/  ISETP.NE.OR P0, PT, R53, RZ, P0 ;  /* 0x000000ff3500720c */ /* 0x000fc80000705670 */
[----:B------:R-:W-:Y:S02]  /*109a0*/  ISETP.GT.U32.OR P0, PT, R27, 0x8f, P0 ;  /* 0x0000008f1b00780c */ /* 0x000fe40000704470 */
[----:B---3--:R-:W-:-:S04]  /*109b0*/  LEA R3, R22, R3, 0x18 ;  /* 0x0000000316037211 */ /* 0x008fc800078ec0ff */
[----:B------:R-:W-:-:S07]  /*109c0*/  IADD3 R20, PT, PT, R3, R0, RZ ;  /* 0x0000000003147210 */ /* 0x000fce0007ffe0ff */
[----:B------:R-:W-:Y:S05]  /*109d0*/  @P0 BRA `(.L_x_180) ;  /* 0x00000000002c0947 */ /* 0x000fea0003800000 */
[----:B------:R-:W2:Y:S01]  /*109e0*/  LDCU.64 UR10, c[0x0][0x3b0] ;  /* 0x00007600ff0a77ac */ /* 0x000ea20008000a00 */
[----:B------:R-:W-:Y:S01]  /*109f0*/  IMAD.MOV.U32 R19, RZ, RZ, RZ ;  /* 0x000000ffff137224 */ /* 0x000fe200078e00ff */
[----:B--2---:R-:W-:-:S04]  /*10a00*/  UISETP.NE.U32.AND UP0, UPT, UR10, URZ, UPT ;  /* 0x000000ff0a00728c */ /* 0x004fc8000bf05070 */
[----:B------:R-:W-:-:S09]  /*10a10*/  UISETP.NE.AND.EX UP0, UPT, UR11, URZ, UPT, UP0 ;  /* 0x000000ff0b00728c */ /* 0x000fd2000bf05300 */
[----:B------:R-:W-:Y:S05]  /*10a20*/  BRA.U !UP0, `(.L_x_181) ;  /* 0x0000000108147547 */ /* 0x000fea000b800000 */
[----:B------:R-:W2:Y:S01]  /*10a30*/  S2R R0, SR_CTAID.X ;  /* 0x0000000000007919 */ /* 0x000ea20000002500 */
[----:B------:R-:W3:Y:S01]  /*10a40*/  LDC.64 R16, c[0x0][0x3b0] ;  /* 0x0000ec00ff107b82 */ /* 0x000ee20000000a00 */
[----:B--2---:R-:W-:-:S04]  /*10a50*/  IMAD R3, R0, 0x90, R27 ;  /* 0x0000009000037824 */ /* 0x004fc800078e021b */
[----:B---3--:R-:W-:-:S06]  /*10a60*/  IMAD.WIDE.U32 R16, R3, 0x2, R16 ;  /* 0x0000000203107825 */ /* 0x008fcc00078e0010 */
[----:B------:R-:W5:Y:S02]  /*10a70*/  LDG.E.128 R16, desc[UR36][R16.64] ;  /* 0x0000002410107981 */ /* 0x000f64000c1e1d00 */
.L_x_181:
[----:B-----5:R2:W-:Y:S02]  /*10a80*/  STS.128 [R20], R16 ;  /* 0x0000001014007388 */ /* 0x0205e40000000c00 */
.L_x_180:
[----:B------:R-:W-:Y:S05]  /*10a90*/  BSYNC.RECONVERGENT B0 ;  /* 0x0000000000007941 */ /* 0x000fea0003800200 */
.L_x_179:
[----:B------:R-:W3:Y:S01]  /*10aa0*/  LDCU UR10, c[0x0][0x3f8] ;  /* 0x00007f00ff0a77ac */ /* 0x000ee20008000800 */
[----:B------:R-:W-:Y:S01]  /*10ab0*/  ISETP.GT.U32.AND P0, PT, R27, 0x8f, PT ;  /* 0x0000008f1b00780c */ /* 0x000fe20003f04070 */
[----:B------:R-:W-:Y:S01]  /*10ac0*/  BSSY.RECONVERGENT B0, `(.L_x_182) ;  /* 0x0000214000007945 */ /* 0x000fe20003800200 */
[----:B------:R-:W-:Y:S01]  /*10ad0*/  HFMA2 R0, -RZ, RZ, 0, 0 ;  /* 0x00000000ff007431 */ /* 0x000fe200000001ff */
[----:B------:R-:W4:Y:S01]  /*10ae0*/  LDCU UR18, c[0x0][0x40c] ;  /* 0x00008180ff1277ac */ /* 0x000f220008000800 */
[----:B------:R-:W-:Y:S01]  /*10af0*/  HFMA2 R3, -RZ, RZ, 0, 0 ;  /* 0x00000000ff037431 */ /* 0x000fe200000001ff */
[----:B------:R-:W-:Y:S01]  /*10b00*/  CS2R R12, SRZ ;  /* 0x00000000000c7805 */ /* 0x000fe2000001ff00 */
[----:B------:R-:W-:Y:S01]  /*10b10*/  IMAD.MOV.U32 R14, RZ, RZ, RZ ;  /* 0x000000ffff0e7224 */ /* 0x000fe200078e00ff */
[----:B------:R-:W1:Y:S01]  /*10b20*/  LDCU.64 UR16, c[0x0][0x3c8] ;  /* 0x00007900ff1077ac */ /* 0x000e620008000a00 */
[----:B------:R-:W-:Y:S01]  /*10b30*/  MOV R9, RZ ;  /* 0x000000ff00097202 */ /* 0x000fe20000000f00 */
[----:B0-----:R-:W-:-:S02]  /*10b40*/  IMAD.MOV.U32 R5, RZ, RZ, RZ ;  /* 0x000000ffff057224 */ /* 0x001fc400078e00ff */
[----:B------:R-:W-:Y:S01]  /*10b50*/  IMAD.MOV.U32 R10, RZ, RZ, RZ ;  /* 0x000000ffff0a7224 */ /* 0x000fe200078e00ff */
[----:B---3--:R-:W-:-:S04]  /*10b60*/  UIMAD UR8, UR8, UR10, UR13 ;  /* 0x0000000a080872a4 */ /* 0x008fc8000f8e020d */
[----:B------:R-:W-:Y:S01]  /*10b70*/  UIMAD UR8, UR8, 0x90, URZ ;  /* 0x00000090080878a4 */ /* 0x000fe2000f8e02ff */
[----:B------:R-:W-:Y:S06]  /*10b80*/  BAR.SYNC.DEFER_BLOCKING 0x0 ;  /* 0x0000000000007b1d */ /* 0x000fec0000010000 */
[----:B----4-:R-:W-:Y:S05]  /*10b90*/  @P0 BRA `(.L_x_183) ;  /* 0x0000002000180947 */ /* 0x010fea0003800000 */
[----:B------:R-:W0:Y:S01]  /*10ba0*/  LDC R30, c[0x0][0x3f4] ;  /* 0x0000fd00ff1e7b82 */ /* 0x000e220000000800 */
[----:B-1----:R-:W-:Y:S01]  /*10bb0*/  VIADD R28, R8, UR12 ;  /* 0x0000000c081c7c36 */ /* 0x002fe20008000000 */
[----:B------:R-:W-:Y:S01]  /*10bc0*/  IADD3 R7, PT, PT, R7, 0x440, RZ ;  /* 0x0000044007077810 */ /* 0x000fe20007ffe0ff */
[----:B------:R-:W-:Y:S01]  /*10bd0*/  BSSY.RECONVERGENT B1, `(.L_x_184) ;  /* 0x00000c1000017945 */ /* 0x000fe20003800200 */
[----:B------:R-:W-:Y:S02]  /*10be0*/  IMAD.MOV.U32 R0, RZ, RZ, RZ ;  /* 0x000000ffff007224 */ /* 0x000fe400078e00ff */
[----:B------:R-:W-:Y:S02]  /*10bf0*/  LEA R54, R22, R7, 0x18 ;  /* 0x0000000716367211 */ /* 0x000fe400078ec0ff */
[----:B------:R-:W1:Y:S02]  /*10c00*/  LDC.64 R24, c[0x0][0x3c0] ;  /* 0x0000f000ff187b82 */ /* 0x000e640000000a00 */
[----:B------:R-:W-:-:S04]  /*10c10*/  IADD3 R29, PT, PT, R54, UR7, RZ ;  /* 0x00000007361d7c10 */ /* 0x000fc8000fffe0ff */
[----:B------:R-:W-:Y:S02]  /*10c20*/  LEA R36, R8, R29, 0x1 ;  /* 0x0000001d08247211 */ /* 0x000fe400078e08ff */
[C---:B0-----:R-:W-:Y:S01]  /*10c30*/  VIMNMX R26, PT, PT, R30.reuse, UR9, PT ;  /* 0x000000091e1a7c48 */ /* 0x041fe2000bfe0100 */
[C-C-:B------:R-:W-:Y:S02]  /*10c40*/  IMAD R23, R30.reuse, UR8, R27.reuse ;  /* 0x000000081e177c24 */ /* 0x140fe4000f8e021b */
[----:B------:R-:W-:Y:S01]  /*10c50*/  IMAD R7, R30, UR6, R27 ;  /* 0x000000061e077c24 */ /* 0x000fe2000f8e021b */
[----:B------:R-:W-:Y:S01]  /*10c60*/  ISETP.GE.AND P0, PT, R28, R26, PT ;  /* 0x0000001a1c00720c */ /* 0x000fe20003f06270 */
[----:B-1----:R-:W-:-:S04]  /*10c70*/  IMAD.WIDE R22, R23, 0x2, R24 ;  /* 0x0000000217167825 */ /* 0x002fc800078e0218 */
[----:B------:R-:W-:-:S08]  /*10c80*/  IMAD.WIDE R24, R7, 0x2, R24 ;  /* 0x0000000207187825 */ /* 0x000fd000078e0218 */
[----:B------:R-:W-:Y:S05]  /*10c90*/  @P0 BRA `(.L_x_185) ;  /* 0x0000000800d00947 */ /* 0x000fea0003800000 */
[----:B------:R-:W0:Y:S01]  /*10ca0*/  LDC.64 R10, c[0x0][0x458] ;  /* 0x00011600ff0a7b82 */ /* 0x000e220000000a00 */
[----:B------:R-:W-:Y:S01]  /*10cb0*/  UIMAD UR5, UR38, UR10, UR13 ;  /* 0x0000000a260572a4 */ /* 0x000fe2000f8e020d */
[----:B------:R-:W-:Y:S01]  /*10cc0*/  IADD3 R31, PT, PT, R28, 0x8, RZ ;  /* 0x000000081c1f7810 */ /* 0x000fe20007ffe0ff */
[----:B------:R-:W-:Y:S01]  /*10cd0*/  BSSY.RECONVERGENT B2, `(.L_x_186) ;  /* 0x0000046000027945 */ /* 0x000fe20003800200 */
[----:B------:R-:W-:Y:S01]  /*10ce0*/  HFMA2 R5, -RZ, RZ, 0, 0 ;  /* 0x00000000ff057431 */ /* 0x000fe200000001ff */
[----:B------:R-:W-:Y:S02]  /*10cf0*/  MOV R7, R28 ;  /* 0x0000001c00077202 */ /* 0x000fe40000000f00 */
[----:B------:R-:W-:Y:S01]  /*10d00*/  CS2R R12, SRZ ;  /* 0x00000000000c7805 */ /* 0x000fe2000001ff00 */
[----:B------:R-:W-:Y:S01]  /*10d10*/  IMAD.U32 R0, RZ, RZ, UR5 ;  /* 0x00000005ff007e24 */ /* 0x000fe2000f8e00ff */
[----:B------:R-:W-:Y:S01]  /*10d20*/  ULOP3.LUT UR5, URZ, UR12, URZ, 0x33, !UPT ;  /* 0x0000000cff057292 */ /* 0x000fe2000f8e33ff */
[----:B------:R-:W-:Y:S01]  /*10d30*/  VIMNMX R3, PT, PT, R26, R31, !PT ;  /* 0x0000001f1a037248 */ /* 0x000fe20007fe0100 */
[----:B------:R-:W-:Y:S01]  /*10d40*/  IMAD.MOV.U32 R9, RZ, RZ, RZ ;  /* 0x000000ffff097224 */ /* 0x000fe200078e00ff */
[----:B------:R-:W-:Y:S01]  /*10d50*/  MOV R14, RZ ;  /* 0x000000ff000e7202 */ /* 0x000fe20000000f00 */
[----:B------:R-:W-:-:S02]  /*10d60*/  IMAD R33, R0, 0x90, R27 ;  /* 0x0000009000217824 */ /* 0x000fc400078e021b */
[----:B------:R-:W-:Y:S02]  /*10d70*/  IMAD.MOV.U32 R0, RZ, RZ, RZ ;  /* 0x000000ffff007224 */ /* 0x000fe400078e00ff */
[----:B0-----:R-:W-:-:S04]  /*10d80*/  IMAD.WIDE R32, R33, 0x2, R10 ;  /* 0x0000000221207825 */ /* 0x001fc800078e020a */
[----:B------:R-:W-:Y:S01]  /*10d90*/  IMAD R11, R30, UR10, RZ ;  /* 0x0000000a1e0b7c24 */ /* 0x000fe2000f8e02ff */
[----:B------:R-:W-:Y:S01]  /*10da0*/  IADD3 R30, PT, PT, -R8, UR5, R3 ;  /* 0x00000005081e7c10 */ /* 0x000fe2000fffe103 */
[----:B------:R-:W-:Y:S02]  /*10db0*/  IMAD.MOV.U32 R10, RZ, RZ, RZ ;  /* 0x000000ffff0a7224 */ /* 0x000fe400078e00ff */
[----:B------:R-:W-:Y:S01]  /*10dc0*/  IMAD.MOV.U32 R3, RZ, RZ, RZ ;  /* 0x000000ffff037224 */ /* 0x000fe200078e00ff */
[----:B------:R-:W-:Y:S01]  /*10dd0*/  LOP3.LUT P0, RZ, R30, 0x8, RZ, 0xc0, !PT ;  /* 0x000000081eff7812 */ /* 0x000fe2000780c0ff */
[----:B------:R-:W-:-:S12]  /*10de0*/  IMAD R37, R11, 0x90, RZ ;  /* 0x000000900b257824 */ /* 0x000fd800078e02ff */
[----:B------:R-:W-:Y:S05]  /*10df0*/  @P0 BRA `(.L_x_187) ;  /* 0x0000000000cc0947 */ /* 0x000fea0003800000 */
[----:B------:R-:W0:Y:S01]  /*10e00*/  LDCU.64 UR14, c[0x0][0x3c8] ;  /* 0x00007900ff0e77ac */ /* 0x000e220008000a00 */
[----:B------:R-:W-:-:S04]  /*10e10*/  IADD3 R0, P0, PT, R21, R28, RZ ;  /* 0x0000001c15007210 */ /* 0x000fc80007f1e0ff */
[----:B------:R-:W-:Y:S02]  /*10e20*/  IADD3.X R3, PT, PT, RZ, R6, RZ, P0, !PT ;  /* 0x00000006ff037210 */ /* 0x000fe400007fe4ff */
[----:B0-----:R-:W-:-:S04]  /*10e30*/  LEA R12, P0, R0, UR14, 0x2 ;  /* 0x0000000e000c7c11 */ /* 0x001fc8000f8010ff */
[----:B------:R-:W-:Y:S02]  /*10e40*/  LEA.HI.X R13, R0, UR15, R3, 0x2, P0 ;  /* 0x0000000f000d7c11 */ /* 0x000fe400080f1403 */
[----:B------:R-:W0:Y:S04]  /*10e50*/  LDS.U16 R0, [R36] ;  /* 0x0000000024007984 */ /* 0x000e280000000400 */
[----:B------:R-:W3:Y:S01]  /*10e60*/  LDG.E R13, desc[UR36][R12.64] ;  /* 0x000000240c0d7981 */ /* 0x000ee2000c1e1900 */
[----:B------:R-:W-:Y:S01]  /*10e70*/  ISETP.NE.AND P0, PT, R53, RZ, PT ;  /* 0x000000ff3500720c */ /* 0x000fe20003f05270 */
[----:B---3--:R-:W-:-:S04]  /*10e80*/  IMAD R11, R11, R13, R28 ;  /* 0x0000000d0b0b7224 */ /* 0x008fc800078e021c */
[----:B------:R-:W-:-:S04]  /*10e90*/  IMAD R11, R11, 0x90, RZ ;  /* 0x000000900b0b7824 */ /* 0x000fc800078e02ff */
[----:B------:R-:W-:-:S05]  /*10ea0*/  IMAD.WIDE R10, R11, 0x2, R24 ;  /* 0x000000020b0a7825 */ /* 0x000fca00078e0218 */
[----:B------:R1:W5:Y:S01]  /*10eb0*/  LDG.E.128 R40, desc[UR36][R10.64] ;  /* 0x000000240a287981 */ /* 0x000362000c1e1d00 */
[----:B0-----:R-:W-:Y:S01]  /*10ec0*/  HADD2.F32 R0, -RZ, R0.H0_H0 ;  /* 0x20000000ff007230 */ /* 0x001fe20000004100 */
[----:B------:R-:W-:Y:S06]  /*10ed0*/  @P0 BRA `(.L_x_188) ;  /* 0x0000000000500947 */ /* 0x000fec0003800000 */
[----:B------:R-:W-:Y:S01]  /*10ee0*/  ISETP.NE.AND P1, PT, R2, RZ, PT ;  /* 0x000000ff0200720c */ /* 0x000fe20003f25270 */
[----:B------:R-:W0:-:S12]  /*10ef0*/  LDS.128 R12, [R20] ;  /* 0x00000000140c7984 */ /* 0x000e180000000c00 */
[----:B------:R-:W-:Y:S01]  /*10f00*/  VOTEU.ANY UP0, P1 ;  /* 0x0000000000ff7886 */ /* 0x000fe20000800100 */
[----:B------:R-:W-:-:S13]  /*10f10*/  PLOP3.LUT P0, PT, PT, PT, UP0, 0x80, 0x8 ;  /* 0x000000000008781c */ /* 0x000fda0003f0f008 */
[----:B------:R-:W3:Y:S01]  /*10f20*/  @P0 LDG.E.128 R44, desc[UR36][R32.64] ;  /* 0x00000024202c0981 */ /* 0x000ee2000c1e1d00 */
[----:B------:R-:W-:Y:S01]  /*10f30*/  PLOP3.LUT P1, PT, PT, PT, UP0, 0x80, 0x8 ;  /* 0x000000000008781c */ /* 0x000fe20003f2f008 */
[----:B-1----:R-:W-:Y:S01]  /*10f40*/  IMAD R11, R28, 0x90, RZ ;  /* 0x000000901c0b7824 */ /* 0x002fe200078e02ff */
[----:B------:R-:W-:Y:S02]  /*10f50*/  PLOP3.LUT P3, PT, PT, PT, UP0, 0x80, 0x8 ;  /* 0x000000000008781c */ /* 0x000fe40003f6f008 */
[----:B------:R-:W-:Y:S01]  /*10f60*/  PLOP3.LUT P0, PT, PT, PT, UP0, 0x80, 0x8 ;  /* 0x000000000008781c */ /* 0x000fe20003f0f008 */
[----:B------:R-:W-:Y:S01]  /*10f70*/  IMAD.WIDE.U32 R10, R11, 0x2, R22 ;  /* 0x000000020b0a7825 */ /* 0x000fe200078e0016 */
[----:B------:R-:W-:-:S03]  /*10f80*/  PLOP3.LUT P2, PT, PT, PT, UP0, 0x80, 0x8 ;  /* 0x000000000008781c */ /* 0x000fc60003f4f008 */
[----:B0----5:R-:W-:Y:S02]  /*10f90*/  HFMA2 R40, R40, 1, 1, R12 ;  /* 0x3c003c0028287831 */ /* 0x021fe4000000000c */
[----:B------:R-:W-:Y:S02]  /*10fa0*/  HADD2 R41, R41, R13 ;  /* 0x0000000d29297230 */ /* 0x000fe40000000000 */
[----:B------:R-:W-:Y:S02]  /*10fb0*/  HFMA2 R42, R42, 1, 1, R14 ;  /* 0x3c003c002a2a7831 */ /* 0x000fe4000000000e */
[----:B------:R-:W-:Y:S02]  /*10fc0*/  HADD2 R43, R43, R15 ;  /* 0x0000000f2b2b7230 */ /* 0x000fe40000000000 */
[----:B---3--:R-:W-:Y:S02]  /*10fd0*/  @P1 HFMA2 R41, R41, R45, -RZ ;  /* 0x0000002d29291231 */ /* 0x008fe400001000ff */
[----:B------:R-:W-:-:S02]  /*10fe0*/  @P0 HMUL2 R40, R40, R44 ;  /* 0x0000002c28280232 */ /* 0x000fc40000000000 */
[----:B------:R-:W-:Y:S02]  /*10ff0*/  @P3 HFMA2 R43, R43, R47, -RZ ;  /* 0x0000002f2b2b3231 */ /* 0x000fe400001000ff */
[----:B------:R-:W-:-:S05]  /*11000*/  @P2 HMUL2 R42, R42, R46 ;  /* 0x0000002e2a2a2232 */ /* 0x000fca0000000000 */
[----:B------:R0:W-:Y:S02]  /*11010*/  STG.E.128 desc[UR36][R10.64], R40 ;  /* 0x000000280a007986 */ /* 0x0001e4000c101d24 */
.L_x_188:
[--C-:B-----5:R-:W-:Y:S02]  /*11020*/  HADD2.F32 R35, -RZ, R40.reuse.H0_H0 ;  /* 0x20000028ff237230 */ /* 0x120fe40000004100 */
[----:B------:R-:W-:Y:S02]  /*11030*/  HADD2.F32 R3, -RZ, R40.H1_H1 ;  /* 0x30000028ff037230 */ /* 0x000fe40000004100 */
[--C-:B------:R-:W-:Y:S02]  /*11040*/  HADD2.F32 R5, -RZ, R41.reuse.H0_H0 ;  /* 0x20000029ff057230 */ /* 0x100fe40000004100 */
[C---:B01----:R-:W-:Y:S01]  /*11050*/  FFMA.FTZ R10, R0.reuse, R35, RZ ;  /* 0x00000023000a7223 */ /* 0x043fe200000100ff */
[----:B------:R-:W-:Y:S02]  /*11060*/  HADD2.F32 R7, -RZ, R41.H1_H1 ;  /* 0x30000029ff077230 */ /* 0x000fe40000004100 */
[----:B------:R-:W-:Y:S01]  /*11070*/  FFMA.FTZ R3, R0, R3, RZ ;  /* 0x0000000300037223 */ /* 0x000fe200000100ff */
[----:B------:R-:W-:-:S02]  /*11080*/  HADD2.F32 R9, -RZ, R42.H0_H0 ;  /* 0x2000002aff097230 */ /* 0x000fc40000004100 */
[C---:B------:R-:W-:Y:S01]  /*11090*/  FFMA.FTZ R5, R0.reuse, R5, RZ ;  /* 0x0000000500057223 */ /* 0x040fe200000100ff */
[----:B------:R-:W-:Y:S02]  /*110a0*/  HADD2.F32 R11, -RZ, R42.H1_H1 ;  /* 0x3000002aff0b7230 */ /* 0x000fe40000004100 */
[C---:B------:R-:W-:Y:S01]  /*110b0*/  FFMA.FTZ R12, R0.reuse, R7, RZ ;  /* 0x00000007000c7223 */ /* 0x040fe200000100ff */
[--C-:B------:R-:W-:Y:S02]  /*110c0*/  HADD2.F32 R13, -RZ, R43.reuse.H0_H0 ;  /* 0x2000002bff0d7230 */ /* 0x100fe40000004100 */
[C---:B------:R-:W-:Y:S01]  /*110d0*/  FFMA.FTZ R9, R0.reuse, R9, RZ ;  /* 0x0000000900097223 */ /* 0x040fe200000100ff */
[----:B------:R-:W-:Y:S02]  /*110e0*/  HADD2.F32 R15, -RZ, R43.H1_H1 ;  /* 0x3000002bff0f7230 */ /* 0x000fe40000004100 */
[----:B------:R-:W-:Y:S01]  /*110f0*/  FFMA.FTZ R14, R0, R11, RZ ;  /* 0x0000000b000e7223 */ /* 0x000fe200000100ff */
[----:B------:R-:W-:-:S02]  /*11100*/  IMAD.MOV.U32 R7, RZ, RZ, R31 ;  /* 0x000000ffff077224 */ /* 0x000fc400078e001f */
[C---:B------:R-:W-:Y:S01]  /*11110*/  FFMA.FTZ R13, R0.reuse, R13, RZ ;  /* 0x0000000d000d7223 */ /* 0x040fe200000100ff */
[----:B------:R-:W-:-:S07]  /*11120*/  FFMA.FTZ R0, R0, R15, RZ ;  /* 0x0000000f00007223 */ /* 0x000fce00000100ff */
.L_x_187:
[----:B------:R-:W-:Y:S05]  /*11130*/  BSYNC.RECONVERGENT B2 ;  /* 0x0000000000027941 */ /* 0x000fea0003800200 */
.L_x_186:
[----:B------:R-:W-:-:S13]  /*11140*/  ISETP.GE.U32.AND P0, PT, R30, 0x8, PT ;  /* 0x000000081e00780c */ /* 0x000fda0003f06070 */
[----:B------:R-:W-:Y:S05]  /*11150*/  @!P0 BRA `(.L_x_185) ;  /* 0x0000000400a08947 */ /* 0x000fea0003800000 */
[C---:B------:R-:W-:Y:S01]  /*11160*/  LEA R11, R7.reuse, UR7, 0x1 ;  /* 0x00000007070b7c11 */ /* 0x040fe2000f8e08ff */
[----:B------:R-:W-:Y:S01]  /*11170*/  IMAD R38, R7, 0x90, RZ ;  /* 0x0000009007267824 */ /* 0x000fe200078e02ff */
[----:B------:R-:W-:Y:S02]  /*11180*/  MOV R30, UR12 ;  /* 0x0000000c001e7c02 */ /* 0x000fe40008000f00 */
[----:B------:R-:W-:-:S03]  /*11190*/  ISETP.NE.AND P0, PT, R53, RZ, PT ;  /* 0x000000ff3500720c */ /* 0x000fc60003f05270 */
[----:B------:R-:W-:-:S05]  /*111a0*/  IMAD R11, R30, -0x2, R11 ;  /* 0xfffffffe1e0b7824 */ /* 0x000fca00078e020b */
[----:B------:R-:W-:-:S07]  /*111b0*/  IADD3 R15, PT, PT, R11, 0x10, R54 ;  /* 0x000000100b0f7810 */ /* 0x000fce0007ffe036 */
.L_x_192:
[----:B------:R-:W-:Y:S02]  /*111c0*/  IADD3 R11, P1, PT, R21, R7, RZ ;  /* 0x00000007150b7210 */ /* 0x000fe40007f3e0ff */
[----:B------:R-:W-:-:S03]  /*111d0*/  ISETP.NE.AND P4, PT, R2, RZ, PT ;  /* 0x000000ff0200720c */ /* 0x000fc60003f85270 */
[----:B------:R-:W-:Y:S01]  /*111e0*/  IMAD.X R30, RZ, RZ, R6, P1 ;  /* 0x000000ffff1e7224 */ /* 0x000fe200008e0606 */
[----:B------:R-:W-:-:S04]  /*111f0*/  LEA R34, P1, R11, UR16, 0x2 ;  /* 0x000000100b227c11 */ /* 0x000fc8000f8210ff */
[----:B------:R-:W-:-:S05]  /*11200*/  LEA.HI.X R35, R11, UR17, R30, 0x2, P1 ;  /* 0x000000110b237c11 */ /* 0x000fca00088f141e */
[----:B------:R-:W3:Y:S02]  /*11210*/  LDG.E R11, desc[UR36][R34.64] ;  /* 0x00000024220b7981 */ /* 0x000ee4000c1e1900 */
[----:B---3--:R-:W-:-:S04]  /*11220*/  IMAD R11, R37, R11, R38 ;  /* 0x0000000b250b7224 */ /* 0x008fc800078e0226 */
[----:B------:R-:W-:-:S05]  /*11230*/  IMAD.WIDE R30, R11, 0x2, R24 ;  /* 0x000000020b1e7825 */ /* 0x000fca00078e0218 */
[----:B------:R0:W5:Y:S01]  /*11240*/  LDG.E.128 R40, desc[UR36][R30.64] ;  /* 0x000000241e287981 */ /* 0x000162000c1e1d00 */
[----:B------:R-:W-:Y:S04]  /*11250*/  BSSY.RECONVERGENT B2, `(.L_x_189) ;  /* 0x0000014000027945 */ /* 0x000fe80003800200 */
[----:B------:R-:W-:Y:S05]  /*11260*/  @P0 BRA `(.L_x_190) ;  /* 0x0000000000480947 */ /* 0x000fea0003800000 */
[----:B------:R-:W-:Y:S01]  /*11270*/  VOTEU.ANY UP0, P4 ;  /* 0x0000000000ff7886 */ /* 0x000fe20002000100 */
[----:B------:R-:W-:Y:S01]  /*11280*/  PLOP3.LUT P0, PT, PT, PT, UP0, 0x80, 0x8 ;  /* 0x000000000008781c */ /* 0x000fe20003f0f008 */
[----:B------:R-:W1:-:S12]  /*11290*/  LDS.128 R44, [R20] ;  /* 0x00000000142c7984 */ /* 0x000e580000000c00 */
[----:B------:R-:W3:Y:S01]  /*112a0*/  @P0 LDG.E.128 R48, desc[UR36][R32.64] ;  /* 0x0000002420300981 */ /* 0x000ee2000c1e1d00 */
[----:B------:R-:W-:Y:S01]  /*112b0*/  PLOP3.LUT P1, PT, PT, PT, UP0, 0x80, 0x8 ;  /* 0x000000000008781c */ /* 0x000fe20003f2f008 */
[----:B0-----:R-:W-:Y:S01]  /*112c0*/  IMAD.WIDE.U32 R30, R38, 0x2, R22 ;  /* 0x00000002261e7825 */ /* 0x001fe200078e0016 */
[----:B------:R-:W-:Y:S02]  /*112d0*/  PLOP3.LUT P3, PT, PT, PT, UP0, 0x80, 0x8 ;  /* 0x000000000008781c */ /* 0x000fe40003f6f008 */
[----:B------:R-:W-:Y:S02]  /*112e0*/  PLOP3.LUT P0, PT, PT, PT, UP0, 0x80, 0x8 ;  /* 0x000000000008781c */ /* 0x000fe40003f0f008 */
[----:B------:R-:W-:Y:S01]  /*112f0*/  PLOP3.LUT P2, PT, PT, PT, UP0, 0x80, 0x8 ;  /* 0x000000000008781c */ /* 0x000fe20003f4f008 */
[----:B-1---5:R-:W-:Y:S02]  /*11300*/  HFMA2 R40, R40, 1, 1, R44 ;  /* 0x3c003c0028287831 */ /* 0x022fe4000000002c */
[----:B------:R-:W-:-:S02]  /*11310*/  HADD2 R41, R41, R45 ;  /* 0x0000002d29297230 */ /* 0x000fc40000000000 */
[----:B------:R-:W-:Y:S02]  /*11320*/  HFMA2 R42, R42, 1, 1, R46 ;  /* 0x3c003c002a2a7831 */ /* 0x000fe4000000002e */
[----:B------:R-:W-:Y:S02]  /*11330*/  HADD2 R43, R43, R47 ;  /* 0x0000002f2b2b7230 */ /* 0x000fe40000000000 */
[----:B---3--:R-:W-:Y:S02]  /*11340*/  @P1 HFMA2 R41, R41, R49, -RZ ;  /* 0x0000003129291231 */ /* 0x008fe400001000ff */
[----:B------:R-:W-:Y:S02]  /*11350*/  @P0 HMUL2 R40, R40, R48 ;  /* 0x0000003028280232 */ /* 0x000fe40000000000 */
[----:B------:R-:W-:Y:S02]  /*11360*/  @P3 HFMA2 R43, R43, R51, -RZ ;  /* 0x000000332b2b3231 */ /* 0x000fe400001000ff */
[----:B------:R-:W-:-:S05]  /*11370*/  @P2 HMUL2 R42, R42, R50 ;  /* 0x000000322a2a2232 */ /* 0x000fca0000000000 */
[----:B------:R1:W-:Y:S02]  /*11380*/  STG.E.128 desc[UR36][R30.64], R40 ;  /* 0x000000281e007986 */ /* 0x0003e4000c101d24 */
.L_x_190:
[----:B------:R-:W-:Y:S05]  /*11390*/  BSYNC.RECONVERGENT B2 ;  /* 0x0000000000027941 */ /* 0x000fea0003800200 */
.L_x_189:
[----:B------:R3:W4:Y:S01]  /*113a0*/  LDG.E R34, desc[UR36][R34.64+0x20] ;  /* 0x0000202422227981 */ /* 0x000722000c1e1900 */
[----:B------:R-:W-:-:S05]  /*113b0*/  IMAD.U32 R53, RZ, RZ, UR18 ;  /* 0x00000012ff357e24 */ /* 0x000fca000f8e00ff */
[----:B------:R-:W-:Y:S01]  /*113c0*/  ISETP.NE.AND P0, PT, R53, RZ, PT ;  /* 0x000000ff3500720c */ /* 0x000fe20003f05270 */
[----:B-----5:R-:W-:Y:S02]  /*113d0*/  HADD2.F32 R39, -RZ, R40.H0_H0 ;  /* 0x20000028ff277230 */ /* 0x020fe40000004100 */
[--C-:B------:R-:W-:Y:S02]  /*113e0*/  HADD2.F32 R44, -RZ, R41.reuse.H0_H0 ;  /* 0x20000029ff2c7230 */ /* 0x100fe40000004100 */
[----:B---3--:R-:W-:Y:S02]  /*113f0*/  HADD2.F32 R35, -RZ, R42.H1_H1 ;  /* 0x3000002aff237230 */ /* 0x008fe40000004100 */
[----:B-1----:R-:W-:Y:S02]  /*11400*/  HADD2.F32 R40, -RZ, R40.H1_H1 ;  /* 0x30000028ff287230 */ /* 0x002fe40000004100 */
[----:B------:R-:W-:Y:S02]  /*11410*/  HADD2.F32 R41, -RZ, R41.H1_H1 ;  /* 0x30000029ff297230 */ /* 0x000fe40000004100 */
[----:B----4-:R-:W-:-:S05]  /*11420*/  IMAD R11, R37, R34, R38 ;  /* 0x00000022250b7224 */ /* 0x010fca00078e0226 */
[----:B------:R-:W-:-:S05]  /*11430*/  IADD3 R11, PT, PT, R11, 0x480, RZ ;  /* 0x000004800b0b7810 */ /* 0x000fca0007ffe0ff */
[----:B0-----:R-:W-:Y:S02]  /*11440*/  IMAD.WIDE R30, R11, 0x2, R24 ;  /* 0x000000020b1e7825 */ /* 0x001fe400078e0218 */
[----:B------:R-:W0:Y:S02]  /*11450*/  LDS.U16 R11, [R15+-0x10] ;  /* 0xfffff0000f0b7984 */ /* 0x000e240000000400 */
[----:B------:R-:W-:Y:S02]  /*11460*/  HADD2.F32 R34, -RZ, R42.H0_H0 ;  /* 0x2000002aff227230 */ /* 0x000fe40000004100 */
[--C-:B------:R-:W-:Y:S01]  /*11470*/  HADD2.F32 R42, -RZ, R43.reuse.H0_H0 ;  /* 0x2000002bff2a7230 */ /* 0x100fe20000004100 */
[----:B------:R1:W5:Y:S01]  /*11480*/  LDG.E.128 R48, desc[UR36][R30.64] ;  /* 0x000000241e307981 */ /* 0x000362000c1e1d00 */
[----:B------:R-:W-:Y:S02]  /*11490*/  HADD2.F32 R43, -RZ, R43.H1_H1 ;  /* 0x3000002bff2b7230 */ /* 0x000fe40000004100 */
[----:B0-----:R-:W-:-:S05]  /*114a0*/  HADD2.F32 R11, -RZ, R11.H0_H0 ;  /* 0x2000000bff0b7230 */ /* 0x001fca0000004100 */
[C---:B------:R-:W-:Y:S01]  /*114b0*/  FFMA.FTZ R39, R11.reuse, R39, R10 ;  /* 0x000000270b277223 */ /* 0x040fe2000001000a */
[C---:B-1----:R-:W-:Y:S01]  /*114c0*/  FFMA.FTZ R30, R11.reuse, R40, R3 ;  /* 0x000000280b1e7223 */ /* 0x042fe20000010003 */
[C---:B------:R-:W-:Y:S01]  /*114d0*/  FFMA.FTZ R44, R11.reuse, R44, R5 ;  /* 0x0000002c0b2c7223 */ /* 0x040fe20000010005 */
[C---:B------:R-:W-:Y:S01]  /*114e0*/  FFMA.FTZ R12, R11.reuse, R41, R12 ;  /* 0x000000290b0c7223 */ /* 0x040fe2000001000c */
[C---:B------:R-:W-:Y:S01]  /*114f0*/  FFMA.FTZ R34, R11.reuse, R34, R9 ;  /* 0x000000220b227223 */ /* 0x040fe20000010009 */
[C---:B------:R-:W-:Y:S01]  /*11500*/  FFMA.FTZ R14, R11.reuse, R35, R14 ;  /* 0x000000230b0e7223 */ /* 0x040fe2000001000e */
[C---:B------:R-:W-:Y:S01]  /*11510*/  FFMA.FTZ R46, R11.reuse, R42, R13 ;  /* 0x0000002a0b2e7223 */ /* 0x040fe2000001000d */
[----:B------:R-:W-:Y:S01]  /*11520*/  FFMA.FTZ R52, R11, R43, R0 ;  /* 0x0000002b0b347223 */ /* 0x000fe20000010000 */
[----:B------:R-:W-:Y:S06]  /*11530*/  @P0 BRA `(.L_x_191) ;  /* 0x00000000004c0947 */ /* 0x000fec0003800000 */
[----:B------:R-:W-:Y:S01]  /*11540*/  VOTEU.ANY UP0, P4 ;  /* 0x0000000000ff7886 */ /* 0x000fe20002000100 */
[----:B------:R-:W-:Y:S01]  /*11550*/  PLOP3.LUT P1, PT, PT, PT, UP0, 0x80, 0x8 ;  /* 0x000000000008781c */ /* 0x000fe20003f2f008 */
[----:B------:R-:W0:-:S12]  /*11560*/  LDS.128 R56, [R20] ;  /* 0x0000000014387984 */ /* 0x000e180000000c00 */
[----:B------:R-:W3:Y:S01]  /*11570*/  @P1 LDG.E.128 R40, desc[UR36][R32.64] ;  /* 0x0000002420281981 */ /* 0x000ee2000c1e1d00 */
[----:B------:R-:W-:Y:S02]  /*11580*/  PLOP3.LUT P2, PT, PT, PT, UP0, 0x80, 0x8 ;  /* 0x000000000008781c */ /* 0x000fe40003f4f008 */
[----:B------:R-:W-:Y:S02]  /*11590*/  PLOP3.LUT P4, PT, PT, PT, UP0, 0x80, 0x8 ;  /* 0x000000000008781c */ /* 0x000fe40003f8f008 */
[----:B------:R-:W-:Y:S02]  /*115a0*/  PLOP3.LUT P1, PT, PT, PT, UP0, 0x80, 0x8 ;  /* 0x000000000008781c */ /* 0x000fe40003f2f008 */
[----:B------:R-:W-:Y:S02]  /*115b0*/  PLOP3.LUT P3, PT, PT, PT, UP0, 0x80, 0x8 ;  /* 0x000000000008781c */ /* 0x000fe40003f6f008 */
[----:B------:R-:W-:-:S05]  /*115c0*/  IADD3 R11, PT, PT, R38, 0x480, RZ ;  /* 0x00000480260b7810 */ /* 0x000fca0007ffe0ff */
[----:B------:R-:W-:-:S04]  /*115d0*/  IMAD.WIDE.U32 R10, R11, 0x2, R22 ;  /* 0x000000020b0a7825 */ /* 0x000fc800078e0016 */
        /* <DEDUP_REMOVED lines=9> */
.L_x_191:
[----:B------:R1:W3:Y:S01]  /*11670*/  LDS.U16 R0, [R15] ;  /* 0x000000000f007984 */ /* 0x0002e20000000400 */
[----:B------:R-:W-:Y:S01]  /*11680*/  VIADD R7, R7, 0x10 ;  /* 0x0000001007077836 */ /* 0x000fe20000000000 */
[----:B------:R-:W-:Y:S01]  /*11690*/  IADD3 R38, PT, PT, R38, 0x900, RZ ;  /* 0x0000090026267810 */ /* 0x000fe20007ffe0ff */
[--C-:B-----5:R-:W-:Y:S02]  /*116a0*/  HADD2.F32 R3, -RZ, R48.reuse.H0_H0 ;  /* 0x20000030ff037230 */ /* 0x120fe40000004100 */
[----:B------:R-:W-:Y:S01]  /*116b0*/  HADD2.F32 R5, -RZ, R48.H1_H1 ;  /* 0x30000030ff057230 */ /* 0x000fe20000004100 */
[----:B------:R-:W-:Y:S01]  /*116c0*/  ISETP.GE.AND P1, PT, R7, R26, PT ;  /* 0x0000001a0700720c */ /* 0x000fe20003f26270 */
[--C-:B------:R-:W-:Y:S02]  /*116d0*/  HADD2.F32 R9, -RZ, R49.reuse.H0_H0 ;  /* 0x20000031ff097230 */ /* 0x100fe40000004100 */
[----:B------:R-:W-:Y:S02]  /*116e0*/  HADD2.F32 R13, -RZ, R50.H1_H1 ;  /* 0x30000032ff0d7230 */ /* 0x000fe40000004100 */
[----:B0-----:R-:W-:-:S02]  /*116f0*/  HADD2.F32 R49, -RZ, R49.H1_H1 ;  /* 0x30000031ff317230 */ /* 0x001fc40000004100 */
[----:B------:R-:W-:Y:S02]  /*11700*/  HADD2.F32 R11, -RZ, R50.H0_H0 ;  /* 0x20000032ff0b7230 */ /* 0x000fe40000004100 */
[--C-:B------:R-:W-:Y:S02]  /*11710*/  HADD2.F32 R31, -RZ, R51.reuse.H0_H0 ;  /* 0x20000033ff1f7230 */ /* 0x100fe40000004100 */
[----:B------:R-:W-:Y:S02]  /*11720*/  HADD2.F32 R51, -RZ, R51.H1_H1 ;  /* 0x30000033ff337230 */ /* 0x000fe40000004100 */
[----:B-1----:R-:W-:Y:S02]  /*11730*/  VIADD R15, R15, 0x20 ;  /* 0x000000200f0f7836 */ /* 0x002fe40000000000 */
[----:B---3--:R-:W-:-:S05]  /*11740*/  HADD2.F32 R0, -RZ, R0.H0_H0 ;  /* 0x20000000ff007230 */ /* 0x008fca0000004100 */
[C---:B------:R-:W-:Y:S01]  /*11750*/  FFMA.FTZ R10, R0.reuse, R3, R39 ;  /* 0x00000003000a7223 */ /* 0x040fe20000010027 */
[C---:B------:R-:W-:Y:S01]  /*11760*/  FFMA.FTZ R3, R0.reuse, R5, R30 ;  /* 0x0000000500037223 */ /* 0x040fe2000001001e */
[C---:B------:R-:W-:Y:S01]  /*11770*/  FFMA.FTZ R5, R0.reuse, R9, R44 ;  /* 0x0000000900057223 */ /* 0x040fe2000001002c */
[C---:B------:R-:W-:Y:S01]  /*11780*/  FFMA.FTZ R14, R0.reuse, R13, R14 ;  /* 0x0000000d000e7223 */ /* 0x040fe2000001000e */
[C---:B------:R-:W-:Y:S01]  /*11790*/  FFMA.FTZ R12, R0.reuse, R49, R12 ;  /* 0x00000031000c7223 */ /* 0x040fe2000001000c */
[C---:B------:R-:W-:Y:S01]  /*117a0*/  FFMA.FTZ R9, R0.reuse, R11, R34 ;  /* 0x0000000b00097223 */ /* 0x040fe20000010022 */
[C---:B------:R-:W-:Y:S01]  /*117b0*/  FFMA.FTZ R13, R0.reuse, R31, R46 ;  /* 0x0000001f000d7223 */ /* 0x040fe2000001002e */
[----:B------:R-:W-:Y:S01]  /*117c0*/  FFMA.FTZ R0, R0, R51, R52 ;  /* 0x0000003300007223 */ /* 0x000fe20000010034 */
[----:B------:R-:W-:Y:S06]  /*117d0*/  @!P1 BRA `(.L_x_192) ;  /* 0xfffffff800789947 */ /* 0x000fec000383ffff */
.L_x_185:
[----:B------:R-:W-:Y:S05]  /*117e0*/  BSYNC.RECONVERGENT B1 ;  /* 0x0000000000017941 */ /* 0x000fea0003800200 */
.L_x_184:
[----:B------:R-:W-:Y:S01]  /*117f0*/  ISETP.GE.AND P0, PT, R28, UR9, PT ;  /* 0x000000091c007c0c */ /* 0x000fe2000bf06270 */
[----:B------:R-:W-:-:S12]  /*11800*/  BSSY.RECONVERGENT B1, `(.L_x_193) ;  /* 0x0000107000017945 */ /* 0x000fd80003800200 */
[----:B------:R-:W-:Y:S05]  /*11810*/  @P0 BRA `(.L_x_194) ;  /* 0x0000001000140947 */ /* 0x000fea0003800000 */
[----:B------:R-:W0:Y:S01]  /*11820*/  LDCU UR5, c[0x0][0x3f8] ;  /* 0x00007f00ff0577ac */ /* 0x000e220008000800 */
[----:B------:R-:W1:Y:S01]  /*11830*/  LDC R35, c[0x0][0x3f4] ;  /* 0x0000fd00ff237b82 */ /* 0x000e620000000800 */
[----:B------:R-:W-:Y:S01]  /*11840*/  IADD3 R37, PT, PT, R28, 0x8, RZ ;  /* 0x000000081c257810 */ /* 0x000fe20007ffe0ff */
[----:B------:R-:W-:Y:S01]  /*11850*/  BSSY.RECONVERGENT B2, `(.L_x_195) ;  /* 0x000005a000027945 */ /* 0x000fe20003800200 */
[----:B------:R-:W-:Y:S02]  /*11860*/  ULOP3.LUT UR14, URZ, UR12, URZ, 0x33, !UPT ;  /* 0x0000000cff0e7292 */ /* 0x000fe4000f8e33ff */
[----:B------:R-:W-:-:S03]  /*11870*/  VIMNMX R7, PT, PT, R37, UR9, !PT ;  /* 0x0000000925077c48 */ /* 0x000fc6000ffe0100 */
[----:B------:R-:W3:Y:S01]  /*11880*/  LDC.64 R30, c[0x0][0x458] ;  /* 0x00011600ff1e7b82 */ /* 0x000ee20000000a00 */
[----:B------:R-:W-:-:S04]  /*11890*/  IADD3 R7, PT, PT, -R8, UR14, R7 ;  /* 0x0000000e08077c10 */ /* 0x000fc8000fffe107 */
[----:B------:R-:W-:Y:S01]  /*118a0*/  LOP3.LUT P0, RZ, R7, 0x8, RZ, 0xc0, !PT ;  /* 0x0000000807ff7812 */ /* 0x000fe2000780c0ff */
[----:B0-----:R-:W-:-:S06]  /*118b0*/  UIMAD UR11, UR38, UR5, UR13 ;  /* 0x00000005260b72a4 */ /* 0x001fcc000f8e020d */
[----:B------:R-:W-:Y:S02]  /*118c0*/  IMAD.U32 R26, RZ, RZ, UR11 ;  /* 0x0000000bff1a7e24 */ /* 0x000fe4000f8e00ff */
[----:B-1----:R-:W-:Y:S02]  /*118d0*/  IMAD R44, R35, UR5, RZ ;  /* 0x00000005232c7c24 */ /* 0x002fe4000f8e02ff */
[----:B------:R-:W-:-:S04]  /*118e0*/  IMAD R11, R26, 0x90, R27 ;  /* 0x000000901a0b7824 */ /* 0x000fc800078e021b */
[----:B---3--:R-:W-:Y:S01]  /*118f0*/  IMAD.WIDE R30, R11, 0x2, R30 ;  /* 0x000000020b1e7825 */ /* 0x008fe200078e021e */
[----:B------:R-:W-:Y:S01]  /*11900*/  MOV R11, R28 ;  /* 0x0000001c000b7202 */ /* 0x000fe20000000f00 */
[----:B------:R-:W-:Y:S06]  /*11910*/  @P0 BRA `(.L_x_196) ;  /* 0x0000000400340947 */ /* 0x000fec0003800000 */
[----:B------:R-:W-:Y:S01]  /*11920*/  ISETP.GE.AND P0, PT, R28, R35, PT ;  /* 0x000000231c00720c */ /* 0x000fe20003f06270 */
[----:B------:R-:W-:-:S12]  /*11930*/  IMAD.MOV.U32 R11, RZ, RZ, R37 ;  /* 0x000000ffff0b7224 */ /* 0x000fd800078e0025 */
[----:B------:R-:W-:Y:S05]  /*11940*/  @!P0 BRA `(.L_x_196) ;  /* 0x0000000400288947 */ /* 0x000fea0003800000 */
[----:B------:R-:W-:Y:S01]  /*11950*/  IABS R34, R35 ;  /* 0x0000002300227213 */ /* 0x000fe20000000000 */
[----:B------:R-:W0:Y:S01]  /*11960*/  LDCU.64 UR14, c[0x0][0x3c8] ;  /* 0x00007900ff0e77ac */ /* 0x000e220008000a00 */
[----:B------:R-:W-:Y:S01]  /*11970*/  IABS R15, R28 ;  /* 0x0000001c000f7213 */ /* 0x000fe20000000000 */
[----:B------:R-:W1:Y:S01]  /*11980*/  LDS.U16 R36, [R36] ;  /* 0x0000000024247984 */ /* 0x000e620000000400 */
[----:B------:R-:W3:Y:S01]  /*11990*/  I2F.RP R26, R34 ;  /* 0x00000022001a7306 */ /* 0x000ee20000209400 */
[----:B------:R-:W-:Y:S02]  /*119a0*/  ISETP.GE.AND P1, PT, R28, RZ, PT ;  /* 0x000000ff1c00720c */ /* 0x000fe40003f26270 */
[----:B------:R-:W-:-:S05]  /*119b0*/  ISETP.NE.AND P2, PT, R35, RZ, PT ;  /* 0x000000ff2300720c */ /* 0x000fca0003f45270 */
[----:B---3--:R-:W3:Y:S02]  /*119c0*/  MUFU.RCP R26, R26 ;  /* 0x0000001a001a7308 */ /* 0x008ee40000001000 */
[----:B---3--:R-:W-:-:S06]  /*119d0*/  IADD3 R32, PT, PT, R26, 0xffffffe, RZ ;  /* 0x0ffffffe1a207810 */ /* 0x008fcc0007ffe0ff */
[----:B------:R3:W4:Y:S02]  /*119e0*/  F2I.FTZ.U32.TRUNC.NTZ R33, R32 ;  /* 0x0000002000217305 */ /* 0x000724000021f000 */
[----:B---3--:R-:W-:Y:S02]  /*119f0*/  HFMA2 R32, -RZ, RZ, 0, 0 ;  /* 0x00000000ff207431 */ /* 0x008fe400000001ff */
[----:B----4-:R-:W-:-:S04]  /*11a00*/  IMAD.MOV R11, RZ, RZ, -R33 ;  /* 0x000000ffff0b7224 */ /* 0x010fc800078e0a21 */
[----:B------:R-:W-:-:S04]  /*11a10*/  IMAD R11, R11, R34, RZ ;  /* 0x000000220b0b7224 */ /* 0x000fc800078e02ff */
[----:B------:R-:W-:-:S06]  /*11a20*/  IMAD.HI.U32 R38, R33, R11, R32 ;  /* 0x0000000b21267227 */ /* 0x000fcc00078e0020 */
[----:B------:R-:W-:-:S04]  /*11a30*/  IMAD.HI.U32 R11, R38, R15, RZ ;  /* 0x0000000f260b7227 */ /* 0x000fc800078e00ff */
[----:B------:R-:W-:-:S04]  /*11a40*/  IMAD.MOV R26, RZ, RZ, -R11 ;  /* 0x000000ffff1a7224 */ /* 0x000fc800078e0a0b */
[----:B------:R-:W-:-:S05]  /*11a50*/  IMAD R11, R34, R26, R15 ;  /* 0x0000001a220b7224 */ /* 0x000fca00078e020f */
[----:B------:R-:W-:-:S13]  /*11a60*/  ISETP.GT.U32.AND P0, PT, R34, R11, PT ;  /* 0x0000000b2200720c */ /* 0x000fda0003f04070 */
[----:B------:R-:W-:-:S04]  /*11a70*/  @!P0 IADD3 R11, PT, PT, R11, -R34, RZ ;  /* 0x800000220b0b8210 */ /* 0x000fc80007ffe0ff */
[----:B------:R-:W-:-:S13]  /*11a80*/  ISETP.GT.U32.AND P0, PT, R34, R11, PT ;  /* 0x0000000b2200720c */ /* 0x000fda0003f04070 */
[----:B------:R-:W-:-:S05]  /*11a90*/  @!P0 IMAD.IADD R11, R11, 0x1, -R34 ;  /* 0x000000010b0b8824 */ /* 0x000fca00078e0a22 */
[----:B------:R-:W-:Y:S02]  /*11aa0*/  @!P1 IADD3 R11, PT, PT, -R11, RZ, RZ ;  /* 0x000000ff0b0b9210 */ /* 0x000fe40007ffe1ff */
[----:B------:R-:W-:-:S04]  /*11ab0*/  @!P2 LOP3.LUT R11, RZ, R35, RZ, 0x33, !PT ;  /* 0x00000023ff0ba212 */ /* 0x000fc800078e33ff */
[----:B------:R-:W-:-:S05]  /*11ac0*/  IADD3 R15, P0, PT, R21, R11, RZ ;  /* 0x0000000b150f7210 */ /* 0x000fca0007f1e0ff */
[----:B------:R-:W-:Y:S01]  /*11ad0*/  IMAD.X R26, RZ, RZ, R6, P0 ;  /* 0x000000ffff1a7224 */ /* 0x000fe200000e0606 */
[----:B0-----:R-:W-:-:S04]  /*11ae0*/  LEA R34, P0, R15, UR14, 0x2 ;  /* 0x0000000e0f227c11 */ /* 0x001fc8000f8010ff */
[----:B------:R-:W-:-:S05]  /*11af0*/  LEA.HI.X R35, R15, UR15, R26, 0x2, P0 ;  /* 0x0000000f0f237c11 */ /* 0x000fca00080f141a */
[----:B------:R-:W3:Y:S01]  /*11b00*/  LDG.E R34, desc[UR36][R34.64] ;  /* 0x0000002422227981 */ /* 0x000ee2000c1e1900 */
[----:B------:R-:W-:Y:S01]  /*11b10*/  ISETP.NE.AND P0, PT, R53, RZ, PT ;  /* 0x000000ff3500720c */ /* 0x000fe20003f05270 */
[----:B---3--:R-:W-:-:S04]  /*11b20*/  IMAD R11, R44, R34, R11 ;  /* 0x000000222c0b7224 */ /* 0x008fc800078e020b */
[----:B------:R-:W-:-:S04]  /*11b30*/  IMAD R11, R11, 0x90, RZ ;  /* 0x000000900b0b7824 */ /* 0x000fc800078e02ff */
[----:B------:R-:W-:-:S05]  /*11b40*/  IMAD.WIDE R32, R11, 0x2, R24 ;  /* 0x000000020b207825 */ /* 0x000fca00078e0218 */
[----:B------:R0:W5:Y:S01]  /*11b50*/  LDG.E.128 R40, desc[UR36][R32.64] ;  /* 0x0000002420287981 */ /* 0x000162000c1e1d00 */
[----:B------:R-:W-:Y:S01]  /*11b60*/  BSSY.RECONVERGENT B3, `(.L_x_197) ;  /* 0x0000017000037945 */ /* 0x000fe20003800200 */
[----:B-1----:R-:W-:-:S03]  /*11b70*/  HADD2.F32 R11, -RZ, R36.H0_H0 ;  /* 0x20000024ff0b7230 */ /* 0x002fc60000004100 */
[----:B------:R-:W-:Y:S05]  /*11b80*/  @P0 BRA `(.L_x_198) ;  /* 0x0000000000500947 */ /* 0x000fea0003800000 */
[----:B------:R-:W-:Y:S01]  /*11b90*/  ISETP.NE.AND P3, PT, R2, RZ, PT ;  /* 0x000000ff0200720c */ /* 0x000fe20003f65270 */
[----:B------:R-:W1:-:S12]  /*11ba0*/  LDS.128 R48, [R20] ;  /* 0x0000000014307984 */ /* 0x000e580000000c00 */
[----:B------:R-:W-:Y:S01]  /*11bb0*/  VOTEU.ANY UP0, P3 ;  /* 0x0000000000ff7886 */ /* 0x000fe20001800100 */
[----:B------:R-:W-:-:S13]  /*11bc0*/  PLOP3.LUT P0, PT, PT, PT, UP0, 0x80, 0x8 ;  /* 0x000000000008781c */ /* 0x000fda0003f0f008 */
[----:B0-----:R-:W3:Y:S01]  /*11bd0*/  @P0 LDG.E.128 R32, desc[UR36][R30.64] ;  /* 0x000000241e200981 */ /* 0x001ee2000c1e1d00 */
[----:B------:R-:W-:Y:S01]  /*11be0*/  PLOP3.LUT P1, PT, PT, PT, UP0, 0x80, 0x8 ;  /* 0x000000000008781c */ /* 0x000fe20003f2f008 */
[----:B------:R-:W-:Y:S01]  /*11bf0*/  IMAD R15, R28, 0x90, RZ ;  /* 0x000000901c0f7824 */ /* 0x000fe200078e02ff */
        /* <DEDUP_REMOVED lines=10> */
[----:B------:R-:W-:-:S02]  /*11ca0*/  @P2 HMUL2 R42, R42, R34 ;  /* 0x000000222a2a2232 */ /* 0x000fc40000000000 */
[----:B------:R-:W-:-:S05]  /*11cb0*/  IMAD.WIDE.U32 R32, R15, 0x2, R22 ;  /* 0x000000020f207825 */ /* 0x000fca00078e0016 */
[----:B------:R1:W-:Y:S02]  /*11cc0*/  STG.E.128 desc[UR36][R32.64], R40 ;  /* 0x0000002820007986 */ /* 0x0003e4000c101d24 */
.L_x_198:
[----:B------:R-:W-:Y:S05]  /*11cd0*/  BSYNC.RECONVERGENT B3 ;  /* 0x0000000000037941 */ /* 0x000fea0003800200 */
.L_x_197:
[--C-:B-----5:R-:W-:Y:S02]  /*11ce0*/  HADD2.F32 R15, -RZ, R40.reuse.H0_H0 ;  /* 0x20000028ff0f7230 */ /* 0x120fe40000004100 */
[----:B------:R-:W-:Y:S02]  /*11cf0*/  HADD2.F32 R26, -RZ, R41.H0_H0 ;  /* 0x20000029ff1a7230 */ /* 0x000fe40000004100 */
[----:B01----:R-:W-:Y:S02]  /*11d00*/  HADD2.F32 R32, -RZ, R43.H0_H0 ;  /* 0x2000002bff207230 */ /* 0x003fe40000004100 */
[C---:B------:R-:W-:Y:S01]  /*11d10*/  FFMA.FTZ R10, R11.reuse, R15, R10 ;  /* 0x0000000f0b0a7223 */ /* 0x040fe2000001000a */
[----:B------:R-:W-:Y:S02]  /*11d20*/  HADD2.F32 R40, -RZ, R40.H1_H1 ;  /* 0x30000028ff287230 */ /* 0x000fe40000004100 */
[----:B------:R-:W-:Y:S01]  /*11d30*/  FFMA.FTZ R5, R11, R26, R5 ;  /* 0x0000001a0b057223 */ /* 0x000fe20000010005 */
[----:B------:R-:W-:-:S02]  /*11d40*/  HADD2.F32 R41, -RZ, R41.H1_H1 ;  /* 0x30000029ff297230 */ /* 0x000fc40000004100 */
[C---:B------:R-:W-:Y:S01]  /*11d50*/  FFMA.FTZ R13, R11.reuse, R32, R13 ;  /* 0x000000200b0d7223 */ /* 0x040fe2000001000d */
[--C-:B------:R-:W-:Y:S02]  /*11d60*/  HADD2.F32 R28, -RZ, R42.reuse.H0_H0 ;  /* 0x2000002aff1c7230 */ /* 0x100fe40000004100 */
[C---:B------:R-:W-:Y:S01]  /*11d70*/  FFMA.FTZ R3, R11.reuse, R40, R3 ;  /* 0x000000280b037223 */ /* 0x040fe20000010003 */
[----:B------:R-:W-:Y:S02]  /*11d80*/  HADD2.F32 R33, -RZ, R42.H1_H1 ;  /* 0x3000002aff217230 */ /* 0x000fe40000004100 */
[C---:B------:R-:W-:Y:S01]  /*11d90*/  FFMA.FTZ R12, R11.reuse, R41, R12 ;  /* 0x000000290b0c7223 */ /* 0x040fe2000001000c */
[----:B------:R-:W-:Y:S02]  /*11da0*/  HADD2.F32 R43, -RZ, R43.H1_H1 ;  /* 0x3000002bff2b7230 */ /* 0x000fe40000004100 */
[C---:B------:R-:W-:Y:S01]  /*11db0*/  FFMA.FTZ R9, R11.reuse, R28, R9 ;  /* 0x0000001c0b097223 */ /* 0x040fe20000010009 */
[----:B------:R-:W-:-:S02]  /*11dc0*/  FFMA.FTZ R14, R11, R33, R14 ;  /* 0x000000210b0e7223 */ /* 0x000fc4000001000e */
[----:B------:R-:W-:Y:S01]  /*11dd0*/  FFMA.FTZ R0, R11, R43, R0 ;  /* 0x0000002b0b007223 */ /* 0x000fe20000010000 */
[----:B------:R-:W-:-:S07]  /*11de0*/  MOV R11, R37 ;  /* 0x00000025000b7202 */ /* 0x000fce0000000f00 */
.L_x_196:
[----:B------:R-:W-:Y:S05]  /*11df0*/  BSYNC.RECONVERGENT B2 ;  /* 0x0000000000027941 */ /* 0x000fea0003800200 */
.L_x_195:
[----:B------:R-:W-:-:S13]  /*11e00*/  ISETP.GE.U32.AND P0, PT, R7, 0x8, PT ;  /* 0x000000080700780c */ /* 0x000fda0003f06070 */
[----:B------:R-:W-:Y:S05]  /*11e10*/  @!P0 BRA `(.L_x_194) ;  /* 0x0000000800948947 */ /* 0x000fea0003800000 */
[C---:B------:R-:W-:Y:S01]  /*11e20*/  LEA R7, R11.reuse, UR7, 0x1 ;  /* 0x000000070b077c11 */ /* 0x040fe2000f8e08ff */
[----:B------:R-:W-:Y:S01]  /*11e30*/  IMAD.U32 R26, RZ, RZ, UR12 ;  /* 0x0000000cff1a7e24 */ /* 0x000fe2000f8e00ff */
[C---:B------:R-:W-:Y:S01]  /*11e40*/  IADD3 R15, PT, PT, R11.reuse, 0x8, RZ ;  /* 0x000000080b0f7810 */ /* 0x040fe20007ffe0ff */
[----:B------:R-:W-:Y:S02]  /*11e50*/  IMAD R11, R11, 0x90, RZ ;  /* 0x000000900b0b7824 */ /* 0x000fe400078e02ff */
[----:B------:R-:W-:-:S05]  /*11e60*/  IMAD R7, R26, -0x2, R7 ;  /* 0xfffffffe1a077824 */ /* 0x000fca00078e0207 */
[----:B------:R-:W-:-:S07]  /*11e70*/  IADD3 R7, PT, PT, R7, 0x10, R54 ;  /* 0x0000001007077810 */ /* 0x000fce0007ffe036 */
.L_x_205:
[----:B------:R-:W0:Y:S01]  /*11e80*/  LDC R46, c[0x0][0x3f4] ;  /* 0x0000fd00ff2e7b82 */ /* 0x000e220000000800 */
[----:B------:R-:W-:Y:S01]  /*11e90*/  VIADD R34, R15, 0xfffffff8 ;  /* 0xfffffff80f227836 */ /* 0x000fe20000000000 */
[----:B------:R-:W-:Y:S04]  /*11ea0*/  BSSY.RECONVERGENT B2, `(.L_x_199) ;  /* 0x000004a000027945 */ /* 0x000fe80003800200 */
[----:B0-----:R-:W-:-:S13]  /*11eb0*/  ISETP.GE.AND P0, PT, R34, R46, PT ;  /* 0x0000002e2200720c */ /* 0x001fda0003f06270 */
[----:B------:R-:W-:Y:S05]  /*11ec0*/  @!P0 BRA `(.L_x_200) ;  /* 0x00000004001c8947 */ /* 0x000fea0003800000 */
[----:B------:R-:W-:Y:S01]  /*11ed0*/  IABS R35, R46 ;  /* 0x0000002e00237213 */ /* 0x000fe20000000000 */
[----:B------:R-:W0:Y:S01]  /*11ee0*/  LDCU.64 UR14, c[0x0][0x3c8] ;  /* 0x00007900ff0e77ac */ /* 0x000e220008000a00 */
[----:B------:R-:W-:Y:S02]  /*11ef0*/  IABS R28, R34 ;  /* 0x00000022001c7213 */ /* 0x000fe40000000000 */
[----:B------:R-:W1:Y:S01]  /*11f00*/  I2F.RP R36, R35 ;  /* 0x0000002300247306 */ /* 0x000e620000209400 */
[----:B------:R-:W-:Y:S01]  /*11f10*/  ISETP.GE.AND P1, PT, R34, RZ, PT ;  /* 0x000000ff2200720c */ /* 0x000fe20003f26270 */
[----:B------:R-:W3:Y:S01]  /*11f20*/  LDCU UR5, c[0x0][0x40c] ;  /* 0x00008180ff0577ac */ /* 0x000ee20008000800 */
[----:B------:R-:W-:-:S05]  /*11f30*/  ISETP.NE.AND P2, PT, R46, RZ, PT ;  /* 0x000000ff2e00720c */ /* 0x000fca0003f45270 */
[----:B-1----:R-:W1:Y:S02]  /*11f40*/  MUFU.RCP R36, R36 ;  /* 0x0000002400247308 */ /* 0x002e640000001000 */
[----:B-1----:R-:W-:-:S06]  /*11f50*/  IADD3 R32, PT, PT, R36, 0xffffffe, RZ ;  /* 0x0ffffffe24207810 */ /* 0x002fcc0007ffe0ff */
[----:B------:R1:W4:Y:S02]  /*11f60*/  F2I.FTZ.U32.TRUNC.NTZ R33, R32 ;  /* 0x0000002000217305 */ /* 0x000324000021f000 */
[----:B-1----:R-:W-:Y:S02]  /*11f70*/  HFMA2 R32, -RZ, RZ, 0, 0 ;  /* 0x00000000ff207431 */ /* 0x002fe400000001ff */
        /* <DEDUP_REMOVED lines=15> */
[----:B------:R-:W-:-:S06]  /*12070*/  LEA.HI.X R35, R28, UR15, R33, 0x2, P0 ;  /* 0x0000000f1c237c11 */ /* 0x000fcc00080f1421 */
[----:B------:R-:W4:Y:S01]  /*12080*/  LDG.E R35, desc[UR36][R34.64] ;  /* 0x0000002422237981 */ /* 0x000f22000c1e1900 */
[----:B---3--:R-:W-:Y:S01]  /*12090*/  UISETP.NE.AND UP0, UPT, UR5, URZ, UPT ;  /* 0x000000ff0500728c */ /* 0x008fe2000bf05270 */
[----:B----4-:R-:W-:-:S04]  /*120a0*/  IMAD R26, R44, R35, R26 ;  /* 0x000000232c1a7224 */ /* 0x010fc800078e021a */
[----:B------:R-:W-:Y:S02]  /*120b0*/  IMAD R33, R26, 0x90, RZ ;  /* 0x000000901a217824 */ /* 0x000fe400078e02ff */
[----:B------:R-:W0:Y:S02]  /*120c0*/  LDS.U16 R26, [R7+-0x10] ;  /* 0xfffff000071a7984 */ /* 0x000e240000000400 */
[----:B------:R-:W-:-:S05]  /*120d0*/  IMAD.WIDE R32, R33, 0x2, R24 ;  /* 0x0000000221207825 */ /* 0x000fca00078e0218 */
[----:B------:R1:W5:Y:S01]  /*120e0*/  LDG.E.128 R36, desc[UR36][R32.64] ;  /* 0x0000002420247981 */ /* 0x000362000c1e1d00 */
[----:B0-----:R-:W-:Y:S01]  /*120f0*/  HADD2.F32 R45, -RZ, R26.H0_H0 ;  /* 0x2000001aff2d7230 */ /* 0x001fe20000004100 */
[----:B-1----:R-:W-:Y:S06]  /*12100*/  BRA.U UP0, `(.L_x_201) ;  /* 0x00000001004c7547 */ /* 0x002fec000b800000 */
[----:B------:R-:W-:Y:S01]  /*12110*/  ISETP.NE.AND P3, PT, R2, RZ, PT ;  /* 0x000000ff0200720c */ /* 0x000fe20003f65270 */
[----:B------:R-:W0:-:S12]  /*12120*/  LDS.128 R32, [R20] ;  /* 0x0000000014207984 */ /* 0x000e180000000c00 */
[----:B------:R-:W-:Y:S01]  /*12130*/  VOTEU.ANY UP0, P3 ;  /* 0x0000000000ff7886 */ /* 0x000fe20001800100 */
[----:B------:R-:W-:-:S13]  /*12140*/  PLOP3.LUT P0, PT, PT, PT, UP0, 0x80, 0x8 ;  /* 0x000000000008781c */ /* 0x000fda0003f0f008 */
[----:B------:R-:W3:Y:S01]  /*12150*/  @P0 LDG.E.128 R40, desc[UR36][R30.64] ;  /* 0x000000241e280981 */ /* 0x000ee2000c1e1d00 */
[----:B------:R-:W-:Y:S02]  /*12160*/  PLOP3.LUT P1, PT, PT, PT, UP0, 0x80, 0x8 ;  /* 0x000000000008781c */ /* 0x000fe40003f2f008 */
[----:B------:R-:W-:Y:S02]  /*12170*/  PLOP3.LUT P3, PT, PT, PT, UP0, 0x80, 0x8 ;  /* 0x000000000008781c */ /* 0x000fe40003f6f008 */
[----:B------:R-:W-:Y:S02]  /*12180*/  PLOP3.LUT P0, PT, PT, PT, UP0, 0x80, 0x8 ;  /* 0x000000000008781c */ /* 0x000fe40003f0f008 */
[----:B------:R-:W-:Y:S01]  /*12190*/  PLOP3.LUT P2, PT, PT, PT, UP0, 0x80, 0x8 ;  /* 0x000000000008781c */ /* 0x000fe20003f4f008 */
[----:B0----5:R-:W-:Y:S02]  /*121a0*/  HFMA2 R36, R36, 1, 1, R32 ;  /* 0x3c003c0024247831 */ /* 0x021fe40000000020 */
[----:B------:R-:W-:-:S02]  /*121b0*/  HADD2 R37, R37, R33 ;  /* 0x0000002125257230 */ /* 0x000fc40000000000 */
[----:B------:R-:W-:Y:S02]  /*121c0*/  HFMA2 R38, R38, 1, 1, R34 ;  /* 0x3c003c0026267831 */ /* 0x000fe40000000022 */
[----:B------:R-:W-:Y:S02]  /*121d0*/  HADD2 R39, R39, R35 ;  /* 0x0000002327277230 */ /* 0x000fe40000000000 */
[----:B------:R-:W-:-:S04]  /*121e0*/  IMAD.WIDE.U32 R32, R11, 0x2, R22 ;  /* 0x000000020b207825 */ /* 0x000fc800078e0016 */
[----:B---3--:R-:W-:Y:S02]  /*121f0*/  @P1 HFMA2 R37, R37, R41, -RZ ;  /* 0x0000002925251231 */ /* 0x008fe400001000ff */
[----:B------:R-:W-:Y:S02]  /*12200*/  @P0 HMUL2 R36, R36, R40 ;  /* 0x0000002824240232 */ /* 0x000fe40000000000 */
[----:B------:R-:W-:Y:S02]  /*12210*/  @P3 HFMA2 R39, R39, R43, -RZ ;  /* 0x0000002b27273231 */ /* 0x000fe400001000ff */
[----:B------:R-:W-:-:S05]  /*12220*/  @P2 HMUL2 R38, R38, R42 ;  /* 0x0000002a26262232 */ /* 0x000fca0000000000 */
[----:B------:R0:W-:Y:S02]  /*12230*/  STG.E.128 desc[UR36][R32.64], R36 ;  /* 0x0000002420007986 */ /* 0x0001e4000c101d24 */
.L_x_201:
[--C-:B-----5:R-:W-:Y:S02]  /*12240*/  HADD2.F32 R26, -RZ, R36.reuse.H0_H0 ;  /* 0x20000024ff1a7230 */ /* 0x120fe40000004100 */
[----:B------:R-:W-:Y:S02]  /*12250*/  HADD2.F32 R28, -RZ, R37.H0_H0 ;  /* 0x20000025ff1c7230 */ /* 0x000fe40000004100 */
[----:B------:R-:W-:Y:S02]  /*12260*/  HADD2.F32 R34, -RZ, R39.H0_H0 ;  /* 0x20000027ff227230 */ /* 0x000fe40000004100 */
[C---:B------:R-:W-:Y:S01]  /*12270*/  FFMA.FTZ R10, R45.reuse, R26, R10 ;  /* 0x0000001a2d0a7223 */ /* 0x040fe2000001000a */
[----:B0-----:R-:W-:Y:S02]  /*12280*/  HADD2.F32 R36, -RZ, R36.H1_H1 ;  /* 0x30000024ff247230 */ /* 0x001fe40000004100 */
        /* <DEDUP_REMOVED lines=10> */
[----:B------:R-:W-:-:S07]  /*12330*/  FFMA.FTZ R0, R45, R39, R0 ;  /* 0x000000272d007223 */ /* 0x000fce0000010000 */
.L_x_200:
[----:B------:R-:W-:Y:S05]  /*12340*/  BSYNC.RECONVERGENT B2 ;  /* 0x0000000000027941 */ /* 0x000fea0003800200 */
.L_x_199:
[----:B------:R-:W-:Y:S01]  /*12350*/  ISETP.GE.AND P0, PT, R15, R46, PT ;  /* 0x0000002e0f00720c */ /* 0x000fe20003f06270 */
[----:B------:R-:W-:-:S12]  /*12360*/  BSSY.RECONVERGENT B2, `(.L_x_202) ;  /* 0x000004a000027945 */ /* 0x000fd80003800200 */
        /* <DEDUP_REMOVED lines=11> */
[----:B-1----:R-:W-:Y:S01]  /*12420*/  MOV R32, RZ ;  /* 0x000000ff00207202 */ /* 0x002fe20000000f00 */
        /* <DEDUP_REMOVED lines=20> */
[----:B------:R-:W0:Y:S02]  /*12570*/  LDS.U16 R26, [R7] ;  /* 0x00000000071a7984 */ /* 0x000e240000000400 */
        /* <DEDUP_REMOVED lines=12> */
[----:B------:R-:W-:Y:S02]  /*12640*/  PLOP3.LUT P2, PT, PT, PT, UP0, 0x80, 0x8 ;  /* 0x000000000008781c */ /* 0x000fe40003f4f008 */
[----:B------:R-:W-:Y:S01]  /*12650*/  IADD3 R41, PT, PT, R11, 0x480, RZ ;  /* 0x000004800b297810 */ /* 0x000fe20007ffe0ff */
[----:B0----5:R-:W-:-:S02]  /*12660*/  HFMA2 R36, R36, 1, 1, R48 ;  /* 0x3c003c0024247831 */ /* 0x021fc40000000030 */
[----:B------:R-:W-:Y:S02]  /*12670*/  HADD2 R37, R37, R49 ;  /* 0x0000003125257230 */ /* 0x000fe40000000000 */
[----:B------:R-:W-:Y:S02]  /*12680*/  HFMA2 R38, R38, 1, 1, R50 ;  /* 0x3c003c0026267831 */ /* 0x000fe40000000032 */
[----:B------:R-:W-:Y:S02]  /*12690*/  HADD2 R39, R39, R51 ;  /* 0x0000003327277230 */ /* 0x000fe40000000000 */
[----:B---3--:R-:W-:Y:S02]  /*126a0*/  @P1 HFMA2 R37, R37, R33, -RZ ;  /* 0x0000002125251231 */ /* 0x008fe400001000ff */
[----:B------:R-:W-:Y:S02]  /*126b0*/  @P0 HMUL2 R36, R36, R32 ;  /* 0x0000002024240232 */ /* 0x000fe40000000000 */
[----:B------:R-:W-:-:S02]  /*126c0*/  @P3 HFMA2 R39, R39, R35, -RZ ;  /* 0x0000002327273231 */ /* 0x000fc400001000ff */
[----:B------:R-:W-:Y:S02]  /*126d0*/  @P2 HMUL2 R38, R38, R34 ;  /* 0x0000002226262232 */ /* 0x000fe40000000000 */
[----:B------:R-:W-:-:S05]  /*126e0*/  IMAD.WIDE.U32 R32, R41, 0x2, R22 ;  /* 0x0000000229207825 */ /* 0x000fca00078e0016 */
[----:B------:R0:W-:Y:S02]  /*126f0*/  STG.E.128 desc[UR36][R32.64], R36 ;  /* 0x0000002420007986 */ /* 0x0001e4000c101d24 */
.L_x_204:
        /* <DEDUP_REMOVED lines=16> */
.L_x_203:
[----:B------:R-:W-:Y:S05]  /*12800*/  BSYNC.RECONVERGENT B2 ;  /* 0x0000000000027941 */ /* 0x000fea0003800200 */
.L_x_202:
[C---:B------:R-:W-:Y:S01]  /*12810*/  VIADD R26, R15.reuse, 0x8 ;  /* 0x000000080f1a7836 */ /* 0x040fe20000000000 */
[----:B------:R-:W-:Y:S01]  /*12820*/  IADD3 R15, PT, PT, R15, 0x10, RZ ;  /* 0x000000100f0f7810 */ /* 0x000fe20007ffe0ff */
[----:B------:R-:W-:Y:S01]  /*12830*/  VIADD R11, R11, 0x900 ;  /* 0x000009000b0b7836 */ /* 0x000fe20000000000 */
[----:B------:R-:W-:Y:S02]  /*12840*/  IADD3 R7, PT, PT, R7, 0x20, RZ ;  /* 0x0000002007077810 */ /* 0x000fe40007ffe0ff */
[----:B------:R-:W-:-:S13]  /*12850*/  ISETP.GE.AND P0, PT, R26, UR9, PT ;  /* 0x000000091a007c0c */ /* 0x000fda000bf06270 */
[----:B------:R-:W-:Y:S05]  /*12860*/  @!P0 BRA `(.L_x_205) ;  /* 0xfffffff400848947 */ /* 0x000fea000383ffff */
.L_x_194:
[----:B------:R-:W-:Y:S05]  /*12870*/  BSYNC.RECONVERGENT B1 ;  /* 0x0000000000017941 */ /* 0x000fea0003800200 */
.L_x_193:
[----:B------:R-:W-:-:S13]  /*12880*/  ISETP.NE.AND P0, PT, R8, UR4, PT ;  /* 0x0000000408007c0c */ /* 0x000fda000bf05270 */
[----:B------:R-:W-:Y:S05]  /*12890*/  @P0 BRA `(.L_x_183) ;  /* 0x0000000000d80947 */ /* 0x000fea0003800000 */
[----:B------:R-:W-:Y:S02]  /*128a0*/  UMOV UR5, 0x90 ;  /* 0x0000009000057882 */ /* 0x000fe40000000000 */
[----:B------:R-:W-:-:S06]  /*128b0*/  UIMAD UR5, UR44, UR5, -0x90 ;  /* 0xffffff702c0574a4 */ /* 0x000fcc000f8e0205 */
[----:B------:R-:W-:-:S04]  /*128c0*/  IMAD.U32 R7, RZ, RZ, UR5 ;  /* 0x00000005ff077e24 */ /* 0x000fc8000f8e00ff */
[----:B------:R-:W-:-:S05]  /*128d0*/  IMAD.WIDE R6, R7, 0x2, R22 ;  /* 0x0000000207067825 */ /* 0x000fca00078e0216 */
[----:B------:R0:W5:Y:S01]  /*128e0*/  LDG.E.128 R32, desc[UR36][R6.64] ;  /* 0x0000002406207981 */ /* 0x000162000c1e1d00 */
[----:B------:R-:W-:-:S06]  /*128f0*/  UIADD3 UR5, UPT, UPT, UR44, -UR12, URZ ;  /* 0x8000000c2c057290 */ /* 0x000fcc000fffe0ff */
[----:B------:R-:W-:-:S05]  /*12900*/  MOV R2, UR5 ;  /* 0x0000000500027c02 */ /* 0x000fca0008000f00 */
[----:B------:R-:W-:Y:S01]  /*12910*/  IMAD R29, R2, 0x2, R29 ;  /* 0x00000002021d7824 */ /* 0x000fe200078e021d */
[----:B------:R-:W1:Y:S05]  /*12920*/  LDCU UR5, c[0x0][0x40c] ;  /* 0x00008180ff0577ac */ /* 0x000e6a0008000800 */
[----:B------:R-:W3:Y:S01]  /*12930*/  LDS.U16 R29, [R29+-0x2] ;  /* 0xfffffe001d1d7984 */ /* 0x000ee20000000400 */
[----:B-1----:R-:W-:Y:S01]  /*12940*/  UISETP.NE.AND UP0, UPT, UR5, URZ, UPT ;  /* 0x000000ff0500728c */ /* 0x002fe2000bf05270 */
[----:B---3--:R-:W-:-:S08]  /*12950*/  HADD2.F32 R11, -RZ, R29.H0_H0 ;  /* 0x2000001dff0b7230 */ /* 0x008fd00000004100 */
[----:B0-----:R-:W-:Y:S05]  /*12960*/  BRA.U UP0, `(.L_x_206) ;  /* 0x0000000100647547 */ /* 0x001fea000b800000 */
[----:B------:R-:W0:Y:S02]  /*12970*/  LDCU.64 UR14, c[0x0][0x460] ;  /* 0x00008c00ff0e77ac */ /* 0x000e240008000a00 */
[----:B0-----:R-:W-:-:S04]  /*12980*/  UISETP.NE.U32.AND UP0, UPT, UR14, URZ, UPT ;  /* 0x000000ff0e00728c */ /* 0x001fc8000bf05070 */
[----:B------:R-:W-:-:S06]  /*12990*/  UISETP.NE.AND.EX UP0, UPT, UR15, URZ, UPT, UP0 ;  /* 0x000000ff0f00728c */ /* 0x000fcc000bf05300 */
[----:B------:R-:W-:-:S05]  /*129a0*/  PLOP3.LUT P0, PT, PT, PT, UP0, 0x80, 0x8 ;  /* 0x000000000008781c */ /* 0x000fca0003f0f008 */
[----:B------:R-:W0:Y:S01]  /*129b0*/  @UP0 LDCU UR5, c[0x0][0x3f8] ;  /* 0x00007f00ff0507ac */ /* 0x000e220008000800 */
[----:B------:R-:W1:Y:S01]  /*129c0*/  @UP0 LDCU.64 UR14, c[0x0][0x458] ;  /* 0x00008b00ff0e07ac */ /* 0x000e620008000a00 */
[----:B0-----:R-:W-:Y:S01]  /*129d0*/  @UP0 UIMAD UR5, UR38, UR5, UR13 ;  /* 0x00000005260502a4 */ /* 0x001fe2000f8e020d */
[----:B-1----:R-:W-:Y:S01]  /*129e0*/  MOV R7, UR15 ;  /* 0x0000000f00077c02 */ /* 0x002fe20008000f00 */
[----:B------:R-:W-:-:S04]  /*129f0*/  IMAD.U32 R6, RZ, RZ, UR14 ;  /* 0x0000000eff067e24 */ /* 0x000fc8000f8e00ff */
[----:B------:R-:W-:-:S05]  /*12a00*/  MOV R2, UR5 ;  /* 0x0000000500027c02 */ /* 0x000fca0008000f00 */
[----:B------:R-:W-:-:S04]  /*12a10*/  @P0 IMAD R15, R2, 0x90, R27 ;  /* 0x00000090020f0824 */ /* 0x000fc800078e021b */
[----:B------:R-:W-:-:S05]  /*12a20*/  @P0 IMAD.WIDE R6, R15, 0x2, R6 ;  /* 0x000000020f060825 */ /* 0x000fca00078e0206 */
[----:B------:R-:W3:Y:S01]  /*12a30*/  @P0 LDG.E.128 R28, desc[UR36][R6.64] ;  /* 0x00000024061c0981 */ /* 0x000ee2000c1e1d00 */
[----:B------:R-:W-:Y:S01]  /*12a40*/  UIMAD UR5, UR40, 0x90, URZ ;  /* 0x00000090280578a4 */ /* 0x000fe2000f8e02ff */
[----:B-----5:R-:W-:Y:S02]  /*12a50*/  HFMA2 R32, R32, 1, 1, R16 ;  /* 0x3c003c0020207831 */ /* 0x020fe40000000010 */
[----:B------:R-:W-:Y:S02]  /*12a60*/  HADD2 R33, R33, R17 ;  /* 0x0000001121217230 */ /* 0x000fe40000000000 */
[----:B------:R-:W-:Y:S02]  /*12a70*/  HFMA2 R34, R34, 1, 1, R18 ;  /* 0x3c003c0022227831 */ /* 0x000fe40000000012 */
[----:B------:R-:W-:Y:S02]  /*12a80*/  HADD2 R35, R35, R19 ;  /* 0x0000001323237230 */ /* 0x000fe40000000000 */
[----:B------:R-:W-:-:S04]  /*12a90*/  IMAD.U32 R15, RZ, RZ, UR5 ;  /* 0x00000005ff0f7e24 */ /* 0x000fc8000f8e00ff */
[----:B------:R-:W-:-:S04]  /*12aa0*/  IMAD.WIDE R22, R15, 0x2, R22 ;  /* 0x000000020f167825 */ /* 0x000fc800078e0216 */
[----:B---3--:R-:W-:Y:S02]  /*12ab0*/  @P0 HFMA2 R33, R33, R29, -RZ ;  /* 0x0000001d21210231 */ /* 0x008fe400001000ff */
[----:B------:R-:W-:Y:S02]  /*12ac0*/  @P0 HMUL2 R32, R32, R28 ;  /* 0x0000001c20200232 */ /* 0x000fe40000000000 */
[----:B------:R-:W-:Y:S02]  /*12ad0*/  @P0 HFMA2 R35, R35, R31, -RZ ;  /* 0x0000001f23230231 */ /* 0x000fe400001000ff */
[----:B------:R-:W-:-:S05]  /*12ae0*/  @P0 HMUL2 R34, R34, R30 ;  /* 0x0000001e22220232 */ /* 0x000fca0000000000 */
[----:B------:R0:W-:Y:S02]  /*12af0*/  STG.E.128 desc[UR36][R22.64], R32 ;  /* 0x0000002016007986 */ /* 0x0001e4000c101d24 */
.L_x_206:
[--C-:B-----5:R-:W-:Y:S02]  /*12b00*/  HADD2.F32 R2, -RZ, R32.reuse.H0_H0 ;  /* 0x20000020ff027230 */ /* 0x120fe40000004100 */
[----:B------:R-:W-:Y:S02]  /*12b10*/  HADD2.F32 R6, -RZ, R33.H0_H0 ;  /* 0x20000021ff067230 */ /* 0x000fe40000004100 */
[----:B--2---:R-:W-:Y:S02]  /*12b20*/  HADD2.F32 R18, -RZ, R35.H0_H0 ;  /* 0x20000023ff127230 */ /* 0x004fe40000004100 */
        /* <DEDUP_REMOVED lines=13> */
.L_x_183:
[----:B-1----:R-:W-:Y:S05]  /*12c00*/  BSYNC.RECONVERGENT B0 ;  /* 0x0000000000007941 */ /* 0x002fea0003800200 */
.L_x_182:
[----:B------:R-:W-:Y:S01]  /*12c10*/  BAR.SYNC.DEFER_BLOCKING 0x0 ;  /* 0x0000000000007b1d */ /* 0x000fe20000010000 */
[----:B------:R-:W-:-:S13]  /*12c20*/  ISETP.GT.U32.AND P0, PT, R27, 0x8f, PT ;  /* 0x0000008f1b00780c */ /* 0x000fda0003f04070 */
[----:B------:R-:W-:Y:S05]  /*12c30*/  @P0 EXIT ;  /* 0x000000000000094d */ /* 0x000fea0003800000 */
[----:B------:R-:W0:Y:S01]  /*12c40*/  S2UR UR5, SR_CgaCtaId ;  /* 0x00000000000579c3 */ /* 0x000e220000008800 */
[----:B------:R-:W-:Y:S01]  /*12c50*/  LOP3.LUT R2, R4, 0x380, RZ, 0xc0, !PT ;  /* 0x0000038004027812 */ /* 0x000fe200078ec0ff */
[----:B------:R-:W-:Y:S01]  /*12c60*/  UMOV UR4, 0x400 ;  /* 0x0000040000047882 */ /* 0x000fe20000000000 */
[----:B------:R-:W-:Y:S01]  /*12c70*/  IMAD R8, R8, 0x90, R27 ;  /* 0x0000009008087824 */ /* 0x000fe200078e021b */
[----:B------:R-:W-:Y:S01]  /*12c80*/  UIADD3 UR4, UPT, UPT, UR4, 0x440, URZ ;  /* 0x0000044004047890 */ /* 0x000fe2000fffe0ff */
[----:B------:R-:W-:Y:S01]  /*12c90*/  ISETP.NE.AND P0, PT, R2, 0x80, PT ;  /* 0x000000800200780c */ /* 0x000fe20003f05270 */
[----:B------:R-:W-:Y:S01]  /*12ca0*/  BSSY.RECONVERGENT B0, `(.L_x_207) ;  /* 0x0000010000007945 */ /* 0x000fe20003800200 */
[C---:B------:R-:W-:Y:S02]  /*12cb0*/  ISETP.GT.U32.AND P1, PT, R4.reuse, 0x7f, PT ;  /* 0x0000007f0400780c */ /* 0x040fe40003f24070 */
[C---:B------:R-:W-:Y:S02]  /*12cc0*/  ISETP.GT.U32.AND P3, PT, R4.reuse, 0x3f, PT ;  /* 0x0000003f0400780c */ /* 0x040fe40003f64070 */
[----:B------:R-:W-:-:S02]  /*12cd0*/  ISETP.GT.U32.AND P5, PT, R4, 0x1f, PT ;  /* 0x0000001f0400780c */ /* 0x000fc40003fa4070 */
[C---:B------:R-:W-:Y:S02]  /*12ce0*/  LOP3.LUT R6, R4.reuse, 0x3c0, RZ, 0xc0, !PT ;  /* 0x000003c004067812 */ /* 0x040fe400078ec0ff */
[----:B------:R-:W-:Y:S02]  /*12cf0*/  LOP3.LUT R4, R4, 0x3e0, RZ, 0xc0, !PT ;  /* 0x000003e004047812 */ /* 0x000fe400078ec0ff */
[----:B------:R-:W-:Y:S02]  /*12d00*/  ISETP.NE.AND P2, PT, R6, 0x40, PT ;  /* 0x000000400600780c */ /* 0x000fe40003f45270 */
[----:B------:R-:W-:Y:S01]  /*12d10*/  ISETP.NE.AND P4, PT, R4, 0x20, PT ;  /* 0x000000200400780c */ /* 0x000fe20003f85270 */
[----:B0-----:R-:W-:-:S06]  /*12d20*/  ULEA UR4, UR5, UR4, 0x18 ;  /* 0x0000000405047291 */ /* 0x001fcc000f8ec0ff */
[----:B------:R-:W-:Y:S01]  /*12d30*/  LEA R8, R8, UR4, 0x1 ;  /* 0x0000000408087c11 */ /* 0x000fe2000f8e08ff */
[----:B------:R-:W-:Y:S06]  /*12d40*/  @P0 BRA `(.L_x_208) ;  /* 0x0000000000140947 */ /* 0x000fec0003800000 */
[----:B--2---:R-:W-:Y:S02]  /*12d50*/  F2FP.F16.F32.PACK_AB R16, R3, R10 ;  /* 0x0000000a0310723e */ /* 0x004fe400000000ff */
[----:B------:R-:W-:Y:S02]  /*12d60*/  F2FP.F16.F32.PACK_AB R17, R12, R5 ;  /* 0x000000050c11723e */ /* 0x000fe400000000ff */
[----:B------:R-:W-:Y:S02]  /*12d70*/  F2FP.F16.F32.PACK_AB R18, R14, R9 ;  /* 0x000000090e12723e */ /* 0x000fe400000000ff */
[----:B------:R-:W-:-:S05]  /*12d80*/  F2FP.F16.F32.PACK_AB R19, R0, R13 ;  /* 0x0000000d0013723e */ /* 0x000fca00000000ff */
[----:B------:R0:W-:Y:S02]  /*12d90*/  STS.128 [R8+-0x480], R16 ;  /* 0xfffb801008007388 */ /* 0x0001e40000000c00 */
.L_x_208:
[----:B------:R-:W-:Y:S05]  /*12da0*/  BSYNC.RECONVERGENT B0 ;  /* 0x0000000000007941 */ /* 0x000fea0003800200 */
.L_x_207:
[----:B------:R-:W-:Y:S06]  /*12db0*/  BAR.SYNC.DEFER_BLOCKING 0x0 ;  /* 0x0000000000007b1d */ /* 0x000fec0000010000 */
[----:B------:R-:W-:Y:S04]  /*12dc0*/  BSSY.RECONVERGENT B0, `(.L_x_209) ;  /* 0x0000013000007945 */ /* 0x000fe80003800200 */
[----:B------:R-:W-:Y:S05]  /*12dd0*/  @P1 BRA `(.L_x_210) ;  /* 0x0000000000441947 */ /* 0x000fea0003800000 */
[----:B0-2---:R-:W0:Y:S02]  /*12de0*/  LDS.128 R16, [R8] ;  /* 0x0000000008107984 */ /* 0x005e240000000c00 */
[--C-:B0-----:R-:W-:Y:S02]  /*12df0*/  HADD2.F32 R7, -RZ, R16.reuse.H0_H0 ;  /* 0x20000010ff077230 */ /* 0x101fe40000004100 */
[----:B------:R-:W-:Y:S02]  /*12e00*/  HADD2.F32 R2, -RZ, R17.H0_H0 ;  /* 0x20000011ff027230 */ /* 0x000fe40000004100 */
[----:B------:R-:W-:Y:S02]  /*12e10*/  HADD2.F32 R6, -RZ, R19.H0_H0 ;  /* 0x20000013ff067230 */ /* 0x000fe40000004100 */
[----:B------:R-:W-:Y:S01]  /*12e20*/  FADD.FTZ R10, R10, R7 ;  /* 0x000000070a0a7221 */ /* 0x000fe20000010000 */
[----:B------:R-:W-:Y:S02]  /*12e30*/  HADD2.F32 R16, -RZ, R16.H1_H1 ;  /* 0x30000010ff107230 */ /* 0x000fe40000004100 */
[----:B------:R-:W-:Y:S01]  /*12e40*/  FADD.FTZ R5, R5, R2 ;  /* 0x0000000205057221 */ /* 0x000fe20000010000 */
[----:B------:R-:W-:-:S02]  /*12e50*/  HADD2.F32 R17, -RZ, R17.H1_H1 ;  /* 0x30000011ff117230 */ /* 0x000fc40000004100 */
[----:B------:R-:W-:Y:S01]  /*12e60*/  FADD.FTZ R13, R13, R6 ;  /* 0x000000060d0d7221 */ /* 0x000fe20000010000 */
[--C-:B------:R-:W-:Y:S02]  /*12e70*/  HADD2.F32 R4, -RZ, R18.reuse.H0_H0 ;  /* 0x20000012ff047230 */ /* 0x100fe40000004100 */
[----:B------:R-:W-:Y:S01]  /*12e80*/  FADD.FTZ R3, R3, R16 ;  /* 0x0000001003037221 */ /* 0x000fe20000010000 */
[----:B------:R-:W-:Y:S02]  /*12e90*/  HADD2.F32 R11, -RZ, R18.H1_H1 ;  /* 0x30000012ff0b7230 */ /* 0x000fe40000004100 */
[----:B------:R-:W-:Y:S01]  /*12ea0*/  FADD.FTZ R12, R12, R17 ;  /* 0x000000110c0c7221 */ /* 0x000fe20000010000 */
[----:B------:R-:W-:Y:S02]  /*12eb0*/  HADD2.F32 R19, -RZ, R19.H1_H1 ;  /* 0x30000013ff137230 */ /* 0x000fe40000004100 */
[----:B------:R-:W-:Y:S01]  /*12ec0*/  FADD.FTZ R9, R9, R4 ;  /* 0x0000000409097221 */ /* 0x000fe20000010000 */
[----:B------:R-:W-:-:S02]  /*12ed0*/  FADD.FTZ R14, R14, R11 ;  /* 0x0000000b0e0e7221 */ /* 0x000fc40000010000 */
[----:B------:R-:W-:-:S07]  /*12ee0*/  FADD.FTZ R0, R0, R19 ;  /* 0x0000001300007221 */ /* 0x000fce0000010000 */
.L_x_210:
[----:B------:R-:W-:Y:S05]  /*12ef0*/  BSYNC.RECONVERGENT B0 ;  /* 0x0000000000007941 */ /* 0x000fea0003800200 */
.L_x_209:
[----:B------:R-:W-:Y:S06]  /*12f00*/  BAR.SYNC.DEFER_BLOCKING 0x0 ;  /* 0x0000000000007b1d */ /* 0x000fec0000010000 */
[----:B------:R-:W-:Y:S04]  /*12f10*/  BSSY.RECONVERGENT B0, `(.L_x_211) ;  /* 0x0000007000007945 */ /* 0x000fe80003800200 */
[----:B------:R-:W-:Y:S05]  /*12f20*/  @P2 BRA `(.L_x_212) ;  /* 0x0000000000142947 */ /* 0x000fea0003800000 */
[----:B0-2---:R-:W-:Y:S02]  /*12f30*/  F2FP.F16.F32.PACK_AB R16, R3, R10 ;  /* 0x0000000a0310723e */ /* 0x005fe400000000ff */
[----:B------:R-:W-:Y:S02]  /*12f40*/  F2FP.F16.F32.PACK_AB R17, R12, R5 ;  /* 0x000000050c11723e */ /* 0x000fe400000000ff */
[----:B------:R-:W-:Y:S02]  /*12f50*/  F2FP.F16.F32.PACK_AB R18, R14, R9 ;  /* 0x000000090e12723e */ /* 0x000fe400000000ff */
[----:B------:R-:W-:-:S05]  /*12f60*/  F2FP.F16.F32.PACK_AB R19, R0, R13 ;  /* 0x0000000d0013723e */ /* 0x000fca00000000ff */
[----:B------:R1:W-:Y:S02]  /*12f70*/  STS.128 [R8+-0x240], R16 ;  /* 0xfffdc01008007388 */ /* 0x0003e40000000c00 */
.L_x_212:
[----:B------:R-:W-:Y:S05]  /*12f80*/  BSYNC.RECONVERGENT B0 ;  /* 0x0000000000007941 */ /* 0x000fea0003800200 */
.L_x_211:
[----:B------:R-:W-:Y:S06]  /*12f90*/  BAR.SYNC.DEFER_BLOCKING 0x0 ;  /* 0x0000000000007b1d */ /* 0x000fec0000010000 */
[----:B------:R-:W-:Y:S04]  /*12fa0*/  BSSY.RECONVERGENT B0, `(.L_x_213) ;  /* 0x0000013000007945 */ /* 0x000fe80003800200 */
[----:B------:R-:W-:Y:S05]  /*12fb0*/  @P3 BRA `(.L_x_214) ;  /* 0x0000000000443947 */ /* 0x000fea0003800000 */
[----:B012---:R-:W0:Y:S02]  /*12fc0*/  LDS.128 R16, [R8] ;  /* 0x0000000008107984 */ /* 0x007e240000000c00 */
        /* <DEDUP_REMOVED lines=16> */
.L_x_214:
[----:B------:R-:W-:Y:S05]  /*130d0*/  BSYNC.RECONVERGENT B0 ;  /* 0x0000000000007941 */ /* 0x000fea0003800200 */
.L_x_213:
[----:B------:R-:W-:Y:S06]  /*130e0*/  BAR.SYNC.DEFER_BLOCKING 0x0 ;  /* 0x0000000000007b1d */ /* 0x000fec0000010000 */
[----:B------:R-:W-:Y:S04]  /*130f0*/  BSSY.RECONVERGENT B0, `(.L_x_215) ;  /* 0x0000007000007945 */ /* 0x000fe80003800200 */
[----:B------:R-:W-:Y:S05]  /*13100*/  @P4 BRA `(.L_x_216) ;  /* 0x0000000000144947 */ /* 0x000fea0003800000 */
[----:B012---:R-:W-:Y:S02]  /*13110*/  F2FP.F16.F32.PACK_AB R16, R3, R10 ;  /* 0x0000000a0310723e */ /* 0x007fe400000000ff */
[----:B------:R-:W-:Y:S02]  /*13120*/  F2FP.F16.F32.PACK_AB R17, R12, R5 ;  /* 0x000000050c11723e */ /* 0x000fe400000000ff */
[----:B------:R-:W-:Y:S02]  /*13130*/  F2FP.F16.F32.PACK_AB R18, R14, R9 ;  /* 0x000000090e12723e */ /* 0x000fe400000000ff */
[----:B------:R-:W-:-:S05]  /*13140*/  F2FP.F16.F32.PACK_AB R19, R0, R13 ;  /* 0x0000000d0013723e */ /* 0x000fca00000000ff */
[----:B------:R3:W-:Y:S02]  /*13150*/  STS.128 [R8+-0x120], R16 ;  /* 0xfffee01008007388 */ /* 0x0007e40000000c00 */
.L_x_216:
[----:B------:R-:W-:Y:S05]  /*13160*/  BSYNC.RECONVERGENT B0 ;  /* 0x0000000000007941 */ /* 0x000fea0003800200 */
.L_x_215:
[----:B------:R-:W-:Y:S06]  /*13170*/  BAR.SYNC.DEFER_BLOCKING 0x0 ;  /* 0x0000000000007b1d */ /* 0x000fec0000010000 */
[----:B------:R-:W-:Y:S04]  /*13180*/  BSSY.RECONVERGENT B0, `(.L_x_217) ;  /* 0x0000013000007945 */ /* 0x000fe80003800200 */
[----:B------:R-:W-:Y:S05]  /*13190*/  @P5 BRA `(.L_x_218) ;  /* 0x0000000000445947 */ /* 0x000fea0003800000 */
[----:B0123--:R-:W0:Y:S02]  /*131a0*/  LDS.128 R16, [R8] ;  /* 0x0000000008107984 */ /* 0x00fe240000000c00 */
        /* <DEDUP_REMOVED lines=16> */
.L_x_218:
[----:B------:R-:W-:Y:S05]  /*132b0*/  BSYNC.RECONVERGENT B0 ;  /* 0x0000000000007941 */ /* 0x000fea0003800200 */
.L_x_217:
[----:B------:R-:W-:Y:S06]  /*132c0*/  BAR.SYNC.DEFER_BLOCKING 0x0 ;  /* 0x0000000000007b1d */ /* 0x000fec0000010000 */
[----:B------:R-:W-:Y:S05]  /*132d0*/  @P5 EXIT ;  /* 0x000000000000594d */ /* 0x000fea0003800000 */
[----:B------:R-:W4:Y:S02]  /*132e0*/  LDCU UR4, c[0x0][0x478] ;  /* 0x00008f00ff0477ac */ /* 0x000f240008000800 */
[----:B----4-:R-:W-:-:S09]  /*132f0*/  UISETP.NE.AND UP0, UPT, UR4, 0x2, UPT ;  /* 0x000000020400788c */ /* 0x010fd2000bf05270 */
[----:B------:R-:W-:Y:S05]  /*13300*/  BRA.U UP0, `(.L_x_219) ;  /* 0x0000000100e07547 */ /* 0x000fea000b800000 */
[----:B------:R-:W4:Y:S01]  /*13310*/  LDC.64 R6, c[0x0][0x470] ;  /* 0x00011c00ff067b82 */ /* 0x000f220000000a00 */
[----:B------:R-:W0:Y:S01]  /*13320*/  LDCU.64 UR4, c[0x0][0x380] ;  /* 0x00007000ff0477ac */ /* 0x000e220008000a00 */
[----:B----4-:R-:W4:Y:S01]  /*13330*/  LDG.E R6, desc[UR36][R6.64] ;  /* 0x0000002406067981 */ /* 0x010f22000c1e1900 */
[----:B------:R-:W-:-:S04]  /*13340*/  IADD3 R27, PT, PT, R27, UR8, RZ ;  /* 0x000000081b1b7c10 */ /* 0x000fc8000fffe0ff */
[----:B01-3--:R-:W-:Y:S01]  /*13350*/  IADD3 R8, P0, PT, R27, UR4, RZ ;  /* 0x000000041b087c10 */ /* 0x00bfe2000ff1e0ff */
[C---:B----4-:R-:W-:Y:S01]  /*13360*/  FMUL.FTZ R13, R6.reuse, R13 ;  /* 0x0000000d060d7220 */ /* 0x050fe20000410000 */
[C---:B------:R-:W-:Y:S01]  /*13370*/  FMUL.FTZ R14, R6.reuse, R14 ;  /* 0x0000000e060e7220 */ /* 0x040fe20000410000 */
[C---:B------:R-:W-:Y:S01]  /*13380*/  FMUL.FTZ R0, R6.reuse, R0 ;  /* 0x0000000006007220 */ /* 0x040fe20000410000 */
[C---:B------:R-:W-:Y:S01]  /*13390*/  FMUL.FTZ R3, R6.reuse, R3 ;  /* 0x0000000306037220 */ /* 0x040fe20000410000 */
[C---:B------:R-:W-:Y:S01]  /*133a0*/  FMUL.FTZ R5, R6.reuse, R5 ;  /* 0x0000000506057220 */ /* 0x040fe20000410000 */
[C---:B------:R-:W-:Y:S01]  /*133b0*/  FMUL.FTZ R12, R6.reuse, R12 ;  /* 0x0000000c060c7220 */ /* 0x040fe20000410000 */
[----:B------:R-:W0:Y:S01]  /*133c0*/  F2I.S8.NTZ R13, R13 ;  /* 0x0000000d000d7305 */ /* 0x000e220000202100 */
[C---:B------:R-:W-:Y:S01]  /*133d0*/  FMUL.FTZ R9, R6.reuse, R9 ;  /* 0x0000000906097220 */ /* 0x040fe20000410000 */
[----:B------:R-:W-:-:S06]  /*133e0*/  FMUL.FTZ R6, R6, R10 ;  /* 0x0000000a06067220 */ /* 0x000fcc0000410000 */
[----:B------:R-:W1:Y:S01]  /*133f0*/  F2I.S8.NTZ R14, R14 ;  /* 0x0000000e000e7305 */ /* 0x000e620000202100 */
[----:B0-----:R-:W-:-:S07]  /*13400*/  PRMT R2, R13, 0x8880, RZ ;  /* 0x000088800d027816 */ /* 0x001fce00000000ff */
[----:B------:R-:W0:Y:S01]  /*13410*/  F2I.S8.NTZ R0, R0 ;  /* 0x0000000000007305 */ /* 0x000e220000202100 */
[----:B------:R-:W-:Y:S02]  /*13420*/  PRMT R2, R2, 0x7710, RZ ;  /* 0x0000771002027816 */ /* 0x000fe400000000ff */
[----:B-1----:R-:W-:-:S05]  /*13430*/  PRMT R14, R14, 0x8880, RZ ;  /* 0x000088800e0e7816 */ /* 0x002fca00000000ff */
[----:B------:R-:W1:Y:S01]  /*13440*/  F2I.S8.NTZ R3, R3 ;  /* 0x0000000300037305 */ /* 0x000e620000202100 */
[----:B------:R-:W-:-:S04]  /*13450*/  SHF.L.U32 R4, R2, 0x10, RZ ;  /* 0x0000001002047819 */ /* 0x000fc800000006ff */
[----:B------:R-:W-:Y:S02]  /*13460*/  LOP3.LUT R11, R4, 0xff0000, RZ, 0xc0, !PT ;  /* 0x00ff0000040b7812 */ /* 0x000fe400078ec0ff */
[----:B0-----:R-:W-:Y:S01]  /*13470*/  PRMT R7, R0, 0x8880, RZ ;  /* 0x0000888000077816 */ /* 0x001fe200000000ff */
[----:B------:R-:W0:Y:S01]  /*13480*/  F2I.S8.NTZ R5, R5 ;  /* 0x0000000500057305 */ /* 0x000e220000202100 */
[----:B------:R-:W-:Y:S02]  /*13490*/  PRMT R0, R14, 0x7710, RZ ;  /* 0x000077100e007816 */ /* 0x000fe400000000ff */
[----:B------:R-:W-:-:S03]  /*134a0*/  PRMT R2, R7, 0x7710, RZ ;  /* 0x0000771007027816 */ /* 0x000fc600000000ff */
[----:B------:R-:W-:Y:S01]  /*134b0*/  IMAD.SHL.U32 R0, R0, 0x100, RZ ;  /* 0x0000010000007824 */ /* 0x000fe200078e00ff */
[----:B------:R-:W-:Y:S01]  /*134c0*/  PRMT R11, R11, 0x4210, R2 ;  /* 0x000042100b0b7816 */ /* 0x000fe20000000002 */
[----:B------:R-:W3:Y:S03]  /*134d0*/  F2I.S8.NTZ R12, R12 ;  /* 0x0000000c000c7305 */ /* 0x000ee60000202100 */
[----:B------:R-:W-:Y:S02]  /*134e0*/  LOP3.LUT R11, R11, 0xff00, R0, 0xf8, !PT ;  /* 0x0000ff000b0b7812 */ /* 0x000fe400078ef800 */
[----:B-1----:R-:W-:Y:S02]  /*134f0*/  PRMT R0, R3, 0x8880, RZ ;  /* 0x0000888003007816 */ /* 0x002fe400000000ff */
[----:B0-----:R-:W-:Y:S01]  /*13500*/  PRMT R2, R5, 0x8880, RZ ;  /* 0x0000888005027816 */ /* 0x001fe200000000ff */
[----:B------:R-:W0:Y:S01]  /*13510*/  F2I.S8.NTZ R9, R9 ;  /* 0x0000000900097305 */ /* 0x000e220000202100 */
[----:B------:R-:W-:-:S02]  /*13520*/  PRMT R0, R0, 0x7710, RZ ;  /* 0x0000771000007816 */ /* 0x000fc400000000ff */
[----:B------:R-:W-:Y:S02]  /*13530*/  PRMT R2, R2, 0x7710, RZ ;  /* 0x0000771002027816 */ /* 0x000fe400000000ff */
[----:B------:R-:W-:Y:S02]  /*13540*/  LOP3.LUT R7, R0, 0xff, RZ, 0xc0, !PT ;  /* 0x000000ff00077812 */ /* 0x000fe400078ec0ff */
[----:B---3--:R-:W-:Y:S01]  /*13550*/  PRMT R12, R12, 0x8880, RZ ;  /* 0x000088800c0c7816 */ /* 0x008fe200000000ff */
[----:B------:R-:W1:Y:S01]  /*13560*/  F2I.S8.NTZ R6, R6 ;  /* 0x0000000600067305 */ /* 0x000e620000202100 */
[----:B------:R-:W-:Y:S02]  /*13570*/  LOP3.LUT R4, R2, 0xff, RZ, 0xc0, !PT ;  /* 0x000000ff02047812 */ /* 0x000fe400078ec0ff */
[----:B------:R-:W-:-:S03]  /*13580*/  PRMT R3, R12, 0x7710, RZ ;  /* 0x000077100c037816 */ /* 0x000fc600000000ff */
[----:B------:R-:W-:Y:S01]  /*13590*/  IMAD.WIDE.U32 R4, R4, 0x10000, RZ ;  /* 0x0001000004047825 */ /* 0x000fe200078e00ff */
[----:B0-----:R-:W-:Y:S02]  /*135a0*/  PRMT R9, R9, 0x8880, RZ ;  /* 0x0000888009097816 */ /* 0x001fe400000000ff */
[----:B------:R-:W-:Y:S02]  /*135b0*/  LOP3.LUT R3, R3, 0xff, RZ, 0xc0, !PT ;  /* 0x000000ff03037812 */ /* 0x000fe400078ec0ff */
[----:B------:R-:W-:-:S03]  /*135c0*/  PRMT R0, R9, 0x7710, RZ ;  /* 0x0000771009007816 */ /* 0x000fc600000000ff */
[----:B------:R-:W-:Y:S01]  /*135d0*/  IMAD.WIDE.U32 R2, R3, 0x1000000, RZ ;  /* 0x0100000003027825 */ /* 0x000fe200078e00ff */
[----:B-1----:R-:W-:Y:S02]  /*135e0*/  PRMT R10, R6, 0x8880, RZ ;  /* 0x00008880060a7816 */ /* 0x002fe400000000ff */
[----:B------:R-:W-:Y:S01]  /*135f0*/  LOP3.LUT R9, R11, 0xff, R0, 0xf8, !PT ;  /* 0x000000ff0b097812 */ /* 0x000fe200078ef800 */
[----:B------:R-:W-:Y:S01]  /*13600*/  IMAD.WIDE.U32 R6, R7, 0x100, RZ ;  /* 0x0000010007067825 */ /* 0x000fe200078e00ff */
[----:B------:R-:W-:Y:S02]  /*13610*/  PRMT R0, R10, 0x7710, RZ ;  /* 0x000077100a007816 */ /* 0x000fe400000000ff */
[----:B------:R-:W-:Y:S02]  /*13620*/  LOP3.LUT R3, R5, R9, R3, 0xfe, !PT ;  /* 0x0000000905037212 */ /* 0x000fe400078efe03 */
[----:B------:R-:W-:Y:S02]  /*13630*/  LOP3.LUT R11, R6, R2, R4, 0xfe, !PT ;  /* 0x00000002060b7212 */ /* 0x000fe400078efe04 */
[----:B------:R-:W-:-:S02]  /*13640*/  LEA.HI.X.SX32 R9, R27, UR5, 0x1, P0 ;  /* 0x000000051b097c11 */ /* 0x000fc400080f0eff */
[----:B------:R-:W-:Y:S02]  /*13650*/  LOP3.LUT R2, R11, 0xff, R0, 0xf8, !PT ;  /* 0x000000ff0b027812 */ /* 0x000fe400078ef800 */
[----:B------:R-:W-:-:S05]  /*13660*/  LOP3.LUT R3, R3, R7, RZ, 0xfc, !PT ;  /* 0x0000000703037212 */ /* 0x000fca00078efcff */
[----:B------:R-:W-:Y:S01]  /*13670*/  STG.E.64 desc[UR36][R8.64], R2 ;  /* 0x0000000208007986 */ /* 0x000fe2000c101b24 */
[----:B------:R-:W-:Y:S05]  /*13680*/  EXIT ;  /* 0x000000000000794d */ /* 0x000fea0003800000 */
.L_x_219:
[----:B------:R-:W4:Y:S01]  /*13690*/  LDC.64 R6, c[0x0][0x380] ;  /* 0x0000e000ff067b82 */ /* 0x000f220000000a00 */
[----:B------:R-:W-:Y:S01]  /*136a0*/  VIADD R27, R27, UR8 ;  /* 0x000000081b1b7c36 */ /* 0x000fe20008000000 */
[----:B------:R-:W-:Y:S02]  /*136b0*/  F2FP.F16.F32.PACK_AB R11, R3, R10 ;  /* 0x0000000a030b723e */ /* 0x000fe400000000ff */
[----:B------:R-:W-:Y:S02]  /*136c0*/  F2FP.F16.F32.PACK_AB R5, R12, R5 ;  /* 0x000000050c05723e */ /* 0x000fe400000000ff */
[----:B------:R-:W-:Y:S02]  /*136d0*/  F2FP.F16.F32.PACK_AB R9, R14, R9 ;  /* 0x000000090e09723e */ /* 0x000fe400000000ff */
[----:B------:R-:W-:Y:S01]  /*136e0*/  F2FP.F16.F32.PACK_AB R13, R0, R13 ;  /* 0x0000000d000d723e */ /* 0x000fe200000000ff */
[----:B----4-:R-:W-:-:S05]  /*136f0*/  IMAD.WIDE R2, R27, 0x2, R6 ;  /* 0x000000021b027825 */ /* 0x010fca00078e0206 */
[----:B------:R-:W-:Y:S04]  /*13700*/  STG.E desc[UR36][R2.64], R11 ;  /* 0x0000000b02007986 */ /* 0x000fe8000c101924 */
[----:B------:R-:W-:Y:S04]  /*13710*/  STG.E desc[UR36][R2.64+0x4], R5 ;  /* 0x0000040502007986 */ /* 0x000fe8000c101924 */
[----:B------:R-:W-:Y:S04]  /*13720*/  STG.E desc[UR36][R2.64+0x8], R9 ;  /* 0x0000080902007986 */ /* 0x000fe8000c101924 */
[----:B------:R-:W-:Y:S01]  /*13730*/  STG.E desc[UR36][R2.64+0xc], R13 ;  /* 0x00000c0d02007986 */ /* 0x000fe2000c101924 */
[----:B------:R-:W-:Y:S05]  /*13740*/  EXIT ;  /* 0x000000000000794d */ /* 0x000fea0003800000 */
.L_x_21:
[----:B------:R-:W-:Y:S01]  /*13750*/  MOV R12, 0x10 ;  /* 0x00000010000c7802 */ /* 0x000fe20000000f00 */
[----:B------:R-:W-:Y:S01]  /*13760*/  IMAD.MOV.U32 R11, RZ, RZ, 0x1f ;  /* 0x0000001fff0b7424 */ /* 0x000fe200078e00ff */
[----:B------:R-:W-:-:S07]  /*13770*/  MOV R15, 0xffffffff ;  /* 0xffffffff000f7802 */ /* 0x000fce0000000f00 */
[----:B-1----:R-:W-:Y:S05]  /*13780*/  WARPSYNC.COLLECTIVE R15, `(.L_x_220) ;  /* 0x000000000f087348 */ /* 0x002fea0003c00000 */
[----:B------:R0:W2:Y:S02]  /*13790*/  SHFL.BFLY P6, R14, R13, R12, R11 ;  /* 0x0c00000c0d0e7389 */ /* 0x0000a400000c000b */
[----:B012---:R-:W-:Y:S05]  /*137a0*/  ENDCOLLECTIVE ;  /* 0x000000000000791b */ /* 0x007fea0003800000 */
.L_x_220:
[----:B------:R-:W-:Y:S01]  /*137b0*/  MOV R12, 0x8 ;  /* 0x00000008000c7802 */ /* 0x000fe20000000f00 */
[----:B------:R-:W-:-:S04]  /*137c0*/  FADD.FTZ R3, R13, R14 ;  /* 0x0000000e0d037221 */ /* 0x000fc80000010000 */
[----:B------:R-:W-:-:S07]  /*137d0*/  IMAD.MOV.U32 R13, RZ, RZ, R3 ;  /* 0x000000ffff0d7224 */ /* 0x000fce00078e0003 */
[----:B------:R-:W-:Y:S05]  /*137e0*/  WARPSYNC.COLLECTIVE R15, `(.L_x_221) ;  /* 0x000000000f087348 */ /* 0x000fea0003c00000 */
[----:B------:R0:W1:Y:S02]  /*137f0*/  SHFL.BFLY P6, R14, R13, R12, R11 ;  /* 0x0c00000c0d0e7389 */ /* 0x00006400000c000b */
[----:B01----:R-:W-:Y:S05]  /*13800*/  ENDCOLLECTIVE ;  /* 0x000000000000791b */ /* 0x003fea0003800000 */
.L_x_221:
[----:B------:R-:W-:Y:S01]  /*13810*/  MOV R12, 0x4 ;  /* 0x00000004000c7802 */ /* 0x000fe20000000f00 */
[----:B------:R-:W-:-:S04]  /*13820*/  FADD.FTZ R4, R3, R14 ;  /* 0x0000000e03047221 */ /* 0x000fc80000010000 */
[----:B------:R-:W-:-:S07]  /*13830*/  IMAD.MOV.U32 R13, RZ, RZ, R4 ;  /* 0x000000ffff0d7224 */ /* 0x000fce00078e0004 */
[----:B------:R-:W-:Y:S05]  /*13840*/  WARPSYNC.COLLECTIVE R15, `(.L_x_222) ;  /* 0x000000000f087348 */ /* 0x000fea0003c00000 */
[----:B------:R0:W1:Y:S02]  /*13850*/  SHFL.BFLY P6, R14, R13, R12, R11 ;  /* 0x0c00000c0d0e7389 */ /* 0x00006400000c000b */
[----:B01----:R-:W-:Y:S05]  /*13860*/  ENDCOLLECTIVE ;  /* 0x000000000000791b */ /* 0x003fea0003800000 */
.L_x_222:
[----:B------:R-:W-:Y:S01]  /*13870*/  MOV R12, 0x2 ;  /* 0x00000002000c7802 */ /* 0x000fe20000000f00 */
[----:B------:R-:W-:-:S04]  /*13880*/  FADD.FTZ R5, R4, R14 ;  /* 0x0000000e04057221 */ /* 0x000fc80000010000 */
[----:B------:R-:W-:-:S07]  /*13890*/  IMAD.MOV.U32 R13, RZ, RZ, R5 ;  /* 0x000000ffff0d7224 */ /* 0x000fce00078e0005 */
[----:B------:R-:W-:Y:S05]  /*138a0*/  WARPSYNC.COLLECTIVE R15, `(.L_x_223) ;  /* 0x000000000f087348 */ /* 0x000fea0003c00000 */
[----:B------:R0:W1:Y:S02]  /*138b0*/  SHFL.BFLY P6, R14, R13, R12, R11 ;  /* 0x0c00000c0d0e7389 */ /* 0x00006400000c000b */
[----:B01----:R-:W-:Y:S05]  /*138c0*/  ENDCOLLECTIVE ;  /* 0x000000000000791b */ /* 0x003fea0003800000 */
.L_x_223:
[----:B------:R-:W-:Y:S01]  /*138d0*/  MOV R12, 0x1 ;  /* 0x00000001000c7802 */ /* 0x000fe20000000f00 */
[----:B------:R-:W-:-:S04]  /*138e0*/  FADD.FTZ R6, R5, R14 ;  /* 0x0000000e05067221 */ /* 0x000fc80000010000 */
[----:B------:R-:W-:-:S07]  /*138f0*/  IMAD.MOV.U32 R13, RZ, RZ, R6 ;  /* 0x000000ffff0d7224 */ /* 0x000fce00078e0006 */
[----:B------:R-:W-:Y:S05]  /*13900*/  WARPSYNC.COLLECTIVE R15, `(.L_x_224) ;  /* 0x000000000f087348 */ /* 0x000fea0003c00000 */
[----:B------:R0:W1:Y:S02]  /*13910*/  SHFL.BFLY P6, R14, R13, R12, R11 ;  /* 0x0c00000c0d0e7389 */ /* 0x00006400000c000b */
[----:B01----:R-:W-:Y:S05]  /*13920*/  ENDCOLLECTIVE ;  /* 0x000000000000791b */ /* 0x003fea0003800000 */
.L_x_224:
[----:B------:R-:W-:Y:S05]  /*13930*/  BRA `(.L_x_225) ;  /* 0xfffffef400f07947 */ /* 0x000fea000383ffff */
.L_x_226:
[----:B------:R-:W-:-:S00]  /*13940*/  BRA `(.L_x_226) ;  /* 0xfffffffc00fc7947 */ /* 0x000fc0000383ffff */
[----:B------:R-:W-:-:S00]  /*13950*/  NOP ;  /* 0x0000000000007918 */ /* 0x000fc00000000000 */
        /* <DEDUP_REMOVED lines=10> */
.L_x_5589:


//--------------------- .text._ZN4mmha33masked_multihead_attention_kernelItLi144ELi256ELi2ELi32ELi128ELb1ELb1EEEv26Multihead_attention_paramsIT_XT5_EE --------------------------
	.section	.text._ZN4mmha33masked_multihead_attention_kernelItLi144ELi256ELi2ELi32ELi128ELb1ELb1EEEv26Multihead_attention_paramsIT_XT5_EE,"ax",@progbits
	.align	128
        .global         _ZN4mmha33masked_multihead_attention_kernelItLi144ELi256ELi2ELi32ELi128ELb1ELb1EEEv26Multihead_attention_paramsIT_XT5_EE
        .type           _ZN4mmha33masked_multihead_attention_kernelItLi144ELi256ELi2ELi32ELi128ELb1ELb1EEEv26Multihead_attention_paramsIT_XT5_EE,@function
        .size           _ZN4mmha33masked_multihead_attention_kernelItLi144ELi256ELi2ELi32ELi128ELb1ELb1EEEv26Multihead_attention_paramsIT_XT5_EE,(.L_x_5590 - _ZN4mmha33masked_multihead_attention_kernelItLi144ELi256ELi2ELi32ELi128ELb1ELb1EEEv26Multihead_attention_paramsIT_XT5_EE)
        .other          _ZN4mmha33masked_multihead_attention_kernelItLi144ELi256ELi2ELi32ELi128ELb1ELb1EEEv26Multihead_attention_paramsIT_XT5_EE,@"STO_CUDA_ENTRY STV_DEFAULT"
_ZN4mmha33masked_multihead_attention_kernelItLi144ELi256ELi2ELi32ELi128ELb1ELb1EEEv26Multihead_attention_paramsIT_XT5_EE:
.text._ZN4mmha33masked_multihead_attention_kernelItLi144ELi256ELi2ELi32ELi128ELb1ELb1EEEv26Multihead_attention_paramsIT_XT5_EE:
[----:B------:R-:W0:Y:S01]  /*0000*/  LDC R1, c[0x0][0x37c] ;  /* 0x0000df00ff017b82 */ /* 0x000e220000000800 */
[----:B------:R-:W1:Y:S07]  /*0010*/  LDCU.64 UR4, c[0x0][0x490] ;  /* 0x00009200ff0477ac */ /* 0x000e6e0008000a00 */
[----:B------:R-:W2:Y:S01]  /*0020*/  S2UR UR7, SR_CTAID.Y ;  /* 0x00000000000779c3 */ /* 0x000ea20000002600 */
[----:B------:R-:W3:Y:S01]  /*0030*/  LDCU.64 UR36, c[0x0][0x358] ;  /* 0x00006b00ff2477ac */ /* 0x000ee20008000a00 */
[----:B-1----:R-:W-:-:S04]  /*0040*/  UISETP.NE.U32.AND UP0, UPT, UR4, URZ, UPT ;  /* 0x000000ff0400728c */ /* 0x002fc8000bf05070 */
[----:B------:R-:W-:-:S09]  /*0050*/  UISETP.NE.AND.EX UP0, UPT, UR5, URZ, UPT, UP0 ;  /* 0x000000ff0500728c */ /* 0x000fd2000bf05300 */
[----:B--23--:R-:W-:Y:S05]  /*0060*/  BRA.U !UP0, `(.L_x_227) ;  /* 0x00000001081c7547 */ /* 0x00cfea000b800000 */
[----:B------:R-:W-:-:S04]  /*0070*/  UIADD3 UR4, UP0, UPT, UR7, UR4, URZ ;  /* 0x0000000407047290 */ /* 0x000fc8000ff1e0ff */
[----:B------:R-:W-:Y:S02]  /*0080*/  UIADD3.X UR5, UPT, UPT, URZ, UR5, URZ, UP0, !UPT ;  /* 0x00000005ff057290 */ /* 0x000fe400087fe4ff */
[----:B------:R-:W-:-:S04]  /*0090*/  IMAD.U32 R2, RZ, RZ, UR4 ;  /* 0x00000004ff027e24 */ /* 0x000fc8000f8e00ff */
[----:B------:R-:W-:-:S05]  /*00a0*/  IMAD.U32 R3, RZ, RZ, UR5 ;  /* 0x00000005ff037e24 */ /* 0x000fca000f8e00ff */
[----:B------:R-:W2:Y:S02]  /*00b0*/  LDG.E.U8 R2, desc[UR36][R2.64] ;  /* 0x0000002402027981 */ /* 0x000ea4000c1e1100 */
[----:B--2---:R-:W-:-:S13]  /*00c0*/  ISETP.NE.AND P0, PT, R2, 0x1, PT ;  /* 0x000000010200780c */ /* 0x004fda0003f05270 */
[----:B------:R-:W-:Y:S05]  /*00d0*/  @!P0 EXIT ;  /* 0x000000000000894d */ /* 0x000fea0003800000 */
.L_x_227:
[----:B------:R-:W1:Y:S01]  /*00e0*/  LDCU UR8, c[0x0][0x3f0] ;  /* 0x00007e00ff0877ac */ /* 0x000e620008000800 */
[----:B------:R-:W2:Y:S01]  /*00f0*/  S2R R6, SR_CTAID.Y ;  /* 0x0000000000067919 */ /* 0x000ea20000002600 */
[----:B------:R-:W3:Y:S01]  /*0100*/  LDCU.64 UR4, c[0x0][0x498] ;  /* 0x00009300ff0477ac */ /* 0x000ee20008000a00 */
[----:B------:R-:W4:Y:S01]  /*0110*/  LDCU UR9, c[0x0][0x40c] ;  /* 0x00008180ff0977ac */ /* 0x000f220008000800 */
[----:B-1----:R-:W-:-:S04]  /*0120*/  MOV R0, UR8 ;  /* 0x0000000800007c02 */ /* 0x002fc80008000f00 */
[----:B------:R-:W-:Y:S01]  /*0130*/  IABS R7, R0 ;  /* 0x0000000000077213 */ /* 0x000fe20000000000 */
[----:B---3--:R-:W-:-:S03]  /*0140*/  UIMAD.WIDE.U32 UR4, UR7, 0x4, UR4 ;  /* 0x00000004070478a5 */ /* 0x008fc6000f8e0004 */
[----:B------:R-:W1:Y:S03]  /*0150*/  I2F.RP R0, R7 ;  /* 0x0000000700007306 */ /* 0x000e660000209400 */
[----:B------:R-:W-:Y:S01]  /*0160*/  MOV R2, UR4 ;  /* 0x0000000400027c02 */ /* 0x000fe20008000f00 */
[----:B------:R-:W-:-:S05]  /*0170*/  IMAD.U32 R3, RZ, RZ, UR5 ;  /* 0x00000005ff037e24 */ /* 0x000fca000f8e00ff */
[----:B------:R3:W5:Y:S01]  /*0180*/  LDG.E R10, desc[UR36][R2.64] ;  /* 0x00000024020a7981 */ /* 0x000762000c1e1900 */
[----:B-1----:R-:W1:Y:S02]  /*0190*/  MUFU.RCP R0, R0 ;  /* 0x0000000000007308 */ /* 0x002e640000001000 */
[----:B-1----:R-:W-:-:S06]  /*01a0*/  VIADD R4, R0, 0xffffffe ;  /* 0x0ffffffe00047836 */ /* 0x002fcc0000000000 */
[----:B------:R1:W0:Y:S01]  /*01b0*/  F2I.FTZ.U32.TRUNC.NTZ R5, R4 ;  /* 0x0000000400057305 */ /* 0x000222000021f000 */
[----:B--2---:R-:W-:Y:S01]  /*01c0*/  IABS R0, R6 ;  /* 0x0000000600007213 */ /* 0x004fe20000000000 */
[----:B-1----:R-:W-:Y:S02]  /*01d0*/  IMAD.MOV.U32 R4, RZ, RZ, RZ ;  /* 0x000000ffff047224 */ /* 0x002fe400078e00ff */
[----:B0-----:R-:W-:-:S04]  /*01e0*/  IMAD.MOV R8, RZ, RZ, -R5 ;  /* 0x000000ffff087224 */ /* 0x001fc800078e0a05 */
[----:B------:R-:W-:-:S04]  /*01f0*/  IMAD R9, R8, R7, RZ ;  /* 0x0000000708097224 */ /* 0x000fc800078e02ff */
[----:B------:R-:W-:-:S06]  /*0200*/  IMAD.HI.U32 R5, R5, R9, R4 ;  /* 0x0000000905057227 */ /* 0x000fcc00078e0004 */
[----:B------:R-:W-:-:S05]  /*0210*/  IMAD.HI.U32 R5, R5, R0, RZ ;  /* 0x0000000005057227 */ /* 0x000fca00078e00ff */
[----:B------:R-:W-:-:S13]  /*0220*/  R2UR UR6, R5 ;  /* 0x00000000050672ca */ /* 0x000fda00000e0000 */
[----:B------:R-:W-:-:S05]  /*0230*/  IADD3 R4, PT, PT, RZ, -UR6, RZ ;  /* 0x80000006ff047c10 */ /* 0x000fca000fffe0ff */
[C---:B------:R-:W-:Y:S02]  /*0240*/  IMAD R0, R7.reuse, R4, R0 ;  /* 0x0000000407007224 */ /* 0x040fe400078e0200 */
[----:B------:R-:W0:Y:S03]  /*0250*/  LDC.64 R4, c[0x0][0x460] ;  /* 0x00011800ff047b82 */ /* 0x000e260000000a00 */
[----:B------:R-:W-:Y:S01]  /*0260*/  ISETP.GT.U32.AND P0, PT, R7, R0, PT ;  /* 0x000000000700720c */ /* 0x000fe20003f04070 */
[----:B---3--:R-:W-:-:S12]  /*0270*/  IMAD.U32 R2, RZ, RZ, UR6 ;  /* 0x00000006ff027e24 */ /* 0x008fd8000f8e00ff */
[----:B------:R-:W-:Y:S01]  /*0280*/  @!P0 VIADD R2, R2, 0x1 ;  /* 0x0000000102028836 */ /* 0x000fe20000000000 */
[----:B------:R-:W-:-:S04]  /*0290*/  @!P0 IADD3 R0, PT, PT, R0, -R7, RZ ;  /* 0x8000000700008210 */ /* 0x000fc80007ffe0ff */
[----:B------:R-:W-:Y:S02]  /*02a0*/  @!P0 R2UR UR6, R2 ;  /* 0x00000000020682ca */ /* 0x000fe400000e0000 */
[----:B0-----:R-:W-:Y:S02]  /*02b0*/  ISETP.NE.U32.AND P0, PT, R4, RZ, PT ;  /* 0x000000ff0400720c */ /* 0x001fe40003f05070 */
[----:B------:R-:W-:Y:S02]  /*02c0*/  ISETP.GE.U32.AND P1, PT, R0, R7, PT ;  /* 0x000000070000720c */ /* 0x000fe40003f26070 */
[----:B------:R-:W-:-:S04]  /*02d0*/  ISETP.NE.AND.EX P0, PT, R5, RZ, PT, P0 ;  /* 0x000000ff0500720c */ /* 0x000fc80003f05300 */
[----:B----4-:R-:W-:Y:S01]  /*02e0*/  ISETP.EQ.AND P4, PT, RZ, UR9, P0 ;  /* 0x00000009ff007c0c */ /* 0x010fe20008782270 */
[----:B------:R-:W-:Y:S02]  /*02f0*/  ULOP3.LUT UR4, UR7, UR8, URZ, 0x3c, !UPT ;  /* 0x0000000807047292 */ /* 0x000fe4000f8e3cff */
[----:B------:R-:W-:-:S04]  /*0300*/  IMAD.U32 R0, RZ, RZ, UR6 ;  /* 0x00000006ff007e24 */ /* 0x000fc8000f8e00ff */
[----:B------:R-:W-:Y:S01]  /*0310*/  @P1 VIADD R0, R0, 0x1 ;  /* 0x0000000100001836 */ /* 0x000fe20000000000 */
[----:B------:R-:W-:-:S05]  /*0320*/  UISETP.GE.AND UP1, UPT, UR4, URZ, UPT ;  /* 0x000000ff0400728c */ /* 0x000fca000bf26270 */
[----:B------:R-:W-:Y:S01]  /*0330*/  VOTEU.ANY UP2, P4 ;  /* 0x0000000000ff7886 */ /* 0x000fe20002040100 */
[----:B------:R-:W-:Y:S01]  /*0340*/  @P1 R2UR UR6, R0 ;  /* 0x00000000000612ca */ /* 0x000fe200000e0000 */
[----:B------:R-:W-:-:S03]  /*0350*/  UISETP.NE.AND UP0, UPT, UR8, URZ, UPT ;  /* 0x000000ff0800728c */ /* 0x000fc6000bf05270 */
[----:B------:R-:W0:Y:S01]  /*0360*/  @UP2 LDCU.64 UR4, c[0x0][0x460] ;  /* 0x00008c00ff0427ac */ /* 0x000e220008000a00 */
[----:B------:R-:W-:-:S08]  /*0370*/  PLOP3.LUT P0, PT, PT, PT, UP2, 0x80, 0x8 ;  /* 0x000000000008781c */ /* 0x000fd00003f0f028 */
[----:B------:R-:W-:Y:S01]  /*0380*/  UMOV UR42, UR6 ;  /* 0x00000006002a7c82 */ /* 0x000fe20008000000 */
[----:B------:R-:W1:Y:S01]  /*0390*/  S2UR UR46, SR_CTAID.X ;  /* 0x00000000002e79c3 */ /* 0x000e620000002500 */
[----:B------:R-:W-:Y:S02]  /*03a0*/  @!UP1 UIADD3 UR42, UPT, UPT, -UR42, URZ, URZ ;  /* 0x000000ff2a2a9290 */ /* 0x000fe4000fffe1ff */
[----:B------:R-:W-:Y:S01]  /*03b0*/  @!UP0 ULOP3.LUT UR42, URZ, UR8, URZ, 0x33, !UPT ;  /* 0x00000008ff2a8292 */ /* 0x000fe2000f8e33ff */
[----:B------:R-:W2:Y:S03]  /*03c0*/  LDCU UR8, c[0x0][0x3f4] ;  /* 0x00007e80ff0877ac */ /* 0x000ea60008000800 */
[----:B0-----:R-:W-:Y:S01]  /*03d0*/  @UP2 UIMAD.WIDE UR4, UR42, 0x4, UR4 ;  /* 0x000000042a0428a5 */ /* 0x001fe2000f8e0204 */
[----:B------:R-:W1:Y:S05]  /*03e0*/  LDCU UR6, c[0x0][0x3f8] ;  /* 0x00007f00ff0677ac */ /* 0x000e6a0008000800 */
[----:B------:R-:W-:Y:S01]  /*03f0*/  IMAD.U32 R3, RZ, RZ, UR5 ;  /* 0x00000005ff037e24 */ /* 0x000fe2000f8e00ff */
[----:B------:R-:W-:-:S04]  /*0400*/  MOV R2, UR4 ;  /* 0x0000000400027c02 */ /* 0x000fc80008000f00 */
[----:B------:R-:W0:Y:S01]  /*0410*/  LDCU UR4, c[0x0][0x3e8] ;  /* 0x00007d00ff0477ac */ /* 0x000e220008000800 */
[----:B------:R3:W4:Y:S01]  /*0420*/  @P0 LDG.E R3, desc[UR36][R2.64] ;  /* 0x0000002402030981 */ /* 0x000722000c1e1900 */
[----:B--2---:R-:W-:-:S05]  /*0430*/  IMAD.U32 R23, RZ, RZ, UR8 ;  /* 0x00000008ff177e24 */ /* 0x004fca000f8e00ff */
[----:B------:R-:W-:-:S04]  /*0440*/  IABS R6, R23 ;  /* 0x0000001700067213 */ /* 0x000fc80000000000 */
[----:B------:R-:W2:Y:S08]  /*0450*/  I2F.RP R0, R6 ;  /* 0x0000000600007306 */ /* 0x000eb00000209400 */
[----:B--2---:R-:W2:Y:S02]  /*0460*/  MUFU.RCP R0, R0 ;  /* 0x0000000000007308 */ /* 0x004ea40000001000 */
[----:B--2---:R-:W-:-:S06]  /*0470*/  IADD3 R4, PT, PT, R0, 0xffffffe, RZ ;  /* 0x0ffffffe00047810 */ /* 0x004fcc0007ffe0ff */
[----:B------:R2:W1:Y:S02]  /*0480*/  F2I.FTZ.U32.TRUNC.NTZ R5, R4 ;  /* 0x0000000400057305 */ /* 0x000464000021f000 */
[----:B--2---:R-:W-:Y:S02]  /*0490*/  IMAD.MOV.U32 R4, RZ, RZ, RZ ;  /* 0x000000ffff047224 */ /* 0x004fe400078e00ff */
[----:B-1----:R-:W-:-:S04]  /*04a0*/  IMAD.MOV R7, RZ, RZ, -R5 ;  /* 0x000000ffff077224 */ /* 0x002fc800078e0a05 */
[----:B------:R-:W-:-:S04]  /*04b0*/  IMAD R7, R7, R6, RZ ;  /* 0x0000000607077224 */ /* 0x000fc800078e02ff */
[----:B------:R-:W-:Y:S01]  /*04c0*/  IMAD.HI.U32 R5, R5, R7, R4 ;  /* 0x0000000705057227 */ /* 0x000fe200078e0004 */
[----:B-----5:R-:W-:-:S13]  /*04d0*/  R2UR UR44, R10 ;  /* 0x000000000a2c72ca */ /* 0x020fda00000e0000 */
[----:B------:R-:W-:-:S06]  /*04e0*/  UIADD3 UR45, UPT, UPT, UR44, -0x1, URZ ;  /* 0xffffffff2c2d7890 */ /* 0x000fcc000fffe0ff */
[----:B------:R-:W-:-:S05]  /*04f0*/  IABS R0, UR45 ;  /* 0x0000002d00007c13 */ /* 0x000fca0008000000 */
[----:B------:R-:W-:-:S05]  /*0500*/  IMAD.HI.U32 R5, R5, R0, RZ ;  /* 0x0000000005057227 */ /* 0x000fca00078e00ff */
[----:B------:R-:W-:-:S05]  /*0510*/  IADD3 R5, PT, PT, -R5, RZ, RZ ;  /* 0x000000ff05057210 */ /* 0x000fca0007ffe1ff */
[----:B------:R-:W-:-:S05]  /*0520*/  IMAD R5, R6, R5, R0 ;  /* 0x0000000506057224 */ /* 0x000fca00078e0200 */
[----:B------:R-:W-:-:S13]  /*0530*/  R2UR UR41, R5 ;  /* 0x00000000052972ca */ /* 0x000fda00000e0000 */
[----:B------:R-:W-:Y:S01]  /*0540*/  ISETP.GT.U32.AND P0, PT, R6, UR41, PT ;  /* 0x0000002906007c0c */ /* 0x000fe2000bf04070 */
[----:B---3--:R-:W1:-:S12]  /*0550*/  S2R R2, SR_TID.X ;  /* 0x0000000000027919 */ /* 0x008e580000002100 */
[----:B------:R-:W-:-:S04]  /*0560*/  @!P0 IADD3 R0, PT, PT, -R6, UR41, RZ ;  /* 0x0000002906008c10 */ /* 0x000fc8000fffe1ff */
[----:B------:R-:W-:-:S13]  /*0570*/  @!P0 R2UR UR41, R0 ;  /* 0x00000000002982ca */ /* 0x000fda00000e0000 */
[----:B------:R-:W-:Y:S01]  /*0580*/  ISETP.GT.U32.AND P0, PT, R6, UR41, PT ;  /* 0x0000002906007c0c */ /* 0x000fe2000bf04070 */
[----:B0-----:R-:W-:Y:S01]  /*0590*/  UISETP.NE.AND UP1, UPT, UR4, URZ, UPT ;  /* 0x000000ff0400728c */ /* 0x001fe2000bf25270 */
[----:B------:R-:W-:Y:S01]  /*05a0*/  PLOP3.LUT P1, PT, PT, PT, UP2, 0x80, 0x8 ;  /* 0x000000000008781c */ /* 0x000fe20003f2f028 */
[----:B------:R-:W-:Y:S01]  /*05b0*/  UP2UR UR43, UPR, URZ, 0x4 ;  /* 0x00000004ff2b7883 */ /* 0x000fe20008000000 */
[----:B-1----:R-:W-:Y:S01]  /*05c0*/  ISETP.GT.U32.AND P3, PT, R2, 0x11, PT ;  /* 0x000000110200780c */ /* 0x002fe20003f64070 */
[----:B------:R-:W-:-:S08]  /*05d0*/  UISETP.GE.AND UP2, UPT, UR45, URZ, UPT ;  /* 0x000000ff2d00728c */ /* 0x000fd0000bf46270 */
[----:B------:R-:W-:Y:S01]  /*05e0*/  @!P0 IADD3 R6, PT, PT, -R6, UR41, RZ ;  /* 0x0000002906068c10 */ /* 0x000fe2000fffe1ff */
[----:B------:R-:W-:-:S03]  /*05f0*/  UISETP.NE.AND UP0, UPT, UR8, URZ, UPT ;  /* 0x000000ff0800728c */ /* 0x000fc6000bf05270 */
[----:B------:R-:W-:Y:S01]  /*0600*/  @!P0 R2UR UR41, R6 ;  /* 0x00000000062982ca */ /* 0x000fe200000e0000 */
[----:B------:R-:W-:Y:S02]  /*0610*/  UIMAD UR47, UR7, UR8, URZ ;  /* 0x00000008072f72a4 */ /* 0x000fe4000f8e02ff */
[----:B------:R-:W-:Y:S02]  /*0620*/  UIMAD UR40, UR7, UR6, UR46 ;  /* 0x00000006072872a4 */ /* 0x000fe4000f8e022e */
[----:B------:R-:W-:Y:S01]  /*0630*/  @UP1 UIMAD UR4, UR7, UR4, URZ ;  /* 0x00000004070412a4 */ /* 0x000fe2000f8e02ff */
[----:B------:R-:W-:Y:S01]  /*0640*/  UMOV UR38, URZ ;  /* 0x000000ff00267c82 */ /* 0x000fe20008000000 */
[----:B------:R-:W-:Y:S01]  /*0650*/  @!UP1 UIMAD UR5, UR40, 0x90, URZ ;  /* 0x00000090280598a4 */ /* 0x000fe2000f8e02ff */
[----:B------:R-:W-:Y:S01]  /*0660*/  IMAD.SHL.U32 R16, R2, 0x8, RZ ;  /* 0x0000000802107824 */ /* 0x000fe200078e00ff */
[----:B------:R-:W-:Y:S01]  /*0670*/  MOV R17, UR47 ;  /* 0x0000002f00117c02 */ /* 0x000fe20008000f00 */
[----:B------:R-:W-:Y:S01]  /*0680*/  @UP1 UIMAD UR5, UR46, 0x90, UR4 ;  /* 0x000000902e0518a4 */ /* 0x000fe2000f8e0204 */
[----:B------:R-:W-:Y:S02]  /*0690*/  BSSY.RECONVERGENT B0, `(.L_x_228) ;  /* 0x0000048000007945 */ /* 0x000fe40003800200 */
[----:B------:R-:W-:-:S02]  /*06a0*/  @!UP2 UIADD3 UR41, UPT, UPT, -UR41, URZ, URZ ;  /* 0x000000ff2929a290 */ /* 0x000fc4000fffe1ff */
[----:B------:R-:W-:Y:S02]  /*06b0*/  @!UP0 ULOP3.LUT UR41, URZ, UR8, URZ, 0x33, !UPT ;  /* 0x00000008ff298292 */ /* 0x000fe4000f8e33ff */
[----:B------:R-:W-:Y:S01]  /*06c0*/  UIMAD UR42, UR42, UR6, URZ ;  /* 0x000000062a2a72a4 */ /* 0x000fe2000f8e02ff */
[----:B------:R-:W-:Y:S02]  /*06d0*/  P2R R18, PR, RZ, 0x10 ;  /* 0x00000010ff127803 */ /* 0x000fe40000000000 */
[----:B------:R-:W-:Y:S02]  /*06e0*/  CS2R R34, SRZ ;  /* 0x0000000000227805 */ /* 0x000fe4000001ff00 */
[----:B------:R-:W-:Y:S02]  /*06f0*/  CS2R R32, SRZ ;  /* 0x0000000000207805 */ /* 0x000fe4000001ff00 */
[----:B------:R-:W-:Y:S02]  /*0700*/  SHF.R.S32.HI R17, RZ, 0x1f, R17 ;  /* 0x0000001fff117819 */ /* 0x000fe40000011411 */
[----:B----4-:R-:W-:Y:S01]  /*0710*/  @P1 R2UR UR38, R3 ;  /* 0x00000000032612ca */ /* 0x010fe200000e0000 */
[----:B------:R-:W-:-:S04]  /*0720*/  IMAD.U32 R3, RZ, RZ, UR46 ;  /* 0x0000002eff037e24 */ /* 0x000fc8000f8e00ff */
[----:B------:R-:W-:Y:S01]  /*0730*/  IMAD R3, R3, 0x90, R16 ;  /* 0x0000009003037824 */ /* 0x000fe200078e0210 */
[----:B------:R-:W-:Y:S09]  /*0740*/  @P3 BRA `(.L_x_229) ;  /* 0x0000000000f03947 */ /* 0x000ff20003800000 */
        /* <DEDUP_REMOVED lines=57> */
.L_x_230:
[----:B------:R-:W0:Y:S02]  /*0ae0*/  LDC.64 R4, c[0x0][0x388] ;  /* 0x0000e200ff047b82 */ /* 0x000e240000000a00 */
[----:B0-----:R-:W-:-:S05]  /*0af0*/  IMAD.WIDE R4, R7, 0x2, R4 ;  /* 0x0000000207047825 */ /* 0x001fca00078e0204 */
[----:B------:R0:W5:Y:S02]  /*0b00*/  LDG.E.128 R32, desc[UR36][R4.64] ;  /* 0x0000002404207981 */ /* 0x000164000c1e1d00 */
.L_x_229:
[----:B------:R-:W-:Y:S05]  /*0b10*/  BSYNC.RECONVERGENT B0 ;  /* 0x0000000000007941 */ /* 0x000fea0003800200 */
.L_x_228:
[----:B------:R-:W1:Y:S01]  /*0b20*/  LDCU.64 UR10, c[0x0][0x3a0] ;  /* 0x00007400ff0a77ac */ /* 0x000e620008000a00 */
[----:B0-----:R-:W0:Y:S01]  /*0b30*/  @!P3 LDC.64 R4, c[0x0][0x3b8] ;  /* 0x0000ee00ff04bb82 */ /* 0x001e220000000a00 */
[----:B------:R-:W-:Y:S01]  /*0b40*/  @!P3 IMAD R0, R2, R23, UR45 ;  /* 0x0000002d0200be24 */ /* 0x000fe2000f8e0217 */
[----:B------:R-:W-:Y:S01]  /*0b50*/  CS2R R30, SRZ ;  /* 0x00000000001e7805 */ /* 0x000fe2000001ff00 */
[----:B------:R-:W-:Y:S01]  /*0b60*/  UIMAD UR48, UR40, 0x90, URZ ;  /* 0x00000090283078a4 */ /* 0x000fe2000f8e02ff */
[----:B------:R-:W-:Y:S02]  /*0b70*/  CS2R R28, SRZ ;  /* 0x00000000001c7805 */ /* 0x000fe4000001ff00 */
[----:B------:R-:W-:Y:S02]  /*0b80*/  CS2R R26, SRZ ;  /* 0x00000000001a7805 */ /* 0x000fe4000001ff00 */
[----:B------:R-:W-:Y:S02]  /*0b90*/  @!P3 SHF.L.U32 R0, R0, 0x3, RZ ;  /* 0x000000030000b819 */ /* 0x000fe400000006ff */
[----:B------:R-:W-:Y:S01]  /*0ba0*/  CS2R R24, SRZ ;  /* 0x0000000000187805 */ /* 0x000fe2000001ff00 */
[----:B------:R-:W2:Y:S02]  /*0bb0*/  LDCU.64 UR4, c[0x0][0x390] ;  /* 0x00007200ff0477ac */ /* 0x000ea40008000a00 */
[----:B------:R-:W-:Y:S01]  /*0bc0*/  @!P3 IMAD R13, R23, UR48, R0 ;  /* 0x00000030170dbc24 */ /* 0x000fe2000f8e0200 */
[----:B------:R-:W-:Y:S01]  /*0bd0*/  VOTEU.ANY UP0, P4 ;  /* 0x0000000000ff7886 */ /* 0x000fe20002000100 */
[----:B------:R-:W-:Y:S01]  /*0be0*/  PLOP3.LUT P0, PT, PT, PT, UP0, 0x40, 0x4 ;  /* 0x000000000004781c */ /* 0x000fe20003f0e808 */
[----:B------:R-:W-:Y:S01]  /*0bf0*/  UISETP.NE.AND UP1, UPT, UR9, URZ, UPT ;  /* 0x000000ff0900728c */ /* 0x000fe2000bf25270 */
[----:B-1----:R-:W-:-:S02]  /*0c00*/  ISETP.NE.U32.AND P1, PT, RZ, UR10, PT ;  /* 0x0000000aff007c0c */ /* 0x002fc4000bf25070 */
[C---:B------:R-:W-:Y:S02]  /*0c10*/  ISETP.GT.U32.OR P0, PT, R2.reuse, 0x1f, P0 ;  /* 0x0000001f0200780c */ /* 0x040fe40000704470 */
[----:B------:R-:W-:Y:S01]  /*0c20*/  ISETP.NE.AND.EX P1, PT, RZ, UR11, PT, P1 ;  /* 0x0000000bff007c0c */ /* 0x000fe2000bf25310 */
[----:B------:R-:W1:Y:S01]  /*0c30*/  LDCU.64 UR10, c[0x0][0x418] ;  /* 0x00008300ff0a77ac */ /* 0x000e620008000a00 */
[----:B0-----:R-:W-:Y:S02]  /*0c40*/  @!P3 IMAD.WIDE R4, R13, 0x2, R4 ;  /* 0x000000020d04b825 */ /* 0x001fe400078e0204 */
[C---:B------:R-:W-:Y:S02]  /*0c50*/  ISETP.GT.U32.OR P1, PT, R2.reuse, 0x11, !P1 ;  /* 0x000000110200780c */ /* 0x040fe40004f24470 */
[----:B--2---:R-:W-:Y:S02]  /*0c60*/  ISETP.NE.U32.AND P2, PT, RZ, UR4, PT ;  /* 0x00000004ff007c0c */ /* 0x004fe4000bf45070 */
[----:B------:R-:W-:Y:S01]  /*0c70*/  ISETP.NE.OR P1, PT, RZ, UR9, P1 ;  /* 0x00000009ff007c0c */ /* 0x000fe20008f25670 */
[----:B------:R0:W5:Y:S01]  /*0c80*/  @!P3 LDG.E.128 R28, desc[UR36][R4.64] ;  /* 0x00000024041cb981 */ /* 0x000162000c1e1d00 */
[----:B------:R-:W-:Y:S01]  /*0c90*/  ISETP.NE.AND.EX P2, PT, RZ, UR5, PT, P2 ;  /* 0x00000005ff007c0c */ /* 0x000fe2000bf45320 */
[----:B------:R-:W2:Y:S03]  /*0ca0*/  @!P0 LDC.64 R10, c[0x0][0x450] ;  /* 0x00011400ff0a8b82 */ /* 0x000ea60000000a00 */
[----:B------:R-:W-:Y:S01]  /*0cb0*/  ISETP.GT.U32.OR P2, PT, R2, 0x11, !P2 ;  /* 0x000000110200780c */ /* 0x000fe20005744470 */
[----:B-1----:R-:W-:-:S06]  /*0cc0*/  UISETP.NE.U32.AND UP0, UPT, UR10, URZ, UPT ;  /* 0x000000ff0a00728c */ /* 0x002fcc000bf05070 */
[----:B------:R-:W1:Y:S01]  /*0cd0*/  @!P1 LDC.64 R6, c[0x0][0x3a0] ;  /* 0x0000e800ff069b82 */ /* 0x000e620000000a00 */
[----:B------:R-:W-:-:S07]  /*0ce0*/  UISETP.NE.AND.EX UP0, UPT, UR11, URZ, UPT, UP0 ;  /* 0x000000ff0b00728c */ /* 0x000fce000bf05300 */
[----:B------:R-:W3:Y:S04]  /*0cf0*/  @!P2 LDC.64 R8, c[0x0][0x390] ;  /* 0x0000e400ff08ab82 */ /* 0x000ee80000000a00 */
[----:B------:R-:W4:Y:S01]  /*0d00*/  @UP0 LDCU.64 UR4, c[0x0][0x418] ;  /* 0x00008300ff0407ac */ /* 0x000f220008000a00 */
[----:B-1----:R-:W-:-:S05]  /*0d10*/  @!P1 IMAD.WIDE.U32 R6, R3, 0x2, R6 ;  /* 0x0000000203069825 */ /* 0x002fca00078e0006 */
[----:B------:R0:W5:Y:S01]  /*0d20*/  @!P1 LDG.E.128 R24, desc[UR36][R6.64] ;  /* 0x0000002406189981 */ /* 0x000162000c1e1d00 */
[----:B--2-4-:R-:W-:Y:S05]  /*0d30*/  BRA.U UP1, `(.L_x_231) ;  /* 0x0000000101107547 */ /* 0x014fea000b800000 */
[----:B-----5:R-:W-:Y:S02]  /*0d40*/  HFMA2 R28, R28, 1, 1, R24 ;  /* 0x3c003c001c1c7831 */ /* 0x020fe40000000018 */
[----:B------:R-:W-:Y:S02]  /*0d50*/  HADD2 R29, R29, R25 ;  /* 0x000000191d1d7230 */ /* 0x000fe40000000000 */
[----:B------:R-:W-:Y:S02]  /*0d60*/  HFMA2 R30, R30, 1, 1, R26 ;  /* 0x3c003c001e1e7831 */ /* 0x000fe4000000001a */
[----:B------:R-:W-:-:S07]  /*0d70*/  HADD2 R31, R31, R27 ;  /* 0x0000001b1f1f7230 */ /* 0x000fce0000000000 */
.L_x_231:
[----:B------:R-:W-:Y:S01]  /*0d80*/  VOTEU.ALL UP2, P0 ;  /* 0x0000000000ff7886 */ /* 0x000fe20000040000 */
[----:B------:R-:W-:Y:S01]  /*0d90*/  PLOP3.LUT P3, PT, PT, PT, UP0, 0x80, 0x8 ;  /* 0x000000000008781c */ /* 0x000fe20003f6f008 */
[----:B------:R-:W-:Y:S01]  /*0da0*/  @UP0 UIMAD.WIDE.U32 UR4, UR7, 0x4, UR4 ;  /* 0x00000004070408a5 */ /* 0x000fe2000f8e0004 */
[----:B------:R-:W-:Y:S02]  /*0db0*/  CS2R R22, SRZ ;  /* 0x0000000000167805 */ /* 0x000fe4000001ff00 */
[----:B------:R-:W-:Y:S01]  /*0dc0*/  CS2R R20, SRZ ;  /* 0x0000000000147805 */ /* 0x000fe2000001ff00 */
[----:B------:R-:W-:Y:S01]  /*0dd0*/  @!UP2 UIMAD UR6, UR38, UR6, URZ ;  /* 0x000000062606a2a4 */ /* 0x000fe2000f8e02ff */
[----:B0--3--:R-:W-:Y:S01]  /*0de0*/  @!P2 IMAD.WIDE.U32 R4, R3, 0x2, R8 ;  /* 0x000000020304a825 */ /* 0x009fe200078e0008 */
[----:B------:R-:W-:-:S03]  /*0df0*/  MOV R13, UR5 ;  /* 0x00000005000d7c02 */ /* 0x000fc60008000f00 */
[----:B------:R-:W-:Y:S01]  /*0e00*/  IMAD.U32 R12, RZ, RZ, UR4 ;  /* 0x00000004ff0c7e24 */ /* 0x000fe2000f8e00ff */
[----:B------:R-:W2:Y:S01]  /*0e10*/  @!P2 LDG.E.128 R20, desc[UR36][R4.64] ;  /* 0x000000240414a981 */ /* 0x000ea2000c1e1d00 */
[----:B------:R-:W-:Y:S01]  /*0e20*/  IMAD.U32 R0, RZ, RZ, UR6 ;  /* 0x00000006ff007e24 */ /* 0x000fe2000f8e00ff */
[----:B------:R-:W0:Y:S03]  /*0e30*/  LDCU.U8 UR4, c[0x0][0x404] ;  /* 0x00008080ff0477ac */ /* 0x000e260008000000 */
[----:B------:R-:W-:Y:S01]  /*0e40*/  @!P0 IMAD R7, R0, 0x90, R3 ;  /* 0x0000009000078824 */ /* 0x000fe200078e0203 */
[----:B------:R-:W3:Y:S01]  /*0e50*/  @P3 LDG.E R12, desc[UR36][R12.64] ;  /* 0x000000240c0c3981 */ /* 0x000ee2000c1e1900 */
[----:B------:R-:W1:Y:S02]  /*0e60*/  LDC R3, c[0x0][0x400] ;  /* 0x00010000ff037b82 */ /* 0x000e640000000800 */
[----:B------:R-:W-:-:S05]  /*0e70*/  @!P0 IMAD.WIDE R6, R7, 0x2, R10 ;  /* 0x0000000207068825 */ /* 0x000fca00078e020a */
[----:B------:R-:W4:Y:S01]  /*0e80*/  @!P0 LDG.E.128 R8, desc[UR36][R6.64] ;  /* 0x0000002406088981 */ /* 0x000f22000c1e1d00 */
[----:B0-----:R-:W-:-:S04]  /*0e90*/  ISETP.NE.AND P1, PT, RZ, UR4, PT ;  /* 0x00000004ff007c0c */ /* 0x001fc8000bf25270 */
[----:B-1----:R-:W-:Y:S01]  /*0ea0*/  ISETP.LT.OR P1, PT, R3, 0x1, P1 ;  /* 0x000000010300780c */ /* 0x002fe20000f21670 */
[----:B------:R-:W-:Y:S01]  /*0eb0*/  UMOV UR39, URZ ;  /* 0x000000ff00277c82 */ /* 0x000fe20008000000 */
[----:B------:R-:W-:Y:S01]  /*0ec0*/  BSSY.RECONVERGENT B6, `(.L_x_232) ;  /* 0x00001fc000067945 */ /* 0x000fe20003800200 */
[----:B--2--5:R-:W-:Y:S02]  /*0ed0*/  HFMA2 R32, R32, 1, 1, R20 ;  /* 0x3c003c0020207831 */ /* 0x024fe40000000014 */
[----:B------:R-:W-:Y:S02]  /*0ee0*/  HFMA2 R34, R34, 1, 1, R22 ;  /* 0x3c003c0022227831 */ /* 0x000fe40000000016 */
[----:B------:R-:W-:Y:S01]  /*0ef0*/  HADD2 R33, R33, R21 ;  /* 0x0000001521217230 */ /* 0x000fe20000000000 */
[----:B---3--:R-:W-:Y:S01]  /*0f00*/  @P3 R2UR UR39, R12 ;  /* 0x000000000c2732ca */ /* 0x008fe200000e0000 */
[----:B------:R-:W-:Y:S02]  /*0f10*/  HADD2 R35, R35, R23 ;  /* 0x0000001723237230 */ /* 0x000fe40000000000 */
[----:B----4-:R-:W-:-:S02]  /*0f20*/  @!P0 HFMA2 R29, R29, R9, -RZ ;  /* 0x000000091d1d8231 */ /* 0x010fc400001000ff */
[----:B------:R-:W-:Y:S02]  /*0f30*/  @!P0 HFMA2 R31, R31, R11, -RZ ;  /* 0x0000000b1f1f8231 */ /* 0x000fe400001000ff */
[----:B------:R-:W-:Y:S02]  /*0f40*/  @!P0 HMUL2 R28, R28, R8 ;  /* 0x000000081c1c8232 */ /* 0x000fe40000000000 */
[----:B------:R-:W-:Y:S01]  /*0f50*/  @!P0 HMUL2 R30, R30, R10 ;  /* 0x0000000a1e1e8232 */ /* 0x000fe20000000000 */
[----:B------:R-:W-:Y:S06]  /*0f60*/  @P1 BRA `(.L_x_233) ;  /* 0x0000000800a41947 */ /* 0x000fec0003800000 */
[----:B------:R-:W-:Y:S05]  /*0f70*/  BRA.U UP1, `(.L_x_234) ;  /* 0x0000000501887547 */ /* 0x000fea000b800000 */
[----:B------:R-:W-:-:S13]  /*0f80*/  ISETP.GE.AND P0, PT, R16, R3, PT ;  /* 0x000000031000720c */ /* 0x000fda0003f06270 */
[----:B------:R-:W-:Y:S05]  /*0f90*/  @P0 BRA `(.L_x_235) ;  /* 0x0000001c00b80947 */ /* 0x000fea0003800000 */
[----:B------:R-:W-:Y:S01]  /*0fa0*/  I2FP.F32.U32 R3, R3 ;  /* 0x0000000300037245 */ /* 0x000fe20000201000 */
[C---:B------:R-:W-:Y:S01]  /*0fb0*/  VIADD R4, R16.reuse, 0x2 ;  /* 0x0000000210047836 */ /* 0x040fe20000000000 */
[----:B------:R-:W-:Y:S01]  /*0fc0*/  I2FP.F32.U32 R0, R16 ;  /* 0x0000001000007245 */ /* 0x000fe20000201000 */
[C---:B------:R-:W-:Y:S01]  /*0fd0*/  VIADD R5, R16.reuse, 0x4 ;  /* 0x0000000410057836 */ /* 0x040fe20000000000 */
[----:B------:R0:W1:Y:S01]  /*0fe0*/  MUFU.RCP R7, R3 ;  /* 0x0000000300077308 */ /* 0x0000620000001000 */
[----:B------:R-:W-:Y:S01]  /*0ff0*/  UIADD3 UR4, UPT, UPT, -UR39, UR9, URZ ;  /* 0x0000000927047290 */ /* 0x000fe2000fffe1ff */
[----:B------:R-:W-:Y:S01]  /*1000*/  I2FP.F32.U32 R4, R4 ;  /* 0x0000000400047245 */ /* 0x000fe20000201000 */
[--C-:B------:R-:W-:Y:S01]  /*1010*/  HADD2.F32 R19, -RZ, R34.reuse.H1_H1 ;  /* 0x30000022ff137230 */ /* 0x100fe20000004100 */
[----:B------:R-:W-:Y:S01]  /*1020*/  I2FP.F32.U32 R5, R5 ;  /* 0x0000000500057245 */ /* 0x000fe20000201000 */
[----:B------:R-:W-:Y:S02]  /*1030*/  HADD2.F32 R15, -RZ, R34.H0_H0 ;  /* 0x20000022ff0f7230 */ /* 0x000fe40000004100 */
[--C-:B------:R-:W-:Y:S01]  /*1040*/  HADD2.F32 R23, -RZ, R30.reuse.H1_H1 ;  /* 0x3000001eff177230 */ /* 0x100fe20000004100 */
[----:B0-----:R-:W-:Y:S01]  /*1050*/  IADD3 R3, PT, PT, R16, 0x6, RZ ;  /* 0x0000000610037810 */ /* 0x001fe20007ffe0ff */
[----:B------:R-:W-:-:S02]  /*1060*/  HADD2.F32 R21, -RZ, R30.H0_H0 ;  /* 0x2000001eff157230 */ /* 0x000fc40000004100 */
[----:B------:R-:W-:Y:S01]  /*1070*/  HADD2.F32 R37, -RZ, R35.H1_H1 ;  /* 0x30000023ff257230 */ /* 0x000fe20000004100 */
[----:B------:R-:W-:Y:S01]  /*1080*/  I2FP.F32.U32 R3, R3 ;  /* 0x0000000300037245 */ /* 0x000fe20000201000 */
[--C-:B------:R-:W-:Y:S02]  /*1090*/  HADD2.F32 R39, -RZ, R31.reuse.H1_H1 ;  /* 0x3000001fff277230 */ /* 0x100fe40000004100 */
        /* <DEDUP_REMOVED lines=9> */
[----:B------:R0:W1:Y:S01]  /*1130*/  MUFU.EX2 R9, -R0 ;  /* 0x8000000000097308 */ /* 0x0000620000000800 */
[----:B------:R-:W-:-:S07]  /*1140*/  HADD2.F32 R35, -RZ, R35.H0_H0 ;  /* 0x20000023ff237230 */ /* 0x000fce0000004100 */
[----:B------:R-:W2:Y:S01]  /*1150*/  MUFU.EX2 R11, -R4 ;  /* 0x80000004000b7308 */ /* 0x000ea20000000800 */
[----:B0-----:R-:W-:-:S07]  /*1160*/  I2FP.F32.S32 R0, UR4 ;  /* 0x0000000400007c45 */ /* 0x001fce0008201400 */
[----:B------:R-:W0:Y:S01]  /*1170*/  MUFU.EX2 R13, -R6 ;  /* 0x80000006000d7308 */ /* 0x000e220000000800 */
[----:B-1----:R-:W-:-:S04]  /*1180*/  FMUL.FTZ R3, R0, R9 ;  /* 0x0000000900037220 */ /* 0x002fc80000410000 */
[----:B------:R-:W-:-:S03]  /*1190*/  FMUL.RZ R9, R3, 0.15915493667125701904 ;  /* 0x3e22f98303097820 */ /* 0x000fc6000040c000 */
[----:B------:R-:W1:Y:S01]  /*11a0*/  MUFU.EX2 R7, -R7 ;  /* 0x8000000700077308 */ /* 0x000e620000000800 */
[C---:B--2---:R-:W-:Y:S01]  /*11b0*/  FMUL.FTZ R5, R0.reuse, R11 ;  /* 0x0000000b00057220 */ /* 0x044fe20000410000 */
[--C-:B------:R-:W-:Y:S02]  /*11c0*/  HADD2.F32 R11, -RZ, R33.reuse.H1_H1 ;  /* 0x30000021ff0b7230 */ /* 0x100fe40000004100 */
[----:B------:R-:W-:Y:S02]  /*11d0*/  HADD2.F32 R33, -RZ, R33.H0_H0 ;  /* 0x20000021ff217230 */ /* 0x000fe40000004100 */
[----:B------:R-:W-:Y:S01]  /*11e0*/  FMUL.RZ R14, R5, 0.15915493667125701904 ;  /* 0x3e22f983050e7820 */ /* 0x000fe2000040c000 */
[--C-:B------:R-:W-:Y:S01]  /*11f0*/  HADD2.F32 R5, -RZ, R32.reuse.H1_H1 ;  /* 0x30000020ff057230 */ /* 0x100fe20000004100 */
[----:B------:R-:W2:Y:S01]  /*1200*/  MUFU.SIN R4, R9 ;  /* 0x0000000900047308 */ /* 0x000ea20000000400 */
[----:B0-----:R-:W-:Y:S01]  /*1210*/  FMUL.FTZ R6, R0, R13 ;  /* 0x0000000d00067220 */ /* 0x001fe20000410000 */
[----:B------:R-:W-:-:S02]  /*1220*/  HADD2.F32 R32, -RZ, R32.H0_H0 ;  /* 0x20000020ff207230 */ /* 0x000fc40000004100 */
[--C-:B------:R-:W-:Y:S02]  /*1230*/  HADD2.F32 R13, -RZ, R29.reuse.H1_H1 ;  /* 0x3000001dff0d7230 */ /* 0x100fe40000004100 */
[----:B------:R-:W-:Y:S01]  /*1240*/  FMUL.RZ R22, R6, 0.15915493667125701904 ;  /* 0x3e22f98306167820 */ /* 0x000fe2000040c000 */
[--C-:B------:R-:W-:Y:S01]  /*1250*/  HADD2.F32 R6, -RZ, R28.reuse.H1_H1 ;  /* 0x3000001cff067230 */ /* 0x100fe20000004100 */
[----:B------:R-:W0:Y:S01]  /*1260*/  MUFU.COS R3, R9 ;  /* 0x0000000900037308 */ /* 0x000e220000000000 */
[----:B-1----:R-:W-:Y:S01]  /*1270*/  FMUL.FTZ R0, R0, R7 ;  /* 0x0000000700007220 */ /* 0x002fe20000410000 */
[----:B------:R-:W-:Y:S02]  /*1280*/  HADD2.F32 R28, -RZ, R28.H0_H0 ;  /* 0x2000001cff1c7230 */ /* 0x000fe40000004100 */
[----:B------:R-:W-:Y:S02]  /*1290*/  HADD2.F32 R29, -RZ, R29.H0_H0 ;  /* 0x2000001dff1d7230 */ /* 0x000fe40000004100 */
[----:B------:R-:W-:-:S02]  /*12a0*/  FMUL.RZ R34, R0, 0.15915493667125701904 ;  /* 0x3e22f98300227820 */ /* 0x000fc4000040c000 */
[----:B------:R-:W1:Y:S01]  /*12b0*/  MUFU.SIN R10, R14 ;  /* 0x0000000e000a7308 */ /* 0x000e620000000400 */
[C---:B--2---:R-:W-:Y:S01]  /*12c0*/  FMUL.FTZ R0, R4.reuse, R5 ;  /* 0x0000000504007220 */ /* 0x044fe20000410000 */
[----:B------:R-:W-:-:S06]  /*12d0*/  FMUL.FTZ R7, R4, R6 ;  /* 0x0000000604077220 */ /* 0x000fcc0000410000 */
[----:B------:R-:W2:Y:S01]  /*12e0*/  MUFU.COS R8, R14 ;  /* 0x0000000e00087308 */ /* 0x000ea20000000000 */
[C---:B0-----:R-:W-:Y:S01]  /*12f0*/  FMUL.FTZ R5, R3.reuse, R5 ;  /* 0x0000000503057220 */ /* 0x041fe20000410000 */
[C---:B------:R-:W-:Y:S01]  /*1300*/  FMUL.FTZ R9, R3.reuse, R6 ;  /* 0x0000000603097220 */ /* 0x040fe20000410000 */
[C---:B------:R-:W-:Y:S01]  /*1310*/  FFMA.FTZ R0, R3.reuse, R32, -R0 ;  /* 0x0000002003007223 */ /* 0x040fe20000010800 */
[----:B------:R-:W-:Y:S01]  /*1320*/  FFMA.FTZ R7, R3, R28, -R7 ;  /* 0x0000001c03077223 */ /* 0x000fe20000010807 */
[C---:B------:R-:W-:Y:S01]  /*1330*/  FFMA.FTZ R5, R4.reuse, R32, R5 ;  /* 0x0000002004057223 */ /* 0x040fe20000010005 */
[----:B------:R-:W-:Y:S02]  /*1340*/  FFMA.FTZ R28, R4, R28, R9 ;  /* 0x0000001c041c7223 */ /* 0x000fe40000010009 */
[----:B------:R-:W0:Y:S01]  /*1350*/  MUFU.SIN R14, R22 ;  /* 0x00000016000e7308 */ /* 0x000e220000000400 */
[C---:B-1----:R-:W-:Y:S01]  /*1360*/  FMUL.FTZ R3, R10.reuse, R11 ;  /* 0x0000000b0a037220 */ /* 0x042fe20000410000 */
[----:B------:R-:W-:Y:S01]  /*1370*/  FMUL.FTZ R6, R10, R13 ;  /* 0x0000000d0a067220 */ /* 0x000fe20000410000 */
[----:B------:R-:W-:-:S02]  /*1380*/  F2FP.F16.F32.PACK_AB R32, R5, R0 ;  /* 0x000000000520723e */ /* 0x000fc400000000ff */
[----:B------:R-:W-:-:S03]  /*1390*/  F2FP.F16.F32.PACK_AB R28, R28, R7 ;  /* 0x000000071c1c723e */ /* 0x000fc600000000ff */
[----:B------:R-:W1:Y:S01]  /*13a0*/  MUFU.COS R12, R22 ;  /* 0x00000016000c7308 */ /* 0x000e620000000000 */
[C---:B--2---:R-:W-:Y:S01]  /*13b0*/  FMUL.FTZ R11, R8.reuse, R11 ;  /* 0x0000000b080b7220 */ /* 0x044fe20000410000 */
[C---:B------:R-:W-:Y:S01]  /*13c0*/  FMUL.FTZ R13, R8.reuse, R13 ;  /* 0x0000000d080d7220 */ /* 0x040fe20000410000 */
[C---:B------:R-:W-:Y:S01]  /*13d0*/  FFMA.FTZ R3, R8.reuse, R33, -R3 ;  /* 0x0000002108037223 */ /* 0x040fe20000010803 */
[----:B------:R-:W-:Y:S01]  /*13e0*/  FFMA.FTZ R6, R8, R29, -R6 ;  /* 0x0000001d08067223 */ /* 0x000fe20000010806 */
[C---:B------:R-:W-:Y:S01]  /*13f0*/  FFMA.FTZ R4, R10.reuse, R33, R11 ;  /* 0x000000210a047223 */ /* 0x040fe2000001000b */
[----:B------:R-:W-:Y:S02]  /*1400*/  FFMA.FTZ R29, R10, R29, R13 ;  /* 0x0000001d0a1d7223 */ /* 0x000fe4000001000d */
[----:B------:R-:W2:Y:S01]  /*1410*/  MUFU.SIN R22, R34 ;  /* 0x0000002200167308 */ /* 0x000ea20000000400 */
[C---:B0-----:R-:W-:Y:S01]  /*1420*/  FMUL.FTZ R9, R14.reuse, R19 ;  /* 0x000000130e097220 */ /* 0x041fe20000410000 */
[----:B------:R-:W-:Y:S01]  /*1430*/  FMUL.FTZ R8, R14, R23 ;  /* 0x000000170e087220 */ /* 0x000fe20000410000 */
[----:B------:R-:W-:-:S02]  /*1440*/  F2FP.F16.F32.PACK_AB R33, R4, R3 ;  /* 0x000000030421723e */ /* 0x000fc400000000ff */
[----:B------:R-:W-:-:S03]  /*1450*/  F2FP.F16.F32.PACK_AB R29, R29, R6 ;  /* 0x000000061d1d723e */ /* 0x000fc600000000ff */
[----:B------:R0:W3:Y:S01]  /*1460*/  MUFU.COS R20, R34 ;  /* 0x0000002200147308 */ /* 0x0000e20000000000 */
[C---:B-1----:R-:W-:Y:S01]  /*1470*/  FMUL.FTZ R19, R12.reuse, R19 ;  /* 0x000000130c137220 */ /* 0x042fe20000410000 */
[C---:B------:R-:W-:Y:S01]  /*1480*/  FMUL.FTZ R23, R12.reuse, R23 ;  /* 0x000000170c177220 */ /* 0x040fe20000410000 */
[C---:B------:R-:W-:Y:S01]  /*1490*/  FFMA.FTZ R9, R12.reuse, R15, -R9 ;  /* 0x0000000f0c097223 */ /* 0x040fe20000010809 */
[-C--:B------:R-:W-:Y:S02]  /*14a0*/  FFMA.FTZ R8, R12, R21.reuse, -R8 ;  /* 0x000000150c087223 */ /* 0x080fe40000010808 */
[----:B------:R-:W-:Y:S01]  /*14b0*/  FFMA.FTZ R23, R14, R21, R23 ;  /* 0x000000150e177223 */ /* 0x000fe20000010017 */
[C---:B--2---:R-:W-:Y:S01]  /*14c0*/  FMUL.FTZ R11, R22.reuse, R37 ;  /* 0x00000025160b7220 */ /* 0x044fe20000410000 */
[----:B------:R-:W-:Y:S01]  /*14d0*/  FMUL.FTZ R12, R22, R39 ;  /* 0x00000027160c7220 */ /* 0x000fe20000410000 */
[----:B0-----:R-:W-:Y:S02]  /*14e0*/  FFMA.FTZ R34, R14, R15, R19 ;  /* 0x0000000f0e227223 */ /* 0x001fe40000010013 */
[----:B------:R-:W-:-:S03]  /*14f0*/  F2FP.F16.F32.PACK_AB R30, R23, R8 ;  /* 0x00000008171e723e */ /* 0x000fc600000000ff */
[----:B------:R-:W-:Y:S01]  /*1500*/  F2FP.F16.F32.PACK_AB R34, R34, R9 ;  /* 0x000000092222723e */ /* 0x000fe200000000ff */
[C---:B---3--:R-:W-:Y:S01]  /*1510*/  FMUL.FTZ R37, R20.reuse, R37 ;  /* 0x0000002514257220 */ /* 0x048fe20000410000 */
[C---:B------:R-:W-:Y:S01]  /*1520*/  FMUL.FTZ R39, R20.reuse, R39 ;  /* 0x0000002714277220 */ /* 0x040fe20000410000 */
[C---:B------:R-:W-:Y:S01]  /*1530*/  FFMA.FTZ R12, R20.reuse, R31, -R12 ;  /* 0x0000001f140c7223 */ /* 0x040fe2000001080c */
[-C--:B------:R-:W-:Y:S01]  /*1540*/  FFMA.FTZ R11, R20, R35.reuse, -R11 ;  /* 0x00000023140b7223 */ /* 0x080fe2000001080b */
[C---:B------:R-:W-:Y:S01]  /*1550*/  FFMA.FTZ R10, R22.reuse, R35, R37 ;  /* 0x00000023160a7223 */ /* 0x040fe20000010025 */
[----:B------:R-:W-:-:S04]  /*1560*/  FFMA.FTZ R31, R22, R31, R39 ;  /* 0x0000001f161f7223 */ /* 0x000fc80000010027 */
[----:B------:R-:W-:Y:S02]  /*1570*/  F2FP.F16.F32.PACK_AB R35, R10, R11 ;  /* 0x0000000b0a23723e */ /* 0x000fe400000000ff */
[----:B------:R-:W-:Y:S01]  /*1580*/  F2FP.F16.F32.PACK_AB R31, R31, R12 ;  /* 0x0000000c1f1f723e */ /* 0x000fe200000000ff */
[----:B------:R-:W-:Y:S06]  /*1590*/  BRA `(.L_x_235) ;  /* 0x0000001800387947 */ /* 0x000fec0003800000 */
.L_x_234:
[----:B------:R-:W-:-:S13]  /*15a0*/  ISETP.GE.AND P0, PT, R16, R3, PT ;  /* 0x000000031000720c */ /* 0x000fda0003f06270 */
[----:B------:R-:W-:Y:S05]  /*15b0*/  @P0 BRA `(.L_x_235) ;  /* 0x0000001800300947 */ /* 0x000fea0003800000 */
[----:B------:R-:W-:Y:S01]  /*15c0*/  I2FP.F32.U32 R3, R3 ;  /* 0x0000000300037245 */ /* 0x000fe20000201000 */
[C---:B------:R-:W-:Y:S01]  /*15d0*/  VIADD R4, R16.reuse, 0x2 ;  /* 0x0000000210047836 */ /* 0x040fe20000000000 */
[----:B------:R-:W-:Y:S01]  /*15e0*/  I2FP.F32.U32 R0, R16 ;  /* 0x0000001000007245 */ /* 0x000fe20000201000 */
[C---:B------:R-:W-:Y:S01]  /*15f0*/  VIADD R6, R16.reuse, 0x4 ;  /* 0x0000000410067836 */ /* 0x040fe20000000000 */
[----:B------:R-:W-:Y:S01]  /*1600*/  IADD3 R8, PT, PT, R16, 0x6, RZ ;  /* 0x0000000610087810 */ /* 0x000fe20007ffe0ff */
[----:B------:R-:W-:Y:S01]  /*1610*/  UIADD3 UR4, UPT, UPT, -UR39, UR9, URZ ;  /* 0x0000000927047290 */ /* 0x000fe2000fffe1ff */
[----:B------:R-:W0:Y:S01]  /*1620*/  MUFU.RCP R3, R3 ;  /* 0x0000000300037308 */ /* 0x000e220000001000 */
[----:B------:R-:W-:Y:S01]  /*1630*/  I2FP.F32.U32 R4, R4 ;  /* 0x0000000400047245 */ /* 0x000fe20000201000 */
[--C-:B------:R-:W-:Y:S01]  /*1640*/  HADD2.F32 R22, -RZ, R35.reuse.H1_H1 ;  /* 0x30000023ff167230 */ /* 0x100fe20000004100 */
[----:B------:R-:W-:Y:S01]  /*1650*/  I2FP.F32.U32 R6, R6 ;  /* 0x0000000600067245 */ /* 0x000fe20000201000 */
[----:B------:R-:W-:Y:S01]  /*1660*/  HADD2.F32 R20, -RZ, R35.H0_H0 ;  /* 0x20000023ff147230 */ /* 0x000fe20000004100 */
[----:B------:R-:W-:Y:S01]  /*1670*/  I2FP.F32.U32 R8, R8 ;  /* 0x0000000800087245 */ /* 0x000fe20000201000 */
[-C--:B0-----:R-:W-:Y:S01]  /*1680*/  FMUL.FTZ R0, R0, R3.reuse ;  /* 0x0000000300007220 */ /* 0x081fe20000410000 */
[-C--:B------:R-:W-:Y:S01]  /*1690*/  FMUL.FTZ R4, R4, R3.reuse ;  /* 0x0000000304047220 */ /* 0x080fe20000410000 */
[----:B------:R-:W-:-:S02]  /*16a0*/  FMUL.FTZ R6, R6, R3 ;  /* 0x0000000306067220 */ /* 0x000fc40000410000 */
[----:B------:R-:W-:Y:S01]  /*16b0*/  FMUL.FTZ R8, R8, R3 ;  /* 0x0000000308087220 */ /* 0x000fe20000410000 */
[----:B------:R-:W-:Y:S01]  /*16c0*/  FMUL.FTZ R0, R0, 13.28771209716796875 ;  /* 0x41549a7800007820 */ /* 0x000fe20000410000 */
[----:B------:R-:W-:Y:S01]  /*16d0*/  FMUL.FTZ R4, R4, 13.28771209716796875 ;  /* 0x41549a7804047820 */ /* 0x000fe20000410000 */
[----:B------:R-:W-:Y:S01]  /*16e0*/  FMUL.FTZ R6, R6, 13.28771209716796875 ;  /* 0x41549a7806067820 */ /* 0x000fe20000410000 */
[----:B------:R-:W-:Y:S01]  /*16f0*/  FMUL.FTZ R10, R8, 13.28771209716796875 ;  /* 0x41549a78080a7820 */ /* 0x000fe20000410000 */
[----:B------:R0:W1:Y:S08]  /*1700*/  MUFU.EX2 R5, -R0 ;  /* 0x8000000000057308 */ /* 0x0000700000000800 */
[----:B------:R-:W2:Y:S01]  /*1710*/  MUFU.EX2 R7, -R4 ;  /* 0x8000000400077308 */ /* 0x000ea20000000800 */
[----:B0-----:R-:W-:-:S07]  /*1720*/  I2FP.F32.S32 R0, UR4 ;  /* 0x0000000400007c45 */ /* 0x001fce0008201400 */
[----:B------:R-:W0:Y:S01]  /*1730*/  MUFU.EX2 R9, -R6 ;  /* 0x8000000600097308 */ /* 0x000e220000000800 */
[----:B-1----:R-:W-:-:S04]  /*1740*/  FMUL.FTZ R5, R0, R5 ;  /* 0x0000000500057220 */ /* 0x002fc80000410000 */
[----:B------:R-:W-:-:S03]  /*1750*/  FMUL.RZ R5, R5, 0.15915493667125701904 ;  /* 0x3e22f98305057820 */ /* 0x000fc6000040c000 */
[----:B------:R1:W3:Y:S01]  /*1760*/  MUFU.EX2 R13, -R10 ;  /* 0x8000000a000d7308 */ /* 0x0002e20000000800 */
[----:B--2---:R-:W-:-:S04]  /*1770*/  FMUL.FTZ R7, R0, R7 ;  /* 0x0000000700077220 */ /* 0x004fc80000410000 */
[----:B------:R-:W-:-:S03]  /*1780*/  FMUL.RZ R7, R7, 0.15915493667125701904 ;  /* 0x3e22f98307077820 */ /* 0x000fc6000040c000 */
[----:B------:R-:W2:Y:S01]  /*1790*/  MUFU.COS R3, R5 ;  /* 0x0000000500037308 */ /* 0x000ea20000000000 */
[----:B0-----:R-:W-:Y:S01]  /*17a0*/  FMUL.FTZ R6, R0, R9 ;  /* 0x0000000900067220 */ /* 0x001fe20000410000 */
[--C-:B-1----:R-:W-:Y:S02]  /*17b0*/  HADD2.F32 R10, -RZ, R33.reuse.H1_H1 ;  /* 0x30000021ff0a7230 */ /* 0x102fe40000004100 */
[----:B------:R-:W-:Y:S02]  /*17c0*/  HADD2.F32 R33, -RZ, R33.H0_H0 ;  /* 0x20000021ff217230 */ /* 0x000fe40000004100 */
[----:B------:R-:W-:Y:S02]  /*17d0*/  FMUL.RZ R6, R6, 0.15915493667125701904 ;  /* 0x3e22f98306067820 */ /* 0x000fe4000040c000 */
[----:B------:R2:W0:Y:S01]  /*17e0*/  MUFU.SIN R4, R5 ;  /* 0x0000000500047308 */ /* 0x0004220000000400 */
[----:B---3--:R-:W-:Y:S01]  /*17f0*/  FMUL.FTZ R13, R0, R13 ;  /* 0x0000000d000d7220 */ /* 0x008fe20000410000 */
[----:B------:R-:W-:-:S02]  /*1800*/  HADD2.F32 R0, -RZ, R32.H1_H1 ;  /* 0x30000020ff007230 */ /* 0x000fc40000004100 */
[----:B------:R-:W-:Y:S02]  /*1810*/  HADD2.F32 R32, -RZ, R32.H0_H0 ;  /* 0x20000020ff207230 */ /* 0x000fe40000004100 */
[----:B------:R-:W-:Y:S01]  /*1820*/  FMUL.RZ R14, R13, 0.15915493667125701904 ;  /* 0x3e22f9830d0e7820 */ /* 0x000fe2000040c000 */
[--C-:B------:R-:W-:Y:S01]  /*1830*/  HADD2.F32 R13, -RZ, R34.reuse.H1_H1 ;  /* 0x30000022ff0d7230 */ /* 0x100fe20000004100 */
[----:B------:R-:W1:Y:S01]  /*1840*/  MUFU.SIN R9, R7 ;  /* 0x0000000700097308 */ /* 0x000e620000000400 */
[----:B--2---:R-:W-:Y:S01]  /*1850*/  FMUL.FTZ R5, R3, R0 ;  /* 0x0000000003057220 */ /* 0x004fe20000410000 */
[----:B------:R-:W-:-:S06]  /*1860*/  HADD2.F32 R34, -RZ, R34.H0_H0 ;  /* 0x20000022ff227230 */ /* 0x000fcc0000004100 */
[----:B------:R-:W2:Y:S01]  /*1870*/  MUFU.SIN R12, R6 ;  /* 0x00000006000c7308 */ /* 0x000ea20000000400 */
[----:B0-----:R-:W-:-:S07]  /*1880*/  FFMA.FTZ R5, R4, R32, R5 ;  /* 0x0000002004057223 */ /* 0x001fce0000010005 */
[----:B------:R-:W0:Y:S08]  /*1890*/  MUFU.SIN R19, R14 ;  /* 0x0000000e00137308 */ /* 0x000e300000000400 */
[----:B------:R1:W3:Y:S08]  /*18a0*/  MUFU.COS R8, R7 ;  /* 0x0000000700087308 */ /* 0x0002f00000000000 */
[----:B------:R4:W5:Y:S01]  /*18b0*/  MUFU.COS R11, R6 ;  /* 0x00000006000b7308 */ /* 0x0009620000000000 */
[----:B-1----:R-:W-:-:S07]  /*18c0*/  FMUL.FTZ R7, R9, R10 ;  /* 0x0000000a09077220 */ /* 0x002fce0000410000 */
[----:B------:R-:W1:Y:S01]  /*18d0*/  MUFU.COS R15, R14 ;  /* 0x0000000e000f7308 */ /* 0x000e620000000000 */
[----:B----4-:R-:W-:Y:S01]  /*18e0*/  FMUL.FTZ R6, R4, R0 ;  /* 0x0000000004067220 */ /* 0x010fe20000410000 */
[----:B--2---:R-:W-:Y:S01]  /*18f0*/  FMUL.FTZ R0, R12, R13 ;  /* 0x0000000d0c007220 */ /* 0x004fe20000410000 */
[----:B0-----:R-:W-:Y:S01]  /*1900*/  FMUL.FTZ R4, R19, R22 ;  /* 0x0000001613047220 */ /* 0x001fe20000410000 */
[C---:B---3--:R-:W-:Y:S01]  /*1910*/  FMUL.FTZ R10, R8.reuse, R10 ;  /* 0x0000000a080a7220 */ /* 0x048fe20000410000 */
[----:B------:R-:W-:Y:S01]  /*1920*/  FFMA.FTZ R6, R3, R32, -R6 ;  /* 0x0000002003067223 */ /* 0x000fe20000010806 */
[-C--:B------:R-:W-:Y:S02]  /*1930*/  FFMA.FTZ R7, R8, R33.reuse, -R7 ;  /* 0x0000002108077223 */ /* 0x080fe40000010807 */
[----:B------:R-:W-:Y:S01]  /*1940*/  FFMA.FTZ R10, R9, R33, R10 ;  /* 0x00000021090a7223 */ /* 0x000fe2000001000a */
[C---:B-----5:R-:W-:Y:S01]  /*1950*/  FMUL.FTZ R13, R11.reuse, R13 ;  /* 0x0000000d0b0d7220 */ /* 0x060fe20000410000 */
[----:B------:R-:W-:Y:S01]  /*1960*/  FFMA.FTZ R0, R11, R34, -R0 ;  /* 0x000000220b007223 */ /* 0x000fe20000010800 */
[----:B------:R-:W-:-:S02]  /*1970*/  F2FP.F16.F32.PACK_AB R32, R5, R6 ;  /* 0x000000060520723e */ /* 0x000fc400000000ff */
[----:B------:R-:W-:Y:S01]  /*1980*/  FFMA.FTZ R13, R12, R34, R13 ;  /* 0x000000220c0d7223 */ /* 0x000fe2000001000d */
[----:B------:R-:W-:Y:S01]  /*1990*/  F2FP.F16.F32.PACK_AB R33, R10, R7 ;  /* 0x000000070a21723e */ /* 0x000fe200000000ff */
[C---:B-1----:R-:W-:Y:S01]  /*19a0*/  FMUL.FTZ R22, R15.reuse, R22 ;  /* 0x000000160f167220 */ /* 0x042fe20000410000 */
[----:B------:R-:W-:Y:S02]  /*19b0*/  FFMA.FTZ R4, R15, R20, -R4 ;  /* 0x000000140f047223 */ /* 0x000fe40000010804 */
[----:B------:R-:W-:Y:S01]  /*19c0*/  F2FP.F16.F32.PACK_AB R34, R13, R0 ;  /* 0x000000000d22723e */ /* 0x000fe200000000ff */
[----:B------:R-:W-:-:S05]  /*19d0*/  FFMA.FTZ R35, R19, R20, R22 ;  /* 0x0000001413237223 */ /* 0x000fca0000010016 */
[----:B------:R-:W-:Y:S01]  /*19e0*/  F2FP.F16.F32.PACK_AB R35, R35, R4 ;  /* 0x000000042323723e */ /* 0x000fe200000000ff */
[----:B------:R-:W-:Y:S06]  /*19f0*/  BRA `(.L_x_235) ;  /* 0x0000001400207947 */ /* 0x000fec0003800000 */
.L_x_233:
        /* <DEDUP_REMOVED lines=10> */
[----:B0-----:R-:W-:-:S06]  /*1aa0*/  VIADD R4, R0, 0xffffffe ;  /* 0x0ffffffe00047836 */ /* 0x001fcc0000000000 */
[----:B------:R0:W1:Y:S02]  /*1ab0*/  F2I.FTZ.U32.TRUNC.NTZ R5, R4 ;  /* 0x0000000400057305 */ /* 0x000064000021f000 */
[----:B0-----:R-:W-:Y:S02]  /*1ac0*/  IMAD.MOV.U32 R4, RZ, RZ, RZ ;  /* 0x000000ffff047224 */ /* 0x001fe400078e00ff */
[----:B-1----:R-:W-:-:S04]  /*1ad0*/  IMAD.MOV R6, RZ, RZ, -R5 ;  /* 0x000000ffff067224 */ /* 0x002fc800078e0a05 */
[----:B------:R-:W-:Y:S01]  /*1ae0*/  IMAD R9, R6, R7, RZ ;  /* 0x0000000706097224 */ /* 0x000fe200078e02ff */
[----:B------:R-:W-:-:S03]  /*1af0*/  MOV R6, R8 ;  /* 0x0000000800067202 */ /* 0x000fc60000000f00 */
[----:B------:R-:W-:-:S04]  /*1b00*/  IMAD.HI.U32 R5, R5, R9, R4 ;  /* 0x0000000905057227 */ /* 0x000fc800078e0004 */
[----:B------:R-:W-:Y:S02]  /*1b10*/  IMAD.MOV R9, RZ, RZ, -R10 ;  /* 0x000000ffff097224 */ /* 0x000fe400078e0a0a */
        /* <DEDUP_REMOVED lines=35> */
.L_x_236:
        /* <DEDUP_REMOVED lines=15> */
.L_x_237:
        /* <DEDUP_REMOVED lines=140> */
.L_x_243:
[----:B------:R-:W-:Y:S05]  /*2700*/  BSYNC.RECONVERGENT B2 ;  /* 0x0000000000027941 */ /* 0x000fea0003800200 */
.L_x_242:
        /* <DEDUP_REMOVED lines=17> */
.L_x_241:
        /* <DEDUP_REMOVED lines=72> */
.L_x_244:
[----:B------:R-:W-:Y:S05]  /*2ca0*/  BSYNC.RECONVERGENT B1 ;  /* 0x0000000000017941 */ /* 0x000fea0003800200 */
.L_x_240:
        /* <DEDUP_REMOVED lines=16> */
.L_x_239:
[----:B------:R-:W-:Y:S05]  /*2db0*/  BSYNC.RECONVERGENT B0 ;  /* 0x0000000000007941 */ /* 0x000fea0003800200 */
.L_x_238:
        /* <DEDUP_REMOVED lines=10> */
.L_x_246:
[----:B------:R-:W-:Y:S05]  /*2e60*/  BSYNC.RECONVERGENT B0 ;  /* 0x0000000000007941 */ /* 0x000fea0003800200 */
.L_x_245:
[----:B------:R-:W-:Y:S06]  /*2e70*/  BAR.SYNC.DEFER_BLOCKING 0x0 ;  /* 0x0000000000007b1d */ /* 0x000fec0000010000 */
.L_x_235:
[----:B------:R-:W-:Y:S05]  /*2e80*/  BSYNC.RECONVERGENT B6 ;  /* 0x0000000000067941 */ /* 0x000fea0003800200 */
.L_x_232:
[----:B------:R-:W3:Y:S01]  /*2e90*/  LDC R19, c[0x0][0x3f4] ;  /* 0x0000fd00ff137b82 */ /* 0x000ee20000000800 */
[----:B------:R-:W-:Y:S01]  /*2ea0*/  ISETP.GT.U32.AND P0, PT, R2, 0x1f, PT ;  /* 0x0000001f0200780c */ /* 0x000fe20003f04070 */
[----:B---3--:R-:W-:-:S05]  /*2eb0*/  IMAD.MOV R0, RZ, RZ, -R19 ;  /* 0x000000ffff007224 */ /* 0x008fca00078e0a13 */
[----:B------:R-:W-:-:S04]  /*2ec0*/  VIADDMNMX R0, R0, UR44, RZ, !PT ;  /* 0x0000002c00007c46 */ /* 0x000fc8000f8001ff */
[----:B------:R-:W-:Y:S02]  /*2ed0*/  R2UR UR10, R0 ;  /* 0x00000000000a72ca */ /* 0x000fe400000e0000 */
[----:B------:R-:W-:Y:S01]  /*2ee0*/  MOV R0, 0xff7fffff ;  /* 0xff7fffff00007802 */ /* 0x000fe20000000f00 */
[----:B------:R-:W-:-:S12]  /*2ef0*/  @P0 BRA `(.L_x_247) ;  /* 0x0000000000fc0947 */ /* 0x000fd80003800000 */
[----:B------:R-:W3:Y:S01]  /*2f00*/  LDCU UR4, c[0x0][0x40c] ;  /* 0x00008180ff0477ac */ /* 0x000ee20008000800 */
[----:B------:R-:W5:Y:S01]  /*2f10*/  S2R R20, SR_CgaCtaId ;  /* 0x0000000000147919 */ /* 0x000f620000008800 */
[----:B------:R-:W-:Y:S01]  /*2f20*/  MOV R10, 0x400 ;  /* 0x00000400000a7802 */ /* 0x000fe20000000f00 */
[----:B--2-4-:R-:W-:-:S04]  /*2f30*/  HMUL2 R14, R33, R29 ;  /* 0x0000001d210e7232 */ /* 0x014fc80000000000 */
[----:B------:R-:W-:Y:S02]  /*2f40*/  VIADD R3, R10, 0x20 ;  /* 0x000000200a037836 */ /* 0x000fe40000000000 */
[----:B------:R-:W-:Y:S01]  /*2f50*/  HFMA2 R15, R32, R28, R14 ;  /* 0x0000001c200f7231 */ /* 0x000fe2000000000e */
[----:B---3--:R-:W-:-:S03]  /*2f60*/  ISETP.NE.AND P1, PT, RZ, UR4, PT ;  /* 0x00000004ff007c0c */ /* 0x008fc6000bf25270 */
[----:B------:R-:W-:Y:S01]  /*2f70*/  HFMA2 R15, R34, R30, R15 ;  /* 0x0000001e220f7231 */ /* 0x000fe2000000000f */
[----:B------:R-:W-:Y:S01]  /*2f80*/  UMOV UR4, 0xffffffff ;  /* 0xffffffff00047882 */ /* 0x000fe20000000000 */
[----:B------:R-:W-:Y:S02]  /*2f90*/  ISETP.GT.U32.OR P0, PT, R2, 0x11, P1 ;  /* 0x000000110200780c */ /* 0x000fe40000f04470 */
[----:B------:R-:W-:-:S06]  /*2fa0*/  HFMA2 R15, R35, R31, R15 ;  /* 0x0000001f230f7231 */ /* 0x000fcc000000000f */
[----:B0-----:R-:W-:Y:S01]  /*2fb0*/  @!P1 VIADD R6, R10, 0x220 ;  /* 0x000002200a069836 */ /* 0x001fe20000000000 */
[----:B-----5:R-:W-:-:S04]  /*2fc0*/  LEA R3, R20, R3, 0x18 ;  /* 0x0000000314037211 */ /* 0x020fc800078ec0ff */
[----:B-1----:R-:W0:Y:S01]  /*2fd0*/  @!P0 LDC.64 R4, c[0x0][0x3b8] ;  /* 0x0000ee00ff048b82 */ /* 0x002e220000000a00 */
[C---:B------:R-:W-:Y:S02]  /*2fe0*/  @!P0 IMAD R7, R2.reuse, R19, UR41 ;  /* 0x0000002902078e24 */ /* 0x040fe4000f8e0213 */
[----:B------:R-:W-:Y:S02]  /*2ff0*/  IMAD R3, R2, 0x10, R3 ;  /* 0x0000001002037824 */ /* 0x000fe400078e0203 */
[--C-:B------:R-:W-:Y:S01]  /*3000*/  HADD2.F32 R13, -RZ, R15.reuse.H0_H0 ;  /* 0x2000000fff0d7230 */ /* 0x100fe20000004100 */
[----:B------:R-:W-:Y:S02]  /*3010*/  @!P0 SHF.L.U32 R8, R7, 0x3, RZ ;  /* 0x0000000307088819 */ /* 0x000fe400000006ff */
[----:B------:R-:W-:Y:S01]  /*3020*/  @!P1 LEA R7, R20, R6, 0x18 ;  /* 0x0000000614079211 */ /* 0x000fe200078ec0ff */
[----:B------:R1:W-:Y:S01]  /*3030*/  STS.128 [R3], R32 ;  /* 0x0000002003007388 */ /* 0x0003e20000000c00 */
[----:B------:R-:W-:-:S02]  /*3040*/  HADD2.F32 R6, -RZ, R15.H1_H1 ;  /* 0x3000000fff067230 */ /* 0x000fc40000004100 */
[----:B------:R-:W-:Y:S02]  /*3050*/  @!P0 IMAD R9, R19, UR48, R8 ;  /* 0x0000003013098c24 */ /* 0x000fe4000f8e0208 */
[----:B------:R-:W-:Y:S02]  /*3060*/  @!P1 IMAD R7, R2, 0x10, R7 ;  /* 0x0000001002079824 */ /* 0x000fe400078e0207 */
[----:B------:R-:W-:-:S03]  /*3070*/  FADD.FTZ R13, R13, R6 ;  /* 0x000000060d0d7221 */ /* 0x000fc60000010000 */
[----:B------:R1:W-:Y:S01]  /*3080*/  @!P1 STS.128 [R7], R24 ;  /* 0x0000001807009388 */ /* 0x0003e20000000c00 */
[----:B0-----:R-:W-:-:S05]  /*3090*/  @!P0 IMAD.WIDE R4, R9, 0x2, R4 ;  /* 0x0000000209048825 */ /* 0x001fca00078e0204 */
[----:B------:R1:W-:Y:S01]  /*30a0*/  @!P0 STG.E.128 desc[UR36][R4.64], R28 ;  /* 0x0000001c04008986 */ /* 0x0003e2000c101d24 */
[----:B------:R-:W-:Y:S05]  /*30b0*/  BRA.DIV UR4, `(.L_x_248) ;  /* 0x000000a204307947 */ /* 0x000fea000b800000 */
[----:B------:R-:W1:Y:S02]  /*30c0*/  SHFL.BFLY PT, R14, R13, 0x10, 0x1f ;  /* 0x0e001f000d0e7f89 */ /* 0x000e6400000e0000 */
[----:B-1----:R-:W-:-:S05]  /*30d0*/  FADD.FTZ R3, R13, R14 ;  /* 0x0000000e0d037221 */ /* 0x002fca0000010000 */
[----:B------:R-:W0:Y:S02]  /*30e0*/  SHFL.BFLY PT, R14, R3, 0x8, 0x1f ;  /* 0x0d001f00030e7f89 */ /* 0x000e2400000e0000 */
[----:B0-----:R-:W-:-:S05]  /*30f0*/  FADD.FTZ R4, R3, R14 ;  /* 0x0000000e03047221 */ /* 0x001fca0000010000 */
[----:B------:R-:W0:Y:S02]  /*3100*/  SHFL.BFLY PT, R14, R4, 0x4, 0x1f ;  /* 0x0c801f00040e7f89 */ /* 0x000e2400000e0000 */
[----:B0-----:R-:W-:-:S05]  /*3110*/  FADD.FTZ R5, R4, R14 ;  /* 0x0000000e04057221 */ /* 0x001fca0000010000 */
[----:B------:R-:W0:Y:S02]  /*3120*/  SHFL.BFLY PT, R14, R5, 0x2, 0x1f ;  /* 0x0c401f00050e7f89 */ /* 0x000e2400000e0000 */
[----:B0-----:R-:W-:-:S05]  /*3130*/  FADD.FTZ R6, R5, R14 ;  /* 0x0000000e05067221 */ /* 0x001fca0000010000 */
[----:B------:R0:W1:Y:S02]  /*3140*/  SHFL.BFLY PT, R14, R6, 0x1, 0x1f ;  /* 0x0c201f00060e7f89 */ /* 0x00006400000e0000 */
.L_x_385:
        /* <DEDUP_REMOVED lines=13> */
[----:B------:R-:W-:Y:S01]  /*3220*/  MOV R4, UR4 ;  /* 0x0000000400047c02 */ /* 0x000fe20008000f00 */
[----:B------:R-:W-:-:S04]  /*3230*/  IMAD.U32 R5, RZ, RZ, UR5 ;  /* 0x00000005ff057e24 */ /* 0x000fc8000f8e00ff */
[----:B------:R-:W1:Y:S01]  /*3240*/  LDCU UR5, c[0x0][0x410] ;  /* 0x00008200ff0577ac */ /* 0x000e620008000800 */
[----:B------:R-:W2:Y:S01]  /*3250*/  @P0 LDG.E.U16 R4, desc[UR36][R4.64] ;  /* 0x0000002404040981 */ /* 0x000ea2000c1e1500 */
[----:B------:R-:W-:Y:S01]  /*3260*/  VIADD R3, R10, 0x420 ;  /* 0x000004200a037836 */ /* 0x000fe20000000000 */
[----:B------:R-:W-:-:S04]  /*3270*/  UIADD3 UR4, UPT, UPT, UR44, -UR10, URZ ;  /* 0x8000000a2c047290 */ /* 0x000fc8000fffe0ff */
[----:B------:R-:W-:Y:S02]  /*3280*/  LEA R7, R20, R3, 0x18 ;  /* 0x0000000314077211 */ /* 0x000fe400078ec0ff */
[----:B0-----:R-:W-:-:S05]  /*3290*/  MOV R6, UR4 ;  /* 0x0000000400067c02 */ /* 0x001fca0008000f00 */
[----:B------:R-:W-:Y:S02]  /*32a0*/  IMAD R7, R6, 0x4, R7 ;  /* 0x0000000406077824 */ /* 0x000fe400078e0207 */
[----:B-1----:R-:W-:Y:S01]  /*32b0*/  FMUL.FTZ R0, R14, UR5 ;  /* 0x000000050e007c20 */ /* 0x002fe20008410000 */
[----:B--2---:R-:W-:-:S05]  /*32c0*/  @P0 HADD2.F32 R3, -RZ, R4.H0_H0 ;  /* 0x20000004ff030230 */ /* 0x004fca0000004100 */
[----:B------:R-:W-:-:S05]  /*32d0*/  @P0 FADD.FTZ R0, R0, R3 ;  /* 0x0000000300000221 */ /* 0x000fca0000010000 */
[----:B------:R3:W-:Y:S02]  /*32e0*/  STS [R7+-0x4], R0 ;  /* 0xfffffc0007007388 */ /* 0x0007e40000000800 */
.L_x_247:
[----:B------:R-:W-:Y:S05]  /*32f0*/  WARPSYNC.ALL ;  /* 0x0000000000007948 */ /* 0x000fea0003800000 */
[----:B------:R-:W5:Y:S08]  /*3300*/  S2UR UR16, SR_CgaCtaId ;  /* 0x00000000001079c3 */ /* 0x000f700000008800 */
[----:B------:R-:W-:Y:S01]  /*3310*/  BAR.SYNC.DEFER_BLOCKING 0x0 ;  /* 0x0000000000007b1d */ /* 0x000fe20000010000 */
[----:B------:R-:W-:-:S02]  /*3320*/  LOP3.LUT R3, R16, 0x8, RZ, 0xc0, !PT ;  /* 0x0000000810037812 */ /* 0x000fc400078ec0ff */
[----:B------:R-:W-:-:S03]  /*3330*/  SHF.R.U32.HI R26, RZ, 0x1, R2 ;  /* 0x00000001ff1a7819 */ /* 0x000fc60000011602 */
[----:B------:R-:W-:Y:S01]  /*3340*/  UMOV UR11, 0x400 ;  /* 0x00000400000b7882 */ /* 0x000fe20000000000 */
[----:B------:R-:W0:Y:S01]  /*3350*/  LDCU UR7, c[0x0][0x40c] ;  /* 0x00008180ff0777ac */ /* 0x000e220008000800 */
[----:B------:R-:W-:Y:S01]  /*3360*/  UIADD3 UR4, UPT, UPT, UR11, 0x20, URZ ;  /* 0x000000200b047890 */ /* 0x000fe2000fffe0ff */
[----:B------:R-:W1:Y:S01]  /*3370*/  LDCU UR6, c[0x0][0x3f0] ;  /* 0x00007e00ff0677ac */ /* 0x000e620008000800 */
[----:B------:R-:W2:Y:S01]  /*3380*/  LDCU UR19, c[0x0][0x40c] ;  /* 0x00008180ff1377ac */ /* 0x000ea20008000800 */
[----:B------:R-:W2:Y:S01]  /*3390*/  LDCU UR20, c[0x0][0x410] ;  /* 0x00008200ff1477ac */ /* 0x000ea20008000800 */
[----:B-----5:R-:W-:Y:S02]  /*33a0*/  ULEA UR4, UR16, UR4, 0x18 ;  /* 0x0000000410047291 */ /* 0x020fe4000f8ec0ff */
[----:B0-----:R-:W-:Y:S01]  /*33b0*/  UISETP.NE.AND UP0, UPT, UR7, URZ, UPT ;  /* 0x000000ff0700728c */ /* 0x001fe2000bf05270 */
[----:B------:R-:W0:Y:S01]  /*33c0*/  LDCU.64 UR8, c[0x0][0x3c8] ;  /* 0x00007900ff0877ac */ /* 0x000e220008000a00 */
[----:B-1----:R-:W-:-:S05]  /*33d0*/  UIMAD UR6, UR42, UR6, UR46 ;  /* 0x000000062a0672a4 */ /* 0x002fca000f8e022e */
[----:B------:R-:W1:Y:S01]  /*33e0*/  LDS.64 R156, [R3+UR4] ;  /* 0x00000004039c7984 */ /* 0x000e620008000a00 */
[----:B------:R-:W0:Y:S03]  /*33f0*/  LDCU.64 UR22, c[0x0][0x438] ;  /* 0x00008700ff1677ac */ /* 0x000e260008000a00 */
[----:B------:R-:W0:Y:S01]  /*3400*/  LDS.64 R154, [R3+UR4+0x10] ;  /* 0x00001004039a7984 */ /* 0x000e220008000a00 */
[----:B------:R-:W0:Y:S03]  /*3410*/  LDCU.64 UR14, c[0x0][0x448] ;  /* 0x00008900ff0e77ac */ /* 0x000e260008000a00 */
[----:B------:R-:W0:Y:S01]  /*3420*/  LDS.64 R152, [R3+UR4+0x20] ;  /* 0x0000200403987984 */ /* 0x000e220008000a00 */
[----:B------:R-:W-:-:S03]  /*3430*/  UIMAD UR6, UR6, 0x90, URZ ;  /* 0x00000090060678a4 */ /* 0x000fc6000f8e02ff */
[----:B------:R-:W0:Y:S04]  /*3440*/  LDS.64 R150, [R3+UR4+0x30] ;  /* 0x0000300403967984 */ /* 0x000e280008000a00 */
        /* <DEDUP_REMOVED lines=27> */
[----:B------:R5:W0:Y:S01]  /*3600*/  LDS.64 R94, [R3+UR4+0x1f0] ;  /* 0x0001f004035e7984 */ /* 0x000a220008000a00 */
[----:B------:R-:W-:-:S04]  /*3610*/  UIADD3 UR4, UPT, UPT, UR45, 0xf, -UR10 ;  /* 0x0000000f2d047890 */ /* 0x000fc8000fffe80a */
[----:B------:R-:W-:Y:S01]  /*3620*/  USHF.R.S32.HI UR5, URZ, 0x1f, UR4 ;  /* 0x0000001fff057899 */ /* 0x000fe20008011404 */
[----:B-----5:R-:W-:-:S05]  /*3630*/  SHF.L.U32 R3, R2, 0x2, RZ ;  /* 0x0000000202037819 */ /* 0x020fca00000006ff */
[----:B------:R-:W-:Y:S01]  /*3640*/  IMAD.U32 R4, RZ, RZ, UR5 ;  /* 0x00000005ff047e24 */ /* 0x000fe2000f8e00ff */
[----:B------:R-:W-:-:S04]  /*3650*/  LOP3.LUT R10, R3, 0x4, RZ, 0xc0, !PT ;  /* 0x00000004030a7812 */ /* 0x000fc800078ec0ff */
[----:B------:R-:W-:-:S04]  /*3660*/  LEA.HI R4, R4, UR4, RZ, 0x4 ;  /* 0x0000000404047c11 */ /* 0x000fc8000f8f20ff */
[----:B------:R-:W-:-:S04]  /*3670*/  LOP3.LUT R9, R4, 0xfffffff0, RZ, 0xc0, !PT ;  /* 0xfffffff004097812 */ /* 0x000fc800078ec0ff */
[----:B------:R-:W-:Y:S01]  /*3680*/  ISETP.GE.AND P0, PT, R26, R9, PT ;  /* 0x000000091a00720c */ /* 0x000fe20003f06270 */
[----:B-12---:R-:W-:-:S12]  /*3690*/  BRA.U UP0, `(.L_x_249) ;  /* 0x00000001008c7547 */ /* 0x006fd8000b800000 */
[----:B------:R-:W-:-:S04]  /*36a0*/  UIADD3 UR4, UPT, UPT, UR11, 0x220, URZ ;  /* 0x000002200b047890 */ /* 0x000fc8000fffe0ff */
[----:B------:R-:W-:-:S06]  /*36b0*/  ULEA UR4, UR16, UR4, 0x18 ;  /* 0x0000000410047291 */ /* 0x000fcc000f8ec0ff */
[----:B------:R-:W-:-:S05]  /*36c0*/  LEA R4, R10, UR4, 0x1 ;  /* 0x000000040a047c11 */ /* 0x000fca000f8e08ff */
[----:B------:R1:W2:Y:S04]  /*36d0*/  LDS.64 R92, [R4] ;  /* 0x00000000045c7984 */ /* 0x0002a80000000a00 */
[----:B------:R1:W0:Y:S04]  /*36e0*/  LDS.64 R90, [R4+0x10] ;  /* 0x00001000045a7984 */ /* 0x0002280000000a00 */
        /* <DEDUP_REMOVED lines=27> */
[----:B----4-:R1:W4:Y:S04]  /*38a0*/  LDS.64 R34, [R4+0x1d0] ;  /* 0x0001d00004227984 */ /* 0x0103280000000a00 */
[----:B------:R1:W0:Y:S04]  /*38b0*/  LDS.64 R32, [R4+0x1e0] ;  /* 0x0001e00004207984 */ /* 0x0002280000000a00 */
[----:B--2---:R1:W0:Y:S02]  /*38c0*/  LDS.64 R30, [R4+0x1f0] ;  /* 0x0001f000041e7984 */ /* 0x0042240000000a00 */
.L_x_249:
[----:B------:R-:W-:Y:S04]  /*38d0*/  BSSY B0, `(.L_x_250) ;  /* 0x00004c8000007945 */ /* 0x000fe80003800000 */
[----:B------:R-:W-:Y:S05]  /*38e0*/  @P0 BRA `(.L_x_251) ;  /* 0x0000004c00180947 */ /* 0x000fea0003800000 */
[----:B-1----:R-:W-:Y:S01]  /*38f0*/  IABS R4, R19 ;  /* 0x0000001300047213 */ /* 0x002fe20000000000 */
[----:B------:R-:W1:Y:S01]  /*3900*/  LDCU UR17, c[0x0][0x3f8] ;  /* 0x00007f00ff1177ac */ /* 0x000e620008000800 */
[----:B------:R-:W2:Y:S01]  /*3910*/  LDC.64 R236, c[0x0][0x450] ;  /* 0x00011400ffec7b82 */ /* 0x000ea20000000a00 */
[----:B------:R-:W-:Y:S01]  /*3920*/  VIADD R21, R26, UR10 ;  /* 0x0000000a1a157c36 */ /* 0x000fe20008000000 */
[----:B------:R-:W5:Y:S01]  /*3930*/  I2F.RP R5, R4 ;  /* 0x0000000400057306 */ /* 0x000f620000209400 */
[----:B------:R-:W3:Y:S01]  /*3940*/  LDCU.64 UR12, c[0x0][0x420] ;  /* 0x00008400ff0c77ac */ /* 0x000ee20008000a00 */
[----:B------:R-:W-:Y:S02]  /*3950*/  VIADD R8, R9, UR10 ;  /* 0x0000000a09087c36 */ /* 0x000fe40008000000 */
[----:B------:R-:W-:Y:S01]  /*3960*/  IMAD R9, R19, UR48, R10 ;  /* 0x0000003013097c24 */ /* 0x000fe2000f8e020a */
[----:B------:R-:W4:Y:S01]  /*3970*/  LDCU UR18, c[0x0][0x440] ;  /* 0x00008800ff1277ac */ /* 0x000f220008000800 */
[----:B------:R-:W0:Y:S01]  /*3980*/  LDC.64 R238, c[0x0][0x448] ;  /* 0x00011200ffee7b82 */ /* 0x000e220000000a00 */
[----:B------:R-:W2:Y:S02]  /*3990*/  LDCU UR7, c[0x0][0x408] ;  /* 0x00008100ff0777ac */ /* 0x000ea40008000800 */
[----:B------:R-:W-:-:S05]  /*39a0*/  SHF.R.S32.HI R22, RZ, 0x1f, R9 ;  /* 0x0000001fff167819 */ /* 0x000fca0000011409 */
[----:B------:R-:W2:Y:S01]  /*39b0*/  LDC R25, c[0x0][0x430] ;  /* 0x00010c00ff197b82 */ /* 0x000ea20000000800 */
[----:B-----5:R-:W5:Y:S01]  /*39c0*/  MUFU.RCP R5, R5 ;  /* 0x0000000500057308 */ /* 0x020f620000001000 */
[----:B-1----:R-:W-:Y:S01]  /*39d0*/  UIMAD UR4, UR38, UR17, UR46 ;  /* 0x00000011260472a4 */ /* 0x002fe2000f8e022e */
[----:B---3--:R-:W-:Y:S01]  /*39e0*/  ISETP.NE.U32.AND P0, PT, RZ, UR12, PT ;  /* 0x0000000cff007c0c */ /* 0x008fe2000bf05070 */
[----:B----4-:R-:W-:Y:S02]  /*39f0*/  UIMAD UR5, UR46, UR18, UR45 ;  /* 0x000000122e0572a4 */ /* 0x010fe4000f8e022d */
[----:B------:R-:W-:Y:S02]  /*3a00*/  MOV R20, UR18 ;  /* 0x0000001200147c02 */ /* 0x000fe40008000f00 */
[----:B------:R-:W-:-:S03]  /*3a10*/  ISETP.NE.AND.EX P0, PT, RZ, UR13, PT, P0 ;  /* 0x0000000dff007c0c */ /* 0x000fc6000bf05300 */
[----:B------:R-:W-:Y:S01]  /*3a20*/  IMAD R20, R20, UR5, R21 ;  /* 0x0000000514147c24 */ /* 0x000fe2000f8e0215 */
[----:B------:R-:W-:Y:S01]  /*3a30*/  P2R R27, PR, RZ, 0x1 ;  /* 0x00000001ff1b7803 */ /* 0x000fe20000000000 */
[----:B-----5:R-:W-:-:S04]  /*3a40*/  VIADD R6, R5, 0xffffffe ;  /* 0x0ffffffe05067836 */ /* 0x020fc80000000000 */
[----:B------:R1:W3:Y:S01]  /*3a50*/  F2I.FTZ.U32.TRUNC.NTZ R7, R6 ;  /* 0x0000000600077305 */ /* 0x0002e2000021f000 */
[----:B--2---:R-:W-:Y:S02]  /*3a60*/  VIADD R25, R25, UR7 ;  /* 0x0000000719197c36 */ /* 0x004fe40008000000 */
[----:B-1----:R-:W-:Y:S02]  /*3a70*/  HFMA2 R6, -RZ, RZ, 0, 0 ;  /* 0x00000000ff067431 */ /* 0x002fe400000001ff */
[----:B---3--:R-:W-:-:S04]  /*3a80*/  IMAD.MOV R11, RZ, RZ, -R7 ;  /* 0x000000ffff0b7224 */ /* 0x008fc800078e0a07 */
[----:B------:R-:W-:-:S04]  /*3a90*/  IMAD R11, R11, R4, RZ ;  /* 0x000000040b0b7224 */ /* 0x000fc800078e02ff */
[----:B------:R-:W-:Y:S01]  /*3aa0*/  IMAD.HI.U32 R5, R7, R11, R6 ;  /* 0x0000000b07057227 */ /* 0x000fe200078e0006 */
[----:B------:R-:W-:-:S03]  /*3ab0*/  MOV R11, UR46 ;  /* 0x0000002e000b7c02 */ /* 0x000fc60008000f00 */
[----:B------:R-:W-:Y:S01]  /*3ac0*/  IMAD.U32 R7, RZ, RZ, UR4 ;  /* 0x00000004ff077e24 */ /* 0x000fe2000f8e00ff */
[----:B------:R-:W-:Y:S01]  /*3ad0*/  UIADD3 UR4, UPT, UPT, UR11, 0x420, URZ ;  /* 0x000004200b047890 */ /* 0x000fe2000fffe0ff */
[----:B------:R-:W-:Y:S02]  /*3ae0*/  IMAD.U32 R6, RZ, RZ, UR12 ;  /* 0x0000000cff067e24 */ /* 0x000fe4000f8e00ff */
[--C-:B------:R-:W-:Y:S01]  /*3af0*/  IMAD R7, R7, 0x90, R10.reuse ;  /* 0x0000009007077824 */ /* 0x100fe200078e020a */
[----:B------:R-:W-:Y:S01]  /*3b00*/  ULEA UR4, UR16, UR4, 0x18 ;  /* 0x0000000410047291 */ /* 0x000fe2000f8ec0ff */
[C---:B------:R-:W-:Y:S01]  /*3b10*/  IMAD R10, R19.reuse, UR6, R10 ;  /* 0x00000006130a7c24 */ /* 0x040fe2000f8e020a */
[----:B------:R-:W-:Y:S01]  /*3b20*/  IADD3 R6, P1, P2, R6, UR47, R21 ;  /* 0x0000002f06067c10 */ /* 0x000fe2000fa3e015 */
[----:B------:R-:W-:Y:S02]  /*3b30*/  IMAD R19, R19, 0x90, RZ ;  /* 0x0000009013137824 */ /* 0x000fe400078e02ff */
[----:B------:R-:W-:Y:S01]  /*3b40*/  IMAD.WIDE R236, R7, 0x2, R236 ;  /* 0x0000000207ec7825 */ /* 0x000fe200078e02ec */
[----:B------:R-:W-:-:S02]  /*3b50*/  IADD3.X R7, PT, PT, R17, UR13, RZ, P1, P2 ;  /* 0x0000000d11077c10 */ /* 0x000fc40008fe44ff */
[----:B------:R-:W-:Y:S01]  /*3b60*/  SHF.R.S32.HI R23, RZ, 0x1f, R10 ;  /* 0x0000001fff177819 */ /* 0x000fe2000001140a */
[----:B0-----:R-:W-:Y:S01]  /*3b70*/  IMAD.WIDE.U32 R238, R11, 0x2, R238 ;  /* 0x000000020bee7825 */ /* 0x001fe200078e00ee */
[----:B------:R-:W-:-:S03]  /*3b80*/  LEA R26, R26, UR4, 0x2 ;  /* 0x000000041a1a7c11 */ /* 0x000fc6000f8e10ff */
[----:B------:R-:W-:Y:S02]  /*3b90*/  VIADD R21, R21, 0x1 ;  /* 0x0000000115157836 */ /* 0x000fe40000000000 */
[----:B------:R-:W-:-:S07]  /*3ba0*/  IMAD R24, R19, UR17, RZ ;  /* 0x0000001113187c24 */ /* 0x000fce000f8e02ff */
.L_x_319:
[----:B------:R-:W-:Y:S01]  /*3bb0*/  ISETP.NE.AND P6, PT, R27, RZ, PT ;  /* 0x000000ff1b00720c */ /* 0x000fe20003fc5270 */
[----:B------:R-:W0:Y:S01]  /*3bc0*/  LDC R11, c[0x0][0x3f4] ;  /* 0x0000fd00ff0b7b82 */ /* 0x000e220000000800 */
[----:B------:R-:W-:-:S04]  /*3bd0*/  IADD3 R28, PT, PT, R21, -0x1, RZ ;  /* 0xffffffff151c7810 */ /* 0x000fc80007ffe0ff */
[----:B------:R-:W-:Y:S02]  /*3be0*/  IABS R14, R28 ;  /* 0x0000001c000e7213 */ /* 0x000fe40000000000 */
[----:B------:R-:W-:-:S03]  /*3bf0*/  ISETP.GE.AND P1, PT, R28, RZ, PT ;  /* 0x000000ff1c00720c */ /* 0x000fc60003f26270 */
[----:B------:R-:W-:Y:S02]  /*3c00*/  IMAD.HI.U32 R12, R5, R14, RZ ;  /* 0x0000000e050c7227 */ /* 0x000fe400078e00ff */
[----:B-1----:R1:W5:Y:S02]  /*3c10*/  @P6 LDG.E.U8 R15, desc[UR36][R6.64] ;  /* 0x00000024060f6981 */ /* 0x002364000c1e1100 */
[----:B------:R-:W-:Y:S01]  /*3c20*/  IMAD.MOV R13, RZ, RZ, -R12 ;  /* 0x000000ffff0d7224 */ /* 0x000fe200078e0a0c */
[----:B0-234-:R-:W-:Y:S02]  /*3c30*/  IABS R222, R11 ;  /* 0x0000000b00de7213 */ /* 0x01dfe40000000000 */
[----:B------:R-:W-:-:S03]  /*3c40*/  ISETP.NE.AND P2, PT, R11, RZ, PT ;  /* 0x000000ff0b00720c */ /* 0x000fc60003f45270 */
[----:B------:R-:W-:-:S05]  /*3c50*/  IMAD R13, R222, R13, R14 ;  /* 0x0000000dde0d7224 */ /* 0x000fca00078e020e */
[----:B------:R-:W-:-:S13]  /*3c60*/  ISETP.GT.U32.AND P0, PT, R4, R13, PT ;  /* 0x0000000d0400720c */ /* 0x000fda0003f04070 */
[----:B------:R-:W-:-:S05]  /*3c70*/  @!P0 IMAD.IADD R13, R13, 0x1, -R222 ;  /* 0x000000010d0d8824 */ /* 0x000fca00078e0ade */
[----:B------:R-:W-:-:S13]  /*3c80*/  ISETP.GT.U32.AND P0, PT, R4, R13, PT ;  /* 0x0000000d0400720c */ /* 0x000fda0003f04070 */
[----:B------:R-:W-:-:S05]  /*3c90*/  @!P0 IADD3 R13, PT, PT, R13, -R222, RZ ;  /* 0x800000de0d0d8210 */ /* 0x000fca0007ffe0ff */
[----:B------:R-:W-:-:S04]  /*3ca0*/  IMAD.MOV.U32 R14, RZ, RZ, R13 ;  /* 0x000000ffff0e7224 */ /* 0x000fc800078e000d */
[----:B------:R-:W-:Y:S01]  /*3cb0*/  @!P1 IMAD.MOV R14, RZ, RZ, -R14 ;  /* 0x000000ffff0e9224 */ /* 0x000fe200078e0a0e */
[----:B------:R-:W-:-:S04]  /*3cc0*/  @!P2 LOP3.LUT R14, RZ, R11, RZ, 0x33, !PT ;  /* 0x0000000bff0ea212 */ /* 0x000fc800078e33ff */
[C---:B------:R-:W-:Y:S02]  /*3cd0*/  IADD3 R228, PT, PT, R14.reuse, R11, RZ ;  /* 0x0000000b0ee47210 */ /* 0x040fe40007ffe0ff */
[----:B------:R-:W-:-:S03]  /*3ce0*/  IADD3 R12, P0, PT, R14, UR47, RZ ;  /* 0x0000002f0e0c7c10 */ /* 0x000fc6000ff1e0ff */
[----:B------:R-:W-:Y:S01]  /*3cf0*/  IMAD R230, R11, 0x4, R228 ;  /* 0x000000040be67824 */ /* 0x000fe200078e02e4 */
[----:B------:R-:W-:Y:S01]  /*3d00*/  LEA R240, P1, R12, UR8, 0x2 ;  /* 0x000000080cf07c11 */ /* 0x000fe2000f8210ff */
[----:B------:R-:W-:Y:S01]  /*3d10*/  IMAD.X R13, RZ, RZ, R17, P0 ;  /* 0x000000ffff0d7224 */ /* 0x000fe200000e0611 */
[----:B------:R-:W-:Y:S01]  /*3d20*/  ISETP.GE.AND P0, PT, R28, UR45, PT ;  /* 0x0000002d1c007c0c */ /* 0x000fe2000bf06270 */
[----:B------:R-:W-:Y:S01]  /*3d30*/  IMAD.IADD R231, R230, 0x1, R11 ;  /* 0x00000001e6e77824 */ /* 0x000fe200078e020b */
[----:B------:R-:W-:Y:S02]  /*3d40*/  BSSY.RECONVERGENT B1, `(.L_x_252) ;  /* 0x0000029000017945 */ /* 0x000fe40003800200 */
[----:B------:R-:W-:Y:S02]  /*3d50*/  LEA.HI.X R241, R12, UR9, R13, 0x2, P1 ;  /* 0x000000090cf17c11 */ /* 0x000fe400088f140d */
[----:B------:R-:W-:-:S05]  /*3d60*/  IADD3 R232, PT, PT, R231, R11, RZ ;  /* 0x0000000be7e87210 */ /* 0x000fca0007ffe0ff */
[----:B------:R-:W-:-:S04]  /*3d70*/  IMAD R234, R11, 0x2, R232 ;  /* 0x000000020bea7824 */ /* 0x000fc800078e02e8 */
[----:B------:R-:W-:-:S05]  /*3d80*/  IMAD.IADD R233, R234, 0x1, R11 ;  /* 0x00000001eae97824 */ /* 0x000fca00078e020b */
[----:B------:R-:W-:-:S05]  /*3d90*/  IADD3 R229, PT, PT, R233, R11, RZ ;  /* 0x0000000be9e57210 */ /* 0x000fca0007ffe0ff */
[----:B------:R-:W-:-:S05]  /*3da0*/  IMAD.IADD R227, R229, 0x1, R11 ;  /* 0x00000001e5e37824 */ /* 0x000fca00078e020b */
[----:B------:R-:W-:Y:S01]  /*3db0*/  IADD3 R226, PT, PT, R227, R11, RZ ;  /* 0x0000000be3e27210 */ /* 0x000fe20007ffe0ff */
[----:B------:R-:W-:-:S04]  /*3dc0*/  IMAD.SHL.U32 R13, R14, 0x8, RZ ;  /* 0x000000080e0d7824 */ /* 0x000fc800078e00ff */
[----:B------:R-:W-:Y:S01]  /*3dd0*/  IMAD.IADD R12, R226, 0x1, R11 ;  /* 0x00000001e20c7824 */ /* 0x000fe200078e020b */
[----:B------:R-:W-:-:S03]  /*3de0*/  SHF.L.U32 R228, R228, 0x3, RZ ;  /* 0x00000003e4e47819 */ /* 0x000fc600000006ff */
[----:B------:R-:W-:Y:S01]  /*3df0*/  IMAD.IADD R14, R12, 0x1, R11 ;  /* 0x000000010c0e7824 */ /* 0x000fe200078e020b */
[----:B-1----:R-:W-:Y:S06]  /*3e00*/  @P0 BRA `(.L_x_253) ;  /* 0x0000000000700947 */ /* 0x002fec0003800000 */
[----:B------:R-:W-:-:S13]  /*3e10*/  ISETP.GE.AND P1, PT, R13, R19, PT ;  /* 0x000000130d00720c */ /* 0x000fda0003f26270 */
[----:B------:R-:W2:Y:S01]  /*3e20*/  @!P1 LDG.E R29, desc[UR36][R240.64] ;  /* 0x00000024f01d9981 */ /* 0x000ea2000c1e1900 */
[----:B------:R-:W0:Y:S01]  /*3e30*/  @!P1 LDC.64 R158, c[0x0][0x3b8] ;  /* 0x0000ee00ff9e9b82 */ /* 0x000e220000000a00 */
[----:B--2---:R-:W-:-:S05]  /*3e40*/  @!P1 IMAD R29, R24, R29, R13 ;  /* 0x0000001d181d9224 */ /* 0x004fca00078e020d */
[----:B------:R-:W-:-:S04]  /*3e50*/  @!P1 IADD3 R223, P2, PT, R10, R29, RZ ;  /* 0x0000001d0adf9210 */ /* 0x000fc80007f5e0ff */
[----:B------:R-:W-:Y:S02]  /*3e60*/  @!P1 LEA.HI.X.SX32 R224, R29, R23, 0x1, P2 ;  /* 0x000000171de09211 */ /* 0x000fe400010f0eff */
[----:B0-----:R-:W-:-:S04]  /*3e70*/  @!P1 LEA R222, P2, R223, R158, 0x1 ;  /* 0x0000009edfde9211 */ /* 0x001fc800078408ff */
[----:B------:R-:W-:Y:S02]  /*3e80*/  @!P1 LEA.HI.X R223, R223, R159, R224, 0x1, P2 ;  /* 0x0000009fdfdf9211 */ /* 0x000fe400010f0ce0 */
[----:B------:R-:W-:-:S06]  /*3e90*/  CS2R R158, SRZ ;  /* 0x00000000009e7805 */ /* 0x000fcc000001ff00 */
[----:B------:R0:W5:Y:S01]  /*3ea0*/  @!P1 LDG.E.64 R158, desc[UR36][R222.64] ;  /* 0x00000024de9e9981 */ /* 0x000162000c1e1b00 */
[----:B------:R-:W-:-:S09]  /*3eb0*/  UISETP.NE.AND UP0, UPT, UR19, URZ, UPT ;  /* 0x000000ff1300728c */ /* 0x000fd2000bf05270 */
[----:B0-----:R-:W-:Y:S05]  /*3ec0*/  BRA.U UP0, `(.L_x_253) ;  /* 0x0000000100407547 */ /* 0x001fea000b800000 */
[----:B------:R-:W-:Y:S01]  /*3ed0*/  ISETP.NE.AND P3, PT, R18, RZ, PT ;  /* 0x000000ff1200720c */ /* 0x000fe20003f65270 */
[----:B------:R-:W0:-:S12]  /*3ee0*/  @!P1 LDC.64 R224, c[0x0][0x3b8] ;  /* 0x0000ee00ffe09b82 */ /* 0x000e180000000a00 */
[----:B------:R-:W-:Y:S01]  /*3ef0*/  VOTEU.ANY UP0, P3 ;  /* 0x0000000000ff7886 */ /* 0x000fe20001800100 */
[----:B------:R-:W-:-:S13]  /*3f00*/  PLOP3.LUT P2, PT, PT, PT, UP0, 0x80, 0x8 ;  /* 0x000000000008781c */ /* 0x000fda0003f4f008 */
[----:B------:R-:W2:Y:S01]  /*3f10*/  @P2 LDG.E.64 R222, desc[UR36][R236.64] ;  /* 0x00000024ecde2981 */ /* 0x000ea2000c1e1b00 */
[----:B------:R-:W-:Y:S01]  /*3f20*/  PLOP3.LUT P4, PT, PT, PT, UP0, 0x80, 0x8 ;  /* 0x000000000008781c */ /* 0x000fe20003f8f008 */
[----:B-----5:R-:W-:Y:S01]  /*3f30*/  HFMA2 R158, R158, 1, 1, R92 ;  /* 0x3c003c009e9e7831 */ /* 0x020fe2000000005c */
[----:B------:R-:W-:Y:S01]  /*3f40*/  PLOP3.LUT P2, PT, PT, PT, UP0, 0x80, 0x8 ;  /* 0x000000000008781c */ /* 0x000fe20003f4f008 */
[----:B------:R-:W-:Y:S01]  /*3f50*/  HADD2 R159, R159, R93 ;  /* 0x0000005d9f9f7230 */ /* 0x000fe20000000000 */
[----:B------:R-:W-:-:S04]  /*3f60*/  @!P1 IADD3 R29, P3, PT, R9, R13, RZ ;  /* 0x0000000d091d9210 */ /* 0x000fc80007f7e0ff */
[----:B0-----:R-:W-:Y:S01]  /*3f70*/  @!P1 LEA R224, P5, R29, R224, 0x1 ;  /* 0x000000e01de09211 */ /* 0x001fe200078a08ff */
[----:B------:R-:W-:-:S05]  /*3f80*/  @!P1 IMAD.X R242, RZ, RZ, R22, P3 ;  /* 0x000000fffff29224 */ /* 0x000fca00018e0616 */
[----:B------:R-:W-:Y:S01]  /*3f90*/  @!P1 LEA.HI.X R225, R29, R225, R242, 0x1, P5 ;  /* 0x000000e11de19211 */ /* 0x000fe200028f0cf2 */
[----:B--2---:R-:W-:Y:S02]  /*3fa0*/  @P4 HFMA2 R159, R159, R223, -RZ ;  /* 0x000000df9f9f4231 */ /* 0x004fe400001000ff */
[----:B------:R-:W-:-:S05]  /*3fb0*/  @P2 HMUL2 R158, R158, R222 ;  /* 0x000000de9e9e2232 */ /* 0x000fca0000000000 */
[----:B------:R0:W-:Y:S02]  /*3fc0*/  @!P1 STG.E.64 desc[UR36][R224.64], R158 ;  /* 0x0000009ee0009986 */ /* 0x0001e4000c101b24 */
.L_x_253:
[----:B------:R-:W-:Y:S05]  /*3fd0*/  BSYNC.RECONVERGENT B1 ;  /* 0x0000000000017941 */ /* 0x000fea0003800200 */
.L_x_252:
[----:B------:R-:W-:Y:S04]  /*3fe0*/  BSSY.RECONVERGENT B1, `(.L_x_254) ;  /* 0x000001e000017945 */ /* 0x000fe80003800200 */
[----:B------:R-:W-:Y:S05]  /*3ff0*/  @P0 BRA `(.L_x_255) ;  /* 0x0000000000700947 */ /* 0x000fea0003800000 */
[----:B------:R-:W-:-:S13]  /*4000*/  ISETP.GE.AND P1, PT, R228, R19, PT ;  /* 0x00000013e400720c */ /* 0x000fda0003f26270 */
[----:B------:R-:W2:Y:S01]  /*4010*/  @!P1 LDG.E R29, desc[UR36][R240.64] ;  /* 0x00000024f01d9981 */ /* 0x000ea2000c1e1900 */
[----:B------:R-:W1:Y:S01]  /*4020*/  @!P1 LDC.64 R160, c[0x0][0x3b8] ;  /* 0x0000ee00ffa09b82 */ /* 0x000e620000000a00 */
[----:B--2---:R-:W-:-:S05]  /*4030*/  @!P1 IMAD R29, R24, R29, R228 ;  /* 0x0000001d181d9224 */ /* 0x004fca00078e02e4 */
[----:B------:R-:W-:-:S04]  /*4040*/  @!P1 IADD3 R223, P2, PT, R10, R29, RZ ;  /* 0x0000001d0adf9210 */ /* 0x000fc80007f5e0ff */
[----:B0-----:R-:W-:Y:S02]  /*4050*/  @!P1 LEA.HI.X.SX32 R224, R29, R23, 0x1, P2 ;  /* 0x000000171de09211 */ /* 0x001fe400010f0eff */
[----:B-1----:R-:W-:-:S04]  /*4060*/  @!P1 LEA R222, P2, R223, R160, 0x1 ;  /* 0x000000a0dfde9211 */ /* 0x002fc800078408ff */
[----:B------:R-:W-:Y:S02]  /*4070*/  @!P1 LEA.HI.X R223, R223, R161, R224, 0x1, P2 ;  /* 0x000000a1dfdf9211 */ /* 0x000fe400010f0ce0 */
[----:B------:R-:W-:-:S06]  /*4080*/  CS2R R160, SRZ ;  /* 0x0000000000a07805 */ /* 0x000fcc000001ff00 */
[----:B------:R1:W5:Y:S01]  /*4090*/  @!P1 LDG.E.64 R160, desc[UR36][R222.64] ;  /* 0x00000024dea09981 */ /* 0x000362000c1e1b00 */
[----:B------:R-:W-:-:S09]  /*40a0*/  UISETP.NE.AND UP0, UPT, UR19, URZ, UPT ;  /* 0x000000ff1300728c */ /* 0x000fd2000bf05270 */
[----:B-1----:R-:W-:Y:S05]  /*40b0*/  BRA.U UP0, `(.L_x_255) ;  /* 0x0000000100407547 */ /* 0x002fea000b800000 */
        /* <DEDUP_REMOVED lines=10> */
[----:B0-----:R-:W-:Y:S02]  /*4160*/  @!P1 LEA R224, P5, R29, R224, 0x1 ;  /* 0x000000e01de09211 */ /* 0x001fe400078a08ff */
[----:B------:R-:W-:-:S04]  /*4170*/  @!P1 LEA.HI.X.SX32 R242, R228, R22, 0x1, P3 ;  /* 0x00000016e4f29211 */ /* 0x000fc800018f0eff */
[----:B------:R-:W-:Y:S01]  /*4180*/  @!P1 LEA.HI.X R225, R29, R225, R242, 0x1, P5 ;  /* 0x000000e11de19211 */ /* 0x000fe200028f0cf2 */
[----:B--2---:R-:W-:Y:S02]  /*4190*/  @P4 HFMA2 R161, R161, R223, -RZ ;  /* 0x000000dfa1a14231 */ /* 0x004fe400001000ff */
[----:B------:R-:W-:-:S05]  /*41a0*/  @P2 HMUL2 R160, R160, R222 ;  /* 0x000000dea0a02232 */ /* 0x000fca0000000000 */
[----:B------:R1:W-:Y:S02]  /*41b0*/  @!P1 STG.E.64 desc[UR36][R224.64], R160 ;  /* 0x000000a0e0009986 */ /* 0x0003e4000c101b24 */
.L_x_255:
[----:B------:R-:W-:Y:S05]  /*41c0*/  BSYNC.RECONVERGENT B1 ;  /* 0x0000000000017941 */ /* 0x000fea0003800200 */
.L_x_254:
[----:B------:R-:W-:Y:S01]  /*41d0*/  BSSY.RECONVERGENT B1, `(.L_x_256) ;  /* 0x0000021000017945 */ /* 0x000fe20003800200 */
[C---:B------:R-:W-:Y:S01]  /*41e0*/  LEA R228, R11.reuse, R228, 0x4 ;  /* 0x000000e40be47211 */ /* 0x040fe200078e20ff */
[----:B------:R-:W-:Y:S02]  /*41f0*/  IMAD R29, R11, 0x2, R14 ;  /* 0x000000020b1d7824 */ /* 0x000fe400078e020e */
[----:B------:R-:W-:Y:S05]  /*4200*/  @P0 BRA `(.L_x_257) ;  /* 0x0000000000740947 */ /* 0x000fea0003800000 */
[----:B------:R-:W-:-:S05]  /*4210*/  IMAD R242, R11, 0x10, R13 ;  /* 0x000000100bf27824 */ /* 0x000fca00078e020d */
[----:B------:R-:W-:-:S13]  /*4220*/  ISETP.GE.AND P1, PT, R242, R19, PT ;  /* 0x00000013f200720c */ /* 0x000fda0003f26270 */
[----:B------:R-:W2:Y:S01]  /*4230*/  @!P1 LDG.E R223, desc[UR36][R240.64] ;  /* 0x00000024f0df9981 */ /* 0x000ea2000c1e1900 */
[----:B------:R-:W3:Y:S01]  /*4240*/  @!P1 LDC.64 R162, c[0x0][0x3b8] ;  /* 0x0000ee00ffa29b82 */ /* 0x000ee20000000a00 */
[----:B--2---:R-:W-:-:S05]  /*4250*/  @!P1 IMAD R223, R24, R223, R242 ;  /* 0x000000df18df9224 */ /* 0x004fca00078e02f2 */
[----:B01----:R-:W-:-:S04]  /*4260*/  @!P1 IADD3 R224, P2, PT, R10, R223, RZ ;  /* 0x000000df0ae09210 */ /* 0x003fc80007f5e0ff */
[----:B------:R-:W-:Y:S02]  /*4270*/  @!P1 LEA.HI.X.SX32 R223, R223, R23, 0x1, P2 ;  /* 0x00000017dfdf9211 */ /* 0x000fe400010f0eff */
[----:B---3--:R-:W-:-:S04]  /*4280*/  @!P1 LEA R222, P2, R224, R162, 0x1 ;  /* 0x000000a2e0de9211 */ /* 0x008fc800078408ff */
[----:B------:R-:W-:Y:S02]  /*4290*/  @!P1 LEA.HI.X R223, R224, R163, R223, 0x1, P2 ;  /* 0x000000a3e0df9211 */ /* 0x000fe400010f0cdf */
[----:B------:R-:W-:-:S06]  /*42a0*/  CS2R R162, SRZ ;  /* 0x0000000000a27805 */ /* 0x000fcc000001ff00 */
[----:B------:R2:W5:Y:S01]  /*42b0*/  @!P1 LDG.E.64 R162, desc[UR36][R222.64] ;  /* 0x00000024dea29981 */ /* 0x000562000c1e1b00 */
[----:B------:R-:W-:-:S09]  /*42c0*/  UISETP.NE.AND UP0, UPT, UR19, URZ, UPT ;  /* 0x000000ff1300728c */ /* 0x000fd2000bf05270 */
[----:B--2---:R-:W-:Y:S05]  /*42d0*/  BRA.U UP0, `(.L_x_257) ;  /* 0x0000000100407547 */ /* 0x004fea000b800000 */
        /* <DEDUP_REMOVED lines=10> */
[----:B------:R-:W-:Y:S02]  /*4380*/  @!P1 LEA.HI.X.SX32 R242, R242, R22, 0x1, P4 ;  /* 0x00000016f2f29211 */ /* 0x000fe400020f0eff */
[----:B0-----:R-:W-:-:S04]  /*4390*/  @!P1 LEA R224, P4, R235, R224, 0x1 ;  /* 0x000000e0ebe09211 */ /* 0x001fc800078808ff */
[----:B------:R-:W-:Y:S01]  /*43a0*/  @!P1 LEA.HI.X R225, R235, R225, R242, 0x1, P4 ;  /* 0x000000e1ebe19211 */ /* 0x000fe200020f0cf2 */
[----:B--2---:R-:W-:Y:S02]  /*43b0*/  @P2 HFMA2 R163, R163, R223, -RZ ;  /* 0x000000dfa3a32231 */ /* 0x004fe400001000ff */
[----:B------:R-:W-:-:S05]  /*43c0*/  @P3 HMUL2 R162, R162, R222 ;  /* 0x000000dea2a23232 */ /* 0x000fca0000000000 */
[----:B------:R2:W-:Y:S02]  /*43d0*/  @!P1 STG.E.64 desc[UR36][R224.64], R162 ;  /* 0x000000a2e0009986 */ /* 0x0005e4000c101b24 */
.L_x_257:
[----:B------:R-:W-:Y:S05]  /*43e0*/  BSYNC.RECONVERGENT B1 ;  /* 0x0000000000017941 */ /* 0x000fea0003800200 */
.L_x_256:
[----:B------:R-:W-:Y:S04]  /*43f0*/  BSSY.RECONVERGENT B1, `(.L_x_258) ;  /* 0x000001e000017945 */ /* 0x000fe80003800200 */
[----:B------:R-:W-:Y:S05]  /*4400*/  @P0 BRA `(.L_x_259) ;  /* 0x0000000000700947 */ /* 0x000fea0003800000 */
[----:B------:R-:W-:-:S13]  /*4410*/  ISETP.GE.AND P1, PT, R228, R19, PT ;  /* 0x00000013e400720c */ /* 0x000fda0003f26270 */
[----:B------:R-:W3:Y:S01]  /*4420*/  @!P1 LDG.E R223, desc[UR36][R240.64] ;  /* 0x00000024f0df9981 */ /* 0x000ee2000c1e1900 */
[----:B------:R-:W4:Y:S01]  /*4430*/  @!P1 LDC.64 R164, c[0x0][0x3b8] ;  /* 0x0000ee00ffa49b82 */ /* 0x000f220000000a00 */
[----:B---3--:R-:W-:-:S05]  /*4440*/  @!P1 IMAD R223, R24, R223, R228 ;  /* 0x000000df18df9224 */ /* 0x008fca00078e02e4 */
[----:B012---:R-:W-:-:S04]  /*4450*/  @!P1 IADD3 R224, P2, PT, R10, R223, RZ ;  /* 0x000000df0ae09210 */ /* 0x007fc80007f5e0ff */
[----:B------:R-:W-:Y:S02]  /*4460*/  @!P1 LEA.HI.X.SX32 R223, R223, R23, 0x1, P2 ;  /* 0x00000017dfdf9211 */ /* 0x000fe400010f0eff */
[----:B----4-:R-:W-:-:S04]  /*4470*/  @!P1 LEA R222, P2, R224, R164, 0x1 ;  /* 0x000000a4e0de9211 */ /* 0x010fc800078408ff */
[----:B------:R-:W-:Y:S02]  /*4480*/  @!P1 LEA.HI.X R223, R224, R165, R223, 0x1, P2 ;  /* 0x000000a5e0df9211 */ /* 0x000fe400010f0cdf */
[----:B------:R-:W-:-:S06]  /*4490*/  CS2R R164, SRZ ;  /* 0x0000000000a47805 */ /* 0x000fcc000001ff00 */
[----:B------:R3:W5:Y:S01]  /*44a0*/  @!P1 LDG.E.64 R164, desc[UR36][R222.64] ;  /* 0x00000024dea49981 */ /* 0x000762000c1e1b00 */
[----:B------:R-:W-:-:S09]  /*44b0*/  UISETP.NE.AND UP0, UPT, UR19, URZ, UPT ;  /* 0x000000ff1300728c */ /* 0x000fd2000bf05270 */
[----:B---3--:R-:W-:Y:S05]  /*44c0*/  BRA.U UP0, `(.L_x_259) ;  /* 0x0000000100407547 */ /* 0x008fea000b800000 */
        /* <DEDUP_REMOVED lines=16> */
.L_x_259:
[----:B------:R-:W-:Y:S05]  /*45d0*/  BSYNC.RECONVERGENT B1 ;  /* 0x0000000000017941 */ /* 0x000fea0003800200 */
.L_x_258:
[----:B------:R-:W-:Y:S01]  /*45e0*/  BSSY.RECONVERGENT B1, `(.L_x_260) ;  /* 0x0000020000017945 */ /* 0x000fe20003800200 */
[----:B------:R-:W-:-:S03]  /*45f0*/  IADD3 R228, PT, PT, R29, R11, RZ ;  /* 0x0000000b1de47210 */ /* 0x000fc60007ffe0ff */
[----:B------:R-:W-:Y:S05]  /*4600*/  @P0 BRA `(.L_x_261) ;  /* 0x0000000000740947 */ /* 0x000fea0003800000 */
[----:B------:R-:W-:-:S05]  /*4610*/  IMAD R242, R11, 0x20, R13 ;  /* 0x000000200bf27824 */ /* 0x000fca00078e020d */
[----:B------:R-:W-:-:S13]  /*4620*/  ISETP.GE.AND P1, PT, R242, R19, PT ;  /* 0x00000013f200720c */ /* 0x000fda0003f26270 */
[----:B------:R-:W4:Y:S01]  /*4630*/  @!P1 LDG.E R223, desc[UR36][R240.64] ;  /* 0x00000024f0df9981 */ /* 0x000f22000c1e1900 */
[----:B------:R-:W0:Y:S01]  /*4640*/  @!P1 LDC.64 R166, c[0x0][0x3b8] ;  /* 0x0000ee00ffa69b82 */ /* 0x000e220000000a00 */
[----:B----4-:R-:W-:-:S05]  /*4650*/  @!P1 IMAD R223, R24, R223, R242 ;  /* 0x000000df18df9224 */ /* 0x010fca00078e02f2 */
[----:B0123--:R-:W-:-:S04]  /*4660*/  @!P1 IADD3 R224, P2, PT, R10, R223, RZ ;  /* 0x000000df0ae09210 */ /* 0x00ffc80007f5e0ff */
[----:B------:R-:W-:Y:S02]  /*4670*/  @!P1 LEA.HI.X.SX32 R223, R223, R23, 0x1, P2 ;  /* 0x00000017dfdf9211 */ /* 0x000fe400010f0eff */
[----:B------:R-:W-:-:S04]  /*4680*/  @!P1 LEA R222, P2, R224, R166, 0x1 ;  /* 0x000000a6e0de9211 */ /* 0x000fc800078408ff */
[----:B------:R-:W-:Y:S02]  /*4690*/  @!P1 LEA.HI.X R223, R224, R167, R223, 0x1, P2 ;  /* 0x000000a7e0df9211 */ /* 0x000fe400010f0cdf */
[----:B------:R-:W-:-:S06]  /*46a0*/  CS2R R166, SRZ ;  /* 0x0000000000a67805 */ /* 0x000fcc000001ff00 */
[----:B------:R4:W5:Y:S01]  /*46b0*/  @!P1 LDG.E.64 R166, desc[UR36][R222.64] ;  /* 0x00000024dea69981 */ /* 0x000962000c1e1b00 */
[----:B------:R-:W-:-:S09]  /*46c0*/  UISETP.NE.AND UP0, UPT, UR19, URZ, UPT ;  /* 0x000000ff1300728c */ /* 0x000fd2000bf05270 */
[----:B----4-:R-:W-:Y:S05]  /*46d0*/  BRA.U UP0, `(.L_x_261) ;  /* 0x0000000100407547 */ /* 0x010fea000b800000 */
        /* <DEDUP_REMOVED lines=16> */
.L_x_261:
[----:B------:R-:W-:Y:S05]  /*47e0*/  BSYNC.RECONVERGENT B1 ;  /* 0x0000000000017941 */ /* 0x000fea0003800200 */
.L_x_260:
[----:B------:R-:W-:Y:S04]  /*47f0*/  BSSY.RECONVERGENT B1, `(.L_x_262) ;  /* 0x000001f000017945 */ /* 0x000fe80003800200 */
[----:B------:R-:W-:Y:S05]  /*4800*/  @P0 BRA `(.L_x_263) ;  /* 0x0000000000740947 */ /* 0x000fea0003800000 */
[----:B------:R-:W-:-:S05]  /*4810*/  IMAD.SHL.U32 R242, R230, 0x8, RZ ;  /* 0x00000008e6f27824 */ /* 0x000fca00078e00ff */
[----:B------:R-:W-:-:S13]  /*4820*/  ISETP.GE.AND P1, PT, R242, R19, PT ;  /* 0x00000013f200720c */ /* 0x000fda0003f26270 */
[----:B------:R-:W2:Y:S01]  /*4830*/  @!P1 LDG.E R223, desc[UR36][R240.64] ;  /* 0x00000024f0df9981 */ /* 0x000ea2000c1e1900 */
[----:B------:R-:W0:Y:S01]  /*4840*/  @!P1 LDC.64 R168, c[0x0][0x3b8] ;  /* 0x0000ee00ffa89b82 */ /* 0x000e220000000a00 */
[----:B--2---:R-:W-:-:S05]  /*4850*/  @!P1 IMAD R223, R24, R223, R242 ;  /* 0x000000df18df9224 */ /* 0x004fca00078e02f2 */
[----:B01-34-:R-:W-:-:S04]  /*4860*/  @!P1 IADD3 R224, P2, PT, R10, R223, RZ ;  /* 0x000000df0ae09210 */ /* 0x01bfc80007f5e0ff */
[----:B------:R-:W-:Y:S02]  /*4870*/  @!P1 LEA.HI.X.SX32 R223, R223, R23, 0x1, P2 ;  /* 0x00000017dfdf9211 */ /* 0x000fe400010f0eff */
[----:B------:R-:W-:-:S04]  /*4880*/  @!P1 LEA R222, P2, R224, R168, 0x1 ;  /* 0x000000a8e0de9211 */ /* 0x000fc800078408ff */
        /* <DEDUP_REMOVED lines=21> */
.L_x_263:
[----:B------:R-:W-:Y:S05]  /*49e0*/  BSYNC.RECONVERGENT B1 ;  /* 0x0000000000017941 */ /* 0x000fea0003800200 */
.L_x_262:
[----:B------:R-:W-:Y:S01]  /*49f0*/  BSSY.RECONVERGENT B1, `(.L_x_264) ;  /* 0x0000020000017945 */ /* 0x000fe20003800200 */
[----:B------:R-:W-:-:S03]  /*4a00*/  IADD3 R230, PT, PT, R228, R11, RZ ;  /* 0x0000000be4e67210 */ /* 0x000fc60007ffe0ff */
        /* <DEDUP_REMOVED lines=30> */
.L_x_265:
[----:B------:R-:W-:Y:S05]  /*4bf0*/  BSYNC.RECONVERGENT B1 ;  /* 0x0000000000017941 */ /* 0x000fea0003800200 */
.L_x_264:
[----:B------:R-:W-:Y:S01]  /*4c00*/  BSSY.RECONVERGENT B1, `(.L_x_266) ;  /* 0x0000020000017945 */ /* 0x000fe20003800200 */
[----:B------:R-:W-:-:S03]  /*4c10*/  IMAD.IADD R231, R230, 0x1, R11 ;  /* 0x00000001e6e77824 */ /* 0x000fc600078e020b */
[----:B------:R-:W-:Y:S05]  /*4c20*/  @P0 BRA `(.L_x_267) ;  /* 0x0000000000740947 */ /* 0x000fea0003800000 */
[----:B------:R-:W-:-:S04]  /*4c30*/  SHF.L.U32 R242, R232, 0x3, RZ ;  /* 0x00000003e8f27819 */ /* 0x000fc800000006ff */
        /* <DEDUP_REMOVED lines=28> */
.L_x_267:
[----:B------:R-:W-:Y:S05]  /*4e00*/  BSYNC.RECONVERGENT B1 ;  /* 0x0000000000017941 */ /* 0x000fea0003800200 */
.L_x_266:
[----:B------:R-:W-:Y:S01]  /*4e10*/  BSSY.RECONVERGENT B1, `(.L_x_268) ;  /* 0x0000020000017945 */ /* 0x000fe20003800200 */
[----:B------:R-:W-:-:S03]  /*4e20*/  IMAD.IADD R232, R231, 0x1, R11 ;  /* 0x00000001e7e87824 */ /* 0x000fc600078e020b */
[----:B------:R-:W-:Y:S05]  /*4e30*/  @P0 BRA `(.L_x_269) ;  /* 0x0000000000740947 */ /* 0x000fea0003800000 */
[----:B------:R-:W-:-:S05]  /*4e40*/  IMAD R242, R11, 0x40, R13 ;  /* 0x000000400bf27824 */ /* 0x000fca00078e020d */
        /* <DEDUP_REMOVED lines=28> */
.L_x_269:
[----:B------:R-:W-:Y:S05]  /*5010*/  BSYNC.RECONVERGENT B1 ;  /* 0x0000000000017941 */ /* 0x000fea0003800200 */
.L_x_268:
[----:B------:R-:W-:Y:S04]  /*5020*/  BSSY.RECONVERGENT B1, `(.L_x_270) ;  /* 0x000001f000017945 */ /* 0x000fe80003800200 */
        /* <DEDUP_REMOVED lines=30> */
.L_x_271:
[----:B------:R-:W-:Y:S05]  /*5210*/  BSYNC.RECONVERGENT B1 ;  /* 0x0000000000017941 */ /* 0x000fea0003800200 */
.L_x_270:
[----:B------:R-:W-:Y:S01]  /*5220*/  BSSY.RECONVERGENT B1, `(.L_x_272) ;  /* 0x0000020000017945 */ /* 0x000fe20003800200 */
[----:B------:R-:W-:-:S03]  /*5230*/  IMAD.IADD R234, R232, 0x1, R11 ;  /* 0x00000001e8ea7824 */ /* 0x000fc600078e020b */
        /* <DEDUP_REMOVED lines=30> */
.L_x_273:
[----:B------:R-:W-:Y:S05]  /*5420*/  BSYNC.RECONVERGENT B1 ;  /* 0x0000000000017941 */ /* 0x000fea0003800200 */
.L_x_272:
        /* <DEDUP_REMOVED lines=32> */
.L_x_275:
[----:B------:R-:W-:Y:S05]  /*5630*/  BSYNC.RECONVERGENT B1 ;  /* 0x0000000000017941 */ /* 0x000fea0003800200 */
.L_x_274:
        /* <DEDUP_REMOVED lines=32> */
.L_x_277:
[----:B------:R-:W-:Y:S05]  /*5840*/  BSYNC.RECONVERGENT B1 ;  /* 0x0000000000017941 */ /* 0x000fea0003800200 */
.L_x_276:
        /* <DEDUP_REMOVED lines=32> */
.L_x_279:
[----:B------:R-:W-:Y:S05]  /*5a50*/  BSYNC.RECONVERGENT B1 ;  /* 0x0000000000017941 */ /* 0x000fea0003800200 */
.L_x_278:
        /* <DEDUP_REMOVED lines=17> */
[----:B-1-34-:R-:W0:-:S12]  /*5b70*/  @!P1 LDC.64 R224, c[0x0][0x3b8] ;  /* 0x0000ee00ffe09b82 */ /* 0x01ae180000000a00 */
        /* <DEDUP_REMOVED lines=14> */
.L_x_281:
[----:B------:R-:W-:Y:S05]  /*5c60*/  BSYNC.RECONVERGENT B1 ;  /* 0x0000000000017941 */ /* 0x000fea0003800200 */
.L_x_280:
        /* <DEDUP_REMOVED lines=32> */
.L_x_283:
[----:B------:R-:W-:Y:S05]  /*5e70*/  BSYNC.RECONVERGENT B1 ;  /* 0x0000000000017941 */ /* 0x000fea0003800200 */
.L_x_282:
[----:B------:R-:W-:Y:S01]  /*5e80*/  BSSY.RECONVERGENT B1, `(.L_x_284) ;  /* 0x0000020000017945 */ /* 0x000fe20003800200 */
[----:B------:R-:W-:Y:S02]  /*5e90*/  IMAD.IADD R14, R235, 0x1, R11 ;  /* 0x00000001eb0e7824 */ /* 0x000fe400078e020b */
[----:B------:R-:W-:Y:S01]  /*5ea0*/  IMAD R242, R11, 0x80, R13 ;  /* 0x000000800bf27824 */ /* 0x000fe200078e020d */
[----:B------:R-:W-:Y:S06]  /*5eb0*/  @P0 BRA `(.L_x_285) ;  /* 0x0000000000700947 */ /* 0x000fec0003800000 */
        /* <DEDUP_REMOVED lines=21> */
[----:B-1-34-:R-:W-:-:S04]  /*6010*/  @!P1 IADD3 R224, P4, PT, R9, R242, RZ ;  /* 0x000000f209e09210 */ /* 0x01afc80007f9e0ff */
[----:B------:R-:W-:Y:S02]  /*6020*/  @!P1 LEA.HI.X.SX32 R225, R242, R22, 0x1, P4 ;  /* 0x00000016f2e19211 */ /* 0x000fe400020f0eff */
[----:B0-----:R-:W-:-:S04]  /*6030*/  @!P1 LEA R222, P4, R224, R222, 0x1 ;  /* 0x000000dee0de9211 */ /* 0x001fc800078808ff */
[----:B------:R-:W-:Y:S01]  /*6040*/  @!P1 LEA.HI.X R223, R224, R223, R225, 0x1, P4 ;  /* 0x000000dfe0df9211 */ /* 0x000fe200020f0ce1 */
[----:B--2---:R-:W-:Y:S02]  /*6050*/  @P2 HFMA2 R191, R191, R13, -RZ ;  /* 0x0000000dbfbf2231 */ /* 0x004fe400001000ff */
[----:B------:R-:W-:-:S05]  /*6060*/  @P3 HMUL2 R190, R190, R12 ;  /* 0x0000000cbebe3232 */ /* 0x000fca0000000000 */
[----:B------:R0:W-:Y:S02]  /*6070*/  @!P1 STG.E.64 desc[UR36][R222.64], R190 ;  /* 0x000000bede009986 */ /* 0x0001e4000c101b24 */
.L_x_285:
[----:B------:R-:W-:Y:S05]  /*6080*/  BSYNC.RECONVERGENT B1 ;  /* 0x0000000000017941 */ /* 0x000fea0003800200 */
.L_x_284:
[----:B------:R-:W-:Y:S01]  /*6090*/  BSSY.RECONVERGENT B1, `(.L_x_286) ;  /* 0x0000020000017945 */ /* 0x000fe20003800200 */
[----:B01234-:R-:W-:-:S03]  /*60a0*/  IADD3 R224, PT, PT, R14, R11, RZ ;  /* 0x0000000b0ee07210 */ /* 0x01ffc60007ffe0ff */
        /* <DEDUP_REMOVED lines=30> */
.L_x_287:
[----:B------:R-:W-:Y:S05]  /*6290*/  BSYNC.RECONVERGENT B1 ;  /* 0x0000000000017941 */ /* 0x000fea0003800200 */
.L_x_286:
[----:B------:R-:W-:Y:S01]  /*62a0*/  BSSY.RECONVERGENT B1, `(.L_x_288) ;  /* 0x0000020000017945 */ /* 0x000fe20003800200 */
[----:B------:R-:W-:-:S03]  /*62b0*/  IMAD.IADD R29, R224, 0x1, R11 ;  /* 0x00000001e01d7824 */ /* 0x000fc600078e020b */
[----:B------:R-:W-:Y:S05]  /*62c0*/  @P0 BRA `(.L_x_289) ;  /* 0x0000000000740947 */ /* 0x000fea0003800000 */
[----:B------:R-:W-:-:S04]  /*62d0*/  SHF.L.U32 R228, R228, 0x3, RZ ;  /* 0x00000003e4e47819 */ /* 0x000fc800000006ff */
[----:B------:R-:W-:-:S13]  /*62e0*/  ISETP.GE.AND P1, PT, R228, R19, PT ;  /* 0x00000013e400720c */ /* 0x000fda0003f26270 */
[----:B------:R-:W2:Y:S01]  /*62f0*/  @!P1 LDG.E R195, desc[UR36][R240.64] ;  /* 0x00000024f0c39981 */ /* 0x000ea2000c1e1900 */
[----:B------:R-:W1:Y:S01]  /*6300*/  @!P1 LDC.64 R12, c[0x0][0x3b8] ;  /* 0x0000ee00ff0c9b82 */ /* 0x000e620000000a00 */
[----:B--2---:R-:W-:-:S05]  /*6310*/  @!P1 IMAD R195, R24, R195, R228 ;  /* 0x000000c318c39224 */ /* 0x004fca00078e02e4 */
[----:B------:R-:W-:-:S04]  /*6320*/  @!P1 IADD3 R194, P2, PT, R10, R195, RZ ;  /* 0x000000c30ac29210 */ /* 0x000fc80007f5e0ff */
[----:B------:R-:W-:Y:S02]  /*6330*/  @!P1 LEA.HI.X.SX32 R195, R195, R23, 0x1, P2 ;  /* 0x00000017c3c39211 */ /* 0x000fe400010f0eff */
[----:B-1----:R-:W-:-:S04]  /*6340*/  @!P1 LEA R12, P2, R194, R12, 0x1 ;  /* 0x0000000cc20c9211 */ /* 0x002fc800078408ff */
[----:B------:R-:W-:Y:S02]  /*6350*/  @!P1 LEA.HI.X R13, R194, R13, R195, 0x1, P2 ;  /* 0x0000000dc20d9211 */ /* 0x000fe400010f0cc3 */
[----:B------:R-:W-:-:S06]  /*6360*/  CS2R R194, SRZ ;  /* 0x0000000000c27805 */ /* 0x000fcc000001ff00 */
[----:B------:R1:W5:Y:S01]  /*6370*/  @!P1 LDG.E.64 R194, desc[UR36][R12.64] ;  /* 0x000000240cc29981 */ /* 0x000362000c1e1b00 */
[----:B------:R-:W-:-:S09]  /*6380*/  UISETP.NE.AND UP0, UPT, UR19, URZ, UPT ;  /* 0x000000ff1300728c */ /* 0x000fd2000bf05270 */
[----:B-1----:R-:W-:Y:S05]  /*6390*/  BRA.U UP0, `(.L_x_289) ;  /* 0x0000000100407547 */ /* 0x002fea000b800000 */
[----:B------:R-:W-:Y:S01]  /*63a0*/  ISETP.NE.AND P3, PT, R18, RZ, PT ;  /* 0x000000ff1200720c */ /* 0x000fe20003f65270 */
[----:B0-----:R-:W0:-:S12]  /*63b0*/  @!P1 LDC.64 R222, c[0x0][0x3b8] ;  /* 0x0000ee00ffde9b82 */ /* 0x001e180000000a00 */
        /* <DEDUP_REMOVED lines=14> */
.L_x_289:
[----:B------:R-:W-:Y:S05]  /*64a0*/  BSYNC.RECONVERGENT B1 ;  /* 0x0000000000017941 */ /* 0x000fea0003800200 */
.L_x_288:
[----:B------:R-:W-:Y:S01]  /*64b0*/  BSSY.RECONVERGENT B1, `(.L_x_290) ;  /* 0x0000020000017945 */ /* 0x000fe20003800200 */
[----:B------:R-:W-:-:S03]  /*64c0*/  IMAD.IADD R11, R29, 0x1, R11 ;  /* 0x000000011d0b7824 */ /* 0x000fc600078e020b */
[----:B------:R-:W-:Y:S05]  /*64d0*/  @P0 BRA `(.L_x_291) ;  /* 0x0000000000740947 */ /* 0x000fea0003800000 */
[----:B------:R-:W-:-:S05]  /*64e0*/  IMAD.SHL.U32 R228, R230, 0x8, RZ ;  /* 0x00000008e6e47824 */ /* 0x000fca00078e00ff */
[----:B------:R-:W-:-:S13]  /*64f0*/  ISETP.GE.AND P1, PT, R228, R19, PT ;  /* 0x00000013e400720c */ /* 0x000fda0003f26270 */
[----:B------:R-:W2:Y:S01]  /*6500*/  @!P1 LDG.E R197, desc[UR36][R240.64] ;  /* 0x00000024f0c59981 */ /* 0x000ea2000c1e1900 */
[----:B------:R-:W3:Y:S01]  /*6510*/  @!P1 LDC.64 R12, c[0x0][0x3b8] ;  /* 0x0000ee00ff0c9b82 */ /* 0x000ee20000000a00 */
[----:B--2---:R-:W-:-:S05]  /*6520*/  @!P1 IMAD R197, R24, R197, R228 ;  /* 0x000000c518c59224 */ /* 0x004fca00078e02e4 */
[----:B------:R-:W-:-:S04]  /*6530*/  @!P1 IADD3 R196, P2, PT, R10, R197, RZ ;  /* 0x000000c50ac49210 */ /* 0x000fc80007f5e0ff */
        /* <DEDUP_REMOVED lines=8> */
[----:B01----:R-:W0:-:S12]  /*65c0*/  @!P1 LDC.64 R222, c[0x0][0x3b8] ;  /* 0x0000ee00ffde9b82 */ /* 0x003e180000000a00 */
        /* <DEDUP_REMOVED lines=14> */
.L_x_291:
[----:B------:R-:W-:Y:S05]  /*66b0*/  BSYNC.RECONVERGENT B1 ;  /* 0x0000000000017941 */ /* 0x000fea0003800200 */
.L_x_290:
[----:B------:R-:W-:Y:S04]  /*66c0*/  BSSY.RECONVERGENT B1, `(.L_x_292) ;  /* 0x000001f000017945 */ /* 0x000fe80003800200 */
[----:B------:R-:W-:Y:S05]  /*66d0*/  @P0 BRA `(.L_x_293) ;  /* 0x0000000000740947 */ /* 0x000fea0003800000 */
[----:B------:R-:W-:-:S04]  /*66e0*/  SHF.L.U32 R228, R231, 0x3, RZ ;  /* 0x00000003e7e47819 */ /* 0x000fc800000006ff */
[----:B------:R-:W-:-:S13]  /*66f0*/  ISETP.GE.AND P1, PT, R228, R19, PT ;  /* 0x00000013e400720c */ /* 0x000fda0003f26270 */
[----:B------:R-:W3:Y:S01]  /*6700*/  @!P1 LDG.E R199, desc[UR36][R240.64] ;  /* 0x00000024f0c79981 */ /* 0x000ee2000c1e1900 */
[----:B------:R-:W4:Y:S01]  /*6710*/  @!P1 LDC.64 R12, c[0x0][0x3b8] ;  /* 0x0000ee00ff0c9b82 */ /* 0x000f220000000a00 */
[----:B---3--:R-:W-:-:S05]  /*6720*/  @!P1 IMAD R199, R24, R199, R228 ;  /* 0x000000c718c79224 */ /* 0x008fca00078e02e4 */
[----:B------:R-:W-:-:S04]  /*6730*/  @!P1 IADD3 R198, P2, PT, R10, R199, RZ ;  /* 0x000000c70ac69210 */ /* 0x000fc80007f5e0ff */
        /* <DEDUP_REMOVED lines=8> */
[----:B012---:R-:W0:-:S12]  /*67c0*/  @!P1 LDC.64 R222, c[0x0][0x3b8] ;  /* 0x0000ee00ffde9b82 */ /* 0x007e180000000a00 */
        /* <DEDUP_REMOVED lines=14> */
.L_x_293:
[----:B------:R-:W-:Y:S05]  /*68b0*/  BSYNC.RECONVERGENT B1 ;  /* 0x0000000000017941 */ /* 0x000fea0003800200 */
.L_x_292:
[----:B------:R-:W-:Y:S04]  /*68c0*/  BSSY.RECONVERGENT B1, `(.L_x_294) ;  /* 0x000001f000017945 */ /* 0x000fe80003800200 */
[----:B------:R-:W-:Y:S05]  /*68d0*/  @P0 BRA `(.L_x_295) ;  /* 0x0000000000740947 */ /* 0x000fea0003800000 */
[----:B------:R-:W-:-:S05]  /*68e0*/  IMAD.SHL.U32 R228, R232, 0x8, RZ ;  /* 0x00000008e8e47824 */ /* 0x000fca00078e00ff */
[----:B------:R-:W-:-:S13]  /*68f0*/  ISETP.GE.AND P1, PT, R228, R19, PT ;  /* 0x00000013e400720c */ /* 0x000fda0003f26270 */
[----:B------:R-:W4:Y:S01]  /*6900*/  @!P1 LDG.E R201, desc[UR36][R240.64] ;  /* 0x00000024f0c99981 */ /* 0x000f22000c1e1900 */
[----:B------:R-:W0:Y:S01]  /*6910*/  @!P1 LDC.64 R12, c[0x0][0x3b8] ;  /* 0x0000ee00ff0c9b82 */ /* 0x000e220000000a00 */
[----:B----4-:R-:W-:-:S05]  /*6920*/  @!P1 IMAD R201, R24, R201, R228 ;  /* 0x000000c918c99224 */ /* 0x010fca00078e02e4 */
[----:B------:R-:W-:-:S04]  /*6930*/  @!P1 IADD3 R200, P2, PT, R10, R201, RZ ;  /* 0x000000c90ac89210 */ /* 0x000fc80007f5e0ff */
[----:B------:R-:W-:Y:S02]  /*6940*/  @!P1 LEA.HI.X.SX32 R201, R201, R23, 0x1, P2 ;  /* 0x00000017c9c99211 */ /* 0x000fe400010f0eff */
[----:B0-----:R-:W-:-:S04]  /*6950*/  @!P1 LEA R12, P2, R200, R12, 0x1 ;  /* 0x0000000cc80c9211 */ /* 0x001fc800078408ff */
[----:B------:R-:W-:Y:S02]  /*6960*/  @!P1 LEA.HI.X R13, R200, R13, R201, 0x1, P2 ;  /* 0x0000000dc80d9211 */ /* 0x000fe400010f0cc9 */
[----:B------:R-:W-:-:S06]  /*6970*/  CS2R R200, SRZ ;  /* 0x0000000000c87805 */ /* 0x000fcc000001ff00 */
[----:B------:R4:W5:Y:S01]  /*6980*/  @!P1 LDG.E.64 R200, desc[UR36][R12.64] ;  /* 0x000000240cc89981 */ /* 0x000962000c1e1b00 */
[----:B------:R-:W-:-:S09]  /*6990*/  UISETP.NE.AND UP0, UPT, UR19, URZ, UPT ;  /* 0x000000ff1300728c */ /* 0x000fd2000bf05270 */
[----:B----4-:R-:W-:Y:S05]  /*69a0*/  BRA.U UP0, `(.L_x_295) ;  /* 0x0000000100407547 */ /* 0x010fea000b800000 */
[----:B------:R-:W-:Y:S01]  /*69b0*/  ISETP.NE.AND P3, PT, R18, RZ, PT ;  /* 0x000000ff1200720c */ /* 0x000fe20003f65270 */
[----:B-123--:R-:W0:-:S12]  /*69c0*/  @!P1 LDC.64 R222, c[0x0][0x3b8] ;  /* 0x0000ee00ffde9b82 */ /* 0x00ee180000000a00 */
        /* <DEDUP_REMOVED lines=14> */
.L_x_295:
[----:B------:R-:W-:Y:S05]  /*6ab0*/  BSYNC.RECONVERGENT B1 ;  /* 0x0000000000017941 */ /* 0x000fea0003800200 */
.L_x_294:
[----:B------:R-:W-:Y:S04]  /*6ac0*/  BSSY.RECONVERGENT B1, `(.L_x_296) ;  /* 0x000001f000017945 */ /* 0x000fe80003800200 */
[----:B------:R-:W-:Y:S05]  /*6ad0*/  @P0 BRA `(.L_x_297) ;  /* 0x0000000000740947 */ /* 0x000fea0003800000 */
[----:B------:R-:W-:-:S05]  /*6ae0*/  IMAD.SHL.U32 R228, R234, 0x8, RZ ;  /* 0x00000008eae47824 */ /* 0x000fca00078e00ff */
[----:B------:R-:W-:-:S13]  /*6af0*/  ISETP.GE.AND P1, PT, R228, R19, PT ;  /* 0x00000013e400720c */ /* 0x000fda0003f26270 */
[----:B------:R-:W2:Y:S01]  /*6b00*/  @!P1 LDG.E R203, desc[UR36][R240.64] ;  /* 0x00000024f0cb9981 */ /* 0x000ea2000c1e1900 */
[----:B------:R-:W0:Y:S01]  /*6b10*/  @!P1 LDC.64 R12, c[0x0][0x3b8] ;  /* 0x0000ee00ff0c9b82 */ /* 0x000e220000000a00 */
[----:B--2---:R-:W-:-:S05]  /*6b20*/  @!P1 IMAD R203, R24, R203, R228 ;  /* 0x000000cb18cb9224 */ /* 0x004fca00078e02e4 */
[----:B------:R-:W-:-:S04]  /*6b30*/  @!P1 IADD3 R202, P2, PT, R10, R203, RZ ;  /* 0x000000cb0aca9210 */ /* 0x000fc80007f5e0ff */
[----:B01-34-:R-:W-:Y:S02]  /*6b40*/  @!P1 LEA.HI.X.SX32 R222, R203, R23, 0x1, P2 ;  /* 0x00000017cbde9211 */ /* 0x01bfe400010f0eff */
        /* <DEDUP_REMOVED lines=22> */
.L_x_297:
[----:B------:R-:W-:Y:S05]  /*6cb0*/  BSYNC.RECONVERGENT B1 ;  /* 0x0000000000017941 */ /* 0x000fea0003800200 */
.L_x_296:
[----:B------:R-:W-:Y:S04]  /*6cc0*/  BSSY.RECONVERGENT B1, `(.L_x_298) ;  /* 0x000001f000017945 */ /* 0x000fe80003800200 */
[----:B------:R-:W-:Y:S05]  /*6cd0*/  @P0 BRA `(.L_x_299) ;  /* 0x0000000000740947 */ /* 0x000fea0003800000 */
[----:B------:R-:W-:-:S04]  /*6ce0*/  SHF.L.U32 R228, R233, 0x3, RZ ;  /* 0x00000003e9e47819 */ /* 0x000fc800000006ff */
        /* <DEDUP_REMOVED lines=28> */
.L_x_299:
[----:B------:R-:W-:Y:S05]  /*6eb0*/  BSYNC.RECONVERGENT B1 ;  /* 0x0000000000017941 */ /* 0x000fea0003800200 */
.L_x_298:
        /* <DEDUP_REMOVED lines=31> */
.L_x_301:
[----:B------:R-:W-:Y:S05]  /*70b0*/  BSYNC.RECONVERGENT B1 ;  /* 0x0000000000017941 */ /* 0x000fea0003800200 */
.L_x_300:
        /* <DEDUP_REMOVED lines=31> */
.L_x_303:
[----:B------:R-:W-:Y:S05]  /*72b0*/  BSYNC.RECONVERGENT B1 ;  /* 0x0000000000017941 */ /* 0x000fea0003800200 */
.L_x_302:
        /* <DEDUP_REMOVED lines=31> */
.L_x_305:
[----:B------:R-:W-:Y:S05]  /*74b0*/  BSYNC.RECONVERGENT B1 ;  /* 0x0000000000017941 */ /* 0x000fea0003800200 */
.L_x_304:
        /* <DEDUP_REMOVED lines=31> */
.L_x_307:
[----:B------:R-:W-:Y:S05]  /*76b0*/  BSYNC.RECONVERGENT B1 ;  /* 0x0000000000017941 */ /* 0x000fea0003800200 */
.L_x_306:
        /* <DEDUP_REMOVED lines=31> */
.L_x_309:
[----:B------:R-:W-:Y:S05]  /*78b0*/  BSYNC.RECONVERGENT B1 ;  /* 0x0000000000017941 */ /* 0x000fea0003800200 */
.L_x_308:
        /* <DEDUP_REMOVED lines=31> */
.L_x_311:
[----:B------:R-:W-:Y:S05]  /*7ab0*/  BSYNC.RECONVERGENT B1 ;  /* 0x0000000000017941 */ /* 0x000fea0003800200 */
.L_x_310:
[----:B------:R-:W-:Y:S04]  /*7ac0*/  BSSY.RECONVERGENT B1, `(.L_x_312) ;  /* 0x000001f000017945 */ /* 0x000fe80003800200 */
[----:B------:R-:W-:Y:S05]  /*7ad0*/  @P0 BRA `(.L_x_313) ;  /* 0x0000000000740947 */ /* 0x000fea0003800000 */
[----:B------:R-:W-:-:S05]  /*7ae0*/  IMAD.SHL.U32 R224, R29, 0x8, RZ ;  /* 0x000000081de07824 */ /* 0x000fca00078e00ff */
[----:B------:R-:W-:-:S13]  /*7af0*/  ISETP.GE.AND P1, PT, R224, R19, PT ;  /* 0x00000013e000720c */ /* 0x000fda0003f26270 */
[----:B------:R-:W2:Y:S01]  /*7b00*/  @!P1 LDG.E R29, desc[UR36][R240.64] ;  /* 0x00000024f01d9981 */ /* 0x000ea2000c1e1900 */
[----:B------:R-:W0:Y:S01]  /*7b10*/  @!P1 LDC.64 R12, c[0x0][0x3b8] ;  /* 0x0000ee00ff0c9b82 */ /* 0x000e220000000a00 */
[----:B------:R-:W-:Y:S01]  /*7b20*/  CS2R R218, SRZ ;  /* 0x0000000000da7805 */ /* 0x000fe2000001ff00 */
[----:B--2---:R-:W-:-:S05]  /*7b30*/  @!P1 IMAD R29, R24, R29, R224 ;  /* 0x0000001d181d9224 */ /* 0x004fca00078e02e0 */
[----:B------:R-:W-:-:S04]  /*7b40*/  @!P1 IADD3 R14, P2, PT, R10, R29, RZ ;  /* 0x0000001d0a0e9210 */ /* 0x000fc80007f5e0ff */
[----:B------:R-:W-:Y:S02]  /*7b50*/  @!P1 LEA.HI.X.SX32 R29, R29, R23, 0x1, P2 ;  /* 0x000000171d1d9211 */ /* 0x000fe400010f0eff */
[----:B0-----:R-:W-:-:S04]  /*7b60*/  @!P1 LEA R12, P2, R14, R12, 0x1 ;  /* 0x0000000c0e0c9211 */ /* 0x001fc800078408ff */
[----:B------:R-:W-:-:S05]  /*7b70*/  @!P1 LEA.HI.X R13, R14, R13, R29, 0x1, P2 ;  /* 0x0000000d0e0d9211 */ /* 0x000fca00010f0c1d */
        /* <DEDUP_REMOVED lines=19> */
.L_x_313:
[----:B------:R-:W-:Y:S05]  /*7cb0*/  BSYNC.RECONVERGENT B1 ;  /* 0x0000000000017941 */ /* 0x000fea0003800200 */
.L_x_312:
[----:B------:R-:W-:Y:S04]  /*7cc0*/  BSSY.RECONVERGENT B1, `(.L_x_314) ;  /* 0x000001f000017945 */ /* 0x000fe80003800200 */
[----:B------:R-:W-:Y:S05]  /*7cd0*/  @P0 BRA `(.L_x_315) ;  /* 0x0000000000740947 */ /* 0x000fea0003800000 */
[----:B------:R-:W-:-:S04]  /*7ce0*/  SHF.L.U32 R224, R11, 0x3, RZ ;  /* 0x000000030be07819 */ /* 0x000fc800000006ff */
        /* <DEDUP_REMOVED lines=28> */
.L_x_315:
[----:B------:R-:W-:Y:S05]  /*7eb0*/  BSYNC.RECONVERGENT B1 ;  /* 0x0000000000017941 */ /* 0x000fea0003800200 */
.L_x_314:
[----:B-----5:R-:W-:Y:S02]  /*7ec0*/  HMUL2 R11, R156, R158 ;  /* 0x0000009e9c0b7232 */ /* 0x020fe40000000000 */
[----:B------:R-:W-:Y:S01]  /*7ed0*/  HFMA2 R12, R157, R159, -RZ ;  /* 0x0000009f9d0c7231 */ /* 0x000fe200001000ff */
[----:B------:R-:W-:Y:S01]  /*7ee0*/  UMOV UR4, 0xffffffff ;  /* 0xffffffff00047882 */ /* 0x000fe20000000000 */
[----:B------:R-:W-:Y:S02]  /*7ef0*/  ISETP.NE.AND P1, PT, R15, RZ, P6 ;  /* 0x000000ff0f00720c */ /* 0x000fe40003725270 */
[----:B------:R-:W-:Y:S01]  /*7f00*/  LOP3.LUT R29, R2, 0x1, RZ, 0xc0, !PT ;  /* 0x00000001021d7812 */ /* 0x000fe200078ec0ff */
[----:B------:R-:W-:Y:S02]  /*7f10*/  HFMA2 R11, R154, R160, R11 ;  /* 0x000000a09a0b7231 */ /* 0x000fe4000000000b */
[----:B------:R-:W-:Y:S02]  /*7f20*/  HFMA2 R12, R155, R161, R12 ;  /* 0x000000a19b0c7231 */ /* 0x000fe4000000000c */
[----:B------:R-:W-:-:S02]  /*7f30*/  HFMA2 R11, R152, R162, R11 ;  /* 0x000000a2980b7231 */ /* 0x000fc4000000000b */
[----:B------:R-:W-:-:S04]  /*7f40*/  HFMA2 R12, R153, R163, R12 ;  /* 0x000000a3990c7231 */ /* 0x000fc8000000000c */
[----:B------:R-:W-:Y:S02]  /*7f50*/  HFMA2 R12, R151, R165, R12 ;  /* 0x000000a5970c7231 */ /* 0x000fe4000000000c */
[----:B------:R-:W-:Y:S02]  /*7f60*/  HFMA2 R11, R150, R164, R11 ;  /* 0x000000a4960b7231 */ /* 0x000fe4000000000b */
        /* <DEDUP_REMOVED lines=41> */
[----:B------:R-:W-:-:S04]  /*8200*/  HFMA2 R11, R122, R192, R11 ;  /* 0x000000c07a0b7231 */ /* 0x000fc8000000000b */
        /* <DEDUP_REMOVED lines=14> */
[----:B------:R-:W-:-:S05]  /*82f0*/  HADD2 R11, R11, R12 ;  /* 0x0000000c0b0b7230 */ /* 0x000fca0000000000 */
[--C-:B------:R-:W-:Y:S02]  /*8300*/  HADD2.F32 R13, -RZ, R11.reuse.H0_H0 ;  /* 0x2000000bff0d7230 */ /* 0x100fe40000004100 */
[----:B------:R-:W-:-:S05]  /*8310*/  HADD2.F32 R12, -RZ, R11.H1_H1 ;  /* 0x3000000bff0c7230 */ /* 0x000fca0000004100 */
[----:B------:R-:W-:Y:S01]  /*8320*/  FADD.FTZ R13, R13, R12 ;  /* 0x0000000c0d0d7221 */ /* 0x000fe20000010000 */
[----:B------:R-:W-:Y:S06]  /*8330*/  BRA.DIV UR4, `(.L_x_316) ;  /* 0x00000052040c7947 */ /* 0x000fec000b800000 */
[----:B------:R0:W0:Y:S02]  /*8340*/  SHFL.BFLY PT, R14, R13, 0x1, 0x1f ;  /* 0x0c201f000d0e7f89 */ /* 0x00002400000e0000 */
.L_x_388:
[----:B------:R-:W-:Y:S01]  /*8350*/  ISETP.EQ.U32.OR P0, PT, R29, 0x1, P0 ;  /* 0x000000011d00780c */ /* 0x000fe20000702470 */
[----:B0-----:R-:W-:Y:S01]  /*8360*/  FADD.FTZ R14, R13, R14 ;  /* 0x0000000e0d0e7221 */ /* 0x001fe20000010000 */
[----:B------:R-:W-:Y:S03]  /*8370*/  BSSY.RECONVERGENT B1, `(.L_x_317) ;  /* 0x0000015000017945 */ /* 0x000fe60003800200 */
[----:B------:R-:W-:-:S08]  /*8380*/  FMUL.FTZ R14, R14, UR20 ;  /* 0x000000140e0e7c20 */ /* 0x000fd00008410000 */
[----:B------:R-:W-:Y:S05]  /*8390*/  @P0 BRA `(.L_x_318) ;  /* 0x0000000000480947 */ /* 0x000fea0003800000 */
[----:B------:R-:W-:-:S04]  /*83a0*/  ISETP.NE.U32.AND P0, PT, RZ, UR22, PT ;  /* 0x00000016ff007c0c */ /* 0x000fc8000bf05070 */
[----:B------:R-:W-:Y:S02]  /*83b0*/  ISETP.NE.AND.EX P2, PT, RZ, UR23, PT, P0 ;  /* 0x00000017ff007c0c */ /* 0x000fe4000bf45300 */
[----:B------:R-:W-:-:S04]  /*83c0*/  ISETP.NE.U32.AND P0, PT, RZ, UR14, PT ;  /* 0x0000000eff007c0c */ /* 0x000fc8000bf05070 */
[----:B------:R-:W-:-:S07]  /*83d0*/  ISETP.NE.AND.EX P0, PT, RZ, UR15, PT, P0 ;  /* 0x0000000fff007c0c */ /* 0x000fce000bf05300 */
[----:B------:R-:W0:Y:S06]  /*83e0*/  @P2 LDC.64 R12, c[0x0][0x438] ;  /* 0x00010e00ff0c2b82 */ /* 0x000e2c0000000a00 */
[----:B------:R-:W5:Y:S01]  /*83f0*/  @P0 LDG.E.U16 R15, desc[UR36][R238.64] ;  /* 0x00000024ee0f0981 */ /* 0x000f62000c1e1500 */
[----:B0-----:R-:W-:-:S06]  /*8400*/  @P2 IMAD.WIDE R12, R20, 0x2, R12 ;  /* 0x00000002140c2825 */ /* 0x001fcc00078e020c */
[----:B------:R-:W2:Y:S01]  /*8410*/  @P2 LDG.E.U16 R12, desc[UR36][R12.64] ;  /* 0x000000240c0c2981 */ /* 0x000ea2000c1e1500 */
[----:B------:R-:W-:-:S04]  /*8420*/  @P0 ISETP.GE.AND P3, PT, R28, R25, PT ;  /* 0x000000191c00020c */ /* 0x000fc80003f66270 */
[----:B------:R-:W-:-:S04]  /*8430*/  @P0 SEL R28, RZ, UR39, P3 ;  /* 0x00000027ff1c0c07 */ /* 0x000fc80009800000 */
[----:B------:R-:W-:Y:S01]  /*8440*/  @P0 IADD3 R28, PT, PT, R21, -UR44, R28 ;  /* 0x8000002c151c0c10 */ /* 0x000fe2000fffe01c */
[----:B-----5:R-:W-:-:S03]  /*8450*/  @P0 HADD2.F32 R29, -RZ, R15.H0_H0 ;  /* 0x2000000fff1d0230 */ /* 0x020fc60000004100 */
[----:B------:R-:W-:Y:S01]  /*8460*/  @P0 I2FP.F32.S32 R15, R28 ;  /* 0x0000001c000f0245 */ /* 0x000fe20000201400 */
[----:B--2---:R-:W-:-:S05]  /*8470*/  @P2 HADD2.F32 R11, -RZ, R12.H0_H0 ;  /* 0x2000000cff0b2230 */ /* 0x004fca0000004100 */
[----:B------:R-:W-:-:S04]  /*8480*/  @P2 FADD.FTZ R14, R14, R11 ;  /* 0x0000000b0e0e2221 */ /* 0x000fc80000010000 */
[----:B------:R-:W-:-:S05]  /*8490*/  @P0 FFMA.FTZ R14, R15, R29, R14 ;  /* 0x0000001d0f0e0223 */ /* 0x000fca000001000e */
[----:B------:R0:W-:Y:S01]  /*84a0*/  STS [R26], R14 ;  /* 0x0000000e1a007388 */ /* 0x0001e20000000800 */
[----:B------:R-:W-:-:S07]  /*84b0*/  @!P1 FMNMX.FTZ R0, R0, R14, !PT ;  /* 0x0000000e00009209 */ /* 0x000fce0007810000 */
.L_x_318:
[----:B------:R-:W-:Y:S05]  /*84c0*/  BSYNC.RECONVERGENT B1 ;  /* 0x0000000000017941 */ /* 0x000fea0003800200 */
.L_x_317:
[C---:B------:R-:W-:Y:S01]  /*84d0*/  VIADD R11, R21.reuse, 0x3f ;  /* 0x0000003f150b7836 */ /* 0x040fe20000000000 */
[----:B------:R-:W-:Y:S01]  /*84e0*/  IADD3 R6, P1, PT, R6, 0x40, RZ ;  /* 0x0000004006067810 */ /* 0x000fe20007f3e0ff */
[----:B0-----:R-:W-:Y:S01]  /*84f0*/  VIADD R26, R26, 0x100 ;  /* 0x000001001a1a7836 */ /* 0x001fe20000000000 */
[----:B------:R-:W-:Y:S02]  /*8500*/  IADD3 R21, PT, PT, R21, 0x40, RZ ;  /* 0x0000004015157810 */ /* 0x000fe40007ffe0ff */
[----:B------:R-:W-:Y:S01]  /*8510*/  ISETP.GE.AND P0, PT, R11, R8, PT ;  /* 0x000000080b00720c */ /* 0x000fe20003f06270 */
[----:B------:R-:W-:Y:S01]  /*8520*/  IMAD.X R7, RZ, RZ, R7, P1 ;  /* 0x000000ffff077224 */ /* 0x000fe200008e0607 */
[----:B------:R-:W-:-:S11]  /*8530*/  IADD3 R20, PT, PT, R20, 0x40, RZ ;  /* 0x0000004014147810 */ /* 0x000fd60007ffe0ff */
[----:B------:R-:W-:Y:S05]  /*8540*/  @!P0 BRA `(.L_x_319) ;  /* 0xffffffb400988947 */ /* 0x000fea000383ffff */
.L_x_251:
[----:B0-----:R-:W-:Y:S05]  /*8550*/  BSYNC B0 ;  /* 0x0000000000007941 */ /* 0x001fea0003800000 */
.L_x_250:
[----:B------:R-:W-:-:S03]  /*8560*/  UMOV UR4, 0xffffffff ;  /* 0xffffffff00047882 */ /* 0x000fc60000000000 */
[----:B------:R-:W-:Y:S05]  /*8570*/  BRA.DIV UR4, `(.L_x_320) ;  /* 0x0000004e04a07947 */ /* 0x000fea000b800000 */
[----:B------:R-:W0:Y:S02]  /*8580*/  SHFL.BFLY PT, R14, R0, 0x10, 0x1f ;  /* 0x0e001f00000e7f89 */ /* 0x000e2400000e0000 */
[----:B0-----:R-:W-:-:S05]  /*8590*/  FMNMX.FTZ R13, R14, R0, !PT ;  /* 0x000000000e0d7209 */ /* 0x001fca0007810000 */
[----:B------:R-:W1:Y:S02]  /*85a0*/  SHFL.BFLY PT, R14, R13, 0x8, 0x1f ;  /* 0x0d001f000d0e7f89 */ /* 0x000e6400000e0000 */
[----:B-1----:R-:W-:-:S05]  /*85b0*/  FMNMX.FTZ R4, R13, R14, !PT ;  /* 0x0000000e0d047209 */ /* 0x002fca0007810000 */
[----:B------:R-:W0:Y:S02]  /*85c0*/  SHFL.BFLY PT, R14, R4, 0x4, 0x1f ;  /* 0x0c801f00040e7f89 */ /* 0x000e2400000e0000 */
[----:B0-----:R-:W-:-:S05]  /*85d0*/  FMNMX.FTZ R5, R4, R14, !PT ;  /* 0x0000000e04057209 */ /* 0x001fca0007810000 */
[----:B------:R0:W1:Y:S02]  /*85e0*/  SHFL.BFLY PT, R14, R5, 0x2, 0x1f ;  /* 0x0c401f00050e7f89 */ /* 0x00006400000e0000 */
.L_x_394:
[----:B------:R-:W5:Y:S01]  /*85f0*/  S2R R13, SR_CgaCtaId ;  /* 0x00000000000d7919 */ /* 0x000f620000008800 */
[----:B---3--:R-:W-:Y:S01]  /*8600*/  LOP3.LUT P0, R0, R2, 0x1f, RZ, 0xc0, !PT ;  /* 0x0000001f02007812 */ /* 0x008fe2000780c0ff */
[----:B------:R-:W-:Y:S05]  /*8610*/  WARPSYNC.ALL ;  /* 0x0000000000007948 */ /* 0x000fea0003800000 */
[----:B------:R-:W-:Y:S02]  /*8620*/  MOV R12, 0x400 ;  /* 0x00000400000c7802 */ /* 0x000fe40000000f00 */
[----:B01----:R-:W-:Y:S02]  /*8630*/  FMNMX.FTZ R5, R5, R14, !PT ;  /* 0x0000000e05057209 */ /* 0x003fe40007810000 */
[----:B-----5:R-:W-:-:S04]  /*8640*/  LEA R9, R13, R12, 0x18 ;  /* 0x0000000c0d097211 */ /* 0x020fc800078ec0ff */
[----:B------:R-:W-:-:S05]  /*8650*/  @!P0 LEA.HI R4, R2, R9, RZ, 0x1d ;  /* 0x0000000902048211 */ /* 0x000fca00078fe8ff */
[----:B------:R0:W-:Y:S01]  /*8660*/  @!P0 STS [R4], R5 ;  /* 0x0000000504008388 */ /* 0x0001e20000000800 */
[----:B------:R-:W-:Y:S01]  /*8670*/  BAR.SYNC.DEFER_BLOCKING 0x0 ;  /* 0x0000000000007b1d */ /* 0x000fe20000010000 */
[C---:B------:R-:W-:Y:S01]  /*8680*/  ISETP.GT.U32.AND P0, PT, R0.reuse, 0x3, PT ;  /* 0x000000030000780c */ /* 0x040fe20003f04070 */
[----:B0-----:R-:W-:Y:S01]  /*8690*/  IMAD.MOV.U32 R4, RZ, RZ, -0x800001 ;  /* 0xff7fffffff047424 */ /* 0x001fe200078e00ff */
[----:B------:R-:W-:Y:S01]  /*86a0*/  LEA R8, R0, R9, 0x2 ;  /* 0x0000000900087211 */ /* 0x000fe200078e10ff */
[----:B------:R-:W-:Y:S02]  /*86b0*/  IMAD.MOV.U32 R10, RZ, RZ, RZ ;  /* 0x000000ffff0a7224 */ /* 0x000fe400078e00ff */
[----:B------:R-:W-:Y:S08]  /*86c0*/  BSSY.RECONVERGENT B0, `(.L_x_321) ;  /* 0x0000153000007945 */ /* 0x000ff00003800200 */
[----:B------:R-:W0:Y:S04]  /*86d0*/  @!P0 LDS R4, [R8] ;  /* 0x0000000008048984 */ /* 0x000e280000000800 */
[----:B0-----:R-:W0:Y:S02]  /*86e0*/  SHFL.BFLY PT, R5, R4, 0x2, 0x1f ;  /* 0x0c401f0004057f89 */ /* 0x001e2400000e0000 */
[----:B0-----:R-:W-:-:S05]  /*86f0*/  FMNMX.FTZ R6, R5, R4, !PT ;  /* 0x0000000405067209 */ /* 0x001fca0007810000 */
[----:B------:R-:W0:Y:S02]  /*8700*/  SHFL.BFLY PT, R5, R6, 0x1, 0x1f ;  /* 0x0c201f0006057f89 */ /* 0x000e2400000e0000 */
[----:B0-----:R-:W-:Y:S02]  /*8710*/  FMNMX.FTZ R7, R6, R5, !PT ;  /* 0x0000000506077209 */ /* 0x001fe40007810000 */
[----:B------:R-:W-:-:S03]  /*8720*/  IADD3 R5, PT, PT, R2, UR10, RZ ;  /* 0x0000000a02057c10 */ /* 0x000fc6000fffe0ff */
[----:B------:R0:W1:Y:S01]  /*8730*/  SHFL.IDX PT, R38, R7, RZ, 0x1f ;  /* 0x00001fff07267589 */ /* 0x00006200000e0000 */
[----:B------:R-:W-:-:S13]  /*8740*/  ISETP.GE.AND P0, PT, R5, UR44, PT ;  /* 0x0000002c05007c0c */ /* 0x000fda000bf06270 */
[----:B0-----:R-:W-:Y:S05]  /*8750*/  @P0 BRA `(.L_x_322) ;  /* 0x0000001400240947 */ /* 0x001fea0003800000 */
[----:B------:R-:W0:Y:S02]  /*8760*/  LDC.64 R6, c[0x0][0x420] ;  /* 0x00010800ff067b82 */ /* 0x000e240000000a00 */
[----:B0-----:R-:W-:-:S04]  /*8770*/  ISETP.NE.U32.AND P0, PT, R6, RZ, PT ;  /* 0x000000ff0600720c */ /* 0x001fc80003f05070 */
[----:B------:R-:W-:-:S13]  /*8780*/  ISETP.NE.AND.EX P0, PT, R7, RZ, PT, P0 ;  /* 0x000000ff0700720c */ /* 0x000fda0003f05300 */
[----:B------:R-:W-:Y:S05]  /*8790*/  @P0 BRA `(.L_x_323) ;  /* 0x0000000c00940947 */ /* 0x000fea0003800000 */
[----:B------:R-:W-:Y:S01]  /*87a0*/  HFMA2 R4, -RZ, RZ, 0, 7.62939453125e-06 ;  /* 0x00000080ff047431 */ /* 0x000fe200000001ff */
[----:B------:R-:W-:Y:S01]  /*87b0*/  LOP3.LUT R7, RZ, R2, RZ, 0x33, !PT ;  /* 0x00000002ff077212 */ /* 0x000fe200078e33ff */
[----:B------:R-:W-:Y:S01]  /*87c0*/  BSSY.RECONVERGENT B1, `(.L_x_324) ;  /* 0x000001c000017945 */ /* 0x000fe20003800200 */
[----:B------:R-:W-:Y:S02]  /*87d0*/  IMAD.MOV.U32 R10, RZ, RZ, RZ ;  /* 0x000000ffff0a7224 */ /* 0x000fe400078e00ff */
[----:B------:R-:W-:-:S04]  /*87e0*/  VIADDMNMX R4, R5, R4, UR44, !PT ;  /* 0x0000002c05047e46 */ /* 0x000fc8000f800104 */
[----:B------:R-:W-:-:S04]  /*87f0*/  IADD3 R7, PT, PT, R4, -UR10, R7 ;  /* 0x8000000a04077c10 */ /* 0x000fc8000fffe007 */
[C---:B------:R-:W-:Y:S02]  /*8800*/  LOP3.LUT R4, R7.reuse, 0x180, RZ, 0xc0, !PT ;  /* 0x0000018007047812 */ /* 0x040fe400078ec0ff */
[----:B------:R-:W-:Y:S02]  /*8810*/  ISETP.GE.U32.AND P1, PT, R7, 0x180, PT ;  /* 0x000001800700780c */ /* 0x000fe40003f26070 */
[----:B------:R-:W-:Y:S02]  /*8820*/  ISETP.NE.AND P0, PT, R4, 0x180, PT ;  /* 0x000001800400780c */ /* 0x000fe40003f05270 */
[----:B------:R-:W-:-:S11]  /*8830*/  MOV R4, R5 ;  /* 0x0000000500047202 */ /* 0x000fd60000000f00 */
[----:B------:R-:W-:Y:S05]  /*8840*/  @!P0 BRA `(.L_x_325) ;  /* 0x00000000004c8947 */ /* 0x000fea0003800000 */
[----:B------:R-:W-:Y:S01]  /*8850*/  VIADD R6, R12, 0x420 ;  /* 0x000004200c067836 */ /* 0x000fe20000000000 */
[----:B------:R-:W-:Y:S02]  /*8860*/  LEA.HI R4, R7, 0x1, RZ, 0x19 ;  /* 0x0000000107047811 */ /* 0x000fe400078fc8ff */
[----:B------:R-:W-:Y:S02]  /*8870*/  MOV R10, RZ ;  /* 0x000000ff000a7202 */ /* 0x000fe40000000f00 */
[----:B------:R-:W-:Y:S02]  /*8880*/  LEA R14, R13, R6, 0x18 ;  /* 0x000000060d0e7211 */ /* 0x000fe400078ec0ff */
[----:B------:R-:W-:Y:S01]  /*8890*/  LOP3.LUT R6, R4, 0x3, RZ, 0xc0, !PT ;  /* 0x0000000304067812 */ /* 0x000fe200078ec0ff */
[----:B------:R-:W-:Y:S01]  /*88a0*/  IMAD.MOV.U32 R4, RZ, RZ, R5 ;  /* 0x000000ffff047224 */ /* 0x000fe200078e0005 */
[----:B------:R-:W-:-:S03]  /*88b0*/  IADD3 R7, PT, PT, R14, R3, RZ ;  /* 0x000000030e077210 */ /* 0x000fc60007ffe0ff */
[----:B------:R-:W-:-:S07]  /*88c0*/  IMAD.MOV R6, RZ, RZ, -R6 ;  /* 0x000000ffff067224 */ /* 0x000fce00078e0a06 */
.L_x_326:
[----:B------:R-:W1:Y:S01]  /*88d0*/  LDS R11, [R7] ;  /* 0x00000000070b7984 */ /* 0x000e620000000800 */
[----:B------:R-:W-:Y:S01]  /*88e0*/  IADD3 R6, PT, PT, R6, 0x1, RZ ;  /* 0x0000000106067810 */ /* 0x000fe20007ffe0ff */
[----:B------:R-:W-:-:S03]  /*88f0*/  VIADD R4, R4, 0x80 ;  /* 0x0000008004047836 */ /* 0x000fc60000000000 */
[----:B------:R-:W-:Y:S01]  /*8900*/  ISETP.NE.AND P0, PT, R6, RZ, PT ;  /* 0x000000ff0600720c */ /* 0x000fe20003f05270 */
[----:B-1----:R-:W-:-:S04]  /*8910*/  FADD.FTZ R11, -R38, R11 ;  /* 0x0000000b260b7221 */ /* 0x002fc80000010100 */
[----:B------:R-:W-:-:S06]  /*8920*/  FMUL.FTZ R11, R11, 1.4426950216293334961 ;  /* 0x3fb8aa3b0b0b7820 */ /* 0x000fcc0000410000 */
[----:B------:R-:W0:Y:S02]  /*8930*/  MUFU.EX2 R11, R11 ;  /* 0x0000000b000b7308 */ /* 0x000e240000000800 */
[----:B0-----:R0:W-:Y:S01]  /*8940*/  STS [R7], R11 ;  /* 0x0000000b07007388 */ /* 0x0011e20000000800 */
[----:B------:R-:W-:Y:S01]  /*8950*/  FADD.FTZ R10, R11, R10 ;  /* 0x0000000a0b0a7221 */ /* 0x000fe20000010000 */
[----:B0-----:R-:W-:Y:S01]  /*8960*/  IADD3 R7, PT, PT, R7, 0x200, RZ ;  /* 0x0000020007077810 */ /* 0x001fe20007ffe0ff */
[----:B------:R-:W-:Y:S06]  /*8970*/  @P0 BRA `(.L_x_326) ;  /* 0xfffffffc00d40947 */ /* 0x000fec000383ffff */
.L_x_325:
[----:B------:R-:W-:Y:S05]  /*8980*/  BSYNC.RECONVERGENT B1 ;  /* 0x0000000000017941 */ /* 0x000fea0003800200 */
.L_x_324:
[----:B------:R-:W-:Y:S05]  /*8990*/  @!P1 BRA `(.L_x_322) ;  /* 0x0000001000949947 */ /* 0x000fea0003800000 */
[----:B------:R-:W-:Y:S01]  /*89a0*/  IADD3 R6, PT, PT, -R4, UR44, RZ ;  /* 0x0000002c04067c10 */ /* 0x000fe2000fffe1ff */
[----:B------:R-:W-:Y:S01]  /*89b0*/  USHF.L.U32 UR4, UR10, 0x2, URZ ;  /* 0x000000020a047899 */ /* 0x000fe200080006ff */
[----:B------:R-:W-:Y:S01]  /*89c0*/  VIADD R12, R12, 0x420 ;  /* 0x000004200c0c7836 */ /* 0x000fe20000000000 */
[----:B------:R-:W-:Y:S01]  /*89d0*/  BSSY.RECONVERGENT B1, `(.L_x_327) ;  /* 0x000006e000017945 */ /* 0x000fe20003800200 */
[----:B------:R-:W-:Y:S02]  /*89e0*/  ISETP.GT.AND P1, PT, R6, 0x600, PT ;  /* 0x000006000600780c */ /* 0x000fe40003f24270 */
[----:B------:R-:W-:Y:S02]  /*89f0*/  PLOP3.LUT P0, PT, PT, PT, PT, 0x80, 0x8 ;  /* 0x000000000008781c */ /* 0x000fe40003f0f070 */
[----:B------:R-:W-:Y:S02]  /*8a00*/  LEA R13, R13, R12, 0x18 ;  /* 0x0000000c0d0d7211 */ /* 0x000fe400078ec0ff */
[----:B------:R-:W-:-:S04]  /*8a10*/  LEA R6, R4, -UR4, 0x2 ;  /* 0x8000000404067c11 */ /* 0x000fc8000f8e10ff */
[----:B------:R-:W-:-:S03]  /*8a20*/  IADD3 R6, PT, PT, R6, 0x400, R13 ;  /* 0x0000040006067810 */ /* 0x000fc60007ffe00d */
[----:B------:R-:W-:Y:S05]  /*8a30*/  @!P1 BRA `(.L_x_328) ;  /* 0x00000004009c9947 */ /* 0x000fea0003800000 */
[----:B------:R-:W-:Y:S02]  /*8a40*/  MOV R43, UR44 ;  /* 0x0000002c002b7c02 */ /* 0x000fe40008000f00 */
[----:B------:R-:W-:-:S03]  /*8a50*/  PLOP3.LUT P0, PT, PT, PT, PT, 0x8, 0x80 ;  /* 0x000000000080781c */ /* 0x000fc60003f0e170 */
[----:B------:R-:W-:-:S10]  /*8a60*/  VIADD R43, R43, 0xfffffa00 ;  /* 0xfffffa002b2b7836 */ /* 0x000fd40000000000 */
.L_x_329:
[----:B------:R-:W1:Y:S01]  /*8a70*/  LDS R7, [R6+-0x400] ;  /* 0xfffc000006077984 */ /* 0x000e620000000800 */
[----:B------:R-:W-:-:S03]  /*8a80*/  IADD3 R4, PT, PT, R4, 0x800, RZ ;  /* 0x0000080004047810 */ /* 0x000fc60007ffe0ff */
[----:B------:R-:W0:Y:S01]  /*8a90*/  LDS R11, [R6+-0x200] ;  /* 0xfffe0000060b7984 */ /* 0x000e220000000800 */
[----:B------:R-:W-:-:S03]  /*8aa0*/  ISETP.GE.AND P1, PT, R4, R43, PT ;  /* 0x0000002b0400720c */ /* 0x000fc60003f26270 */
[----:B------:R-:W3:Y:S04]  /*8ab0*/  LDS R13, [R6+0x200] ;  /* 0x00020000060d7984 */ /* 0x000ee80000000800 */
[----:B------:R-:W5:Y:S04]  /*8ac0*/  LDS R12, [R6] ;  /* 0x00000000060c7984 */ /* 0x000f680000000800 */
[----:B------:R-:W2:Y:S04]  /*8ad0*/  LDS R15, [R6+0x400] ;  /* 0x00040000060f7984 */ /* 0x000ea80000000800 */
[----:B------:R-:W2:Y:S04]  /*8ae0*/  LDS R20, [R6+0x600] ;  /* 0x0006000006147984 */ /* 0x000ea80000000800 */
[----:B------:R-:W-:Y:S04]  /*8af0*/  LDS R21, [R6+0x800] ;  /* 0x0008000006157984 */ /* 0x000fe80000000800 */
[----:B------:R-:W2:Y:S04]  /*8b00*/  LDS R22, [R6+0xa00] ;  /* 0x000a000006167984 */ /* 0x000ea80000000800 */
[----:B------:R-:W2:Y:S04]  /*8b10*/  LDS R24, [R6+0xc00] ;  /* 0x000c000006187984 */ /* 0x000ea80000000800 */
[----:B------:R-:W2:Y:S01]  /*8b20*/  LDS R26, [R6+0xe00] ;  /* 0x000e0000061a7984 */ /* 0x000ea20000000800 */
[----:B-1----:R-:W-:-:S03]  /*8b30*/  FADD.FTZ R7, -R38, R7 ;  /* 0x0000000726077221 */ /* 0x002fc60000010100 */
[----:B------:R-:W1:Y:S01]  /*8b40*/  LDS R28, [R6+0x1000] ;  /* 0x00100000061c7984 */ /* 0x000e620000000800 */
[----:B------:R-:W-:Y:S01]  /*8b50*/  FMUL.FTZ R7, R7, 1.4426950216293334961 ;  /* 0x3fb8aa3b07077820 */ /* 0x000fe20000410000 */
[C---:B0-----:R-:W-:Y:S02]  /*8b60*/  FADD.FTZ R11, -R38.reuse, R11 ;  /* 0x0000000b260b7221 */ /* 0x041fe40000010100 */
[----:B------:R-:W0:Y:S01]  /*8b70*/  LDS R30, [R6+0x1200] ;  /* 0x00120000061e7984 */ /* 0x000e220000000800 */
[C---:B---3--:R-:W-:Y:S01]  /*8b80*/  FADD.FTZ R14, -R38.reuse, R13 ;  /* 0x0000000d260e7221 */ /* 0x048fe20000010100 */
[----:B------:R-:W-:Y:S01]  /*8b90*/  FMUL.FTZ R11, R11, 1.4426950216293334961 ;  /* 0x3fb8aa3b0b0b7820 */ /* 0x000fe20000410000 */
[----:B------:R-:W3:Y:S01]  /*8ba0*/  MUFU.EX2 R7, R7 ;  /* 0x0000000700077308 */ /* 0x000ee20000000800 */
[----:B----4-:R-:W4:Y:S01]  /*8bb0*/  LDS R32, [R6+0x1400] ;  /* 0x0014000006207984 */ /* 0x010f220000000800 */
[----:B-----5:R-:W-:Y:S01]  /*8bc0*/  FADD.FTZ R12, -R38, R12 ;  /* 0x0000000c260c7221 */ /* 0x020fe20000010100 */
[----:B------:R-:W-:-:S02]  /*8bd0*/  FMUL.FTZ R14, R14, 1.4426950216293334961 ;  /* 0x3fb8aa3b0e0e7820 */ /* 0x000fc40000410000 */
[----:B------:R-:W5:Y:S01]  /*8be0*/  LDS R34, [R6+0x1600] ;  /* 0x0016000006227984 */ /* 0x000f620000000800 */
[----:B------:R-:W-:Y:S01]  /*8bf0*/  FMUL.FTZ R12, R12, 1.4426950216293334961 ;  /* 0x3fb8aa3b0c0c7820 */ /* 0x000fe20000410000 */
[C---:B--2---:R-:W-:Y:S01]  /*8c00*/  FADD.FTZ R19, -R38.reuse, R15 ;  /* 0x0000000f26137221 */ /* 0x044fe20000010100 */
[----:B------:R-:W2:Y:S01]  /*8c10*/  MUFU.EX2 R11, R11 ;  /* 0x0000000b000b7308 */ /* 0x000ea20000000800 */
[----:B------:R-:W5:Y:S01]  /*8c20*/  LDS R36, [R6+0x1a00] ;  /* 0x001a000006247984 */ /* 0x000f620000000800 */
[----:B------:R-:W-:Y:S01]  /*8c30*/  FADD.FTZ R20, -R38, R20 ;  /* 0x0000001426147221 */ /* 0x000fe20000010100 */
[----:B------:R-:W-:-:S03]  /*8c40*/  FMUL.FTZ R19, R19, 1.4426950216293334961 ;  /* 0x3fb8aa3b13137820 */ /* 0x000fc60000410000 */
[----:B------:R-:W-:Y:S02]  /*8c50*/  FMUL.FTZ R20, R20, 1.4426950216293334961 ;  /* 0x3fb8aa3b14147820 */ /* 0x000fe40000410000 */
[----:B------:R2:W0:Y:S01]  /*8c60*/  MUFU.EX2 R15, R14 ;  /* 0x0000000e000f7308 */ /* 0x0004220000000800 */
[----:B---3--:R-:W-:Y:S01]  /*8c70*/  FADD.FTZ R10, R7, R10 ;  /* 0x0000000a070a7221 */ /* 0x008fe20000010000 */
[----:B------:R-:W-:Y:S01]  /*8c80*/  FADD.FTZ R22, -R38, R22 ;  /* 0x0000001626167221 */ /* 0x000fe20000010100 */
[----:B------:R-:W-:Y:S03]  /*8c90*/  STS [R6+-0x400], R7 ;  /* 0xfffc000706007388 */ /* 0x000fe60000000800 */
[----:B------:R-:W-:Y:S01]  /*8ca0*/  FMUL.FTZ R22, R22, 1.4426950216293334961 ;  /* 0x3fb8aa3b16167820 */ /* 0x000fe20000410000 */
[----:B------:R-:W-:Y:S01]  /*8cb0*/  FADD.FTZ R24, -R38, R24 ;  /* 0x0000001826187221 */ /* 0x000fe20000010100 */
[----:B------:R3:W4:Y:S01]  /*8cc0*/  MUFU.EX2 R13, R12 ;  /* 0x0000000c000d7308 */ /* 0x0007220000000800 */
[----:B--2---:R-:W2:Y:S01]  /*8cd0*/  LDS R14, [R6+0x1800] ;  /* 0x00180000060e7984 */ /* 0x004ea20000000800 */
[----:B------:R-:W-:Y:S01]  /*8ce0*/  FADD.FTZ R10, R10, R11 ;  /* 0x0000000b0a0a7221 */ /* 0x000fe20000010000 */
[----:B------:R-:W-:Y:S01]  /*8cf0*/  FMUL.FTZ R24, R24, 1.4426950216293334961 ;  /* 0x3fb8aa3b18187820 */ /* 0x000fe20000410000 */
[C---:B------:R-:W-:Y:S01]  /*8d00*/  FADD.FTZ R26, -R38.reuse, R26 ;  /* 0x0000001a261a7221 */ /* 0x040fe20000010100 */
[----:B------:R-:W-:Y:S01]  /*8d10*/  STS [R6+-0x200], R11 ;  /* 0xfffe000b06007388 */ /* 0x000fe20000000800 */
[----:B-1----:R-:W-:-:S02]  /*8d20*/  FADD.FTZ R28, -R38, R28 ;  /* 0x0000001c261c7221 */ /* 0x002fc40000010100 */
[----:B------:R-:W1:Y:S01]  /*8d30*/  MUFU.EX2 R19, R19 ;  /* 0x0000001300137308 */ /* 0x000e620000000800 */
[----:B---3--:R-:W-:Y:S01]  /*8d40*/  FADD.FTZ R12, -R38, R21 ;  /* 0x00000015260c7221 */ /* 0x008fe20000010100 */
[----:B------:R-:W-:Y:S01]  /*8d50*/  FMUL.FTZ R26, R26, 1.4426950216293334961 ;  /* 0x3fb8aa3b1a1a7820 */ /* 0x000fe20000410000 */
[----:B------:R-:W-:Y:S01]  /*8d60*/  FMUL.FTZ R28, R28, 1.4426950216293334961 ;  /* 0x3fb8aa3b1c1c7820 */ /* 0x000fe20000410000 */
[----:B0-----:R-:W-:Y:S01]  /*8d70*/  FADD.FTZ R30, -R38, R30 ;  /* 0x0000001e261e7221 */ /* 0x001fe20000010100 */
[----:B------:R-:W-:Y:S01]  /*8d80*/  FMUL.FTZ R12, R12, 1.4426950216293334961 ;  /* 0x3fb8aa3b0c0c7820 */ /* 0x000fe20000410000 */
[----:B------:R-:W-:Y:S02]  /*8d90*/  STS [R6+0x200], R15 ;  /* 0x0002000f06007388 */ /* 0x000fe40000000800 */
[----:B------:R-:W0:Y:S01]  /*8da0*/  MUFU.EX2 R21, R20 ;  /* 0x0000001400157308 */ /* 0x000e220000000800 */
[----:B----4-:R-:W-:Y:S01]  /*8db0*/  FADD.FTZ R10, R10, R13 ;  /* 0x0000000d0a0a7221 */ /* 0x010fe20000010000 */
[----:B------:R-:W-:Y:S01]  /*8dc0*/  FMUL.FTZ R30, R30, 1.4426950216293334961 ;  /* 0x3fb8aa3b1e1e7820 */ /* 0x000fe20000410000 */
[----:B------:R-:W-:Y:S01]  /*8dd0*/  FADD.FTZ R32, -R38, R32 ;  /* 0x0000002026207221 */ /* 0x000fe20000010100 */
[----:B------:R-:W-:Y:S01]  /*8de0*/  STS [R6], R13 ;  /* 0x0000000d06007388 */ /* 0x000fe20000000800 */
[----:B------:R-:W-:Y:S01]  /*8df0*/  FADD.FTZ R10, R10, R15 ;  /* 0x0000000f0a0a7221 */ /* 0x000fe20000010000 */
[----:B-----5:R-:W-:Y:S01]  /*8e00*/  FADD.FTZ R34, -R38, R34 ;  /* 0x0000002226227221 */ /* 0x020fe20000010100 */
[----:B------:R-:W-:Y:S01]  /*8e10*/  FMUL.FTZ R32, R32, 1.4426950216293334961 ;  /* 0x3fb8aa3b20207820 */ /* 0x000fe20000410000 */
[----:B------:R-:W3:Y:S01]  /*8e20*/  MUFU.EX2 R23, R12 ;  /* 0x0000000c00177308 */ /* 0x000ee20000000800 */
[----:B-1----:R-:W-:Y:S01]  /*8e30*/  FADD.FTZ R10, R10, R19 ;  /* 0x000000130a0a7221 */ /* 0x002fe20000010000 */
[----:B------:R-:W-:Y:S01]  /*8e40*/  FMUL.FTZ R34, R34, 1.4426950216293334961 ;  /* 0x3fb8aa3b22227820 */ /* 0x000fe20000410000 */
[----:B------:R-:W-:Y:S01]  /*8e50*/  FADD.FTZ R36, -R38, R36 ;  /* 0x0000002426247221 */ /* 0x000fe20000010100 */
[----:B------:R-:W-:Y:S03]  /*8e60*/  STS [R6+0x400], R19 ;  /* 0x0004001306007388 */ /* 0x000fe60000000800 */
[----:B------:R-:W-:Y:S01]  /*8e70*/  FMUL.FTZ R36, R36, 1.4426950216293334961 ;  /* 0x3fb8aa3b24247820 */ /* 0x000fe20000410000 */
[----:B------:R-:W1:Y:S01]  /*8e80*/  MUFU.EX2 R25, R22 ;  /* 0x0000001600197308 */ /* 0x000e620000000800 */
[----:B0-----:R-:W-:Y:S01]  /*8e90*/  FADD.FTZ R10, R10, R21 ;  /* 0x000000150a0a7221 */ /* 0x001fe20000010000 */
[----:B------:R-:W-:Y:S06]  /*8ea0*/  STS [R6+0x600], R21 ;  /* 0x0006001506007388 */ /* 0x000fec0000000800 */
[----:B------:R-:W0:Y:S01]  /*8eb0*/  MUFU.EX2 R27, R24 ;  /* 0x00000018001b7308 */ /* 0x000e220000000800 */
[----:B---3--:R-:W-:Y:S01]  /*8ec0*/  FADD.FTZ R10, R10, R23 ;  /* 0x000000170a0a7221 */ /* 0x008fe20000010000 */
[----:B--2---:R-:W-:Y:S01]  /*8ed0*/  FADD.FTZ R14, -R38, R14 ;  /* 0x0000000e260e7221 */ /* 0x004fe20000010100 */
[----:B------:R-:W-:Y:S03]  /*8ee0*/  STS [R6+0x800], R23 ;  /* 0x0008001706007388 */ /* 0x000fe60000000800 */
[----:B------:R-:W-:-:S02]  /*8ef0*/  FMUL.FTZ R14, R14, 1.4426950216293334961 ;  /* 0x3fb8aa3b0e0e7820 */ /* 0x000fc40000410000 */
        /* <DEDUP_REMOVED lines=25> */
[----:B0-----:R-:W-:Y:S01]  /*9090*/  VIADD R6, R6, 0x2000 ;  /* 0x0000200006067836 */ /* 0x001fe20000000000 */
[----:B------:R-:W-:Y:S06]  /*90a0*/  @!P1 BRA `(.L_x_329) ;  /* 0xfffffff800709947 */ /* 0x000fec000383ffff */
.L_x_328:
[----:B------:R-:W-:Y:S05]  /*90b0*/  BSYNC.RECONVERGENT B1 ;  /* 0x0000000000017941 */ /* 0x000fea0003800200 */
.L_x_327:
[----:B------:R-:W-:Y:S01]  /*90c0*/  IADD3 R7, PT, PT, -R4, UR44, RZ ;  /* 0x0000002c04077c10 */ /* 0x000fe2000fffe1ff */
[----:B------:R-:W-:Y:S03]  /*90d0*/  BSSY.RECONVERGENT B1, `(.L_x_330) ;  /* 0x0000036000017945 */ /* 0x000fe60003800200 */
[----:B------:R-:W-:-:S13]  /*90e0*/  ISETP.GT.AND P1, PT, R7, 0x200, PT ;  /* 0x000002000700780c */ /* 0x000fda0003f24270 */
[----:B------:R-:W-:Y:S05]  /*90f0*/  @!P1 BRA `(.L_x_331) ;  /* 0x0000000000cc9947 */ /* 0x000fea0003800000 */
[----:B------:R-:W1:Y:S01]  /*9100*/  LDS R7, [R6+-0x400] ;  /* 0xfffc000006077984 */ /* 0x000e620000000800 */
[----:B------:R-:W-:Y:S02]  /*9110*/  PLOP3.LUT P0, PT, PT, PT, PT, 0x8, 0x80 ;  /* 0x000000000080781c */ /* 0x000fe40003f0e170 */
[----:B------:R-:W-:Y:S01]  /*9120*/  IADD3 R4, PT, PT, R4, 0x400, RZ ;  /* 0x0000040004047810 */ /* 0x000fe20007ffe0ff */
[----:B------:R-:W0:Y:S04]  /*9130*/  LDS R11, [R6+-0x200] ;  /* 0xfffe0000060b7984 */ /* 0x000e280000000800 */
[----:B------:R-:W3:Y:S04]  /*9140*/  LDS R12, [R6] ;  /* 0x00000000060c7984 */ /* 0x000ee80000000800 */
[----:B------:R-:W5:Y:S04]  /*9150*/  LDS R13, [R6+0x200] ;  /* 0x00020000060d7984 */ /* 0x000f680000000800 */
[----:B------:R-:W2:Y:S04]  /*9160*/  LDS R15, [R6+0x400] ;  /* 0x00040000060f7984 */ /* 0x000ea80000000800 */
[----:B------:R-:W4:Y:S04]  /*9170*/  LDS R20, [R6+0x600] ;  /* 0x0006000006147984 */ /* 0x000f280000000800 */
[----:B------:R-:W4:Y:S04]  /*9180*/  LDS R21, [R6+0x800] ;  /* 0x0008000006157984 */ /* 0x000f280000000800 */
[----:B------:R-:W4:Y:S01]  /*9190*/  LDS R23, [R6+0xa00] ;  /* 0x000a000006177984 */ /* 0x000f220000000800 */
[----:B-1----:R-:W-:-:S04]  /*91a0*/  FADD.FTZ R7, -R38, R7 ;  /* 0x0000000726077221 */ /* 0x002fc80000010100 */
[----:B------:R-:W-:Y:S01]  /*91b0*/  FMUL.FTZ R7, R7, 1.4426950216293334961 ;  /* 0x3fb8aa3b07077820 */ /* 0x000fe20000410000 */
[C---:B0-----:R-:W-:Y:S01]  /*91c0*/  FADD.FTZ R11, -R38.reuse, R11 ;  /* 0x0000000b260b7221 */ /* 0x041fe20000010100 */
[----:B---3--:R-:W-:-:S03]  /*91d0*/  FADD.FTZ R12, -R38, R12 ;  /* 0x0000000c260c7221 */ /* 0x008fc60000010100 */
[----:B------:R-:W-:Y:S01]  /*91e0*/  FMUL.FTZ R11, R11, 1.4426950216293334961 ;  /* 0x3fb8aa3b0b0b7820 */ /* 0x000fe20000410000 */
[----:B------:R-:W0:Y:S01]  /*91f0*/  MUFU.EX2 R7, R7 ;  /* 0x0000000700077308 */ /* 0x000e220000000800 */
[----:B------:R-:W-:Y:S01]  /*9200*/  FMUL.FTZ R12, R12, 1.4426950216293334961 ;  /* 0x3fb8aa3b0c0c7820 */ /* 0x000fe20000410000 */
[C---:B-----5:R-:W-:Y:S01]  /*9210*/  FADD.FTZ R14, -R38.reuse, R13 ;  /* 0x0000000d260e7221 */ /* 0x060fe20000010100 */
[----:B--2---:R-:W-:-:S03]  /*9220*/  FADD.FTZ R19, -R38, R15 ;  /* 0x0000000f26137221 */ /* 0x004fc60000010100 */
[----:B------:R-:W-:Y:S02]  /*9230*/  FMUL.FTZ R14, R14, 1.4426950216293334961 ;  /* 0x3fb8aa3b0e0e7820 */ /* 0x000fe40000410000 */
[----:B------:R-:W1:Y:S01]  /*9240*/  MUFU.EX2 R11, R11 ;  /* 0x0000000b000b7308 */ /* 0x000e620000000800 */
[----:B------:R-:W-:Y:S01]  /*9250*/  FMUL.FTZ R19, R19, 1.4426950216293334961 ;  /* 0x3fb8aa3b13137820 */ /* 0x000fe20000410000 */
[C---:B----4-:R-:W-:Y:S01]  /*9260*/  FADD.FTZ R20, -R38.reuse, R20 ;  /* 0x0000001426147221 */ /* 0x050fe20000010100 */
[----:B------:R-:W-:-:S03]  /*9270*/  FADD.FTZ R22, -R38, R21 ;  /* 0x0000001526167221 */ /* 0x000fc60000010100 */
[----:B------:R-:W-:Y:S02]  /*9280*/  FMUL.FTZ R20, R20, 1.4426950216293334961 ;  /* 0x3fb8aa3b14147820 */ /* 0x000fe40000410000 */
[----:B------:R2:W3:Y:S01]  /*9290*/  MUFU.EX2 R13, R12 ;  /* 0x0000000c000d7308 */ /* 0x0004e20000000800 */
[----:B0-----:R-:W-:Y:S01]  /*92a0*/  FADD.FTZ R10, R10, R7 ;  /* 0x000000070a0a7221 */ /* 0x001fe20000010000 */
[----:B------:R-:W-:Y:S01]  /*92b0*/  FMUL.FTZ R22, R22, 1.4426950216293334961 ;  /* 0x3fb8aa3b16167820 */ /* 0x000fe20000410000 */
[----:B------:R-:W-:Y:S05]  /*92c0*/  STS [R6+-0x400], R7 ;  /* 0xfffc000706007388 */ /* 0x000fea0000000800 */
[----:B------:R-:W0:Y:S01]  /*92d0*/  MUFU.EX2 R15, R14 ;  /* 0x0000000e000f7308 */ /* 0x000e220000000800 */
[----:B--2---:R-:W-:Y:S01]  /*92e0*/  FADD.FTZ R12, -R38, R23 ;  /* 0x00000017260c7221 */ /* 0x004fe20000010100 */
[----:B-1----:R-:W-:Y:S01]  /*92f0*/  FADD.FTZ R10, R10, R11 ;  /* 0x0000000b0a0a7221 */ /* 0x002fe20000010000 */
[----:B------:R-:W-:Y:S02]  /*9300*/  STS [R6+-0x200], R11 ;  /* 0xfffe000b06007388 */ /* 0x000fe40000000800 */
[----:B------:R-:W-:-:S03]  /*9310*/  FMUL.FTZ R12, R12, 1.4426950216293334961 ;  /* 0x3fb8aa3b0c0c7820 */ /* 0x000fc60000410000 */
[----:B------:R-:W1:Y:S01]  /*9320*/  MUFU.EX2 R19, R19 ;  /* 0x0000001300137308 */ /* 0x000e620000000800 */
[----:B---3--:R-:W-:Y:S01]  /*9330*/  FADD.FTZ R10, R10, R13 ;  /* 0x0000000d0a0a7221 */ /* 0x008fe20000010000 */
        /* <DEDUP_REMOVED lines=14> */
[----:B0-----:R-:W-:-:S07]  /*9420*/  VIADD R6, R6, 0x1000 ;  /* 0x0000100006067836 */ /* 0x001fce0000000000 */
.L_x_331:
[----:B------:R-:W-:Y:S05]  /*9430*/  BSYNC.RECONVERGENT B1 ;  /* 0x0000000000017941 */ /* 0x000fea0003800200 */
.L_x_330:
[----:B------:R-:W-:-:S13]  /*9440*/  ISETP.LT.OR P0, PT, R4, UR44, P0 ;  /* 0x0000002c04007c0c */ /* 0x000fda0008701670 */
[----:B------:R-:W-:Y:S05]  /*9450*/  @!P0 BRA `(.L_x_322) ;  /* 0x0000000400e48947 */ /* 0x000fea0003800000 */
[----:B------:R-:W1:Y:S04]  /*9460*/  LDS R7, [R6+-0x200] ;  /* 0xfffe000006077984 */ /* 0x000e680000000800 */
[----:B------:R-:W0:Y:S04]  /*9470*/  LDS R4, [R6+-0x400] ;  /* 0xfffc000006047984 */ /* 0x000e280000000800 */
[----:B------:R-:W3:Y:S04]  /*9480*/  LDS R12, [R6] ;  /* 0x00000000060c7984 */ /* 0x000ee80000000800 */
[----:B------:R-:W5:Y:S01]  /*9490*/  LDS R13, [R6+0x200] ;  /* 0x00020000060d7984 */ /* 0x000f620000000800 */
[C---:B-1----:R-:W-:Y:S01]  /*94a0*/  FADD.FTZ R11, -R38.reuse, R7 ;  /* 0x00000007260b7221 */ /* 0x042fe20000010100 */
[----:B0-----:R-:W-:-:S03]  /*94b0*/  FADD.FTZ R4, -R38, R4 ;  /* 0x0000000426047221 */ /* 0x001fc60000010100 */
[----:B------:R-:W-:Y:S01]  /*94c0*/  FMUL.FTZ R11, R11, 1.4426950216293334961 ;  /* 0x3fb8aa3b0b0b7820 */ /* 0x000fe20000410000 */
[----:B---3--:R-:W-:Y:S01]  /*94d0*/  FADD.FTZ R12, -R38, R12 ;  /* 0x0000000c260c7221 */ /* 0x008fe20000010100 */
[----:B------:R-:W-:-:S04]  /*94e0*/  FMUL.FTZ R4, R4, 1.4426950216293334961 ;  /* 0x3fb8aa3b04047820 */ /* 0x000fc80000410000 */
[----:B------:R-:W0:Y:S01]  /*94f0*/  MUFU.EX2 R11, R11 ;  /* 0x0000000b000b7308 */ /* 0x000e220000000800 */
[----:B-----5:R-:W-:Y:S01]  /*9500*/  FADD.FTZ R14, -R38, R13 ;  /* 0x0000000d260e7221 */ /* 0x020fe20000010100 */
[----:B------:R-:W-:-:S03]  /*9510*/  FMUL.FTZ R12, R12, 1.4426950216293334961 ;  /* 0x3fb8aa3b0c0c7820 */ /* 0x000fc60000410000 */
[----:B------:R-:W-:-:S03]  /*9520*/  FMUL.FTZ R14, R14, 1.4426950216293334961 ;  /* 0x3fb8aa3b0e0e7820 */ /* 0x000fc60000410000 */
[----:B------:R-:W1:Y:S08]  /*9530*/  MUFU.EX2 R7, R4 ;  /* 0x0000000400077308 */ /* 0x000e700000000800 */
[----:B------:R-:W3:Y:S01]  /*9540*/  MUFU.EX2 R13, R12 ;  /* 0x0000000c000d7308 */ /* 0x000ee20000000800 */
[----:B0-----:R0:W-:Y:S07]  /*9550*/  STS [R6+-0x200], R11 ;  /* 0xfffe000b06007388 */ /* 0x0011ee0000000800 */
[----:B------:R-:W5:Y:S01]  /*9560*/  MUFU.EX2 R15, R14 ;  /* 0x0000000e000f7308 */ /* 0x000f620000000800 */
[----:B-1----:R0:W-:Y:S01]  /*9570*/  STS [R6+-0x400], R7 ;  /* 0xfffc000706007388 */ /* 0x0021e20000000800 */
[----:B------:R-:W-:-:S04]  /*9580*/  FADD.FTZ R10, R10, R7 ;  /* 0x000000070a0a7221 */ /* 0x000fc80000010000 */
[----:B------:R-:W-:Y:S01]  /*9590*/  FADD.FTZ R10, R10, R11 ;  /* 0x0000000b0a0a7221 */ /* 0x000fe20000010000 */
[----:B---3--:R0:W-:Y:S03]  /*95a0*/  STS [R6], R13 ;  /* 0x0000000d06007388 */ /* 0x0081e60000000800 */
[----:B------:R-:W-:Y:S01]  /*95b0*/  FADD.FTZ R10, R10, R13 ;  /* 0x0000000d0a0a7221 */ /* 0x000fe20000010000 */
[----:B-----5:R0:W-:Y:S03]  /*95c0*/  STS [R6+0x200], R15 ;  /* 0x0002000f06007388 */ /* 0x0201e60000000800 */
[----:B------:R-:W-:Y:S01]  /*95d0*/  FADD.FTZ R10, R10, R15 ;  /* 0x0000000f0a0a7221 */ /* 0x000fe20000010000 */
[----:B------:R-:W-:Y:S06]  /*95e0*/  BRA `(.L_x_322) ;  /* 0x0000000400807947 */ /* 0x000fec0003800000 */
.L_x_323:
        /* <DEDUP_REMOVED lines=13> */
[--C-:B------:R-:W-:Y:S02]  /*96c0*/  IADD3 R15, P1, P2, R6, UR47, R5.reuse ;  /* 0x0000002f060f7c10 */ /* 0x100fe4000fa3e005 */
[----:B------:R-:W-:Y:S02]  /*96d0*/  LEA R12, R13, R12, 0x18 ;  /* 0x0000000c0d0c7211 */ /* 0x000fe400078ec0ff */
[----:B------:R-:W-:Y:S01]  /*96e0*/  LOP3.LUT R6, R4, 0x3, RZ, 0xc0, !PT ;  /* 0x0000000304067812 */ /* 0x000fe200078ec0ff */
[----:B------:R-:W-:Y:S01]  /*96f0*/  IMAD.MOV.U32 R4, RZ, RZ, R5 ;  /* 0x000000ffff047224 */ /* 0x000fe200078e0005 */
[----:B------:R-:W-:Y:S02]  /*9700*/  IADD3 R11, PT, PT, R12, R3, RZ ;  /* 0x000000030c0b7210 */ /* 0x000fe40007ffe0ff */
[----:B------:R-:W-:Y:S01]  /*9710*/  IADD3.X R7, PT, PT, R17, R7, RZ, P1, P2 ;  /* 0x0000000711077210 */ /* 0x000fe20000fe44ff */
[----:B------:R-:W-:Y:S01]  /*9720*/  IMAD.MOV R12, RZ, RZ, -R6 ;  /* 0x000000ffff0c7224 */ /* 0x000fe200078e0a06 */
[----:B------:R-:W-:-:S07]  /*9730*/  MOV R10, RZ ;  /* 0x000000ff000a7202 */ /* 0x000fce0000000f00 */
.L_x_334:
[----:B------:R-:W-:-:S06]  /*9740*/  MOV R6, R15 ;  /* 0x0000000f00067202 */ /* 0x000fcc0000000f00 */
[----:B------:R0:W3:Y:S01]  /*9750*/  LDG.E.U8 R6, desc[UR36][R6.64] ;  /* 0x0000002406067981 */ /* 0x0000e2000c1e1100 */
[----:B------:R-:W-:Y:S01]  /*9760*/  IADD3 R12, PT, PT, R12, 0x1, RZ ;  /* 0x000000010c0c7810 */ /* 0x000fe20007ffe0ff */
[----:B------:R-:W-:Y:S01]  /*9770*/  VIADD R4, R4, 0x80 ;  /* 0x0000008004047836 */ /* 0x000fe20000000000 */
[----:B------:R-:W-:-:S04]  /*9780*/  IADD3 R15, P2, PT, R15, 0x80, RZ ;  /* 0x000000800f0f7810 */ /* 0x000fc80007f5e0ff */
[----:B0-----:R-:W-:Y:S02]  /*9790*/  IADD3.X R7, PT, PT, RZ, R7, RZ, P2, !PT ;  /* 0x00000007ff077210 */ /* 0x001fe400017fe4ff */
[----:B---3--:R-:W-:-:S13]  /*97a0*/  ISETP.NE.AND P1, PT, R6, RZ, PT ;  /* 0x000000ff0600720c */ /* 0x008fda0003f25270 */
[----:B------:R-:W1:Y:S02]  /*97b0*/  @!P1 LDS R13, [R11] ;  /* 0x000000000b0d9984 */ /* 0x000e640000000800 */
[----:B-1----:R-:W-:Y:S01]  /*97c0*/  @!P1 FADD.FTZ R14, -R38, R13 ;  /* 0x0000000d260e9221 */ /* 0x002fe20000010100 */
[----:B------:R-:W-:-:S03]  /*97d0*/  IMAD.MOV.U32 R13, RZ, RZ, RZ ;  /* 0x000000ffff0d7224 */ /* 0x000fc600078e00ff */
[----:B------:R-:W-:-:S04]  /*97e0*/  @!P1 FMUL.FTZ R14, R14, 1.4426950216293334961 ;  /* 0x3fb8aa3b0e0e9820 */ /* 0x000fc80000410000 */
[----:B------:R-:W0:Y:S01]  /*97f0*/  @!P1 MUFU.EX2 R13, R14 ;  /* 0x0000000e000d9308 */ /* 0x000e220000000800 */
[----:B------:R-:W-:Y:S01]  /*9800*/  ISETP.NE.AND P1, PT, R12, RZ, PT ;  /* 0x000000ff0c00720c */ /* 0x000fe20003f25270 */
[----:B0-----:R0:W-:Y:S01]  /*9810*/  STS [R11], R13 ;  /* 0x0000000d0b007388 */ /* 0x0011e20000000800 */
[----:B------:R-:W-:Y:S01]  /*9820*/  FADD.FTZ R10, R13, R10 ;  /* 0x0000000a0d0a7221 */ /* 0x000fe20000010000 */
[----:B0-----:R-:W-:-:S10]  /*9830*/  VIADD R11, R11, 0x200 ;  /* 0x000002000b0b7836 */ /* 0x001fd40000000000 */
[----:B------:R-:W-:Y:S05]  /*9840*/  @P1 BRA `(.L_x_334) ;  /* 0xfffffffc00bc1947 */ /* 0x000fea000383ffff */
.L_x_333:
[----:B------:R-:W-:Y:S05]  /*9850*/  BSYNC.RECONVERGENT B1 ;  /* 0x0000000000017941 */ /* 0x000fea0003800200 */
.L_x_332:
[----:B------:R-:W-:Y:S05]  /*9860*/  @!P0 BRA `(.L_x_322) ;  /* 0x0000000000e08947 */ /* 0x000fea0003800000 */
[----:B------:R-:W0:Y:S01]  /*9870*/  S2R R12, SR_CgaCtaId ;  /* 0x00000000000c7919 */ /* 0x000e220000008800 */
[----:B------:R-:W3:Y:S01]  /*9880*/  LDCU.64 UR8, c[0x0][0x420] ;  /* 0x00008400ff0877ac */ /* 0x000ee20008000a00 */
[----:B------:R-:W-:Y:S01]  /*9890*/  MOV R6, 0x400 ;  /* 0x0000040000067802 */ /* 0x000fe20000000f00 */
[----:B------:R-:W-:-:S04]  /*98a0*/  USHF.L.U32 UR4, UR10, 0x2, URZ ;  /* 0x000000020a047899 */ /* 0x000fc800080006ff */
[----:B------:R-:W-:Y:S02]  /*98b0*/  VIADD R7, R6, 0x420 ;  /* 0x0000042006077836 */ /* 0x000fe40000000000 */
[----:B------:R-:W-:Y:S02]  /*98c0*/  LEA R6, R4, -UR4, 0x2 ;  /* 0x8000000404067c11 */ /* 0x000fe4000f8e10ff */
[----:B---3--:R-:W-:-:S04]  /*98d0*/  MOV R13, UR8 ;  /* 0x00000008000d7c02 */ /* 0x008fc80008000f00 */
[----:B------:R-:W-:-:S04]  /*98e0*/  IADD3 R13, P0, P1, R13, UR47, R4 ;  /* 0x0000002f0d0d7c10 */ /* 0x000fc8000f91e004 */
[----:B------:R-:W-:Y:S02]  /*98f0*/  IADD3 R13, P2, PT, R13, 0x100, RZ ;  /* 0x000001000d0d7810 */ /* 0x000fe40007f5e0ff */
[----:B0-----:R-:W-:Y:S02]  /*9900*/  LEA R11, R12, R7, 0x18 ;  /* 0x000000070c0b7211 */ /* 0x001fe400078ec0ff */
[----:B------:R-:W-:Y:S02]  /*9910*/  IADD3.X R7, PT, PT, R17, UR9, RZ, P0, P1 ;  /* 0x0000000911077c10 */ /* 0x000fe400087e24ff */
[----:B------:R-:W-:Y:S02]  /*9920*/  IADD3 R11, PT, PT, R6, 0x400, R11 ;  /* 0x00000400060b7810 */ /* 0x000fe40007ffe00b */
[----:B------:R-:W-:-:S07]  /*9930*/  IADD3.X R7, PT, PT, RZ, R7, RZ, P2, !PT ;  /* 0x00000007ff077210 */ /* 0x000fce00017fe4ff */
.L_x_335:
[----:B------:R-:W-:-:S05]  /*9940*/  IMAD.MOV.U32 R6, RZ, RZ, R13 ;  /* 0x000000ffff067224 */ /* 0x000fca00078e000d */
[----:B------:R-:W3:Y:S04]  /*9950*/  LDG.E.U8 R14, desc[UR36][R6.64+-0x100] ;  /* 0xffff0024060e7981 */ /* 0x000ee8000c1e1100 */
[----:B------:R-:W5:Y:S04]  /*9960*/  LDG.E.U8 R12, desc[UR36][R6.64+-0x80] ;  /* 0xffff8024060c7981 */ /* 0x000f68000c1e1100 */
[----:B------:R-:W2:Y:S04]  /*9970*/  LDG.E.U8 R13, desc[UR36][R6.64] ;  /* 0x00000024060d7981 */ /* 0x000ea8000c1e1100 */
[----:B------:R-:W4:Y:S01]  /*9980*/  LDG.E.U8 R15, desc[UR36][R6.64+0x80] ;  /* 0x00008024060f7981 */ /* 0x000f22000c1e1100 */
[----:B------:R-:W-:Y:S01]  /*9990*/  MOV R20, RZ ;  /* 0x000000ff00147202 */ /* 0x000fe20000000f00 */
[----:B------:R-:W-:Y:S01]  /*99a0*/  IMAD.MOV.U32 R22, RZ, RZ, RZ ;  /* 0x000000ffff167224 */ /* 0x000fe200078e00ff */
[----:B------:R-:W-:-:S02]  /*99b0*/  IADD3 R4, PT, PT, R4, 0x200, RZ ;  /* 0x0000020004047810 */ /* 0x000fc40007ffe0ff */
[----:B---3--:R-:W-:Y:S02]  /*99c0*/  ISETP.NE.AND P0, PT, R14, RZ, PT ;  /* 0x000000ff0e00720c */ /* 0x008fe40003f05270 */
[----:B-----5:R-:W-:Y:S02]  /*99d0*/  ISETP.NE.AND P1, PT, R12, RZ, PT ;  /* 0x000000ff0c00720c */ /* 0x020fe40003f25270 */
[----:B--2---:R-:W-:Y:S02]  /*99e0*/  ISETP.NE.AND P2, PT, R13, RZ, PT ;  /* 0x000000ff0d00720c */ /* 0x004fe40003f45270 */
[----:B----4-:R-:W-:-:S07]  /*99f0*/  ISETP.NE.AND P3, PT, R15, RZ, PT ;  /* 0x000000ff0f00720c */ /* 0x010fce0003f65270 */
[----:B------:R-:W1:Y:S04]  /*9a00*/  @!P0 LDS R12, [R11+-0x400] ;  /* 0xfffc00000b0c8984 */ /* 0x000e680000000800 */
[----:B------:R-:W0:Y:S04]  /*9a10*/  @!P1 LDS R14, [R11+-0x200] ;  /* 0xfffe00000b0e9984 */ /* 0x000e280000000800 */
[----:B------:R-:W2:Y:S04]  /*9a20*/  @!P2 LDS R19, [R11] ;  /* 0x000000000b13a984 */ /* 0x000ea80000000800 */
[----:B------:R-:W3:Y:S01]  /*9a30*/  @!P3 LDS R21, [R11+0x200] ;  /* 0x000200000b15b984 */ /* 0x000ee20000000800 */
[----:B-1----:R-:W-:Y:S01]  /*9a40*/  @!P0 FADD.FTZ R13, -R38, R12 ;  /* 0x0000000c260d8221 */ /* 0x002fe20000010100 */
[----:B------:R-:W-:-:S03]  /*9a50*/  HFMA2 R12, -RZ, RZ, 0, 0 ;  /* 0x00000000ff0c7431 */ /* 0x000fc600000001ff */
[----:B------:R-:W-:Y:S01]  /*9a60*/  @!P0 FMUL.FTZ R13, R13, 1.4426950216293334961 ;  /* 0x3fb8aa3b0d0d8820 */ /* 0x000fe20000410000 */
[C---:B0-----:R-:W-:Y:S01]  /*9a70*/  @!P1 FADD.FTZ R15, -R38.reuse, R14 ;  /* 0x0000000e260f9221 */ /* 0x041fe20000010100 */
[----:B------:R-:W-:Y:S02]  /*9a80*/  IMAD.MOV.U32 R14, RZ, RZ, RZ ;  /* 0x000000ffff0e7224 */ /* 0x000fe400078e00ff */
[C---:B--2---:R-:W-:Y:S01]  /*9a90*/  @!P2 FADD.FTZ R19, -R38.reuse, R19 ;  /* 0x000000132613a221 */ /* 0x044fe20000010100 */
[----:B------:R-:W-:Y:S01]  /*9aa0*/  @!P1 FMUL.FTZ R15, R15, 1.4426950216293334961 ;  /* 0x3fb8aa3b0f0f9820 */ /* 0x000fe20000410000 */
[----:B------:R-:W0:Y:S01]  /*9ab0*/  @!P0 MUFU.EX2 R12, R13 ;  /* 0x0000000d000c8308 */ /* 0x000e220000000800 */
[----:B---3--:R-:W-:Y:S01]  /*9ac0*/  @!P3 FADD.FTZ R21, -R38, R21 ;  /* 0x000000152615b221 */ /* 0x008fe20000010100 */
[----:B------:R-:W-:Y:S01]  /*9ad0*/  @!P2 FMUL.FTZ R19, R19, 1.4426950216293334961 ;  /* 0x3fb8aa3b1313a820 */ /* 0x000fe20000410000 */
[----:B------:R-:W-:Y:S02]  /*9ae0*/  ISETP.GE.AND P0, PT, R4, UR44, PT ;  /* 0x0000002c04007c0c */ /* 0x000fe4000bf06270 */
[----:B------:R-:W-:-:S03]  /*9af0*/  @!P3 FMUL.FTZ R21, R21, 1.4426950216293334961 ;  /* 0x3fb8aa3b1515b820 */ /* 0x000fc60000410000 */
[----:B------:R-:W1:Y:S08]  /*9b00*/  @!P1 MUFU.EX2 R14, R15 ;  /* 0x0000000f000e9308 */ /* 0x000e700000000800 */
[----:B------:R-:W2:Y:S01]  /*9b10*/  @!P2 MUFU.EX2 R20, R19 ;  /* 0x000000130014a308 */ /* 0x000ea20000000800 */
[----:B0-----:R-:W-:Y:S01]  /*9b20*/  FADD.FTZ R13, R12, R10 ;  /* 0x0000000a0c0d7221 */ /* 0x001fe20000010000 */
[----:B------:R-:W-:Y:S06]  /*9b30*/  STS [R11+-0x400], R12 ;  /* 0xfffc000c0b007388 */ /* 0x000fec0000000800 */
[----:B------:R-:W0:Y:S01]  /*9b40*/  @!P3 MUFU.EX2 R22, R21 ;  /* 0x000000150016b308 */ /* 0x000e220000000800 */
[----:B-1----:R-:W-:Y:S01]  /*9b50*/  FADD.FTZ R15, R13, R14 ;  /* 0x0000000e0d0f7221 */ /* 0x002fe20000010000 */
[----:B------:R-:W-:Y:S01]  /*9b60*/  IADD3 R13, P1, PT, R6, 0x200, RZ ;  /* 0x00000200060d7810 */ /* 0x000fe20007f3e0ff */
[----:B------:R-:W-:Y:S04]  /*9b70*/  STS [R11+-0x200], R14 ;  /* 0xfffe000e0b007388 */ /* 0x000fe80000000800 */
[----:B------:R-:W-:-:S02]  /*9b80*/  IMAD.X R7, RZ, RZ, R7, P1 ;  /* 0x000000ffff077224 */ /* 0x000fc400008e0607 */
[----:B--2---:R-:W-:Y:S01]  /*9b90*/  FADD.FTZ R15, R15, R20 ;  /* 0x000000140f0f7221 */ /* 0x004fe20000010000 */
[----:B------:R-:W-:Y:S04]  /*9ba0*/  STS [R11], R20 ;  /* 0x000000140b007388 */ /* 0x000fe80000000800 */
[----:B0-----:R0:W-:Y:S01]  /*9bb0*/  STS [R11+0x200], R22 ;  /* 0x000200160b007388 */ /* 0x0011e20000000800 */
[----:B------:R-:W-:Y:S01]  /*9bc0*/  FADD.FTZ R10, R15, R22 ;  /* 0x000000160f0a7221 */ /* 0x000fe20000010000 */
[----:B0-----:R-:W-:Y:S01]  /*9bd0*/  IADD3 R11, PT, PT, R11, 0x800, RZ ;  /* 0x000008000b0b7810 */ /* 0x001fe20007ffe0ff */
[----:B------:R-:W-:Y:S06]  /*9be0*/  @!P0 BRA `(.L_x_335) ;  /* 0xfffffffc00548947 */ /* 0x000fec000383ffff */
.L_x_322:
[----:B------:R-:W-:Y:S05]  /*9bf0*/  BSYNC.RECONVERGENT B0 ;  /* 0x0000000000007941 */ /* 0x000fea0003800200 */
.L_x_321:
[----:B0-----:R-:W0:Y:S01]  /*9c00*/  SHFL.BFLY PT, R7, R10, 0x10, 0x1f ;  /* 0x0e001f000a077f89 */ /* 0x001e2200000e0000 */
[C---:B------:R-:W-:Y:S01]  /*9c10*/  ISETP.NE.AND P0, PT, R0.reuse, RZ, PT ;  /* 0x000000ff0000720c */ /* 0x040fe20003f05270 */
[----:B------:R-:W3:Y:S01]  /*9c20*/  LDCU UR4, c[0x0][0x3f4] ;  /* 0x00007e80ff0477ac */ /* 0x000ee20008000800 */
[----:B------:R-:W-:Y:S01]  /*9c30*/  ISETP.GT.U32.AND P1, PT, R0, 0x3, PT ;  /* 0x000000030000780c */ /* 0x000fe20003f24070 */
[----:B------:R-:W5:Y:S01]  /*9c40*/  LDCU.U8 UR11, c[0x0][0x48c] ;  /* 0x00009180ff0b77ac */ /* 0x000f620008000000 */
[----:B---3--:R-:W-:Y:S01]  /*9c50*/  UIADD3 UR4, UPT, UPT, UR4, 0x4, URZ ;  /* 0x0000000404047890 */ /* 0x008fe2000fffe0ff */
[----:B0-----:R-:W-:-:S03]  /*9c60*/  FADD.FTZ R7, R7, R10 ;  /* 0x0000000a07077221 */ /* 0x001fc60000010000 */
        /* <DEDUP_REMOVED lines=9> */
[----:B0-----:R-:W-:-:S05]  /*9d00*/  FADD.FTZ R11, R6, R11 ;  /* 0x0000000b060b7221 */ /* 0x001fca0000010000 */
[----:B------:R-:W0:Y:S02]  /*9d10*/  SHFL.BFLY PT, R4, R11, 0x2, 0x1f ;  /* 0x0c401f000b047f89 */ /* 0x000e2400000e0000 */
[----:B0-----:R-:W-:Y:S01]  /*9d20*/  FADD.FTZ R12, R11, R4 ;  /* 0x000000040b0c7221 */ /* 0x001fe20000010000 */
[----:B------:R-:W-:-:S04]  /*9d30*/  SHF.R.U32.HI R4, RZ, 0x5, R2 ;  /* 0x00000005ff047819 */ /* 0x000fc80000011602 */
[----:B------:R-:W0:Y:S01]  /*9d40*/  SHFL.BFLY PT, R13, R12, 0x1, 0x1f ;  /* 0x0c201f000c0d7f89 */ /* 0x000e2200000e0000 */
[----:B------:R-:W-:Y:S02]  /*9d50*/  @!P0 IMAD R0, R4, 0x4, R9 ;  /* 0x0000000404008824 */ /* 0x000fe400078e0209 */
        /* <DEDUP_REMOVED lines=9> */
[----:B0-----:R-:W-:-:S06]  /*9df0*/  FADD.FTZ R7, R6, R7 ;  /* 0x0000000706077221 */ /* 0x001fcc0000010000 */
[----:B------:R-:W0:Y:S02]  /*9e00*/  SHFL.IDX PT, R7, R7, RZ, 0x1f ;  /* 0x00001fff07077589 */ /* 0x000e2400000e0000 */
[----:B0-----:R-:W-:-:S04]  /*9e10*/  FADD.FTZ R0, R7, 9.9999999747524270788e-07 ;  /* 0x358637bd07007421 */ /* 0x001fc80000010000 */
[----:B------:R0:W3:Y:S01]  /*9e20*/  MUFU.RCP R11, R0 ;  /* 0x00000000000b7308 */ /* 0x0000e20000001000 */
[----:B------:R-:W-:Y:S05]  /*9e30*/  @!P0 BRA `(.L_x_336) ;  /* 0x0000000000188947 */ /* 0x000fea0003800000 */
[----:B------:R-:W5:Y:S01]  /*9e40*/  LDCU UR4, c[0x0][0x488] ;  /* 0x00009100ff0477ac */ /* 0x000f620008000800 */
[----:B------:R-:W5:Y:S01]  /*9e50*/  LDCU UR5, c[0x0][0x40c] ;  /* 0x00008180ff0577ac */ /* 0x000f620008000800 */
[----:B------:R-:W1:Y:S01]  /*9e60*/  LDCU UR8, c[0x0][0x3f4] ;  /* 0x00007e80ff0877ac */ /* 0x000e620008000800 */
[----:B-----5:R-:W-:-:S04]  /*9e70*/  UIMAD UR40, UR40, UR4, UR5 ;  /* 0x00000004282872a4 */ /* 0x020fc8000f8e0205 */
[----:B-1----:R-:W-:-:S04]  /*9e80*/  UIMAD UR4, UR40, UR8, URZ ;  /* 0x00000008280472a4 */ /* 0x002fc8000f8e02ff */
[----:B------:R-:W-:-:S12]  /*9e90*/  USHF.R.S32.HI UR5, URZ, 0x1f, UR4 ;  /* 0x0000001fff057899 */ /* 0x000fd80008011404 */
.L_x_336:
[----:B------:R-:W-:Y:S04]  /*9ea0*/  BSSY.RECONVERGENT B0, `(.L_x_337) ;  /* 0x0000063000007945 */ /* 0x000fe80003800200 */
[----:B------:R-:W-:Y:S05]  /*9eb0*/  @P1 BRA `(.L_x_338) ;  /* 0x0000000400841947 */ /* 0x000fea0003800000 */
[----:B0-----:R-:W-:Y:S01]  /*9ec0*/  HFMA2 R0, -RZ, RZ, 0, 7.62939453125e-06 ;  /* 0x00000080ff007431 */ /* 0x001fe200000001ff */
[----:B------:R-:W-:Y:S01]  /*9ed0*/  LOP3.LUT R7, RZ, R2, RZ, 0x33, !PT ;  /* 0x00000002ff077212 */ /* 0x000fe200078e33ff */
        /* <DEDUP_REMOVED lines=8> */
[----:B------:R-:W5:Y:S01]  /*9f60*/  LDCU.64 UR12, c[0x0][0x480] ;  /* 0x00009000ff0c77ac */ /* 0x000f620008000a00 */
        /* <DEDUP_REMOVED lines=8> */
[----:B------:R-:W-:-:S03]  /*9ff0*/  LEA R6, R2, UR7, 0x1 ;  /* 0x0000000702067c11 */ /* 0x000fc6000f8e08ff */
[----:B------:R-:W-:Y:S01]  /*a000*/  IMAD.IADD R5, R5, 0x1, R8 ;  /* 0x0000000105057824 */ /* 0x000fe200078e0208 */
[----:B-----5:R-:W-:Y:S02]  /*a010*/  LEA R9, P2, R10, UR12, 0x2 ;  /* 0x0000000c0a097c11 */ /* 0x020fe4000f8410ff */
[----:B------:R-:W-:Y:S02]  /*a020*/  IADD3 R8, PT, PT, -R0, RZ, RZ ;  /* 0x000000ff00087210 */ /* 0x000fe40007ffe1ff */
[----:B------:R-:W-:Y:S01]  /*a030*/  LEA.HI.X R10, R10, UR13, R7, 0x2, P2 ;  /* 0x0000000d0a0a7c11 */ /* 0x000fe200090f1407 */
[----:B0-----:R-:W-:-:S06]  /*a040*/  ULEA UR8, UR9, UR8, 0x18 ;  /* 0x0000000809087291 */ /* 0x001fcc000f8ec0ff */
[----:B------:R-:W-:Y:S01]  /*a050*/  VIADD R3, R3, UR8 ;  /* 0x0000000803037c36 */ /* 0x000fe20008000000 */
[----:B------:R-:W-:-:S07]  /*a060*/  IADD3 R0, PT, PT, R6, UR8, RZ ;  /* 0x0000000806007c10 */ /* 0x000fce000fffe0ff */
.L_x_341:
[----:B---3--:R0:W3:Y:S01]  /*a070*/  LDS R6, [R3] ;  /* 0x0000000003067984 */ /* 0x0080e20000000800 */
[----:B------:R-:W-:Y:S01]  /*a080*/  @P0 MOV R7, R10 ;  /* 0x0000000a00070202 */ /* 0x000fe20000000f00 */
[----:B------:R-:W-:-:S05]  /*a090*/  VIADD R8, R8, 0x1 ;  /* 0x0000000108087836 */ /* 0x000fca0000000000 */
[----:B------:R-:W-:Y:S02]  /*a0a0*/  ISETP.NE.AND P3, PT, R8, RZ, PT ;  /* 0x000000ff0800720c */ /* 0x000fe40003f65270 */
[----:B0-----:R-:W-:Y:S01]  /*a0b0*/  IADD3 R3, PT, PT, R3, 0x200, RZ ;  /* 0x0000020003037810 */ /* 0x001fe20007ffe0ff */
[----:B---3--:R-:W-:-:S05]  /*a0c0*/  FMUL.FTZ R13, R6, R11 ;  /* 0x0000000b060d7220 */ /* 0x008fca0000410000 */
[----:B------:R-:W-:-:S04]  /*a0d0*/  F2FP.F16.F32.PACK_AB R6, RZ, R13 ;  /* 0x0000000dff06723e */ /* 0x000fc800000000ff */
[----:B------:R-:W-:Y:S01]  /*a0e0*/  PRMT R12, R6, 0x7610, R12 ;  /* 0x00007610060c7816 */ /* 0x000fe2000000000c */
[----:B------:R-:W-:Y:S01]  /*a0f0*/  @P0 IMAD.MOV.U32 R6, RZ, RZ, R9 ;  /* 0x000000ffff060224 */ /* 0x000fe200078e0009 */
[----:B------:R-:W-:-:S03]  /*a100*/  IADD3 R9, P2, PT, R9, 0x200, RZ ;  /* 0x0000020009097810 */ /* 0x000fc60007f5e0ff */
[----:B------:R0:W-:Y:S02]  /*a110*/  STS.U16 [R0], R12 ;  /* 0x0000000c00007388 */ /* 0x0001e40000000400 */
[----:B------:R-:W-:Y:S02]  /*a120*/  IMAD.X R10, RZ, RZ, R10, P2 ;  /* 0x000000ffff0a7224 */ /* 0x000fe400010e060a */
[----:B------:R3:W-:Y:S01]  /*a130*/  @P0 STG.E desc[UR36][R6.64], R13 ;  /* 0x0000000d06000986 */ /* 0x0007e2000c101924 */
[----:B0-----:R-:W-:Y:S01]  /*a140*/  IADD3 R0, PT, PT, R0, 0x100, RZ ;  /* 0x0000010000007810 */ /* 0x001fe20007ffe0ff */
[----:B------:R-:W-:Y:S06]  /*a150*/  @P3 BRA `(.L_x_341) ;  /* 0xfffffffc00c43947 */ /* 0x000fec000383ffff */
.L_x_340:
[----:B------:R-:W-:Y:S05]  /*a160*/  BSYNC.RECONVERGENT B1 ;  /* 0x0000000000017941 */ /* 0x000fea0003800200 */
.L_x_339:
[----:B------:R-:W-:Y:S05]  /*a170*/  @!P1 BRA `(.L_x_338) ;  /* 0x0000000000d49947 */ /* 0x000fea0003800000 */
[----:B---3--:R-:W0:Y:S01]  /*a180*/  S2R R7, SR_CgaCtaId ;  /* 0x0000000000077919 */ /* 0x008e220000008800 */
[----:B------:R-:W3:Y:S01]  /*a190*/  LDCU.64 UR12, c[0x0][0x480] ;  /* 0x00009000ff0c77ac */ /* 0x000ee20008000a00 */
[----:B------:R-:W-:Y:S01]  /*a1a0*/  MOV R6, 0x400 ;  /* 0x0000040000067802 */ /* 0x000fe20000000f00 */
[----:B------:R-:W-:Y:S01]  /*a1b0*/  IMAD.U32 R3, RZ, RZ, UR10 ;  /* 0x0000000aff037e24 */ /* 0x000fe2000f8e00ff */
[C---:B------:R-:W-:Y:S01]  /*a1c0*/  IADD3 R8, P2, PT, R5.reuse, UR4, RZ ;  /* 0x0000000405087c10 */ /* 0x040fe2000ff5e0ff */
[----:B------:R-:W-:Y:S01]  /*a1d0*/  USHF.L.U32 UR8, UR10, 0x2, URZ ;  /* 0x000000020a087899 */ /* 0x000fe200080006ff */
[----:B------:R-:W-:Y:S01]  /*a1e0*/  IADD3 R6, PT, PT, R6, 0x420, RZ ;  /* 0x0000042006067810 */ /* 0x000fe20007ffe0ff */
[----:B------:R-:W-:Y:S01]  /*a1f0*/  UISETP.NE.AND UP0, UPT, UR11, URZ, UPT ;  /* 0x000000ff0b00728c */ /* 0x000fe2000bf05270 */
[----:B------:R-:W-:Y:S02]  /*a200*/  LEA R0, R5, UR7, 0x1 ;  /* 0x0000000705007c11 */ /* 0x000fe4000f8e08ff */
[----:B------:R-:W-:-:S03]  /*a210*/  ISETP.NE.AND P1, PT, RZ, UR11, PT ;  /* 0x0000000bff007c0c */ /* 0x000fc6000bf25270 */
[----:B------:R-:W-:Y:S01]  /*a220*/  IMAD R3, R3, -0x2, R0 ;  /* 0xfffffffe03037824 */ /* 0x000fe200078e0200 */
[----:B------:R-:W-:Y:S02]  /*a230*/  LEA R0, R5, -UR8, 0x2 ;  /* 0x8000000805007c11 */ /* 0x000fe4000f8e10ff */
[----:B------:R-:W-:Y:S02]  /*a240*/  PLOP3.LUT P0, PT, PT, PT, UP0, 0x80, 0x8 ;  /* 0x000000000008781c */ /* 0x000fe40003f0f008 */
[----:B---3--:R-:W-:Y:S02]  /*a250*/  LEA R9, P3, R8, UR12, 0x2 ;  /* 0x0000000c08097c11 */ /* 0x008fe4000f8610ff */
[----:B0-----:R-:W-:Y:S01]  /*a260*/  LEA R6, R7, R6, 0x18 ;  /* 0x0000000607067211 */ /* 0x001fe200078ec0ff */
[----:B------:R-:W-:Y:S01]  /*a270*/  IMAD.X R7, RZ, RZ, UR5, P2 ;  /* 0x00000005ff077e24 */ /* 0x000fe200090e06ff */
[----:B------:R-:W-:Y:S02]  /*a280*/  IADD3 R9, P2, PT, R9, 0x400, RZ ;  /* 0x0000040009097810 */ /* 0x000fe40007f5e0ff */
[----:B------:R-:W-:-:S02]  /*a290*/  IADD3 R0, PT, PT, R0, 0x400, R6 ;  /* 0x0000040000007810 */ /* 0x000fc40007ffe006 */
[----:B------:R-:W-:Y:S02]  /*a2a0*/  LEA.HI.X R7, R8, UR13, R7, 0x2, P3 ;  /* 0x0000000d08077c11 */ /* 0x000fe400098f1407 */
[----:B------:R-:W-:Y:S02]  /*a2b0*/  IADD3 R3, PT, PT, R3, 0x200, R6 ;  /* 0x0000020003037810 */ /* 0x000fe40007ffe006 */
[----:B------:R-:W-:-:S07]  /*a2c0*/  IADD3.X R10, PT, PT, RZ, R7, RZ, P2, !PT ;  /* 0x00000007ff0a7210 */ /* 0x000fce00017fe4ff */
.L_x_342:
[----:B------:R-:W0:Y:S01]  /*a2d0*/  LDS R6, [R0+-0x400] ;  /* 0xfffc000000067984 */ /* 0x000e220000000800 */
[----:B------:R-:W-:-:S05]  /*a2e0*/  VIADD R5, R5, 0x200 ;  /* 0x0000020005057836 */ /* 0x000fca0000000000 */
[----:B------:R-:W-:Y:S01]  /*a2f0*/  ISETP.GE.AND P2, PT, R5, UR44, PT ;  /* 0x0000002c05007c0c */ /* 0x000fe2000bf46270 */
[----:B0-----:R-:W-:-:S05]  /*a300*/  FMUL.FTZ R13, R6, R11 ;  /* 0x0000000b060d7220 */ /* 0x001fca0000410000 */
[----:B------:R-:W-:-:S04]  /*a310*/  F2FP.F16.F32.PACK_AB R6, RZ, R13 ;  /* 0x0000000dff06723e */ /* 0x000fc800000000ff */
[----:B------:R-:W-:-:S05]  /*a320*/  PRMT R7, R6, 0x7610, R7 ;  /* 0x0000761006077816 */ /* 0x000fca0000000007 */
[----:B------:R0:W-:Y:S04]  /*a330*/  STS.U16 [R3+-0x200], R7 ;  /* 0xfffe000703007388 */ /* 0x0001e80000000400 */
[----:B------:R-:W3:Y:S01]  /*a340*/  LDS R6, [R0+-0x200] ;  /* 0xfffe000000067984 */ /* 0x000ee20000000800 */
[----:B0-----:R-:W-:Y:S01]  /*a350*/  MOV R7, R10 ;  /* 0x0000000a00077202 */ /* 0x001fe20000000f00 */
[----:B---3--:R-:W-:-:S05]  /*a360*/  FMUL.FTZ R15, R6, R11 ;  /* 0x0000000b060f7220 */ /* 0x008fca0000410000 */
[----:B------:R-:W-:-:S04]  /*a370*/  F2FP.F16.F32.PACK_AB R6, RZ, R15 ;  /* 0x0000000fff06723e */ /* 0x000fc800000000ff */
[----:B------:R-:W-:-:S05]  /*a380*/  PRMT R12, R6, 0x7610, R12 ;  /* 0x00007610060c7816 */ /* 0x000fca000000000c */
[----:B------:R-:W-:Y:S04]  /*a390*/  STS.U16 [R3+-0x100], R12 ;  /* 0xffff000c03007388 */ /* 0x000fe80000000400 */
[----:B------:R-:W0:Y:S02]  /*a3a0*/  LDS R6, [R0] ;  /* 0x0000000000067984 */ /* 0x000e240000000800 */
[----:B0-----:R-:W-:-:S05]  /*a3b0*/  FMUL.FTZ R19, R6, R11 ;  /* 0x0000000b06137220 */ /* 0x001fca0000410000 */
[----:B------:R-:W-:-:S05]  /*a3c0*/  F2FP.F16.F32.PACK_AB R6, RZ, R19 ;  /* 0x00000013ff06723e */ /* 0x000fca00000000ff */
[----:B------:R0:W-:Y:S04]  /*a3d0*/  STS.U16 [R3], R6 ;  /* 0x0000000603007388 */ /* 0x0001e80000000400 */
[----:B------:R3:W5:Y:S01]  /*a3e0*/  LDS R8, [R0+0x200] ;  /* 0x0002000000087984 */ /* 0x0007620000000800 */
[----:B0-----:R-:W-:Y:S02]  /*a3f0*/  IMAD.MOV.U32 R6, RZ, RZ, R9 ;  /* 0x000000ffff067224 */ /* 0x001fe400078e0009 */
[----:B---3--:R-:W-:-:S03]  /*a400*/  VIADD R0, R0, 0x800 ;  /* 0x0000080000007836 */ /* 0x008fc60000000000 */
[----:B------:R-:W-:Y:S01]  /*a410*/  @P0 STG.E desc[UR36][R6.64+-0x400], R13 ;  /* 0xfffc000d06000986 */ /* 0x000fe2000c101924 */
[----:B------:R-:W-:Y:S02]  /*a420*/  PLOP3.LUT P0, PT, P1, PT, PT, 0x80, 0x8 ;  /* 0x000000000008781c */ /* 0x000fe40000f0f070 */
[----:B------:R-:W-:-:S04]  /*a430*/  IADD3 R9, P3, PT, R6, 0x800, RZ ;  /* 0x0000080006097810 */ /* 0x000fc80007f7e0ff */
[----:B------:R-:W-:-:S07]  /*a440*/  IADD3.X R10, PT, PT, RZ, R7, RZ, P3, !PT ;  /* 0x00000007ff0a7210 */ /* 0x000fce0001ffe4ff */
[----:B------:R-:W-:Y:S04]  /*a450*/  @P0 STG.E desc[UR36][R6.64+-0x200], R15 ;  /* 0xfffe000f06000986 */ /* 0x000fe8000c101924 */
[----:B------:R-:W-:Y:S01]  /*a460*/  @P0 STG.E desc[UR36][R6.64], R19 ;  /* 0x0000001306000986 */ /* 0x000fe2000c101924 */
[----:B-----5:R-:W-:-:S05]  /*a470*/  FMUL.FTZ R21, R8, R11 ;  /* 0x0000000b08157220 */ /* 0x020fca0000410000 */
[----:B------:R-:W-:Y:S01]  /*a480*/  @P0 STG.E desc[UR36][R6.64+0x200], R21 ;  /* 0x0002001506000986 */ /* 0x000fe2000c101924 */
[----:B------:R-:W-:-:S05]  /*a490*/  F2FP.F16.F32.PACK_AB R8, RZ, R21 ;  /* 0x00000015ff08723e */ /* 0x000fca00000000ff */
[----:B------:R0:W-:Y:S02]  /*a4a0*/  STS.U16 [R3+0x100], R8 ;  /* 0x0001000803007388 */ /* 0x0001e40000000400 */
[----:B0-----:R-:W-:Y:S01]  /*a4b0*/  IADD3 R3, PT, PT, R3, 0x400, RZ ;  /* 0x0000040003037810 */ /* 0x001fe20007ffe0ff */
[----:B------:R-:W-:Y:S06]  /*a4c0*/  @!P2 BRA `(.L_x_342) ;  /* 0xfffffffc0080a947 */ /* 0x000fec000383ffff */
.L_x_338:
[----:B------:R-:W-:Y:S05]  /*a4d0*/  BSYNC.RECONVERGENT B0 ;  /* 0x0000000000007941 */ /* 0x000fea0003800200 */
.L_x_337:
[----:B------:R-:W-:Y:S01]  /*a4e0*/  USHF.R.S32.HI UR4, URZ, 0x1f, UR45 ;  /* 0x0000001fff047899 */ /* 0x000fe2000801142d */
[----:B------:R-:W5:Y:S01]  /*a4f0*/  S2R R14, SR_CgaCtaId ;  /* 0x00000000000e7919 */ /* 0x000f620000008800 */
[----:B------:R-:W1:Y:S01]  /*a500*/  LDCU UR5, c[0x0][0x40c] ;  /* 0x00008180ff0577ac */ /* 0x000e620008000800 */
[----:B------:R-:W-:Y:S01]  /*a510*/  LOP3.LUT R19, R16, 0xf8, RZ, 0xc0, !PT ;  /* 0x000000f810137812 */ /* 0x000fe200078ec0ff */
[----:B0-----:R-:W-:Y:S01]  /*a520*/  IMAD.SHL.U32 R0, R2, 0x10, RZ ;  /* 0x0000001002007824 */ /* 0x001fe200078e00ff */
[----:B---3--:R-:W-:Y:S01]  /*a530*/  MOV R7, 0x400 ;  /* 0x0000040000077802 */ /* 0x008fe20000000f00 */
[----:B------:R-:W-:Y:S01]  /*a540*/  ULEA.HI UR4, UR4, UR45, URZ, 0x2 ;  /* 0x0000002d04047291 */ /* 0x000fe2000f8f10ff */
[----:B------:R-:W-:Y:S01]  /*a550*/  BSSY.RECONVERGENT B0, `(.L_x_343) ;  /* 0x000001a000007945 */ /* 0x000fe20003800200 */
[----:B------:R-:W-:Y:S02]  /*a560*/  CS2R R22, SRZ ;  /* 0x0000000000167805 */ /* 0x000fe4000001ff00 */
[----:B------:R-:W-:-:S02]  /*a570*/  IADD3 R3, PT, PT, R7, 0x220, RZ ;  /* 0x0000022007037810 */ /* 0x000fc40007ffe0ff */
[----:B------:R-:W-:Y:S02]  /*a580*/  CS2R R20, SRZ ;  /* 0x0000000000147805 */ /* 0x000fe4000001ff00 */
[----:B------:R-:W-:Y:S01]  /*a590*/  LOP3.LUT R0, R0, 0x1f0, RZ, 0xc0, !PT ;  /* 0x000001f000007812 */ /* 0x000fe200078ec0ff */
[----:B------:R-:W-:-:S05]  /*a5a0*/  IMAD.U32 R29, RZ, RZ, UR4 ;  /* 0x00000004ff1d7e24 */ /* 0x000fca000f8e00ff */
[----:B------:R-:W-:Y:S02]  /*a5b0*/  LOP3.LUT R29, R29, 0xfffffffc, RZ, 0xc0, !PT ;  /* 0xfffffffc1d1d7812 */ /* 0x000fe400078ec0ff */
[----:B-1----:R-:W-:Y:S02]  /*a5c0*/  MOV R52, UR5 ;  /* 0x0000000500347c02 */ /* 0x002fe40008000f00 */
[----:B------:R-:W-:-:S04]  /*a5d0*/  IADD3 R29, PT, PT, -R29, UR45, RZ ;  /* 0x0000002d1d1d7c10 */ /* 0x000fc8000fffe1ff */
[----:B------:R-:W-:-:S04]  /*a5e0*/  ISETP.NE.AND P0, PT, R4, R29, PT ;  /* 0x0000001d0400720c */ /* 0x000fc80003f05270 */
[----:B------:R-:W-:Y:S02]  /*a5f0*/  ISETP.NE.OR P0, PT, R52, RZ, P0 ;  /* 0x000000ff3400720c */ /* 0x000fe40000705670 */
[----:B-----5:R-:W-:Y:S02]  /*a600*/  LEA R3, R14, R3, 0x18 ;  /* 0x000000030e037211 */ /* 0x020fe400078ec0ff */
[----:B------:R-:W-:-:S03]  /*a610*/  ISETP.GT.U32.OR P0, PT, R19, 0x8f, P0 ;  /* 0x0000008f1300780c */ /* 0x000fc60000704470 */
[----:B------:R-:W-:-:S10]  /*a620*/  IMAD.IADD R12, R3, 0x1, R0 ;  /* 0x00000001030c7824 */ /* 0x000fd400078e0200 */
[----:B------:R-:W-:Y:S05]  /*a630*/  @P0 BRA `(.L_x_344) ;  /* 0x00000000002c0947 */ /* 0x000fea0003800000 */
[----:B------:R-:W0:Y:S01]  /*a640*/  LDCU.64 UR4, c[0x0][0x3b0] ;  /* 0x00007600ff0477ac */ /* 0x000e220008000a00 */
[----:B------:R-:W-:Y:S01]  /*a650*/  HFMA2 R23, -RZ, RZ, 0, 0 ;  /* 0x00000000ff177431 */ /* 0x000fe200000001ff */
[----:B0-----:R-:W-:-:S04]  /*a660*/  UISETP.NE.U32.AND UP0, UPT, UR4, URZ, UPT ;  /* 0x000000ff0400728c */ /* 0x001fc8000bf05070 */
[----:B------:R-:W-:-:S09]  /*a670*/  UISETP.NE.AND.EX UP0, UPT, UR5, URZ, UPT, UP0 ;  /* 0x000000ff0500728c */ /* 0x000fd2000bf05300 */
[----:B------:R-:W-:Y:S05]  /*a680*/  BRA.U !UP0, `(.L_x_345) ;  /* 0x0000000108147547 */ /* 0x000fea000b800000 */
[----:B------:R-:W0:Y:S01]  /*a690*/  LDC.64 R20, c[0x0][0x3b0] ;  /* 0x0000ec00ff147b82 */ /* 0x000e220000000a00 */
[----:B------:R-:W-:-:S04]  /*a6a0*/  IMAD.U32 R0, RZ, RZ, UR46 ;  /* 0x0000002eff007e24 */ /* 0x000fc8000f8e00ff */
[----:B------:R-:W-:-:S04]  /*a6b0*/  IMAD R3, R0, 0x90, R19 ;  /* 0x0000009000037824 */ /* 0x000fc800078e0213 */
[----:B0-----:R-:W-:-:S06]  /*a6c0*/  IMAD.WIDE.U32 R20, R3, 0x2, R20 ;  /* 0x0000000203147825 */ /* 0x001fcc00078e0014 */
[----:B------:R-:W5:Y:S02]  /*a6d0*/  LDG.E.128 R20, desc[UR36][R20.64] ;  /* 0x0000002414147981 */ /* 0x000f64000c1e1d00 */
.L_x_345:
[----:B-----5:R0:W-:Y:S02]  /*a6e0*/  STS.128 [R12], R20 ;  /* 0x000000140c007388 */ /* 0x0201e40000000c00 */
.L_x_344:
[----:B------:R-:W-:Y:S05]  /*a6f0*/  BSYNC.RECONVERGENT B0 ;  /* 0x0000000000007941 */ /* 0x000fea0003800200 */
.L_x_343:
[----:B------:R-:W-:Y:S01]  /*a700*/  ISETP.GT.U32.AND P0, PT, R19, 0x8f, PT ;  /* 0x0000008f1300780c */ /* 0x000fe20003f04070 */
[----:B------:R-:W-:Y:S01]  /*a710*/  BAR.SYNC.DEFER_BLOCKING 0x0 ;  /* 0x0000000000007b1d */ /* 0x000fe20000010000 */
[----:B------:R-:W-:Y:S01]  /*a720*/  HFMA2 R10, -RZ, RZ, 0, 0 ;  /* 0x00000000ff0a7431 */ /* 0x000fe200000001ff */
[----:B------:R-:W-:Y:S01]  /*a730*/  MOV R0, RZ ;  /* 0x000000ff00007202 */ /* 0x000fe20000000f00 */
[----:B------:R-:W-:Y:S01]  /*a740*/  IMAD.MOV.U32 R13, RZ, RZ, RZ ;  /* 0x000000ffff0d7224 */ /* 0x000fe200078e00ff */
[----:B------:R-:W-:Y:S01]  /*a750*/  CS2R R8, SRZ ;  /* 0x0000000000087805 */ /* 0x000fe2000001ff00 */
[----:B------:R-:W-:Y:S01]  /*a760*/  IMAD.MOV.U32 R5, RZ, RZ, RZ ;  /* 0x000000ffff057224 */ /* 0x000fe200078e00ff */
[----:B------:R-:W1:Y:S01]  /*a770*/  LDCU UR14, c[0x0][0x40c] ;  /* 0x00008180ff0e77ac */ /* 0x000e620008000800 */
[----:B------:R-:W-:Y:S01]  /*a780*/  BSSY.RECONVERGENT B0, `(.L_x_346) ;  /* 0x000020c000007945 */ /* 0x000fe20003800200 */
[----:B------:R-:W-:Y:S01]  /*a790*/  MOV R3, RZ ;  /* 0x000000ff00037202 */ /* 0x000fe20000000f00 */
[----:B------:R-:W-:Y:S01]  /*a7a0*/  IMAD.MOV.U32 R6, RZ, RZ, RZ ;  /* 0x000000ffff067224 */ /* 0x000fe200078e00ff */
[----:B------:R-:W3:Y:S02]  /*a7b0*/  LDCU.64 UR8, c[0x0][0x3c8] ;  /* 0x00007900ff0877ac */ /* 0x000ee40008000a00 */
[----:B------:R-:W-:Y:S05]  /*a7c0*/  @P0 BRA `(.L_x_347) ;  /* 0x00000020001c0947 */ /* 0x000fea0003800000 */
[----:B------:R-:W5:Y:S01]  /*a7d0*/  LDC R30, c[0x0][0x3f4] ;  /* 0x0000fd00ff1e7b82 */ /* 0x000f620000000800 */
[----:B------:R-:W-:Y:S01]  /*a7e0*/  VIADD R37, R4, UR10 ;  /* 0x0000000a04257c36 */ /* 0x000fe20008000000 */
[----:B------:R-:W-:Y:S01]  /*a7f0*/  IADD3 R7, PT, PT, R7, 0x420, RZ ;  /* 0x0000042007077810 */ /* 0x000fe20007ffe0ff */
[----:B------:R-:W-:Y:S01]  /*a800*/  BSSY.RECONVERGENT B1, `(.L_x_348) ;  /* 0x00000c2000017945 */ /* 0x000fe20003800200 */
[----:B------:R-:W-:Y:S02]  /*a810*/  IMAD.MOV.U32 R0, RZ, RZ, RZ ;  /* 0x000000ffff007224 */ /* 0x000fe400078e00ff */
[----:B------:R-:W-:Y:S02]  /*a820*/  LEA R54, R14, R7, 0x18 ;  /* 0x000000070e367211 */ /* 0x000fe400078ec0ff */
[----:B------:R-:W0:Y:S02]  /*a830*/  LDC.64 R26, c[0x0][0x3c0] ;  /* 0x0000f000ff1a7b82 */ /* 0x000e240000000a00 */
[----:B------:R-:W-:-:S04]  /*a840*/  IADD3 R31, PT, PT, R54, UR7, RZ ;  /* 0x00000007361f7c10 */ /* 0x000fc8000fffe0ff */
[----:B------:R-:W-:Y:S02]  /*a850*/  LEA R28, R4, R31, 0x1 ;  /* 0x0000001f041c7211 */ /* 0x000fe400078e08ff */
[C---:B-----5:R-:W-:Y:S01]  /*a860*/  VIMNMX R16, PT, PT, R30.reuse, UR45, PT ;  /* 0x0000002d1e107c48 */ /* 0x060fe2000bfe0100 */
[C-C-:B------:R-:W-:Y:S02]  /*a870*/  IMAD R25, R30.reuse, UR48, R19.reuse ;  /* 0x000000301e197c24 */ /* 0x140fe4000f8e0213 */
[----:B------:R-:W-:Y:S01]  /*a880*/  IMAD R7, R30, UR6, R19 ;  /* 0x000000061e077c24 */ /* 0x000fe2000f8e0213 */
[----:B------:R-:W-:Y:S01]  /*a890*/  ISETP.GE.AND P0, PT, R37, R16, PT ;  /* 0x000000102500720c */ /* 0x000fe20003f06270 */
[----:B0-----:R-:W-:-:S04]  /*a8a0*/  IMAD.WIDE R24, R25, 0x2, R26 ;  /* 0x0000000219187825 */ /* 0x001fc800078e021a */
[----:B------:R-:W-:-:S08]  /*a8b0*/  IMAD.WIDE R26, R7, 0x2, R26 ;  /* 0x00000002071a7825 */ /* 0x000fd000078e021a */
[----:B------:R-:W-:Y:S05]  /*a8c0*/  @P0 BRA `(.L_x_349) ;  /* 0x0000000800d40947 */ /* 0x000fea0003800000 */
[----:B------:R-:W0:Y:S01]  /*a8d0*/  LDCU UR5, c[0x0][0x3f8] ;  /* 0x00007f00ff0577ac */ /* 0x000e220008000800 */
[----:B----4-:R-:W-:Y:S01]  /*a8e0*/  IADD3 R35, PT, PT, R37, 0x4, RZ ;  /* 0x0000000425237810 */ /* 0x010fe20007ffe0ff */
[----:B------:R-:W4:Y:S01]  /*a8f0*/  LDC.64 R6, c[0x0][0x458] ;  /* 0x00011600ff067b82 */ /* 0x000f220000000a00 */
[----:B------:R-:W-:Y:S01]  /*a900*/  BSSY.RECONVERGENT B2, `(.L_x_350) ;  /* 0x0000047000027945 */ /* 0x000fe20003800200 */
[----:B------:R-:W-:Y:S01]  /*a910*/  HFMA2 R5, -RZ, RZ, 0, 0 ;  /* 0x00000000ff057431 */ /* 0x000fe200000001ff */
[----:B------:R-:W-:Y:S02]  /*a920*/  VIMNMX R3, PT, PT, R16, R35, !PT ;  /* 0x0000002310037248 */ /* 0x000fe40007fe0100 */
[----:B------:R-:W-:Y:S02]  /*a930*/  CS2R R8, SRZ ;  /* 0x0000000000087805 */ /* 0x000fe4000001ff00 */
[----:B------:R-:W-:Y:S01]  /*a940*/  MOV R11, R37 ;  /* 0x00000025000b7202 */ /* 0x000fe20000000f00 */
[----:B------:R-:W-:Y:S01]  /*a950*/  IMAD.MOV.U32 R10, RZ, RZ, RZ ;  /* 0x000000ffff0a7224 */ /* 0x000fe200078e00ff */
[----:B------:R-:W-:Y:S01]  /*a960*/  MOV R13, RZ ;  /* 0x000000ff000d7202 */ /* 0x000fe20000000f00 */
[----:B0-----:R-:W-:-:S02]  /*a970*/  UIMAD UR4, UR38, UR5, UR46 ;  /* 0x00000005260472a4 */ /* 0x001fc4000f8e022e */
[----:B------:R-:W-:-:S04]  /*a980*/  IMAD R14, R30, UR5, RZ ;  /* 0x000000051e0e7c24 */ /* 0x000fc8000f8e02ff */
[----:B------:R-:W-:Y:S02]  /*a990*/  IMAD R30, R14, 0x90, RZ ;  /* 0x000000900e1e7824 */ /* 0x000fe400078e02ff */
[----:B------:R-:W-:Y:S01]  /*a9a0*/  IMAD.U32 R0, RZ, RZ, UR4 ;  /* 0x00000004ff007e24 */ /* 0x000fe2000f8e00ff */
[----:B------:R-:W-:-:S03]  /*a9b0*/  ULOP3.LUT UR4, URZ, UR10, URZ, 0x33, !UPT ;  /* 0x0000000aff047292 */ /* 0x000fc6000f8e33ff */
[----:B------:R-:W-:Y:S02]  /*a9c0*/  IMAD R33, R0, 0x90, R19 ;  /* 0x0000009000217824 */ /* 0x000fe400078e0213 */
[----:B------:R-:W-:Y:S01]  /*a9d0*/  IMAD.MOV.U32 R0, RZ, RZ, RZ ;  /* 0x000000ffff007224 */ /* 0x000fe200078e00ff */
[----:B------:R-:W-:Y:S01]  /*a9e0*/  IADD3 R34, PT, PT, -R4, UR4, R3 ;  /* 0x0000000404227c10 */ /* 0x000fe2000fffe103 */
[----:B----4-:R-:W-:-:S03]  /*a9f0*/  IMAD.WIDE R32, R33, 0x2, R6 ;  /* 0x0000000221207825 */ /* 0x010fc600078e0206 */
[----:B------:R-:W-:Y:S01]  /*aa00*/  LOP3.LUT P0, RZ, R34, 0x4, RZ, 0xc0, !PT ;  /* 0x0000000422ff7812 */ /* 0x000fe2000780c0ff */
[----:B------:R-:W-:Y:S02]  /*aa10*/  IMAD.MOV.U32 R6, RZ, RZ, RZ ;  /* 0x000000ffff067224 */ /* 0x000fe400078e00ff */
[----:B------:R-:W-:-:S10]  /*aa20*/  IMAD.MOV.U32 R3, RZ, RZ, RZ ;  /* 0x000000ffff037224 */ /* 0x000fd400078e00ff */
[----:B------:R-:W-:Y:S05]  /*aa30*/  @P0 BRA `(.L_x_351) ;  /* 0x0000000000cc0947 */ /* 0x000fea0003800000 */
[----:B------:R-:W0:Y:S01]  /*aa40*/  LDCU.64 UR4, c[0x0][0x3c8] ;  /* 0x00007900ff0477ac */ /* 0x000e220008000a00 */
[----:B------:R-:W-:-:S04]  /*aa50*/  IADD3 R0, P0, PT, R37, UR47, RZ ;  /* 0x0000002f25007c10 */ /* 0x000fc8000ff1e0ff */
[----:B------:R-:W-:Y:S02]  /*aa60*/  IADD3.X R3, PT, PT, RZ, R17, RZ, P0, !PT ;  /* 0x00000011ff037210 */ /* 0x000fe400007fe4ff */
[----:B0-----:R-:W-:-:S04]  /*aa70*/  LEA R8, P0, R0, UR4, 0x2 ;  /* 0x0000000400087c11 */ /* 0x001fc8000f8010ff */
[----:B------:R-:W-:Y:S02]  /*aa80*/  LEA.HI.X R9, R0, UR5, R3, 0x2, P0 ;  /* 0x0000000500097c11 */ /* 0x000fe400080f1403 */
[----:B------:R-:W0:Y:S04]  /*aa90*/  LDS.U16 R0, [R28] ;  /* 0x000000001c007984 */ /* 0x000e280000000400 */
[----:B------:R-:W4:Y:S01]  /*aaa0*/  LDG.E R8, desc[UR36][R8.64] ;  /* 0x0000002408087981 */ /* 0x000f22000c1e1900 */
[----:B------:R-:W-:Y:S01]  /*aab0*/  ISETP.NE.AND P0, PT, R52, RZ, PT ;  /* 0x000000ff3400720c */ /* 0x000fe20003f05270 */
[----:B----4-:R-:W-:-:S04]  /*aac0*/  IMAD R7, R14, R8, R37 ;  /* 0x000000080e077224 */ /* 0x010fc800078e0225 */
        /* <DEDUP_REMOVED lines=9> */
[----:B------:R-:W2:Y:S01]  /*ab60*/  @P0 LDG.E.128 R44, desc[UR36][R32.64] ;  /* 0x00000024202c0981 */ /* 0x000ea2000c1e1d00 */
[----:B------:R-:W-:Y:S01]  /*ab70*/  PLOP3.LUT P1, PT, PT, PT, UP0, 0x80, 0x8 ;  /* 0x000000000008781c */ /* 0x000fe20003f2f008 */
[----:B----4-:R-:W-:Y:S01]  /*ab80*/  IMAD R7, R37, 0x90, RZ ;  /* 0x0000009025077824 */ /* 0x010fe200078e02ff */
        /* <DEDUP_REMOVED lines=8> */
[----:B--2---:R-:W-:Y:S02]  /*ac10*/  @P1 HFMA2 R41, R41, R45, -RZ ;  /* 0x0000002d29291231 */ /* 0x004fe400001000ff */
[----:B------:R-:W-:-:S02]  /*ac20*/  @P0 HMUL2 R40, R40, R44 ;  /* 0x0000002c28280232 */ /* 0x000fc40000000000 */
[----:B------:R-:W-:Y:S02]  /*ac30*/  @P3 HFMA2 R43, R43, R47, -RZ ;  /* 0x0000002f2b2b3231 */ /* 0x000fe400001000ff */
[----:B------:R-:W-:-:S05]  /*ac40*/  @P2 HMUL2 R42, R42, R46 ;  /* 0x0000002e2a2a2232 */ /* 0x000fca0000000000 */
[----:B------:R0:W-:Y:S02]  /*ac50*/  STG.E.128 desc[UR36][R6.64], R40 ;  /* 0x0000002806007986 */ /* 0x0001e4000c101d24 */
.L_x_352:
[--C-:B-----5:R-:W-:Y:S02]  /*ac60*/  HADD2.F32 R39, -RZ, R40.reuse.H0_H0 ;  /* 0x20000028ff277230 */ /* 0x120fe40000004100 */
[----:B------:R-:W-:Y:S02]  /*ac70*/  HADD2.F32 R3, -RZ, R40.H1_H1 ;  /* 0x30000028ff037230 */ /* 0x000fe40000004100 */
[--C-:B------:R-:W-:Y:S02]  /*ac80*/  HADD2.F32 R5, -RZ, R41.reuse.H0_H0 ;  /* 0x20000029ff057230 */ /* 0x100fe40000004100 */
[C---:B0---4-:R-:W-:Y:S01]  /*ac90*/  FFMA.FTZ R6, R0.reuse, R39, RZ ;  /* 0x0000002700067223 */ /* 0x051fe200000100ff */
        /* <DEDUP_REMOVED lines=13> */
.L_x_351:
[----:B-1-3--:R-:W-:Y:S05]  /*ad70*/  BSYNC.RECONVERGENT B2 ;  /* 0x0000000000027941 */ /* 0x00afea0003800200 */
.L_x_350:
        /* <DEDUP_REMOVED lines=8> */
.L_x_356:
[----:B------:R-:W-:Y:S02]  /*ae00*/  IADD3 R7, P1, PT, R11, UR47, RZ ;  /* 0x0000002f0b077c10 */ /* 0x000fe4000ff3e0ff */
        /* <DEDUP_REMOVED lines=28> */
.L_x_354:
[----:B------:R-:W-:Y:S05]  /*afd0*/  BSYNC.RECONVERGENT B2 ;  /* 0x0000000000027941 */ /* 0x000fea0003800200 */
.L_x_353:
        /* <DEDUP_REMOVED lines=45> */
.L_x_355:
[----:B------:R1:W3:Y:S01]  /*b2b0*/  LDS.U16 R0, [R36] ;  /* 0x0000000024007984 */ /* 0x0002e20000000400 */
[----:B------:R-:W-:Y:S01]  /*b2c0*/  VIADD R11, R11, 0x8 ;  /* 0x000000080b0b7836 */ /* 0x000fe20000000000 */
[----:B------:R-:W-:Y:S01]  /*b2d0*/  IADD3 R39, PT, PT, R39, 0x480, RZ ;  /* 0x0000048027277810 */ /* 0x000fe20007ffe0ff */
[--C-:B-----5:R-:W-:Y:S02]  /*b2e0*/  HADD2.F32 R3, -RZ, R48.reuse.H0_H0 ;  /* 0x20000030ff037230 */ /* 0x120fe40000004100 */
[----:B------:R-:W-:Y:S01]  /*b2f0*/  HADD2.F32 R5, -RZ, R48.H1_H1 ;  /* 0x30000030ff057230 */ /* 0x000fe20000004100 */
[----:B------:R-:W-:Y:S01]  /*b300*/  ISETP.GE.AND P1, PT, R11, R16, PT ;  /* 0x000000100b00720c */ /* 0x000fe20003f26270 */
[--C-:B0-----:R-:W-:Y:S02]  /*b310*/  HADD2.F32 R7, -RZ, R49.reuse.H0_H0 ;  /* 0x20000031ff077230 */ /* 0x101fe40000004100 */
[----:B------:R-:W-:Y:S02]  /*b320*/  HADD2.F32 R13, -RZ, R50.H1_H1 ;  /* 0x30000032ff0d7230 */ /* 0x000fe40000004100 */
[----:B------:R-:W-:-:S02]  /*b330*/  HADD2.F32 R49, -RZ, R49.H1_H1 ;  /* 0x30000031ff317230 */ /* 0x000fc40000004100 */
        /* <DEDUP_REMOVED lines=14> */
.L_x_349:
[----:B-1-3--:R-:W-:Y:S05]  /*b420*/  BSYNC.RECONVERGENT B1 ;  /* 0x0000000000017941 */ /* 0x00afea0003800200 */
.L_x_348:
        /* <DEDUP_REMOVED lines=22> */
[----:B----4-:R-:W-:Y:S01]  /*b590*/  IABS R34, R30 ;  /* 0x0000001e00227213 */ /* 0x010fe20000000000 */
        /* <DEDUP_REMOVED lines=22> */
[----:B------:R-:W-:-:S05]  /*b700*/  IADD3 R16, P0, PT, R11, UR47, RZ ;  /* 0x0000002f0b107c10 */ /* 0x000fca000ff1e0ff */
        /* <DEDUP_REMOVED lines=32> */
.L_x_362:
[----:B------:R-:W-:Y:S05]  /*b910*/  BSYNC.RECONVERGENT B3 ;  /* 0x0000000000037941 */ /* 0x000fea0003800200 */
.L_x_361:
        /* <DEDUP_REMOVED lines=17> */
.L_x_360:
[----:B------:R-:W-:Y:S05]  /*ba30*/  BSYNC.RECONVERGENT B2 ;  /* 0x0000000000027941 */ /* 0x000fea0003800200 */
.L_x_359:
[----:B------:R-:W-:-:S13]  /*ba40*/  ISETP.GE.U32.AND P0, PT, R7, 0x4, PT ;  /* 0x000000040700780c */ /* 0x000fda0003f06070 */
[----:B------:R-:W-:Y:S05]  /*ba50*/  @!P0 BRA `(.L_x_358) ;  /* 0x0000000800948947 */ /* 0x000fea0003800000 */
[----:B------:R-:W-:Y:S01]  /*ba60*/  LEA R7, R11, UR7, 0x1 ;  /* 0x000000070b077c11 */ /* 0x000fe2000f8e08ff */
[----:B------:R-:W-:-:S04]  /*ba70*/  IMAD.U32 R16, RZ, RZ, UR10 ;  /* 0x0000000aff107e24 */ /* 0x000fc8000f8e00ff */
[----:B------:R-:W-:Y:S01]  /*ba80*/  IMAD R7, R16, -0x2, R7 ;  /* 0xfffffffe10077824 */ /* 0x000fe200078e0207 */
[C---:B------:R-:W-:Y:S01]  /*ba90*/  IADD3 R16, PT, PT, R11.reuse, 0x4, RZ ;  /* 0x000000040b107810 */ /* 0x040fe20007ffe0ff */
[----:B------:R-:W-:-:S03]  /*baa0*/  IMAD R11, R11, 0x90, RZ ;  /* 0x000000900b0b7824 */ /* 0x000fc600078e02ff */
[----:B------:R-:W-:-:S07]  /*bab0*/  IADD3 R7, PT, PT, R7, 0x8, R54 ;  /* 0x0000000807077810 */ /* 0x000fce0007ffe036 */
.L_x_369:
[----:B------:R-:W0:Y:S01]  /*bac0*/  LDC R47, c[0x0][0x3f4] ;  /* 0x0000fd00ff2f7b82 */ /* 0x000e220000000800 */
[----:B----4-:R-:W-:Y:S01]  /*bad0*/  VIADD R34, R16, 0xfffffffc ;  /* 0xfffffffc10227836 */ /* 0x010fe20000000000 */
[----:B------:R-:W-:Y:S04]  /*bae0*/  BSSY.RECONVERGENT B2, `(.L_x_363) ;  /* 0x000004a000027945 */ /* 0x000fe80003800200 */
[----:B0-----:R-:W-:-:S13]  /*baf0*/  ISETP.GE.AND P0, PT, R34, R47, PT ;  /* 0x0000002f2200720c */ /* 0x001fda0003f06270 */
[----:B------:R-:W-:Y:S05]  /*bb00*/  @!P0 BRA `(.L_x_364) ;  /* 0x00000004001c8947 */ /* 0x000fea0003800000 */
[----:B------:R-:W-:Y:S01]  /*bb10*/  IABS R35, R47 ;  /* 0x0000002f00237213 */ /* 0x000fe20000000000 */
[----:B------:R-:W0:Y:S01]  /*bb20*/  LDCU.64 UR4, c[0x0][0x3c8] ;  /* 0x00007900ff0477ac */ /* 0x000e220008000a00 */
[----:B------:R-:W-:Y:S02]  /*bb30*/  IABS R30, R34 ;  /* 0x00000022001e7213 */ /* 0x000fe40000000000 */
[----:B------:R-:W1:Y:S01]  /*bb40*/  I2F.RP R36, R35 ;  /* 0x0000002300247306 */ /* 0x000e620000209400 */
[----:B------:R-:W-:Y:S02]  /*bb50*/  ISETP.GE.AND P1, PT, R34, RZ, PT ;  /* 0x000000ff2200720c */ /* 0x000fe40003f26270 */
[----:B------:R-:W-:-:S05]  /*bb60*/  ISETP.NE.AND P2, PT, R47, RZ, PT ;  /* 0x000000ff2f00720c */ /* 0x000fca0003f45270 */
[----:B-1----:R-:W1:Y:S02]  /*bb70*/  MUFU.RCP R36, R36 ;  /* 0x0000002400247308 */ /* 0x002e640000001000 */
[----:B-1----:R-:W-:-:S06]  /*bb80*/  IADD3 R32, PT, PT, R36, 0xffffffe, RZ ;  /* 0x0ffffffe24207810 */ /* 0x002fcc0007ffe0ff */
[----:B------:R1:W3:Y:S02]  /*bb90*/  F2I.FTZ.U32.TRUNC.NTZ R33, R32 ;  /* 0x0000002000217305 */ /* 0x0002e4000021f000 */
[----:B-1----:R-:W-:Y:S02]  /*bba0*/  HFMA2 R32, -RZ, RZ, 0, 0 ;  /* 0x00000000ff207431 */ /* 0x002fe400000001ff */
[----:B---3--:R-:W-:-:S04]  /*bbb0*/  IMAD.MOV R28, RZ, RZ, -R33 ;  /* 0x000000ffff1c7224 */ /* 0x008fc800078e0a21 */
        /* <DEDUP_REMOVED lines=13> */
[C---:B0-----:R-:W-:Y:S01]  /*bc90*/  LEA R34, P0, R30.reuse, UR4, 0x2 ;  /* 0x000000041e227c11 */ /* 0x041fe2000f8010ff */
[----:B------:R-:W0:Y:S03]  /*bca0*/  LDCU UR4, c[0x0][0x40c] ;  /* 0x00008180ff0477ac */ /* 0x000e260008000800 */
[----:B------:R-:W-:-:S06]  /*bcb0*/  LEA.HI.X R35, R30, UR5, R33, 0x2, P0 ;  /* 0x000000051e237c11 */ /* 0x000fcc00080f1421 */
[----:B------:R-:W3:Y:S02]  /*bcc0*/  LDG.E R35, desc[UR36][R34.64] ;  /* 0x0000002422237981 */ /* 0x000ee4000c1e1900 */
[----:B---3--:R-:W-:-:S04]  /*bcd0*/  IMAD R28, R44, R35, R28 ;  /* 0x000000232c1c7224 */ /* 0x008fc800078e021c */
[----:B------:R-:W-:Y:S02]  /*bce0*/  IMAD R33, R28, 0x90, RZ ;  /* 0x000000901c217824 */ /* 0x000fe400078e02ff */
[----:B------:R-:W1:Y:S02]  /*bcf0*/  LDS.U16 R28, [R7+-0x8] ;  /* 0xfffff800071c7984 */ /* 0x000e640000000400 */
[----:B------:R-:W-:-:S05]  /*bd00*/  IMAD.WIDE R32, R33, 0x2, R26 ;  /* 0x0000000221207825 */ /* 0x000fca00078e021a */
[----:B------:R3:W5:Y:S01]  /*bd10*/  LDG.E.128 R36, desc[UR36][R32.64] ;  /* 0x0000002420247981 */ /* 0x000762000c1e1d00 */
[----:B0-----:R-:W-:Y:S01]  /*bd20*/  UISETP.NE.AND UP0, UPT, UR4, URZ, UPT ;  /* 0x000000ff0400728c */ /* 0x001fe2000bf05270 */
[----:B-1----:R-:W-:-:S08]  /*bd30*/  HADD2.F32 R45, -RZ, R28.H0_H0 ;  /* 0x2000001cff2d7230 */ /* 0x002fd00000004100 */
[----:B---3--:R-:W-:Y:S05]  /*bd40*/  BRA.U UP0, `(.L_x_365) ;  /* 0x00000001004c7547 */ /* 0x008fea000b800000 */
        /* <DEDUP_REMOVED lines=19> */
.L_x_365:
        /* <DEDUP_REMOVED lines=16> */
.L_x_364:
[----:B------:R-:W-:Y:S05]  /*bf80*/  BSYNC.RECONVERGENT B2 ;  /* 0x0000000000027941 */ /* 0x000fea0003800200 */
.L_x_363:
[----:B------:R-:W-:Y:S01]  /*bf90*/  ISETP.GE.AND P0, PT, R16, R47, PT ;  /* 0x0000002f1000720c */ /* 0x000fe20003f06270 */
[----:B------:R-:W-:-:S12]  /*bfa0*/  BSSY.RECONVERGENT B2, `(.L_x_366) ;  /* 0x000004a000027945 */ /* 0x000fd80003800200 */
        /* <DEDUP_REMOVED lines=10> */
[----:B-1----:R-:W-:Y:S01]  /*c050*/  MOV R32, RZ ;  /* 0x000000ff00207202 */ /* 0x002fe20000000f00 */
        /* <DEDUP_REMOVED lines=20> */
[----:B------:R-:W1:Y:S02]  /*c1a0*/  LDS.U16 R28, [R7] ;  /* 0x00000000071c7984 */ /* 0x000e640000000400 */
        /* <DEDUP_REMOVED lines=25> */
.L_x_368:
        /* <DEDUP_REMOVED lines=16> */
.L_x_367:
[----:B------:R-:W-:Y:S05]  /*c440*/  BSYNC.RECONVERGENT B2 ;  /* 0x0000000000027941 */ /* 0x000fea0003800200 */
.L_x_366:
[C---:B------:R-:W-:Y:S01]  /*c450*/  VIADD R28, R16.reuse, 0x4 ;  /* 0x00000004101c7836 */ /* 0x040fe20000000000 */
[----:B------:R-:W-:Y:S01]  /*c460*/  IADD3 R16, PT, PT, R16, 0x8, RZ ;  /* 0x0000000810107810 */ /* 0x000fe20007ffe0ff */
[----:B------:R-:W-:Y:S01]  /*c470*/  VIADD R11, R11, 0x480 ;  /* 0x000004800b0b7836 */ /* 0x000fe20000000000 */
[----:B------:R-:W-:Y:S02]  /*c480*/  IADD3 R7, PT, PT, R7, 0x10, RZ ;  /* 0x0000001007077810 */ /* 0x000fe40007ffe0ff */
[----:B------:R-:W-:-:S13]  /*c490*/  ISETP.GE.AND P0, PT, R28, UR45, PT ;  /* 0x0000002d1c007c0c */ /* 0x000fda000bf06270 */
[----:B------:R-:W-:Y:S05]  /*c4a0*/  @!P0 BRA `(.L_x_369) ;  /* 0xfffffff400848947 */ /* 0x000fea000383ffff */
.L_x_358:
[----:B------:R-:W-:Y:S05]  /*c4b0*/  BSYNC.RECONVERGENT B1 ;  /* 0x0000000000017941 */ /* 0x000fea0003800200 */
.L_x_357:
[----:B------:R-:W-:-:S13]  /*c4c0*/  ISETP.NE.AND P0, PT, R4, R29, PT ;  /* 0x0000001d0400720c */ /* 0x000fda0003f05270 */
[----:B------:R-:W-:Y:S05]  /*c4d0*/  @P0 BRA `(.L_x_347) ;  /* 0x0000000000d80947 */ /* 0x000fea0003800000 */
[----:B------:R-:W-:Y:S02]  /*c4e0*/  UMOV UR4, 0x90 ;  /* 0x0000009000047882 */ /* 0x000fe40000000000 */
[----:B------:R-:W-:-:S06]  /*c4f0*/  UIMAD UR4, UR44, UR4, -0x90 ;  /* 0xffffff702c0474a4 */ /* 0x000fcc000f8e0204 */
[----:B------:R-:W-:-:S04]  /*c500*/  IMAD.U32 R15, RZ, RZ, UR4 ;  /* 0x00000004ff0f7e24 */ /* 0x000fc8000f8e00ff */
[----:B------:R-:W-:-:S05]  /*c510*/  IMAD.WIDE R14, R15, 0x2, R24 ;  /* 0x000000020f0e7825 */ /* 0x000fca00078e0218 */
[----:B----4-:R0:W5:Y:S01]  /*c520*/  LDG.E.128 R32, desc[UR36][R14.64] ;  /* 0x000000240e207981 */ /* 0x010162000c1e1d00 */
        /* <DEDUP_REMOVED lines=33> */
.L_x_370:
        /* <DEDUP_REMOVED lines=16> */
.L_x_347:
[----:B-1-3--:R-:W-:Y:S05]  /*c840*/  BSYNC.RECONVERGENT B0 ;  /* 0x0000000000007941 */ /* 0x00afea0003800200 */
.L_x_346:
[----:B------:R-:W-:Y:S01]  /*c850*/  BAR.SYNC.DEFER_BLOCKING 0x0 ;  /* 0x0000000000007b1d */ /* 0x000fe20000010000 */
[----:B------:R-:W-:-:S13]  /*c860*/  ISETP.GT.U32.AND P0, PT, R19, 0x8f, PT ;  /* 0x0000008f1300780c */ /* 0x000fda0003f04070 */
[----:B------:R-:W-:Y:S05]  /*c870*/  @P0 EXIT ;  /* 0x000000000000094d */ /* 0x000fea0003800000 */
[----:B------:R-:W1:Y:S01]  /*c880*/  S2UR UR5, SR_CgaCtaId ;  /* 0x00000000000579c3 */ /* 0x000e620000008800 */
[----:B------:R-:W-:Y:S01]  /*c890*/  LOP3.LUT R7, R2, 0x3c0, RZ, 0xc0, !PT ;  /* 0x000003c002077812 */ /* 0x000fe200078ec0ff */
[----:B------:R-:W-:Y:S01]  /*c8a0*/  UMOV UR4, 0x400 ;  /* 0x0000040000047882 */ /* 0x000fe20000000000 */
[----:B------:R-:W-:Y:S01]  /*c8b0*/  IMAD R4, R4, 0x90, R19 ;  /* 0x0000009004047824 */ /* 0x000fe200078e0213 */
[----:B------:R-:W-:Y:S01]  /*c8c0*/  UIADD3 UR4, UPT, UPT, UR4, 0x420, URZ ;  /* 0x0000042004047890 */ /* 0x000fe2000fffe0ff */
[----:B------:R-:W-:Y:S01]  /*c8d0*/  ISETP.NE.AND P0, PT, R7, 0x40, PT ;  /* 0x000000400700780c */ /* 0x000fe20003f05270 */
[----:B------:R-:W-:Y:S01]  /*c8e0*/  BSSY.RECONVERGENT B0, `(.L_x_371) ;  /* 0x000000d000007945 */ /* 0x000fe20003800200 */
[C---:B------:R-:W-:Y:S02]  /*c8f0*/  LOP3.LUT R11, R2.reuse, 0x3e0, RZ, 0xc0, !PT ;  /* 0x000003e0020b7812 */ /* 0x040fe400078ec0ff */
[C---:B------:R-:W-:Y:S02]  /*c900*/  ISETP.GT.U32.AND P1, PT, R2.reuse, 0x3f, PT ;  /* 0x0000003f0200780c */ /* 0x040fe40003f24070 */
[----:B------:R-:W-:-:S02]  /*c910*/  ISETP.GT.U32.AND P3, PT, R2, 0x1f, PT ;  /* 0x0000001f0200780c */ /* 0x000fc40003f64070 */
[----:B------:R-:W-:Y:S01]  /*c920*/  ISETP.NE.AND P2, PT, R11, 0x20, PT ;  /* 0x000000200b00780c */ /* 0x000fe20003f45270 */
[----:B-1----:R-:W-:-:S06]  /*c930*/  ULEA UR4, UR5, UR4, 0x18 ;  /* 0x0000000405047291 */ /* 0x002fcc000f8ec0ff */
[----:B------:R-:W-:Y:S01]  /*c940*/  LEA R4, R4, UR4, 0x1 ;  /* 0x0000000404047c11 */ /* 0x000fe2000f8e08ff */
[----:B------:R-:W-:Y:S06]  /*c950*/  @P0 BRA `(.L_x_372) ;  /* 0x0000000000140947 */ /* 0x000fec0003800000 */
[----:B0-----:R-:W-:Y:S02]  /*c960*/  F2FP.F16.F32.PACK_AB R20, R3, R6 ;  /* 0x000000060314723e */ /* 0x001fe400000000ff */
[----:B------:R-:W-:Y:S02]  /*c970*/  F2FP.F16.F32.PACK_AB R21, R8, R5 ;  /* 0x000000050815723e */ /* 0x000fe400000000ff */
[----:B------:R-:W-:Y:S02]  /*c980*/  F2FP.F16.F32.PACK_AB R22, R10, R9 ;  /* 0x000000090a16723e */ /* 0x000fe400000000ff */
[----:B------:R-:W-:-:S05]  /*c990*/  F2FP.F16.F32.PACK_AB R23, R0, R13 ;  /* 0x0000000d0017723e */ /* 0x000fca00000000ff */
[----:B------:R1:W-:Y:S02]  /*c9a0*/  STS.128 [R4+-0x240], R20 ;  /* 0xfffdc01404007388 */ /* 0x0003e40000000c00 */
.L_x_372:
[----:B------:R-:W-:Y:S05]  /*c9b0*/  BSYNC.RECONVERGENT B0 ;  /* 0x0000000000007941 */ /* 0x000fea0003800200 */
.L_x_371:
[----:B------:R-:W-:Y:S06]  /*c9c0*/  BAR.SYNC.DEFER_BLOCKING 0x0 ;  /* 0x0000000000007b1d */ /* 0x000fec0000010000 */
[----:B------:R-:W-:Y:S04]  /*c9d0*/  BSSY.RECONVERGENT B0, `(.L_x_373) ;  /* 0x0000013000007945 */ /* 0x000fe80003800200 */
[----:B------:R-:W-:Y:S05]  /*c9e0*/  @P1 BRA `(.L_x_374) ;  /* 0x0000000000441947 */ /* 0x000fea0003800000 */
[----:B01----:R-:W0:Y:S02]  /*c9f0*/  LDS.128 R20, [R4] ;  /* 0x0000000004147984 */ /* 0x003e240000000c00 */
        /* <DEDUP_REMOVED lines=16> */
.L_x_374:
[----:B------:R-:W-:Y:S05]  /*cb00*/  BSYNC.RECONVERGENT B0 ;  /* 0x0000000000007941 */ /* 0x000fea0003800200 */
.L_x_373:
[----:B------:R-:W-:Y:S06]  /*cb10*/  BAR.SYNC.DEFER_BLOCKING 0x0 ;  /* 0x0000000000007b1d */ /* 0x000fec0000010000 */
[----:B------:R-:W-:Y:S04]  /*cb20*/  BSSY.RECONVERGENT B0, `(.L_x_375) ;  /* 0x0000007000007945 */ /* 0x000fe80003800200 */
[----:B------:R-:W-:Y:S05]  /*cb30*/  @P2 BRA `(.L_x_376) ;  /* 0x0000000000142947 */ /* 0x000fea0003800000 */
[----:B01----:R-:W-:Y:S02]  /*cb40*/  F2FP.F16.F32.PACK_AB R20, R3, R6 ;  /* 0x000000060314723e */ /* 0x003fe400000000ff */
[----:B------:R-:W-:Y:S02]  /*cb50*/  F2FP.F16.F32.PACK_AB R21, R8, R5 ;  /* 0x000000050815723e */ /* 0x000fe400000000ff */
[----:B------:R-:W-:Y:S02]  /*cb60*/  F2FP.F16.F32.PACK_AB R22, R10, R9 ;  /* 0x000000090a16723e */ /* 0x000fe400000000ff */
[----:B------:R-:W-:-:S05]  /*cb70*/  F2FP.F16.F32.PACK_AB R23, R0, R13 ;  /* 0x0000000d0017723e */ /* 0x000fca00000000ff */
[----:B------:R3:W-:Y:S02]  /*cb80*/  STS.128 [R4+-0x120], R20 ;  /* 0xfffee01404007388 */ /* 0x0007e40000000c00 */
.L_x_376:
[----:B------:R-:W-:Y:S05]  /*cb90*/  BSYNC.RECONVERGENT B0 ;  /* 0x0000000000007941 */ /* 0x000fea0003800200 */
.L_x_375:
[----:B------:R-:W-:Y:S06]  /*cba0*/  BAR.SYNC.DEFER_BLOCKING 0x0 ;  /* 0x0000000000007b1d */ /* 0x000fec0000010000 */
[----:B------:R-:W-:Y:S04]  /*cbb0*/  BSSY.RECONVERGENT B0, `(.L_x_377) ;  /* 0x0000013000007945 */ /* 0x000fe80003800200 */
[----:B------:R-:W-:Y:S05]  /*cbc0*/  @P3 BRA `(.L_x_378) ;  /* 0x0000000000443947 */ /* 0x000fea0003800000 */
[----:B01-3--:R-:W0:Y:S02]  /*cbd0*/  LDS.128 R20, [R4] ;  /* 0x0000000004147984 */ /* 0x00be240000000c00 */
        /* <DEDUP_REMOVED lines=16> */
.L_x_378:
[----:B------:R-:W-:Y:S05]  /*cce0*/  BSYNC.RECONVERGENT B0 ;  /* 0x0000000000007941 */ /* 0x000fea0003800200 */
.L_x_377:
[----:B------:R-:W-:Y:S06]  /*ccf0*/  BAR.SYNC.DEFER_BLOCKING 0x0 ;  /* 0x0000000000007b1d */ /* 0x000fec0000010000 */
[----:B------:R-:W-:Y:S05]  /*cd00*/  @P3 EXIT ;  /* 0x000000000000394d */ /* 0x000fea0003800000 */
[----:B------:R-:W5:Y:S02]  /*cd10*/  LDCU UR4, c[0x0][0x478] ;  /* 0x00008f00ff0477ac */ /* 0x000f640008000800 */
[----:B-----5:R-:W-:-:S09]  /*cd20*/  UISETP.NE.AND UP0, UPT, UR4, 0x2, UPT ;  /* 0x000000020400788c */ /* 0x020fd2000bf05270 */
[----:B------:R-:W-:Y:S05]  /*cd30*/  BRA.U UP0, `(.L_x_379) ;  /* 0x0000000100e07547 */ /* 0x000fea000b800000 */
[----:B------:R-:W5:Y:S01]  /*cd40*/  LDC.64 R14, c[0x0][0x470] ;  /* 0x00011c00ff0e7b82 */ /* 0x000f620000000a00 */
[----:B------:R-:W0:Y:S01]  /*cd50*/  LDCU.64 UR4, c[0x0][0x380] ;  /* 0x00007000ff0477ac */ /* 0x000e220008000a00 */
[----:B-----5:R-:W5:Y:S01]  /*cd60*/  LDG.E R14, desc[UR36][R14.64] ;  /* 0x000000240e0e7981 */ /* 0x020f62000c1e1900 */
[----:B------:R-:W-:Y:S01]  /*cd70*/  IADD3 R19, PT, PT, R19, UR48, RZ ;  /* 0x0000003013137c10 */ /* 0x000fe2000fffe0ff */
[C---:B-----5:R-:W-:Y:S01]  /*cd80*/  FMUL.FTZ R13, R14.reuse, R13 ;  /* 0x0000000d0e0d7220 */ /* 0x060fe20000410000 */
[C---:B------:R-:W-:Y:S01]  /*cd90*/  FMUL.FTZ R10, R14.reuse, R10 ;  /* 0x0000000a0e0a7220 */ /* 0x040fe20000410000 */
[C---:B------:R-:W-:Y:S01]  /*cda0*/  FMUL.FTZ R0, R14.reuse, R0 ;  /* 0x000000000e007220 */ /* 0x040fe20000410000 */
[C---:B------:R-:W-:Y:S01]  /*cdb0*/  FMUL.FTZ R3, R14.reuse, R3 ;  /* 0x000000030e037220 */ /* 0x040fe20000410000 */
[C---:B------:R-:W-:Y:S01]  /*cdc0*/  FMUL.FTZ R5, R14.reuse, R5 ;  /* 0x000000050e057220 */ /* 0x040fe20000410000 */
[C---:B------:R-:W-:Y:S01]  /*cdd0*/  FMUL.FTZ R8, R14.reuse, R8 ;  /* 0x000000080e087220 */ /* 0x040fe20000410000 */
[----:B------:R-:W5:Y:S01]  /*cde0*/  F2I.S8.NTZ R13, R13 ;  /* 0x0000000d000d7305 */ /* 0x000f620000202100 */
[C---:B------:R-:W-:Y:S01]  /*cdf0*/  FMUL.FTZ R9, R14.reuse, R9 ;  /* 0x000000090e097220 */ /* 0x040fe20000410000 */
[----:B------:R-:W-:-:S06]  /*ce00*/  FMUL.FTZ R6, R14, R6 ;  /* 0x000000060e067220 */ /* 0x000fcc0000410000 */
[----:B------:R-:W1:Y:S01]  /*ce10*/  F2I.S8.NTZ R10, R10 ;  /* 0x0000000a000a7305 */ /* 0x000e620000202100 */
[----:B-----5:R-:W-:-:S07]  /*ce20*/  PRMT R2, R13, 0x8880, RZ ;  /* 0x000088800d027816 */ /* 0x020fce00000000ff */
[----:B------:R-:W5:Y:S01]  /*ce30*/  F2I.S8.NTZ R0, R0 ;  /* 0x0000000000007305 */ /* 0x000f620000202100 */
[----:B------:R-:W-:Y:S02]  /*ce40*/  PRMT R2, R2, 0x7710, RZ ;  /* 0x0000771002027816 */ /* 0x000fe400000000ff */
[----:B-1----:R-:W-:-:S05]  /*ce50*/  PRMT R10, R10, 0x8880, RZ ;  /* 0x000088800a0a7816 */ /* 0x002fca00000000ff */
[----:B------:R-:W1:Y:S01]  /*ce60*/  F2I.S8.NTZ R3, R3 ;  /* 0x0000000300037305 */ /* 0x000e620000202100 */
[----:B---3--:R-:W-:-:S04]  /*ce70*/  SHF.L.U32 R4, R2, 0x10, RZ ;  /* 0x0000001002047819 */ /* 0x008fc800000006ff */
[----:B------:R-:W-:Y:S02]  /*ce80*/  LOP3.LUT R11, R4, 0xff0000, RZ, 0xc0, !PT ;  /* 0x00ff0000040b7812 */ /* 0x000fe400078ec0ff */
[----:B-----5:R-:W-:Y:S01]  /*ce90*/  PRMT R7, R0, 0x8880, RZ ;  /* 0x0000888000077816 */ /* 0x020fe200000000ff */
[----:B------:R-:W3:Y:S01]  /*cea0*/  F2I.S8.NTZ R5, R5 ;  /* 0x0000000500057305 */ /* 0x000ee20000202100 */
[----:B------:R-:W-:Y:S02]  /*ceb0*/  PRMT R0, R10, 0x7710, RZ ;  /* 0x000077100a007816 */ /* 0x000fe400000000ff */
[----:B------:R-:W-:-:S03]  /*cec0*/  PRMT R2, R7, 0x7710, RZ ;  /* 0x0000771007027816 */ /* 0x000fc600000000ff */
[----:B------:R-:W-:Y:S01]  /*ced0*/  IMAD.SHL.U32 R0, R0, 0x100, RZ ;  /* 0x0000010000007824 */ /* 0x000fe200078e00ff */
[----:B------:R-:W-:Y:S01]  /*cee0*/  PRMT R11, R11, 0x4210, R2 ;  /* 0x000042100b0b7816 */ /* 0x000fe20000000002 */
[----:B------:R-:W5:Y:S03]  /*cef0*/  F2I.S8.NTZ R8, R8 ;  /* 0x0000000800087305 */ /* 0x000f660000202100 */
[----:B------:R-:W-:Y:S02]  /*cf00*/  LOP3.LUT R11, R11, 0xff00, R0, 0xf8, !PT ;  /* 0x0000ff000b0b7812 */ /* 0x000fe400078ef800 */
[----:B-1----:R-:W-:Y:S02]  /*cf10*/  PRMT R0, R3, 0x8880, RZ ;  /* 0x0000888003007816 */ /* 0x002fe400000000ff */
[----:B---3--:R-:W-:Y:S01]  /*cf20*/  PRMT R2, R5, 0x8880, RZ ;  /* 0x0000888005027816 */ /* 0x008fe200000000ff */
[----:B------:R-:W1:Y:S01]  /*cf30*/  F2I.S8.NTZ R9, R9 ;  /* 0x0000000900097305 */ /* 0x000e620000202100 */
[----:B------:R-:W-:-:S02]  /*cf40*/  PRMT R0, R0, 0x7710, RZ ;  /* 0x0000771000007816 */ /* 0x000fc400000000ff */
[----:B------:R-:W-:Y:S02]  /*cf50*/  PRMT R2, R2, 0x7710, RZ ;  /* 0x0000771002027816 */ /* 0x000fe400000000ff */
[----:B------:R-:W-:Y:S02]  /*cf60*/  LOP3.LUT R7, R0, 0xff, RZ, 0xc0, !PT ;  /* 0x000000ff00077812 */ /* 0x000fe400078ec0ff */
[----:B-----5:R-:W-:Y:S01]  /*cf70*/  PRMT R8, R8, 0x8880, RZ ;  /* 0x0000888008087816 */ /* 0x020fe200000000ff */
[----:B------:R-:W3:Y:S01]  /*cf80*/  F2I.S8.NTZ R6, R6 ;  /* 0x0000000600067305 */ /* 0x000ee20000202100 */
[----:B------:R-:W-:Y:S02]  /*cf90*/  LOP3.LUT R4, R2, 0xff, RZ, 0xc0, !PT ;  /* 0x000000ff02047812 */ /* 0x000fe400078ec0ff */
[----:B------:R-:W-:Y:S02]  /*cfa0*/  PRMT R3, R8, 0x7710, RZ ;  /* 0x0000771008037816 */ /* 0x000fe400000000ff */
[----:B0-----:R-:W-:Y:S01]  /*cfb0*/  IADD3 R8, P0, PT, R19, UR4, RZ ;  /* 0x0000000413087c10 */ /* 0x001fe2000ff1e0ff */
[----:B------:R-:W-:Y:S01]  /*cfc0*/  IMAD.WIDE.U32 R4, R4, 0x10000, RZ ;  /* 0x0001000004047825 */ /* 0x000fe200078e00ff */
[----:B-1----:R-:W-:-:S02]  /*cfd0*/  PRMT R9, R9, 0x8880, RZ ;  /* 0x0000888009097816 */ /* 0x002fc400000000ff */
[----:B------:R-:W-:Y:S02]  /*cfe0*/  LOP3.LUT R3, R3, 0xff, RZ, 0xc0, !PT ;  /* 0x000000ff03037812 */ /* 0x000fe400078ec0ff */
[----:B------:R-:W-:-:S03]  /*cff0*/  PRMT R0, R9, 0x7710, RZ ;  /* 0x0000771009007816 */ /* 0x000fc600000000ff */
[----:B------:R-:W-:Y:S01]  /*d000*/  IMAD.WIDE.U32 R2, R3, 0x1000000, RZ ;  /* 0x0100000003027825 */ /* 0x000fe200078e00ff */
[----:B---3--:R-:W-:Y:S02]  /*d010*/  PRMT R10, R6, 0x8880, RZ ;  /* 0x00008880060a7816 */ /* 0x008fe400000000ff */
        /* <DEDUP_REMOVED lines=10> */
.L_x_379:
[----:B------:R-:W5:Y:S01]  /*d0c0*/  LDC.64 R14, c[0x0][0x380] ;  /* 0x0000e000ff0e7b82 */ /* 0x000f620000000a00 */
[----:B------:R-:W-:Y:S01]  /*d0d0*/  VIADD R19, R19, UR48 ;  /* 0x0000003013137c36 */ /* 0x000fe20008000000 */
[----:B------:R-:W-:Y:S02]  /*d0e0*/  F2FP.F16.F32.PACK_AB R7, R3, R6 ;  /* 0x000000060307723e */ /* 0x000fe400000000ff */
[----:B------:R-:W-:Y:S02]  /*d0f0*/  F2FP.F16.F32.PACK_AB R5, R8, R5 ;  /* 0x000000050805723e */ /* 0x000fe400000000ff */
[----:B------:R-:W-:Y:S02]  /*d100*/  F2FP.F16.F32.PACK_AB R9, R10, R9 ;  /* 0x000000090a09723e */ /* 0x000fe400000000ff */
[----:B------:R-:W-:Y:S01]  /*d110*/  F2FP.F16.F32.PACK_AB R13, R0, R13 ;  /* 0x0000000d000d723e */ /* 0x000fe200000000ff */
[----:B-----5:R-:W-:-:S05]  /*d120*/  IMAD.WIDE R2, R19, 0x2, R14 ;  /* 0x0000000213027825 */ /* 0x020fca00078e020e */
[----:B------:R-:W-:Y:S04]  /*d130*/  STG.E desc[UR36][R2.64], R7 ;  /* 0x0000000702007986 */ /* 0x000fe8000c101924 */
[----:B------:R-:W-:Y:S04]  /*d140*/  STG.E desc[UR36][R2.64+0x4], R5 ;  /* 0x0000040502007986 */ /* 0x000fe8000c101924 */
[----:B------:R-:W-:Y:S04]  /*d150*/  STG.E desc[UR36][R2.64+0x8], R9 ;  /* 0x0000080902007986 */ /* 0x000fe8000c101924 */
[----:B------:R-:W-:Y:S01]  /*d160*/  STG.E desc[UR36][R2.64+0xc], R13 ;  /* 0x00000c0d02007986 */ /* 0x000fe2000c101924 */
[----:B------:R-:W-:Y:S05]  /*d170*/  EXIT ;  /* 0x000000000000794d */ /* 0x000fea0003800000 */
.L_x_248:
[----:B------:R-:W-:Y:S01]  /*d180*/  MOV R12, 0x10 ;  /* 0x00000010000c7802 */ /* 0x000fe20000000f00 */
[----:B------:R-:W-:Y:S01]  /*d190*/  IMAD.MOV.U32 R11, RZ, RZ, 0x1f ;  /* 0x0000001fff0b7424 */ /* 0x000fe200078e00ff */
[----:B------:R-:W-:-:S07]  /*d1a0*/  MOV R15, 0xffffffff ;  /* 0xffffffff000f7802 */ /* 0x000fce0000000f00 */
[----:B-1----:R-:W-:Y:S05]  /*d1b0*/  WARPSYNC.COLLECTIVE R15, `(.L_x_380) ;  /* 0x000000000f087348 */ /* 0x002fea0003c00000 */
[----:B------:R0:W2:Y:S02]  /*d1c0*/  SHFL.BFLY P6, R14, R13, R12, R11 ;  /* 0x0c00000c0d0e7389 */ /* 0x0000a400000c000b */
[----:B012---:R-:W-:Y:S05]  /*d1d0*/  ENDCOLLECTIVE ;  /* 0x000000000000791b */ /* 0x007fea0003800000 */
.L_x_380:
[----:B------:R-:W-:Y:S01]  /*d1e0*/  MOV R12, 0x8 ;  /* 0x00000008000c7802 */ /* 0x000fe20000000f00 */
[----:B------:R-:W-:-:S04]  /*d1f0*/  FADD.FTZ R3, R13, R14 ;  /* 0x0000000e0d037221 */ /* 0x000fc80000010000 */
[----:B------:R-:W-:-:S07]  /*d200*/  IMAD.MOV.U32 R13, RZ, RZ, R3 ;  /* 0x000000ffff0d7224 */ /* 0x000fce00078e0003 */
[----:B------:R-:W-:Y:S05]  /*d210*/  WARPSYNC.COLLECTIVE R15, `(.L_x_381) ;  /* 0x000000000f087348 */ /* 0x000fea0003c00000 */
[----:B------:R0:W1:Y:S02]  /*d220*/  SHFL.BFLY P6, R14, R13, R12, R11 ;  /* 0x0c00000c0d0e7389 */ /* 0x00006400000c000b */
[----:B01----:R-:W-:Y:S05]  /*d230*/  ENDCOLLECTIVE ;  /* 0x000000000000791b */ /* 0x003fea0003800000 */
.L_x_381:
[----:B------:R-:W-:Y:S01]  /*d240*/  MOV R12, 0x4 ;  /* 0x00000004000c7802 */ /* 0x000fe20000000f00 */
[----:B------:R-:W-:-:S04]  /*d250*/  FADD.FTZ R4, R3, R14 ;  /* 0x0000000e03047221 */ /* 0x000fc80000010000 */
[----:B------:R-:W-:-:S07]  /*d260*/  IMAD.MOV.U32 R13, RZ, RZ, R4 ;  /* 0x000000ffff0d7224 */ /* 0x000fce00078e0004 */
[----:B------:R-:W-:Y:S05]  /*d270*/  WARPSYNC.COLLECTIVE R15, `(.L_x_382) ;  /* 0x000000000f087348 */ /* 0x000fea0003c00000 */
[----:B------:R0:W1:Y:S02]  /*d280*/  SHFL.BFLY P6, R14, R13, R12, R11 ;  /* 0x0c00000c0d0e7389 */ /* 0x00006400000c000b */
[----:B01----:R-:W-:Y:S05]  /*d290*/  ENDCOLLECTIVE ;  /* 0x000000000000791b */ /* 0x003fea0003800000 */
.L_x_382:
[----:B------:R-:W-:Y:S01]  /*d2a0*/  MOV R12, 0x2 ;  /* 0x00000002000c7802 */ /* 0x000fe20000000f00 */
[----:B------:R-:W-:-:S04]  /*d2b0*/  FADD.FTZ R5, R4, R14 ;  /* 0x0000000e04057221 */ /* 0x000fc80000010000 */
[----:B------:R-:W-:-:S07]  /*d2c0*/  IMAD.MOV.U32 R13, RZ, RZ, R5 ;  /* 0x000000ffff0d7224 */ /* 0x000fce00078e0005 */
[----:B------:R-:W-:Y:S05]  /*d2d0*/  WARPSYNC.COLLECTIVE R15, `(.L_x_383) ;  /* 0x000000000f087348 */ /* 0x000fea0003c00000 */
[----:B------:R0:W1:Y:S02]  /*d2e0*/  SHFL.BFLY P6, R14, R13, R12, R11 ;  /* 0x0c00000c0d0e7389 */ /* 0x00006400000c000b */
[----:B01----:R-:W-:Y:S05]  /*d2f0*/  ENDCOLLECTIVE ;  /* 0x000000000000791b */ /* 0x003fea0003800000 */
.L_x_383:
[----:B------:R-:W-:Y:S01]  /*d300*/  MOV R12, 0x1 ;  /* 0x00000001000c7802 */ /* 0x000fe20000000f00 */
[----:B------:R-:W-:-:S04]  /*d310*/  FADD.FTZ R6, R5, R14 ;  /* 0x0000000e05067221 */ /* 0x000fc80000010000 */
[----:B------:R-:W-:-:S07]  /*d320*/  IMAD.MOV.U32 R13, RZ, RZ, R6 ;  /* 0x000000ffff0d7224 */ /* 0x000fce00078e0006 */
[----:B------:R-:W-:Y:S05]  /*d330*/  WARPSYNC.COLLECTIVE R15, `(.L_x_384) ;  /* 0x000000000f087348 */ /* 0x000fea0003c00000 */
[----:B------:R0:W1:Y:S02]  /*d340*/  SHFL.BFLY P6, R14, R13, R12, R11 ;  /* 0x0c00000c0d0e7389 */ /* 0x00006400000c000b */
[----:B01----:R-:W-:Y:S05]  /*d350*/  ENDCOLLECTIVE ;  /* 0x000000000000791b */ /* 0x003fea0003800000 */
.L_x_384:
[----:B------:R-:W-:Y:S05]  /*d360*/  BRA `(.L_x_385) ;  /* 0xffffff5c00787947 */ /* 0x000fea000383ffff */
.L_x_316:
[----:B------:R-:W-:Y:S01]  /*d370*/  BSSY B1, `(.L_x_386) ;  /* 0x0000007000017945 */ /* 0x000fe20003800000 */
[----:B------:R-:W-:Y:S01]  /*d380*/  IMAD.MOV.U32 R12, RZ, RZ, 0x1 ;  /* 0x00000001ff0c7424 */ /* 0x000fe200078e00ff */
[----:B------:R-:W-:Y:S01]  /*d390*/  MOV R11, 0x1f ;  /* 0x0000001f000b7802 */ /* 0x000fe20000000f00 */
[----:B------:R-:W-:-:S07]  /*d3a0*/  IMAD.MOV.U32 R15, RZ, RZ, -0x1 ;  /* 0xffffffffff0f7424 */ /* 0x000fce00078e00ff */
[----:B01234-:R-:W-:Y:S05]  /*d3b0*/  WARPSYNC.COLLECTIVE R15, `(.L_x_387) ;  /* 0x000000000f087348 */ /* 0x01ffea0003c00000 */
[----:B------:R0:W0:Y:S02]  /*d3c0*/  SHFL.BFLY P6, R14, R13, R12, R11 ;  /* 0x0c00000c0d0e7389 */ /* 0x00002400000c000b */
[----:B01234-:R-:W-:Y:S05]  /*d3d0*/  ENDCOLLECTIVE ;  /* 0x000000000000791b */ /* 0x01ffea0003800000 */
.L_x_387:
[----:B------:R-:W-:Y:S05]  /*d3e0*/  BSYNC B1 ;  /* 0x0000000000017941 */ /* 0x000fea0003800000 */
.L_x_386:
[----:B------:R-:W-:Y:S05]  /*d3f0*/  BRA `(.L_x_388) ;  /* 0xffffffac00d47947 */ /* 0x000fea000383ffff */
.L_x_320:
[----:B------:R-:W-:Y:S01]  /*d400*/  HFMA2 R11, -RZ, RZ, 0, 1.847743988037109375e-06 ;  /* 0x0000001fff0b7431 */ /* 0x000fe200000001ff */
[----:B------:R-:W-:Y:S01]  /*d410*/  BSSY B0, `(.L_x_389) ;  /* 0x0000007000007945 */ /* 0x000fe20003800000 */
[----:B------:R-:W-:Y:S01]  /*d420*/  MOV R13, R0 ;  /* 0x00000000000d7202 */ /* 0x000fe20000000f00 */
[----:B------:R-:W-:Y:S02]  /*d430*/  IMAD.MOV.U32 R12, RZ, RZ, 0x10 ;  /* 0x00000010ff0c7424 */ /* 0x000fe400078e00ff */
[----:B------:R-:W-:-:S07]  /*d440*/  IMAD.MOV.U32 R15, RZ, RZ, -0x1 ;  /* 0xffffffffff0f7424 */ /* 0x000fce00078e00ff */
[----:B-1234-:R-:W-:Y:S05]  /*d450*/  WARPSYNC.COLLECTIVE R15, `(.L_x_390) ;  /* 0x000000000f087348 */ /* 0x01efea0003c00000 */
[----:B------:R0:W0:Y:S02]  /*d460*/  SHFL.BFLY P6, R14, R13, R12, R11 ;  /* 0x0c00000c0d0e7389 */ /* 0x00002400000c000b */
[----:B01234-:R-:W-:Y:S05]  /*d470*/  ENDCOLLECTIVE ;  /* 0x000000000000791b */ /* 0x01ffea0003800000 */
.L_x_390:
[----:B------:R-:W-:Y:S05]  /*d480*/  BSYNC B0 ;  /* 0x0000000000007941 */ /* 0x000fea0003800000 */
.L_x_389:
[----:B------:R-:W-:Y:S01]  /*d490*/  FMNMX.FTZ R13, R14, R0, !PT ;  /* 0x000000000e0d7209 */ /* 0x000fe20007810000 */
[----:B------:R-:W-:Y:S01]  /*d4a0*/  IMAD.MOV.U32 R11, RZ, RZ, 0x1f ;  /* 0x0000001fff0b7424 */ /* 0x000fe200078e00ff */
[----:B------:R-:W-:Y:S02]  /*d4b0*/  MOV R12, 0x8 ;  /* 0x00000008000c7802 */ /* 0x000fe40000000f00 */
[----:B------:R-:W-:-:S07]  /*d4c0*/  MOV R15, 0xffffffff ;  /* 0xffffffff000f7802 */ /* 0x000fce0000000f00 */
[----:B------:R-:W-:Y:S05]  /*d4d0*/  WARPSYNC.COLLECTIVE R15, `(.L_x_391) ;  /* 0x000000000f087348 */ /* 0x000fea0003c00000 */
[----:B------:R0:W1:Y:S02]  /*d4e0*/  SHFL.BFLY P6, R14, R13, R12, R11 ;  /* 0x0c00000c0d0e7389 */ /* 0x00006400000c000b */
[----:B01----:R-:W-:Y:S05]  /*d4f0*/  ENDCOLLECTIVE ;  /* 0x000000000000791b */ /* 0x003fea0003800000 */
.L_x_391:
[----:B------:R-:W-:Y:S01]  /*d500*/  HFMA2 R12, -RZ, RZ, 0, 2.384185791015625e-07 ;  /* 0x00000004ff0c7431 */ /* 0x000fe200000001ff */
[----:B------:R-:W-:-:S05]  /*d510*/  FMNMX.FTZ R4, R13, R14, !PT ;  /* 0x0000000e0d047209 */ /* 0x000fca0007810000 */
[----:B------:R-:W-:-:S07]  /*d520*/  IMAD.MOV.U32 R13, RZ, RZ, R4 ;  /* 0x000000ffff0d7224 */ /* 0x000fce00078e0004 */
[----:B------:R-:W-:Y:S05]  /*d530*/  WARPSYNC.COLLECTIVE R15, `(.L_x_392) ;  /* 0x000000000f087348 */ /* 0x000fea0003c00000 */
[----:B------:R0:W1:Y:S02]  /*d540*/  SHFL.BFLY P6, R14, R13, R12, R11 ;  /* 0x0c00000c0d0e7389 */ /* 0x00006400000c000b */
[----:B01----:R-:W-:Y:S05]  /*d550*/  ENDCOLLECTIVE ;  /* 0x000000000000791b */ /* 0x003fea0003800000 */
.L_x_392:
[----:B------:R-:W-:Y:S02]  /*d560*/  MOV R12, 0x2 ;  /* 0x00000002000c7802 */ /* 0x000fe40000000f00 */
[----:B------:R-:W-:-:S05]  /*d570*/  FMNMX.FTZ R5, R4, R14, !PT ;  /* 0x0000000e04057209 */ /* 0x000fca0007810000 */
[----:B------:R-:W-:-:S07]  /*d580*/  IMAD.MOV.U32 R13, RZ, RZ, R5 ;  /* 0x000000ffff0d7224 */ /* 0x000fce00078e0005 */
[----:B------:R-:W-:Y:S05]  /*d590*/  WARPSYNC.COLLECTIVE R15, `(.L_x_393) ;  /* 0x000000000f087348 */ /* 0x000fea0003c00000 */
[----:B------:R0:W1:Y:S02]  /*d5a0*/  SHFL.BFLY P6, R14, R13, R12, R11 ;  /* 0x0c00000c0d0e7389 */ /* 0x00006400000c000b */
[----:B01----:R-:W-:Y:S05]  /*d5b0*/  ENDCOLLECTIVE ;  /* 0x000000000000791b */ /* 0x003fea0003800000 */
.L_x_393:
[----:B------:R-:W-:Y:S05]  /*d5c0*/  BRA `(.L_x_394) ;  /* 0xffffffb000087947 */ /* 0x000fea000383ffff */
.L_x_395:
        /* <DEDUP_REMOVED lines=11> */
.L_x_5590:


//--------------------- .text._ZN4mmha33masked_multihead_attention_kernelItLi144ELi256ELi4ELi32ELi64ELb1ELb1EEEv26Multihead_attention_paramsIT_XT5_EE --------------------------
	.section	.text._ZN4mmha33masked_multihead_attention_kernelItLi144ELi256ELi4ELi32ELi64ELb1ELb1EEEv26Multihead_attention_paramsIT_XT5_EE,"ax",@progbits
	.align	128
        .global         _ZN4mmha33masked_multihead_attention_kernelItLi144ELi256ELi4ELi32ELi64ELb1ELb1EEEv26Multihead_attention_paramsIT_XT5_EE
        .type           _ZN4mmha33masked_multihead_attention_kernelItLi144ELi256ELi4ELi32ELi64ELb1ELb1EEEv26Multihead_attention_paramsIT_XT5_EE,@function
        .size           _ZN4mmha33masked_multihead_attention_kernelItLi144ELi256ELi4ELi32ELi64ELb1ELb1EEEv26Multihead_attention_paramsIT_XT5_EE,(.L_x_5591 - _ZN4mmha33masked_multihead_attention_kernelItLi144ELi256ELi4ELi32ELi64ELb1ELb1EEEv26Multihead_attention_paramsIT_XT5_EE)
        .other          _ZN4mmha33masked_multihead_attention_kernelItLi144ELi256ELi4ELi32ELi64ELb1ELb1EEEv26Multihead_attention_paramsIT_XT5_EE,@"STO_CUDA_ENTRY STV_DEFAULT"
_ZN4mmha33masked_multihead_attention_kernelItLi144ELi256ELi4ELi32ELi64ELb1ELb1EEEv26Multihead_attention_paramsIT_XT5_EE:
.text._ZN4mmha33masked_multihead_attention_kernelItLi144ELi256ELi4ELi32ELi64ELb1ELb1EEEv26Multihead_attention_paramsIT_XT5_EE:
[----:B------:R-:W0:Y:S01]  /*0000*/  LDC R1, c[0x0][0x37c] ;  /* 0x0000df00ff017b82 */ /* 0x000e220000000800 */
[----:B------:R-:W1:Y:S01]  /*0010*/  LDCU.64 UR4, c[0x0][0x490] ;  /* 0x00009200ff0477ac */ /* 0x000e620008000a00 */
[----:B------:R-:W2:Y:S01]  /*0020*/  S2R R27, SR_CTAID.Y ;  /* 0x00000000001b7919 */ /* 0x000ea20000002600 */
[----:B------:R-:W3:Y:S01]  /*0030*/  LDCU.64 UR36, c[0x0][0x358] ;  /* 0x00006b00ff2477ac */ /* 0x000ee20008000a00 */
[----:B-1----:R-:W-:-:S04]  /*0040*/  UISETP.NE.U32.AND UP0, UPT, UR4, URZ, UPT ;  /* 0x000000ff0400728c */ /* 0x002fc8000bf05070 */
[----:B------:R-:W-:-:S09]  /*0050*/  UISETP.NE.AND.EX UP0, UPT, UR5, URZ, UPT, UP0 ;  /* 0x000000ff0500728c */ /* 0x000fd2000bf05300 */
[----:B---3--:R-:W-:Y:S05]  /*0060*/  BRA.U !UP0, `(.L_x_396) ;  /* 0x0000000108147547 */ /* 0x008fea000b800000 */
[----:B--2---:R-:W-:-:S04]  /*0070*/  IADD3 R2, P0, PT, R27, UR4, RZ ;  /* 0x000000041b027c10 */ /* 0x004fc8000ff1e0ff */
[----:B------:R-:W-:-:S05]  /*0080*/  IADD3.X R3, PT, PT, RZ, UR5, RZ, P0, !PT ;  /* 0x00000005ff037c10 */ /* 0x000fca00087fe4ff */
[----:B------:R-:W2:Y:S02]  /*0090*/  LDG.E.U8 R2, desc[UR36][R2.64] ;  /* 0x0000002402027981 */ /* 0x000ea4000c1e1100 */
[----:B--2---:R-:W-:-:S13]  /*00a0*/  ISETP.NE.AND P0, PT, R2, 0x1, PT ;  /* 0x000000010200780c */ /* 0x004fda0003f05270 */
[----:B------:R-:W-:Y:S05]  /*00b0*/  @!P0 EXIT ;  /* 0x000000000000894d */ /* 0x000fea0003800000 */
.L_x_396:
[----:B------:R-:W2:Y:S08]  /*00c0*/  LDC.64 R22, c[0x0][0x498] ;  /* 0x00012600ff167b82 */ /* 0x000eb00000000a00 */
[----:B------:R-:W1:Y:S08]  /*00d0*/  LDC R6, c[0x0][0x3f0] ;  /* 0x0000fc00ff067b82 */ /* 0x000e700000000800 */
[----:B------:R-:W3:Y:S01]  /*00e0*/  LDC.64 R8, c[0x0][0x460] ;  /* 0x00011800ff087b82 */ /* 0x000ee20000000a00 */
[----:B--2---:R-:W-:-:S07]  /*00f0*/  IMAD.WIDE.U32 R22, R27, 0x4, R22 ;  /* 0x000000041b167825 */ /* 0x004fce00078e0016 */
[----:B------:R-:W2:Y:S01]  /*0100*/  LDC R20, c[0x0][0x3f4] ;  /* 0x0000fd00ff147b82 */ /* 0x000ea20000000800 */
[----:B------:R-:W4:Y:S01]  /*0110*/  LDG.E R22, desc[UR36][R22.64] ;  /* 0x0000002416167981 */ /* 0x000f22000c1e1900 */
[----:B-1----:R-:W-:Y:S01]  /*0120*/  IABS R5, R6 ;  /* 0x0000000600057213 */ /* 0x002fe20000000000 */
[----:B------:R-:W-:Y:S01]  /*0130*/  HFMA2 R19, -RZ, RZ, 0, 0 ;  /* 0x00000000ff137431 */ /* 0x000fe200000001ff */
[----:B------:R-:W1:Y:S04]  /*0140*/  S2R R36, SR_CTAID.X ;  /* 0x0000000000247919 */ /* 0x000e680000002500 */
[----:B------:R-:W1:Y:S01]  /*0150*/  LDC R16, c[0x0][0x3f8] ;  /* 0x0000fe00ff107b82 */ /* 0x000e620000000800 */
[----:B------:R-:W0:Y:S08]  /*0160*/  I2F.RP R0, R5 ;  /* 0x0000000500007306 */ /* 0x000e300000209400 */
[----:B0-----:R-:W0:Y:S02]  /*0170*/  MUFU.RCP R0, R0 ;  /* 0x0000000000007308 */ /* 0x001e240000001000 */
[----:B0-----:R-:W-:-:S06]  /*0180*/  VIADD R2, R0, 0xffffffe ;  /* 0x0ffffffe00027836 */ /* 0x001fcc0000000000 */
[----:B------:R0:W3:Y:S02]  /*0190*/  F2I.FTZ.U32.TRUNC.NTZ R3, R2 ;  /* 0x0000000200037305 */ /* 0x0000e4000021f000 */
[----:B0-----:R-:W-:Y:S01]  /*01a0*/  IMAD.MOV.U32 R2, RZ, RZ, RZ ;  /* 0x000000ffff027224 */ /* 0x001fe200078e00ff */
[----:B---3--:R-:W-:-:S05]  /*01b0*/  IADD3 R4, PT, PT, RZ, -R3, RZ ;  /* 0x80000003ff047210 */ /* 0x008fca0007ffe0ff */
[----:B------:R-:W-:Y:S01]  /*01c0*/  IMAD R7, R4, R5, RZ ;  /* 0x0000000504077224 */ /* 0x000fe200078e02ff */
[----:B------:R-:W-:-:S03]  /*01d0*/  IABS R4, R27 ;  /* 0x0000001b00047213 */ /* 0x000fc60000000000 */
[----:B------:R-:W-:-:S06]  /*01e0*/  IMAD.HI.U32 R3, R3, R7, R2 ;  /* 0x0000000703037227 */ /* 0x000fcc00078e0002 */
[----:B------:R-:W-:Y:S02]  /*01f0*/  IMAD.HI.U32 R0, R3, R4, RZ ;  /* 0x0000000403007227 */ /* 0x000fe400078e00ff */
[----:B------:R-:W0:Y:S03]  /*0200*/  LDC R3, c[0x0][0x40c] ;  /* 0x00010300ff037b82 */ /* 0x000e260000000800 */
[----:B------:R-:W-:-:S05]  /*0210*/  IADD3 R2, PT, PT, -R0, RZ, RZ ;  /* 0x000000ff00027210 */ /* 0x000fca0007ffe1ff */
[----:B------:R-:W-:-:S05]  /*0220*/  IMAD R2, R5, R2, R4 ;  /* 0x0000000205027224 */ /* 0x000fca00078e0204 */
[----:B------:R-:W-:Y:S02]  /*0230*/  ISETP.GT.U32.AND P1, PT, R5, R2, PT ;  /* 0x000000020500720c */ /* 0x000fe40003f24070 */
[----:B------:R-:W-:-:S04]  /*0240*/  ISETP.NE.U32.AND P0, PT, R8, RZ, PT ;  /* 0x000000ff0800720c */ /* 0x000fc80003f05070 */
[----:B------:R-:W-:-:S07]  /*0250*/  ISETP.NE.AND.EX P0, PT, R9, RZ, PT, P0 ;  /* 0x000000ff0900720c */ /* 0x000fce0003f05300 */
[----:B------:R-:W-:Y:S01]  /*0260*/  @!P1 IMAD.IADD R2, R2, 0x1, -R5 ;  /* 0x0000000102029824 */ /* 0x000fe200078e0a05 */
[----:B0-----:R-:W-:-:S04]  /*0270*/  ISETP.EQ.AND P5, PT, R3, RZ, P0 ;  /* 0x000000ff0300720c */ /* 0x001fc800007a2270 */
[----:B------:R-:W-:Y:S02]  /*0280*/  ISETP.GE.U32.AND P0, PT, R2, R5, PT ;  /* 0x000000050200720c */ /* 0x000fe40003f06070 */
[----:B------:R-:W-:Y:S02]  /*0290*/  @!P1 IADD3 R0, PT, PT, R0, 0x1, RZ ;  /* 0x0000000100009810 */ /* 0x000fe40007ffe0ff */
[----:B--2---:R-:W-:Y:S02]  /*02a0*/  IABS R8, R20 ;  /* 0x0000001400087213 */ /* 0x004fe40000000000 */
[----:B------:R-:W-:-:S03]  /*02b0*/  LOP3.LUT R7, R27, R6, RZ, 0x3c, !PT ;  /* 0x000000061b077212 */ /* 0x000fc600078e3cff */
[----:B------:R-:W0:Y:S04]  /*02c0*/  @P5 LDC.64 R4, c[0x0][0x460] ;  /* 0x00011800ff045b82 */ /* 0x000e280000000a00 */
[----:B------:R-:W-:-:S05]  /*02d0*/  @P0 VIADD R0, R0, 0x1 ;  /* 0x0000000100000836 */ /* 0x000fca0000000000 */
[----:B------:R-:W-:Y:S02]  /*02e0*/  MOV R37, R0 ;  /* 0x0000000000257202 */ /* 0x000fe40000000f00 */
[----:B------:R-:W2:Y:S01]  /*02f0*/  I2F.RP R0, R8 ;  /* 0x0000000800007306 */ /* 0x000ea20000209400 */
[----:B------:R-:W-:Y:S02]  /*0300*/  ISETP.GE.AND P2, PT, R7, RZ, PT ;  /* 0x000000ff0700720c */ /* 0x000fe40003f46270 */
[----:B------:R-:W-:-:S05]  /*0310*/  ISETP.NE.AND P1, PT, R6, RZ, PT ;  /* 0x000000ff0600720c */ /* 0x000fca0003f25270 */
[----:B--2---:R-:W2:Y:S06]  /*0320*/  MUFU.RCP R0, R0 ;  /* 0x0000000000007308 */ /* 0x004eac0000001000 */
[----:B------:R-:W-:Y:S02]  /*0330*/  @!P2 IMAD.MOV R37, RZ, RZ, -R37 ;  /* 0x000000ffff25a224 */ /* 0x000fe400078e0a25 */
[----:B------:R-:W-:Y:S01]  /*0340*/  @!P1 LOP3.LUT R37, RZ, R6, RZ, 0x33, !PT ;  /* 0x00000006ff259212 */ /* 0x000fe200078e33ff */
[----:B--2---:R-:W-:-:S04]  /*0350*/  VIADD R6, R0, 0xffffffe ;  /* 0x0ffffffe00067836 */ /* 0x004fc80000000000 */
[----:B0-----:R-:W-:Y:S01]  /*0360*/  @P5 IMAD.WIDE R4, R37, 0x4, R4 ;  /* 0x0000000425045825 */ /* 0x001fe200078e0204 */
[----:B------:R-:W0:Y:S01]  /*0370*/  S2R R18, SR_TID.X ;  /* 0x0000000000127919 */ /* 0x000e220000002100 */
[----:B------:R2:W3:Y:S01]  /*0380*/  F2I.FTZ.U32.TRUNC.NTZ R7, R6 ;  /* 0x0000000600077305 */ /* 0x0004e2000021f000 */
[----:B------:R-:W1:Y:S02]  /*0390*/  LDC R0, c[0x0][0x3e8] ;  /* 0x0000fa00ff007b82 */ /* 0x000e640000000800 */
[----:B------:R3:W5:Y:S01]  /*03a0*/  @P5 LDG.E R19, desc[UR36][R4.64] ;  /* 0x0000002404135981 */ /* 0x000762000c1e1900 */
[----:B--2---:R-:W-:Y:S02]  /*03b0*/  MOV R6, RZ ;  /* 0x000000ff00067202 */ /* 0x004fe40000000f00 */
[----:B---3--:R-:W-:-:S05]  /*03c0*/  IADD3 R9, PT, PT, RZ, -R7, RZ ;  /* 0x80000007ff097210 */ /* 0x008fca0007ffe0ff */
[----:B------:R-:W-:-:S04]  /*03d0*/  IMAD R5, R9, R8, RZ ;  /* 0x0000000809057224 */ /* 0x000fc800078e02ff */
[----:B------:R-:W-:Y:S01]  /*03e0*/  IMAD.HI.U32 R7, R7, R5, R6 ;  /* 0x0000000507077227 */ /* 0x000fe200078e0006 */
[----:B-1----:R-:W-:Y:S02]  /*03f0*/  ISETP.NE.AND P1, PT, R0, RZ, PT ;  /* 0x000000ff0000720c */ /* 0x002fe40003f25270 */
[----:B0-----:R-:W-:Y:S01]  /*0400*/  ISETP.GT.U32.AND P4, PT, R18, 0x11, PT ;  /* 0x000000111200780c */ /* 0x001fe20003f84070 */
[-C--:B------:R-:W-:Y:S01]  /*0410*/  IMAD R38, R27, R16.reuse, R36 ;  /* 0x000000101b267224 */ /* 0x080fe200078e0224 */
[----:B------:R-:W-:Y:S01]  /*0420*/  BSSY.RECONVERGENT B0, `(.L_x_397) ;  /* 0x0000055000007945 */ /* 0x000fe20003800200 */
[----:B------:R-:W-:Y:S02]  /*0430*/  P2R R2, PR, RZ, 0x20 ;  /* 0x00000020ff027803 */ /* 0x000fe40000000000 */
[----:B------:R-:W-:Y:S02]  /*0440*/  CS2R R34, SRZ ;  /* 0x0000000000227805 */ /* 0x000fe4000001ff00 */
[----:B------:R-:W-:Y:S01]  /*0450*/  CS2R R32, SRZ ;  /* 0x0000000000207805 */ /* 0x000fe2000001ff00 */
[----:B------:R-:W-:-:S03]  /*0460*/  IMAD R37, R37, R16, RZ ;  /* 0x0000001025257224 */ /* 0x000fc600078e02ff */
[----:B------:R-:W-:Y:S02]  /*0470*/  @!P1 IMAD R5, R38, 0x90, RZ ;  /* 0x0000009026059824 */ /* 0x000fe400078e02ff */
[----:B----4-:R-:W-:-:S05]  /*0480*/  VIADD R67, R22, 0xffffffff ;  /* 0xffffffff16437836 */ /* 0x010fca0000000000 */
[----:B------:R-:W-:-:S05]  /*0490*/  IABS R17, R67 ;  /* 0x0000004300117213 */ /* 0x000fca0000000000 */
[----:B------:R-:W-:-:S04]  /*04a0*/  IMAD.HI.U32 R7, R7, R17, RZ ;  /* 0x0000001107077227 */ /* 0x000fc800078e00ff */
[----:B------:R-:W-:-:S04]  /*04b0*/  IMAD.MOV R7, RZ, RZ, -R7 ;  /* 0x000000ffff077224 */ /* 0x000fc800078e0a07 */
[----:B------:R-:W-:-:S05]  /*04c0*/  IMAD R17, R8, R7, R17 ;  /* 0x0000000708117224 */ /* 0x000fca00078e0211 */
[----:B------:R-:W-:Y:S02]  /*04d0*/  ISETP.GT.U32.AND P0, PT, R8, R17, PT ;  /* 0x000000110800720c */ /* 0x000fe40003f04070 */
[----:B------:R-:W-:-:S11]  /*04e0*/  ISETP.GE.AND P3, PT, R67, RZ, PT ;  /* 0x000000ff4300720c */ /* 0x000fd60003f66270 */
[----:B------:R-:W-:-:S04]  /*04f0*/  @!P0 IADD3 R17, PT, PT, R17, -R8, RZ ;  /* 0x8000000811118210 */ /* 0x000fc80007ffe0ff */
[----:B------:R-:W-:Y:S02]  /*0500*/  ISETP.GT.U32.AND P2, PT, R8, R17, PT ;  /* 0x000000110800720c */ /* 0x000fe40003f44070 */
[----:B------:R-:W-:Y:S01]  /*0510*/  ISETP.NE.AND P0, PT, R20, RZ, PT ;  /* 0x000000ff1400720c */ /* 0x000fe20003f05270 */
[----:B------:R-:W-:Y:S01]  /*0520*/  @P1 IMAD R7, R27, R0, RZ ;  /* 0x000000001b071224 */ /* 0x000fe200078e02ff */
[----:B------:R-:W-:-:S03]  /*0530*/  SHF.L.U32 R0, R18, 0x3, RZ ;  /* 0x0000000312007819 */ /* 0x000fc600000006ff */
[----:B------:R-:W-:-:S06]  /*0540*/  @P1 IMAD R5, R36, 0x90, R7 ;  /* 0x0000009024051824 */ /* 0x000fcc00078e0207 */
[----:B------:R-:W-:Y:S02]  /*0550*/  @!P2 IMAD.IADD R17, R17, 0x1, -R8 ;  /* 0x000000011111a824 */ /* 0x000fe400078e0a08 */
[----:B------:R-:W-:Y:S02]  /*0560*/  IMAD R15, R36, 0x90, R0 ;  /* 0x00000090240f7824 */ /* 0x000fe400078e0200 */
[----:B------:R-:W-:Y:S01]  /*0570*/  @!P3 IMAD.MOV R17, RZ, RZ, -R17 ;  /* 0x000000ffff11b224 */ /* 0x000fe200078e0a11 */
[----:B------:R-:W-:Y:S01]  /*0580*/  @!P0 LOP3.LUT R17, RZ, R20, RZ, 0x33, !PT ;  /* 0x00000014ff118212 */ /* 0x000fe200078e33ff */
[----:B------:R-:W-:Y:S06]  /*0590*/  @P4 BRA `(.L_x_398) ;  /* 0x0000000000f44947 */ /* 0x000fec0003800000 */
[----:B------:R-:W0:Y:S01]  /*05a0*/  LDCU UR4, c[0x0][0x478] ;  /* 0x00008f00ff0477ac */ /* 0x000e220008000800 */
[----:B------:R-:W-:Y:S01]  /*05b0*/  IADD3 R5, PT, PT, R0, R5, RZ ;  /* 0x0000000500057210 */ /* 0x000fe20007ffe0ff */
[----:B0-----:R-:W-:-:S09]  /*05c0*/  UISETP.NE.AND UP0, UPT, UR4, 0x2, UPT ;  /* 0x000000020400788c */ /* 0x001fd2000bf05270 */
[----:B------:R-:W-:Y:S05]  /*05d0*/  BRA.U UP0, `(.L_x_399) ;  /* 0x0000000100d87547 */ /* 0x000fea000b800000 */
[----:B------:R-:W0:Y:S02]  /*05e0*/  LDCU.64 UR4, c[0x0][0x388] ;  /* 0x00007100ff0477ac */ /* 0x000e240008000a00 */
[----:B0-----:R-:W-:-:S04]  /*05f0*/  IADD3 R6, P0, PT, R5, UR4, RZ ;  /* 0x0000000405067c10 */ /* 0x001fc8000ff1e0ff */
[----:B------:R-:W-:-:S05]  /*0600*/  LEA.HI.X.SX32 R7, R5, UR5, 0x1, P0 ;  /* 0x0000000505077c11 */ /* 0x000fca00080f0eff */
[----:B------:R-:W2:Y:S01]  /*0610*/  LDG.E.64 R28, desc[UR36][R6.64] ;  /* 0x00000024061c7981 */ /* 0x000ea2000c1e1b00 */
[----:B------:R-:W0:Y:S03]  /*0620*/  LDC.64 R4, c[0x0][0x468] ;  /* 0x00011a00ff047b82 */ /* 0x000e260000000a00 */
[----:B0-----:R0:W3:Y:S01]  /*0630*/  LDG.E R4, desc[UR36][R4.64] ;  /* 0x0000002404047981 */ /* 0x0010e2000c1e1900 */
[----:B--2---:R-:W-:Y:S01]  /*0640*/  LOP3.LUT R12, R29, 0xff, RZ, 0xc0, !PT ;  /* 0x000000ff1d0c7812 */ /* 0x004fe200078ec0ff */
[----:B------:R-:W3:Y:S01]  /*0650*/  I2F.S8 R9, R28 ;  /* 0x0000001c00097306 */ /* 0x000ee20000001400 */
[----:B------:R-:W-:Y:S02]  /*0660*/  SHF.R.S64 R14, R28, 0x10, R29 ;  /* 0x000000101c0e7819 */ /* 0x000fe4000000101d */
[----:B------:R-:W-:Y:S02]  /*0670*/  SHF.R.U64 R10, R12, 0x7, RZ ;  /* 0x000000070c0a7819 */ /* 0x000fe400000012ff */
[----:B------:R-:W-:-:S02]  /*0680*/  PRMT R8, R28, 0x9910, RZ ;  /* 0x000099101c087816 */ /* 0x000fc400000000ff */
[----:B------:R-:W-:Y:S02]  /*0690*/  PRMT R6, R29, 0x9910, RZ ;  /* 0x000099101d067816 */ /* 0x000fe400000000ff */
[----:B------:R-:W-:Y:S02]  /*06a0*/  LOP3.LUT R14, R14, 0xff, RZ, 0xc0, !PT ;  /* 0x000000ff0e0e7812 */ /* 0x000fe400078ec0ff */
[----:B------:R-:W-:Y:S02]  /*06b0*/  ISETP.NE.U32.AND P1, PT, R10, RZ, PT ;  /* 0x000000ff0a00720c */ /* 0x000fe40003f25070 */
[--C-:B------:R-:W-:Y:S02]  /*06c0*/  SHF.R.U64 R7, R28, 0x10, R29.reuse ;  /* 0x000000101c077819 */ /* 0x100fe4000000121d */
[----:B0-----:R-:W-:Y:S01]  /*06d0*/  SHF.R.S32.HI R5, RZ, 0x8, R8 ;  /* 0x00000008ff057819 */ /* 0x001fe20000011408 */
[----:B------:R-:W-:Y:S01]  /*06e0*/  IMAD.MOV.U32 R8, RZ, RZ, R6 ;  /* 0x000000ffff087224 */ /* 0x000fe200078e0006 */
[----:B------:R-:W-:-:S02]  /*06f0*/  SHF.R.S32.HI R10, RZ, 0x10, R29 ;  /* 0x00000010ff0a7819 */ /* 0x000fc4000001141d */
[----:B------:R-:W-:Y:S02]  /*0700*/  SHF.R.U64 R6, R14, 0x7, RZ ;  /* 0x000000070e067819 */ /* 0x000fe400000012ff */
[----:B------:R-:W-:Y:S01]  /*0710*/  PRMT R7, R7, 0x9910, RZ ;  /* 0x0000991007077816 */ /* 0x000fe200000000ff */
[----:B------:R-:W0:Y:S01]  /*0720*/  I2F.S16 R5, R5 ;  /* 0x0000000500057306 */ /* 0x000e220000101400 */
[----:B------:R-:W-:Y:S01]  /*0730*/  LOP3.LUT R10, R10, 0xff, RZ, 0xc0, !PT ;  /* 0x000000ff0a0a7812 */ /* 0x000fe200078ec0ff */
[----:B---3--:R-:W-:Y:S01]  /*0740*/  FMUL.FTZ R9, R4, R9 ;  /* 0x0000000904097220 */ /* 0x008fe20000410000 */
[----:B------:R-:W-:Y:S02]  /*0750*/  ISETP.NE.U32.AND P0, PT, R6, RZ, PT ;  /* 0x000000ff0600720c */ /* 0x000fe40003f05070 */
[----:B------:R-:W-:Y:S02]  /*0760*/  MOV R6, R7 ;  /* 0x0000000700067202 */ /* 0x000fe40000000f00 */
[----:B------:R-:W-:-:S02]  /*0770*/  SHF.R.U64 R7, R10, 0x7, RZ ;  /* 0x000000070a077819 */ /* 0x000fc400000012ff */
[----:B------:R-:W-:Y:S02]  /*0780*/  ISETP.NE.U32.AND.EX P1, PT, RZ, RZ, PT, P1 ;  /* 0x000000ffff00720c */ /* 0x000fe40003f25110 */
[----:B------:R-:W-:Y:S02]  /*0790*/  ISETP.NE.U32.AND P2, PT, R7, RZ, PT ;  /* 0x000000ff0700720c */ /* 0x000fe40003f45070 */
[----:B------:R-:W-:Y:S02]  /*07a0*/  ISETP.NE.U32.AND.EX P0, PT, RZ, RZ, PT, P0 ;  /* 0x000000ffff00720c */ /* 0x000fe40003f05100 */
[----:B------:R-:W-:Y:S01]  /*07b0*/  ISETP.NE.U32.AND.EX P2, PT, RZ, RZ, PT, P2 ;  /* 0x000000ffff00720c */ /* 0x000fe20003f45120 */
[----:B0-----:R-:W-:Y:S01]  /*07c0*/  FMUL.FTZ R32, R4, R5 ;  /* 0x0000000504207220 */ /* 0x001fe20000410000 */
[----:B------:R-:W-:Y:S02]  /*07d0*/  SHF.R.S32.HI R25, RZ, 0x18, R29 ;  /* 0x00000018ff197819 */ /* 0x000fe4000001141d */
[----:B------:R-:W-:-:S02]  /*07e0*/  SHF.R.S32.HI R8, RZ, 0x8, R8 ;  /* 0x00000008ff087819 */ /* 0x000fc40000011408 */
[----:B------:R-:W-:Y:S02]  /*07f0*/  SHF.R.S32.HI R6, RZ, 0x8, R6 ;  /* 0x00000008ff067819 */ /* 0x000fe40000011406 */
[----:B------:R-:W-:Y:S01]  /*0800*/  @P1 LOP3.LUT R12, R12, 0xffffff00, RZ, 0xfc, !PT ;  /* 0xffffff000c0c1812 */ /* 0x000fe200078efcff */
[----:B------:R-:W0:Y:S01]  /*0810*/  I2F.S16 R25, R25 ;  /* 0x0000001900197306 */ /* 0x000e220000101400 */
[----:B------:R-:W-:Y:S02]  /*0820*/  F2FP.F16.F32.PACK_AB R32, R32, R9 ;  /* 0x000000092020723e */ /* 0x000fe400000000ff */
[----:B------:R-:W-:Y:S02]  /*0830*/  @P0 LOP3.LUT R14, R14, 0xffffff00, RZ, 0xfc, !PT ;  /* 0xffffff000e0e0812 */ /* 0x000fe400078efcff */
[----:B------:R-:W-:-:S03]  /*0840*/  @P2 LOP3.LUT R10, R10, 0xffffff00, RZ, 0xfc, !PT ;  /* 0xffffff000a0a2812 */ /* 0x000fc600078efcff */
[----:B------:R0:W1:Y:S08]  /*0850*/  I2F.S16 R21, R8 ;  /* 0x0000000800157306 */ /* 0x0000700000101400 */
[----:B------:R-:W2:Y:S01]  /*0860*/  I2F.S16 R11, R6 ;  /* 0x00000006000b7306 */ /* 0x000ea20000101400 */
[C---:B0-----:R-:W-:Y:S01]  /*0870*/  FMUL.FTZ R8, R4.reuse, R25 ;  /* 0x0000001904087220 */ /* 0x041fe20000410000 */
[----:B-1----:R-:W-:-:S06]  /*0880*/  FMUL.FTZ R34, R4, R21 ;  /* 0x0000001504227220 */ /* 0x002fcc0000410000 */
[----:B------:R-:W0:Y:S01]  /*0890*/  I2F.S8 R13, R12 ;  /* 0x0000000c000d7306 */ /* 0x000e220000001400 */
[----:B--2---:R-:W-:-:S07]  /*08a0*/  FMUL.FTZ R6, R4, R11 ;  /* 0x0000000b04067220 */ /* 0x004fce0000410000 */
[----:B------:R-:W1:Y:S01]  /*08b0*/  I2F.S8 R7, R14 ;  /* 0x0000000e00077306 */ /* 0x000e620000001400 */
[----:B0-----:R-:W-:-:S07]  /*08c0*/  FMUL.FTZ R13, R4, R13 ;  /* 0x0000000d040d7220 */ /* 0x001fce0000410000 */
[----:B------:R-:W0:Y:S01]  /*08d0*/  I2F.S8 R23, R10 ;  /* 0x0000000a00177306 */ /* 0x000e220000001400 */
[----:B------:R-:W-:Y:S01]  /*08e0*/  F2FP.F16.F32.PACK_AB R34, R34, R13 ;  /* 0x0000000d2222723e */ /* 0x000fe200000000ff */
[----:B-1----:R-:W-:-:S05]  /*08f0*/  FMUL.FTZ R7, R4, R7 ;  /* 0x0000000704077220 */ /* 0x002fca0000410000 */
[----:B------:R-:W-:Y:S01]  /*0900*/  F2FP.F16.F32.PACK_AB R33, R6, R7 ;  /* 0x000000070621723e */ /* 0x000fe200000000ff */
[----:B0-----:R-:W-:-:S05]  /*0910*/  FMUL.FTZ R23, R4, R23 ;  /* 0x0000001704177220 */ /* 0x001fca0000410000 */
[----:B------:R-:W-:Y:S01]  /*0920*/  F2FP.F16.F32.PACK_AB R35, R8, R23 ;  /* 0x000000170823723e */ /* 0x000fe200000000ff */
[----:B------:R-:W-:Y:S06]  /*0930*/  BRA `(.L_x_398) ;  /* 0x00000000000c7947 */ /* 0x000fec0003800000 */
.L_x_399:
[----:B------:R-:W0:Y:S02]  /*0940*/  LDC.64 R32, c[0x0][0x388] ;  /* 0x0000e200ff207b82 */ /* 0x000e240000000a00 */
[----:B0-----:R-:W-:-:S06]  /*0950*/  IMAD.WIDE R32, R5, 0x2, R32 ;  /* 0x0000000205207825 */ /* 0x001fcc00078e0220 */
[----:B------:R-:W5:Y:S02]  /*0960*/  LDG.E.128 R32, desc[UR36][R32.64] ;  /* 0x0000002420207981 */ /* 0x000f64000c1e1d00 */
.L_x_398:
[----:B------:R-:W-:Y:S05]  /*0970*/  BSYNC.RECONVERGENT B0 ;  /* 0x0000000000007941 */ /* 0x000fea0003800200 */
.L_x_397:
[----:B------:R-:W0:Y:S01]  /*0980*/  LDCU.64 UR4, c[0x0][0x390] ;  /* 0x00007200ff0477ac */ /* 0x000e220008000a00 */
[----:B------:R-:W1:Y:S01]  /*0990*/  LDC.64 R4, c[0x0][0x418] ;  /* 0x00010600ff047b82 */ /* 0x000e620000000a00 */
[C---:B------:R-:W-:Y:S01]  /*09a0*/  ISETP.GT.U32.OR P3, PT, R18.reuse, 0x1f, !P5 ;  /* 0x0000001f1200780c */ /* 0x040fe20006f64470 */
[----:B------:R-:W-:Y:S01]  /*09b0*/  @!P4 IMAD R14, R18, R20, R67 ;  /* 0x00000014120ec224 */ /* 0x000fe200078e0243 */
[----:B------:R-:W2:Y:S01]  /*09c0*/  LDCU.64 UR6, c[0x0][0x3a0] ;  /* 0x00007400ff0677ac */ /* 0x000ea20008000a00 */
[----:B------:R-:W-:Y:S01]  /*09d0*/  IMAD R38, R38, 0x90, RZ ;  /* 0x0000009026267824 */ /* 0x000fe200078e02ff */
[----:B------:R-:W-:Y:S01]  /*09e0*/  CS2R R42, SRZ ;  /* 0x00000000002a7805 */ /* 0x000fe2000001ff00 */
[----:B------:R-:W-:Y:S01]  /*09f0*/  @!P4 IMAD.SHL.U32 R21, R14, 0x8, RZ ;  /* 0x000000080e15c824 */ /* 0x000fe200078e00ff */
[----:B------:R-:W-:-:S03]  /*0a00*/  CS2R R40, SRZ ;  /* 0x0000000000287805 */ /* 0x000fc6000001ff00 */
[----:B------:R-:W-:-:S04]  /*0a10*/  @!P4 IMAD R21, R38, R20, R21 ;  /* 0x000000142615c224 */ /* 0x000fc800078e0215 */
[----:B------:R-:W3:Y:S01]  /*0a20*/  @!P3 LDC.64 R10, c[0x0][0x450] ;  /* 0x00011400ff0abb82 */ /* 0x000ee20000000a00 */
[----:B-----5:R-:W-:Y:S01]  /*0a30*/  @!P3 IMAD R14, R19, R16, RZ ;  /* 0x00000010130eb224 */ /* 0x020fe200078e02ff */
[----:B0-----:R-:W-:Y:S02]  /*0a40*/  ISETP.NE.U32.AND P1, PT, RZ, UR4, PT ;  /* 0x00000004ff007c0c */ /* 0x001fe4000bf25070 */
[----:B------:R-:W-:Y:S02]  /*0a50*/  CS2R R24, SRZ ;  /* 0x0000000000187805 */ /* 0x000fe4000001ff00 */
[----:B--2---:R-:W-:Y:S02]  /*0a60*/  ISETP.NE.U32.AND P2, PT, RZ, UR6, PT ;  /* 0x00000006ff007c0c */ /* 0x004fe4000bf45070 */
[----:B-1----:R-:W-:Y:S01]  /*0a70*/  ISETP.NE.U32.AND P0, PT, R4, RZ, PT ;  /* 0x000000ff0400720c */ /* 0x002fe20003f05070 */
[----:B------:R-:W-:Y:S01]  /*0a80*/  @!P3 IMAD R23, R14, 0x90, R15 ;  /* 0x000000900e17b824 */ /* 0x000fe200078e020f */
[----:B------:R-:W-:-:S02]  /*0a90*/  ISETP.NE.AND.EX P1, PT, RZ, UR5, PT, P1 ;  /* 0x00000005ff007c0c */ /* 0x000fc4000bf25310 */
[----:B------:R-:W-:Y:S02]  /*0aa0*/  CS2R R30, SRZ ;  /* 0x00000000001e7805 */ /* 0x000fe4000001ff00 */
[----:B------:R-:W-:Y:S02]  /*0ab0*/  ISETP.NE.AND.EX P2, PT, RZ, UR7, PT, P2 ;  /* 0x00000007ff007c0c */ /* 0x000fe4000bf45320 */
[----:B------:R-:W-:Y:S02]  /*0ac0*/  CS2R R28, SRZ ;  /* 0x00000000001c7805 */ /* 0x000fe4000001ff00 */
[C---:B------:R-:W-:Y:S01]  /*0ad0*/  ISETP.GT.U32.OR P1, PT, R18.reuse, 0x11, !P1 ;  /* 0x000000111200780c */ /* 0x040fe20004f24470 */
[----:B------:R-:W0:Y:S01]  /*0ae0*/  LDCU.U8 UR4, c[0x0][0x404] ;  /* 0x00008080ff0477ac */ /* 0x000e220008000000 */
[----:B------:R-:W-:Y:S02]  /*0af0*/  ISETP.GT.U32.OR P2, PT, R18, 0x11, !P2 ;  /* 0x000000111200780c */ /* 0x000fe40005744470 */
[----:B------:R-:W-:-:S02]  /*0b00*/  ISETP.NE.AND.EX P0, PT, R5, RZ, PT, P0 ;  /* 0x000000ff0500720c */ /* 0x000fc40003f05300 */
[----:B------:R-:W-:Y:S01]  /*0b10*/  ISETP.NE.OR P2, PT, R3, RZ, P2 ;  /* 0x000000ff0300720c */ /* 0x000fe20001745670 */
[----:B------:R-:W1:Y:S08]  /*0b20*/  @!P4 LDC.64 R4, c[0x0][0x3b8] ;  /* 0x0000ee00ff04cb82 */ /* 0x000e700000000a00 */
[----:B------:R-:W2:Y:S08]  /*0b30*/  @!P1 LDC.64 R6, c[0x0][0x390] ;  /* 0x0000e400ff069b82 */ /* 0x000eb00000000a00 */
[----:B------:R-:W4:Y:S08]  /*0b40*/  @P0 LDC.64 R12, c[0x0][0x418] ;  /* 0x00010600ff0c0b82 */ /* 0x000f300000000a00 */
[----:B------:R-:W0:Y:S01]  /*0b50*/  @!P2 LDC.64 R8, c[0x0][0x3a0] ;  /* 0x0000e800ff08ab82 */ /* 0x000e220000000a00 */
[----:B-1----:R-:W-:-:S04]  /*0b60*/  @!P4 IMAD.WIDE R4, R21, 0x2, R4 ;  /* 0x000000021504c825 */ /* 0x002fc800078e0204 */
[----:B--2---:R-:W-:-:S04]  /*0b70*/  @!P1 IMAD.WIDE.U32 R6, R15, 0x2, R6 ;  /* 0x000000020f069825 */ /* 0x004fc800078e0006 */
[----:B---3--:R-:W-:Y:S01]  /*0b80*/  @!P3 IMAD.WIDE R10, R23, 0x2, R10 ;  /* 0x00000002170ab825 */ /* 0x008fe200078e020a */
[----:B------:R1:W2:Y:S03]  /*0b90*/  @!P1 LDG.E.128 R40, desc[UR36][R6.64] ;  /* 0x0000002406289981 */ /* 0x0002a6000c1e1d00 */
[----:B----4-:R-:W-:Y:S01]  /*0ba0*/  @P0 IMAD.WIDE.U32 R12, R27, 0x4, R12 ;  /* 0x000000041b0c0825 */ /* 0x010fe200078e000c */
[----:B------:R-:W-:Y:S01]  /*0bb0*/  CS2R R26, SRZ ;  /* 0x00000000001a7805 */ /* 0x000fe2000001ff00 */
[----:B------:R3:W5:Y:S05]  /*0bc0*/  @!P3 LDG.E.128 R44, desc[UR36][R10.64] ;  /* 0x000000240a2cb981 */ /* 0x00076a000c1e1d00 */
[----:B------:R3:W5:Y:S01]  /*0bd0*/  @!P4 LDG.E.128 R24, desc[UR36][R4.64] ;  /* 0x000000240418c981 */ /* 0x000762000c1e1d00 */
[----:B0-----:R-:W-:Y:S01]  /*0be0*/  @!P2 IMAD.WIDE.U32 R8, R15, 0x2, R8 ;  /* 0x000000020f08a825 */ /* 0x001fe200078e0008 */
[----:B-1----:R-:W0:Y:S04]  /*0bf0*/  LDC R7, c[0x0][0x400] ;  /* 0x00010000ff077b82 */ /* 0x002e280000000800 */
[----:B------:R3:W5:Y:S01]  /*0c00*/  @!P2 LDG.E.128 R28, desc[UR36][R8.64] ;  /* 0x00000024081ca981 */ /* 0x000762000c1e1d00 */
[----:B------:R-:W-:Y:S01]  /*0c10*/  HFMA2 R16, -RZ, RZ, 0, 0 ;  /* 0x00000000ff107431 */ /* 0x000fe200000001ff */
[----:B------:R-:W-:-:S05]  /*0c20*/  ISETP.NE.AND P1, PT, R3, RZ, PT ;  /* 0x000000ff0300720c */ /* 0x000fca0003f25270 */
[----:B------:R3:W5:Y:S01]  /*0c30*/  @P0 LDG.E R16, desc[UR36][R12.64] ;  /* 0x000000240c100981 */ /* 0x000762000c1e1900 */
[----:B------:R-:W-:-:S04]  /*0c40*/  ISETP.NE.AND P0, PT, RZ, UR4, PT ;  /* 0x00000004ff007c0c */ /* 0x000fc8000bf05270 */
[----:B0-----:R-:W-:Y:S01]  /*0c50*/  ISETP.LT.OR P0, PT, R7, 0x1, P0 ;  /* 0x000000010700780c */ /* 0x001fe20000701670 */
[----:B--2---:R-:W-:Y:S02]  /*0c60*/  HFMA2 R33, R33, 1, 1, R41 ;  /* 0x3c003c0021217831 */ /* 0x004fe40000000029 */
[----:B------:R-:W-:Y:S02]  /*0c70*/  HFMA2 R35, R35, 1, 1, R43 ;  /* 0x3c003c0023237831 */ /* 0x000fe4000000002b */
[----:B------:R-:W-:Y:S02]  /*0c80*/  HADD2 R32, R32, R40 ;  /* 0x0000002820207230 */ /* 0x000fe40000000000 */
[----:B------:R-:W-:Y:S01]  /*0c90*/  HADD2 R34, R34, R42 ;  /* 0x0000002a22227230 */ /* 0x000fe20000000000 */
[----:B---3--:R-:W-:Y:S06]  /*0ca0*/  @P1 BRA `(.L_x_400) ;  /* 0x0000000000101947 */ /* 0x008fec0003800000 */
[----:B-----5:R-:W-:Y:S02]  /*0cb0*/  HFMA2 R25, R25, 1, 1, R29 ;  /* 0x3c003c0019197831 */ /* 0x020fe4000000001d */
[----:B------:R-:W-:Y:S02]  /*0cc0*/  HADD2 R24, R24, R28 ;  /* 0x0000001c18187230 */ /* 0x000fe40000000000 */
[----:B------:R-:W-:Y:S02]  /*0cd0*/  HFMA2 R27, R27, 1, 1, R31 ;  /* 0x3c003c001b1b7831 */ /* 0x000fe4000000001f */
[----:B------:R-:W-:-:S07]  /*0ce0*/  HADD2 R26, R26, R30 ;  /* 0x0000001e1a1a7230 */ /* 0x000fce0000000000 */
.L_x_400:
[----:B------:R-:W-:Y:S01]  /*0cf0*/  BSSY.RECONVERGENT B6, `(.L_x_401) ;  /* 0x00001f6000067945 */ /* 0x000fe20003800200 */
[----:B-----5:R-:W-:Y:S02]  /*0d00*/  @!P3 HFMA2 R25, R25, R45, -RZ ;  /* 0x0000002d1919b231 */ /* 0x020fe400001000ff */
[----:B------:R-:W-:Y:S02]  /*0d10*/  @!P3 HMUL2 R24, R24, R44 ;  /* 0x0000002c1818b232 */ /* 0x000fe40000000000 */
[----:B------:R-:W-:Y:S02]  /*0d20*/  @!P3 HFMA2 R27, R27, R47, -RZ ;  /* 0x0000002f1b1bb231 */ /* 0x000fe400001000ff */
[----:B------:R-:W-:Y:S01]  /*0d30*/  @!P3 HMUL2 R26, R26, R46 ;  /* 0x0000002e1a1ab232 */ /* 0x000fe20000000000 */
[----:B------:R-:W-:Y:S06]  /*0d40*/  @P0 BRA `(.L_x_402) ;  /* 0x0000000800a40947 */ /* 0x000fec0003800000 */
[----:B------:R-:W-:Y:S05]  /*0d50*/  @P1 BRA `(.L_x_403) ;  /* 0x0000000400881947 */ /* 0x000fea0003800000 */
[----:B------:R-:W-:-:S13]  /*0d60*/  ISETP.GE.AND P0, PT, R0, R7, PT ;  /* 0x000000070000720c */ /* 0x000fda0003f06270 */
[----:B------:R-:W-:Y:S05]  /*0d70*/  @P0 BRA `(.L_x_404) ;  /* 0x0000001c00b40947 */ /* 0x000fea0003800000 */
[----:B------:R-:W-:Y:S01]  /*0d80*/  I2FP.F32.U32 R5, R7 ;  /* 0x0000000700057245 */ /* 0x000fe20000201000 */
[C---:B------:R-:W-:Y:S01]  /*0d90*/  VIADD R6, R0.reuse, 0x2 ;  /* 0x0000000200067836 */ /* 0x040fe20000000000 */
[----:B------:R-:W-:Y:S01]  /*0da0*/  I2FP.F32.U32 R4, R0 ;  /* 0x0000000000047245 */ /* 0x000fe20000201000 */
[--C-:B------:R-:W-:Y:S01]  /*0db0*/  HADD2.F32 R23, -RZ, R34.reuse.H1_H1 ;  /* 0x30000022ff177230 */ /* 0x100fe20000004100 */
[C---:B------:R-:W-:Y:S01]  /*0dc0*/  IADD3 R7, PT, PT, R0.reuse, 0x4, RZ ;  /* 0x0000000400077810 */ /* 0x040fe20007ffe0ff */
[----:B------:R-:W-:Y:S01]  /*0dd0*/  VIADD R0, R0, 0x6 ;  /* 0x0000000600007836 */ /* 0x000fe20000000000 */
[----:B------:R-:W0:Y:S01]  /*0de0*/  MUFU.RCP R5, R5 ;  /* 0x0000000500057308 */ /* 0x000e220000001000 */
[----:B------:R-:W-:Y:S01]  /*0df0*/  I2FP.F32.U32 R6, R6 ;  /* 0x0000000600067245 */ /* 0x000fe20000201000 */
[----:B------:R-:W-:Y:S01]  /*0e00*/  HADD2.F32 R21, -RZ, R34.H0_H0 ;  /* 0x20000022ff157230 */ /* 0x000fe20000004100 */
[----:B------:R-:W-:Y:S01]  /*0e10*/  I2FP.F32.U32 R7, R7 ;  /* 0x0000000700077245 */ /* 0x000fe20000201000 */
[----:B------:R-:W-:Y:S01]  /*0e20*/  HADD2.F32 R13, -RZ, R33.H1_H1 ;  /* 0x30000021ff0d7230 */ /* 0x000fe20000004100 */
[----:B------:R-:W-:Y:S01]  /*0e30*/  I2FP.F32.U32 R0, R0 ;  /* 0x0000000000007245 */ /* 0x000fe20000201000 */
[----:B------:R-:W-:Y:S01]  /*0e40*/  HADD2.F32 R15, -RZ, R25.H1_H1 ;  /* 0x30000019ff0f7230 */ /* 0x000fe20000004100 */
[----:B------:R-:W-:Y:S01]  /*0e50*/  IADD3 R3, PT, PT, -R16, R3, RZ ;  /* 0x0000000310037210 */ /* 0x000fe20007ffe1ff */
[----:B------:R-:W-:-:S02]  /*0e60*/  HADD2.F32 R33, -RZ, R33.H0_H0 ;  /* 0x20000021ff217230 */ /* 0x000fc40000004100 */
[----:B------:R-:W-:Y:S01]  /*0e70*/  HADD2.F32 R25, -RZ, R25.H0_H0 ;  /* 0x20000019ff197230 */ /* 0x000fe20000004100 */
[----:B------:R-:W-:Y:S01]  /*0e80*/  I2FP.F32.S32 R3, R3 ;  /* 0x0000000300037245 */ /* 0x000fe20000201400 */
[--C-:B------:R-:W-:Y:S02]  /*0e90*/  HADD2.F32 R39, -RZ, R26.reuse.H1_H1 ;  /* 0x3000001aff277230 */ /* 0x100fe40000004100 */
[--C-:B------:R-:W-:Y:S02]  /*0ea0*/  HADD2.F32 R41, -RZ, R35.reuse.H1_H1 ;  /* 0x30000023ff297230 */ /* 0x100fe40000004100 */
[----:B------:R-:W-:Y:S02]  /*0eb0*/  HADD2.F32 R40, -RZ, R35.H0_H0 ;  /* 0x20000023ff287230 */ /* 0x000fe40000004100 */
[-C--:B0-----:R-:W-:Y:S01]  /*0ec0*/  FMUL.FTZ R4, R4, R5.reuse ;  /* 0x0000000504047220 */ /* 0x081fe20000410000 */
        /* <DEDUP_REMOVED lines=8> */
[----:B------:R-:W0:Y:S08]  /*0f50*/  MUFU.EX2 R4, -R4 ;  /* 0x8000000400047308 */ /* 0x000e300000000800 */
[----:B------:R-:W1:Y:S08]  /*0f60*/  MUFU.EX2 R6, -R6 ;  /* 0x8000000600067308 */ /* 0x000e700000000800 */
[----:B------:R2:W3:Y:S01]  /*0f70*/  MUFU.EX2 R10, -R7 ;  /* 0x80000007000a7308 */ /* 0x0004e20000000800 */
[----:B0-----:R-:W-:-:S04]  /*0f80*/  FMUL.FTZ R0, R3, R4 ;  /* 0x0000000403007220 */ /* 0x001fc80000410000 */
[----:B------:R-:W-:-:S03]  /*0f90*/  FMUL.RZ R11, R0, 0.15915493667125701904 ;  /* 0x3e22f983000b7820 */ /* 0x000fc6000040c000 */
[----:B------:R0:W4:Y:S01]  /*0fa0*/  MUFU.EX2 R14, -R9 ;  /* 0x80000009000e7308 */ /* 0x0001220000000800 */
[----:B-1----:R-:W-:Y:S01]  /*0fb0*/  FMUL.FTZ R5, R3, R6 ;  /* 0x0000000603057220 */ /* 0x002fe20000410000 */
[----:B--2---:R-:W-:-:S03]  /*0fc0*/  HADD2.F32 R7, -RZ, R32.H1_H1 ;  /* 0x30000020ff077230 */ /* 0x004fc60000004100 */
[----:B------:R-:W-:-:S03]  /*0fd0*/  FMUL.RZ R6, R5, 0.15915493667125701904 ;  /* 0x3e22f98305067820 */ /* 0x000fc6000040c000 */
[----:B------:R-:W1:Y:S01]  /*0fe0*/  MUFU.SIN R4, R11 ;  /* 0x0000000b00047308 */ /* 0x000e620000000400 */
[----:B---3--:R-:W-:Y:S01]  /*0ff0*/  FMUL.FTZ R5, R3, R10 ;  /* 0x0000000a03057220 */ /* 0x008fe20000410000 */
[----:B0-----:R-:W-:-:S03]  /*1000*/  HADD2.F32 R9, -RZ, R24.H0_H0 ;  /* 0x20000018ff097230 */ /* 0x001fc60000004100 */
[----:B------:R-:W-:Y:S01]  /*1010*/  FMUL.RZ R42, R5, 0.15915493667125701904 ;  /* 0x3e22f983052a7820 */ /* 0x000fe2000040c000 */
[----:B------:R-:W-:Y:S02]  /*1020*/  HADD2.F32 R5, -RZ, R32.H0_H0 ;  /* 0x20000020ff057230 */ /* 0x000fe40000004100 */
[----:B------:R0:W2:Y:S01]  /*1030*/  MUFU.COS R0, R11 ;  /* 0x0000000b00007308 */ /* 0x0000a20000000000 */
[----:B----4-:R-:W-:-:S04]  /*1040*/  FMUL.FTZ R3, R3, R14 ;  /* 0x0000000e03037220 */ /* 0x010fc80000410000 */
[----:B------:R-:W-:-:S03]  /*1050*/  FMUL.RZ R34, R3, 0.15915493667125701904 ;  /* 0x3e22f98303227820 */ /* 0x000fc6000040c000 */
[----:B------:R-:W3:Y:S01]  /*1060*/  MUFU.SIN R10, R6 ;  /* 0x00000006000a7308 */ /* 0x000ee20000000400 */
[----:B0-----:R-:W-:Y:S02]  /*1070*/  HADD2.F32 R11, -RZ, R24.H1_H1 ;  /* 0x30000018ff0b7230 */ /* 0x001fe40000004100 */
[-C--:B-1----:R-:W-:Y:S01]  /*1080*/  FMUL.FTZ R3, R4, R7.reuse ;  /* 0x0000000704037220 */ /* 0x082fe20000410000 */
[--C-:B------:R-:W-:Y:S02]  /*1090*/  HADD2.F32 R24, -RZ, R27.reuse.H1_H1 ;  /* 0x3000001bff187230 */ /* 0x100fe40000004100 */
[----:B------:R-:W-:Y:S02]  /*10a0*/  HADD2.F32 R27, -RZ, R27.H0_H0 ;  /* 0x2000001bff1b7230 */ /* 0x000fe40000004100 */
[----:B------:R0:W1:Y:S01]  /*10b0*/  MUFU.COS R8, R6 ;  /* 0x0000000600087308 */ /* 0x0000620000000000 */
[C---:B--2---:R-:W-:Y:S01]  /*10c0*/  FMUL.FTZ R7, R0.reuse, R7 ;  /* 0x0000000700077220 */ /* 0x044fe20000410000 */
[----:B------:R-:W-:-:S03]  /*10d0*/  FFMA.FTZ R3, R0, R5, -R3 ;  /* 0x0000000500037223 */ /* 0x000fc60000010803 */
[----:B------:R-:W-:-:S03]  /*10e0*/  FFMA.FTZ R32, R4, R5, R7 ;  /* 0x0000000504207223 */ /* 0x000fc60000010007 */
[----:B------:R-:W2:Y:S01]  /*10f0*/  MUFU.SIN R14, R42 ;  /* 0x0000002a000e7308 */ /* 0x000ea20000000400 */
[-C--:B0-----:R-:W-:Y:S01]  /*1100*/  FMUL.FTZ R6, R4, R11.reuse ;  /* 0x0000000b04067220 */ /* 0x081fe20000410000 */
[----:B------:R-:W-:Y:S01]  /*1110*/  FMUL.FTZ R11, R0, R11 ;  /* 0x0000000b000b7220 */ /* 0x000fe20000410000 */
[----:B---3--:R-:W-:Y:S01]  /*1120*/  FMUL.FTZ R5, R10, R13 ;  /* 0x0000000d0a057220 */ /* 0x008fe20000410000 */
[----:B------:R-:W-:Y:S01]  /*1130*/  F2FP.F16.F32.PACK_AB R32, R32, R3 ;  /* 0x000000032020723e */ /* 0x000fe200000000ff */
[-C--:B------:R-:W-:Y:S01]  /*1140*/  FFMA.FTZ R6, R0, R9.reuse, -R6 ;  /* 0x0000000900067223 */ /* 0x080fe20000010806 */
[----:B------:R-:W-:Y:S01]  /*1150*/  FFMA.FTZ R11, R4, R9, R11 ;  /* 0x00000009040b7223 */ /* 0x000fe2000001000b */
[----:B------:R-:W-:Y:S01]  /*1160*/  FMUL.FTZ R4, R10, R15 ;  /* 0x0000000f0a047220 */ /* 0x000fe20000410000 */
[----:B------:R-:W0:Y:S01]  /*1170*/  MUFU.COS R12, R42 ;  /* 0x0000002a000c7308 */ /* 0x000e220000000000 */
[C---:B-1----:R-:W-:Y:S01]  /*1180*/  FMUL.FTZ R13, R8.reuse, R13 ;  /* 0x0000000d080d7220 */ /* 0x042fe20000410000 */
[C---:B------:R-:W-:Y:S01]  /*1190*/  FMUL.FTZ R15, R8.reuse, R15 ;  /* 0x0000000f080f7220 */ /* 0x040fe20000410000 */
[C---:B------:R-:W-:Y:S01]  /*11a0*/  FFMA.FTZ R5, R8.reuse, R33, -R5 ;  /* 0x0000002108057223 */ /* 0x040fe20000010805 */
[----:B------:R-:W-:Y:S01]  /*11b0*/  FFMA.FTZ R4, R8, R25, -R4 ;  /* 0x0000001908047223 */ /* 0x000fe20000010804 */
[C---:B------:R-:W-:Y:S01]  /*11c0*/  FFMA.FTZ R0, R10.reuse, R33, R13 ;  /* 0x000000210a007223 */ /* 0x040fe2000001000d */
[----:B------:R-:W-:-:S02]  /*11d0*/  FFMA.FTZ R25, R10, R25, R15 ;  /* 0x000000190a197223 */ /* 0x000fc4000001000f */
[----:B------:R-:W1:Y:S01]  /*11e0*/  MUFU.SIN R9, R34 ;  /* 0x0000002200097308 */ /* 0x000e620000000400 */
[C---:B--2---:R-:W-:Y:S01]  /*11f0*/  FMUL.FTZ R7, R14.reuse, R23 ;  /* 0x000000170e077220 */ /* 0x044fe20000410000 */
[----:B------:R-:W-:Y:S01]  /*1200*/  FMUL.FTZ R8, R14, R39 ;  /* 0x000000270e087220 */ /* 0x000fe20000410000 */
[----:B------:R-:W-:Y:S02]  /*1210*/  F2FP.F16.F32.PACK_AB R33, R0, R5 ;  /* 0x000000050021723e */ /* 0x000fe400000000ff */
[----:B------:R-:W-:-:S03]  /*1220*/  F2FP.F16.F32.PACK_AB R25, R25, R4 ;  /* 0x000000041919723e */ /* 0x000fc600000000ff */
[----:B------:R2:W3:Y:S01]  /*1230*/  MUFU.COS R20, R34 ;  /* 0x0000002200147308 */ /* 0x0004e20000000000 */
[C---:B0-----:R-:W-:Y:S01]  /*1240*/  FMUL.FTZ R23, R12.reuse, R23 ;  /* 0x000000170c177220 */ /* 0x041fe20000410000 */
[C---:B------:R-:W-:Y:S01]  /*1250*/  FMUL.FTZ R39, R12.reuse, R39 ;  /* 0x000000270c277220 */ /* 0x040fe20000410000 */
[C---:B------:R-:W-:Y:S01]  /*1260*/  FFMA.FTZ R7, R12.reuse, R21, -R7 ;  /* 0x000000150c077223 */ /* 0x040fe20000010807 */
[-C--:B------:R-:W-:Y:S02]  /*1270*/  FFMA.FTZ R8, R12, R35.reuse, -R8 ;  /* 0x000000230c087223 */ /* 0x080fe40000010808 */
[C---:B------:R-:W-:Y:S01]  /*1280*/  FFMA.FTZ R39, R14.reuse, R35, R39 ;  /* 0x000000230e277223 */ /* 0x040fe20000010027 */
[C---:B-1----:R-:W-:Y:S01]  /*1290*/  FMUL.FTZ R12, R9.reuse, R24 ;  /* 0x00000018090c7220 */ /* 0x042fe20000410000 */
[----:B------:R-:W-:Y:S01]  /*12a0*/  FMUL.FTZ R13, R9, R41 ;  /* 0x00000029090d7220 */ /* 0x000fe20000410000 */
[----:B--2---:R-:W-:Y:S02]  /*12b0*/  FFMA.FTZ R34, R14, R21, R23 ;  /* 0x000000150e227223 */ /* 0x004fe40000010017 */
[----:B------:R-:W-:-:S03]  /*12c0*/  F2FP.F16.F32.PACK_AB R26, R39, R8 ;  /* 0x00000008271a723e */ /* 0x000fc600000000ff */
[----:B------:R-:W-:Y:S01]  /*12d0*/  F2FP.F16.F32.PACK_AB R34, R34, R7 ;  /* 0x000000072222723e */ /* 0x000fe200000000ff */
[C---:B---3--:R-:W-:Y:S01]  /*12e0*/  FMUL.FTZ R10, R20.reuse, R41 ;  /* 0x00000029140a7220 */ /* 0x048fe20000410000 */
[C---:B------:R-:W-:Y:S01]  /*12f0*/  FMUL.FTZ R24, R20.reuse, R24 ;  /* 0x0000001814187220 */ /* 0x040fe20000410000 */
[CC--:B------:R-:W-:Y:S01]  /*1300*/  FFMA.FTZ R12, R20.reuse, R27.reuse, -R12 ;  /* 0x0000001b140c7223 */ /* 0x0c0fe2000001080c */
[-C--:B------:R-:W-:Y:S01]  /*1310*/  FFMA.FTZ R13, R20, R40.reuse, -R13 ;  /* 0x00000028140d7223 */ /* 0x080fe2000001080d */
[C---:B------:R-:W-:Y:S01]  /*1320*/  FFMA.FTZ R10, R9.reuse, R40, R10 ;  /* 0x00000028090a7223 */ /* 0x040fe2000001000a */
[----:B------:R-:W-:Y:S01]  /*1330*/  FFMA.FTZ R27, R9, R27, R24 ;  /* 0x0000001b091b7223 */ /* 0x000fe20000010018 */
[----:B------:R-:W-:-:S03]  /*1340*/  F2FP.F16.F32.PACK_AB R24, R11, R6 ;  /* 0x000000060b18723e */ /* 0x000fc600000000ff */
[----:B------:R-:W-:Y:S02]  /*1350*/  F2FP.F16.F32.PACK_AB R35, R10, R13 ;  /* 0x0000000d0a23723e */ /* 0x000fe400000000ff */
[----:B------:R-:W-:Y:S01]  /*1360*/  F2FP.F16.F32.PACK_AB R27, R27, R12 ;  /* 0x0000000c1b1b723e */ /* 0x000fe200000000ff */
[----:B------:R-:W-:Y:S06]  /*1370*/  BRA `(.L_x_404) ;  /* 0x0000001800347947 */ /* 0x000fec0003800000 */
.L_x_403:
[----:B------:R-:W-:-:S13]  /*1380*/  ISETP.GE.AND P0, PT, R0, R7, PT ;  /* 0x000000070000720c */ /* 0x000fda0003f06270 */
[----:B------:R-:W-:Y:S05]  /*1390*/  @P0 BRA `(.L_x_404) ;  /* 0x00000018002c0947 */ /* 0x000fea0003800000 */
[----:B------:R-:W-:Y:S01]  /*13a0*/  I2FP.F32.U32 R7, R7 ;  /* 0x0000000700077245 */ /* 0x000fe20000201000 */
[----:B------:R-:W-:Y:S01]  /*13b0*/  VIADD R5, R0, 0x2 ;  /* 0x0000000200057836 */ /* 0x000fe20000000000 */
[----:B------:R-:W-:Y:S01]  /*13c0*/  I2FP.F32.U32 R4, R0 ;  /* 0x0000000000047245 */ /* 0x000fe20000201000 */
[--C-:B------:R-:W-:Y:S01]  /*13d0*/  HADD2.F32 R20, -RZ, R35.reuse.H1_H1 ;  /* 0x30000023ff147230 */ /* 0x100fe20000004100 */
[----:B------:R-:W-:Y:S01]  /*13e0*/  IADD3 R3, PT, PT, -R16, R3, RZ ;  /* 0x0000000310037210 */ /* 0x000fe20007ffe1ff */
[----:B------:R-:W-:Y:S01]  /*13f0*/  HADD2.F32 R35, -RZ, R35.H0_H0 ;  /* 0x20000023ff237230 */ /* 0x000fe20000004100 */
[----:B------:R-:W0:Y:S01]  /*1400*/  MUFU.RCP R7, R7 ;  /* 0x0000000700077308 */ /* 0x000e220000001000 */
[----:B------:R-:W-:Y:S02]  /*1410*/  I2FP.F32.U32 R6, R5 ;  /* 0x0000000500067245 */ /* 0x000fe40000201000 */
[C---:B------:R-:W-:Y:S01]  /*1420*/  IADD3 R5, PT, PT, R0.reuse, 0x4, RZ ;  /* 0x0000000400057810 */ /* 0x040fe20007ffe0ff */
[----:B------:R-:W-:Y:S01]  /*1430*/  VIADD R0, R0, 0x6 ;  /* 0x0000000600007836 */ /* 0x000fe20000000000 */
[----:B------:R-:W-:-:S02]  /*1440*/  I2FP.F32.S32 R3, R3 ;  /* 0x0000000300037245 */ /* 0x000fc40000201400 */
[----:B------:R-:W-:Y:S02]  /*1450*/  I2FP.F32.U32 R8, R5 ;  /* 0x0000000500087245 */ /* 0x000fe40000201000 */
[----:B------:R-:W-:Y:S01]  /*1460*/  I2FP.F32.U32 R0, R0 ;  /* 0x0000000000007245 */ /* 0x000fe20000201000 */
[-C--:B0-----:R-:W-:Y:S01]  /*1470*/  FMUL.FTZ R4, R4, R7.reuse ;  /* 0x0000000704047220 */ /* 0x081fe20000410000 */
[-C--:B------:R-:W-:Y:S01]  /*1480*/  FMUL.FTZ R6, R6, R7.reuse ;  /* 0x0000000706067220 */ /* 0x080fe20000410000 */
[-C--:B------:R-:W-:Y:S02]  /*1490*/  FMUL.FTZ R8, R8, R7.reuse ;  /* 0x0000000708087220 */ /* 0x080fe40000410000 */
[----:B------:R-:W-:Y:S01]  /*14a0*/  FMUL.FTZ R0, R0, R7 ;  /* 0x0000000700007220 */ /* 0x000fe20000410000 */
[----:B------:R-:W-:Y:S01]  /*14b0*/  FMUL.FTZ R4, R4, 13.28771209716796875 ;  /* 0x41549a7804047820 */ /* 0x000fe20000410000 */
[----:B------:R-:W-:Y:S01]  /*14c0*/  FMUL.FTZ R6, R6, 13.28771209716796875 ;  /* 0x41549a7806067820 */ /* 0x000fe20000410000 */
[----:B------:R-:W-:Y:S01]  /*14d0*/  FMUL.FTZ R9, R8, 13.28771209716796875 ;  /* 0x41549a7808097820 */ /* 0x000fe20000410000 */
[----:B------:R-:W-:-:S03]  /*14e0*/  FMUL.FTZ R11, R0, 13.28771209716796875 ;  /* 0x41549a78000b7820 */ /* 0x000fc60000410000 */
[----:B------:R-:W0:Y:S08]  /*14f0*/  MUFU.EX2 R4, -R4 ;  /* 0x8000000400047308 */ /* 0x000e300000000800 */
[----:B------:R-:W1:Y:S08]  /*1500*/  MUFU.EX2 R6, -R6 ;  /* 0x8000000600067308 */ /* 0x000e700000000800 */
[----:B------:R-:W2:Y:S01]  /*1510*/  MUFU.EX2 R10, -R9 ;  /* 0x80000009000a7308 */ /* 0x000ea20000000800 */
[----:B0-----:R-:W-:-:S04]  /*1520*/  FMUL.FTZ R4, R3, R4 ;  /* 0x0000000403047220 */ /* 0x001fc80000410000 */
[----:B------:R-:W-:-:S03]  /*1530*/  FMUL.RZ R4, R4, 0.15915493667125701904 ;  /* 0x3e22f98304047820 */ /* 0x000fc6000040c000 */
[----:B------:R-:W0:Y:S01]  /*1540*/  MUFU.EX2 R12, -R11 ;  /* 0x8000000b000c7308 */ /* 0x000e220000000800 */
[----:B-1----:R-:W-:-:S04]  /*1550*/  FMUL.FTZ R6, R3, R6 ;  /* 0x0000000603067220 */ /* 0x002fc80000410000 */
[----:B------:R-:W-:-:S03]  /*1560*/  FMUL.RZ R6, R6, 0.15915493667125701904 ;  /* 0x3e22f98306067820 */ /* 0x000fc6000040c000 */
[----:B------:R-:W1:Y:S01]  /*1570*/  MUFU.COS R0, R4 ;  /* 0x0000000400007308 */ /* 0x000e620000000000 */
[----:B--2---:R-:W-:-:S04]  /*1580*/  FMUL.FTZ R10, R3, R10 ;  /* 0x0000000a030a7220 */ /* 0x004fc80000410000 */
[----:B------:R-:W-:Y:S01]  /*1590*/  FMUL.RZ R7, R10, 0.15915493667125701904 ;  /* 0x3e22f9830a077820 */ /* 0x000fe2000040c000 */
[--C-:B------:R-:W-:Y:S02]  /*15a0*/  HADD2.F32 R10, -RZ, R33.reuse.H1_H1 ;  /* 0x30000021ff0a7230 */ /* 0x100fe40000004100 */
[----:B------:R1:W2:Y:S01]  /*15b0*/  MUFU.SIN R5, R4 ;  /* 0x0000000400057308 */ /* 0x0002a20000000400 */
[----:B0-----:R-:W-:Y:S01]  /*15c0*/  FMUL.FTZ R3, R3, R12 ;  /* 0x0000000c03037220 */ /* 0x001fe20000410000 */
[----:B------:R-:W-:-:S03]  /*15d0*/  HADD2.F32 R33, -RZ, R33.H0_H0 ;  /* 0x20000021ff217230 */ /* 0x000fc60000004100 */
[----:B------:R-:W-:Y:S01]  /*15e0*/  FMUL.RZ R13, R3, 0.15915493667125701904 ;  /* 0x3e22f983030d7820 */ /* 0x000fe2000040c000 */
[--C-:B------:R-:W-:Y:S02]  /*15f0*/  HADD2.F32 R3, -RZ, R32.reuse.H1_H1 ;  /* 0x30000020ff037230 */ /* 0x100fe40000004100 */
[----:B------:R-:W0:Y:S01]  /*1600*/  MUFU.SIN R9, R6 ;  /* 0x0000000600097308 */ /* 0x000e220000000400 */
[----:B------:R-:W-:Y:S02]  /*1610*/  HADD2.F32 R32, -RZ, R32.H0_H0 ;  /* 0x20000020ff207230 */ /* 0x000fe40000004100 */
[----:B-1----:R-:W-:-:S05]  /*1620*/  FMUL.FTZ R4, R0, R3 ;  /* 0x0000000300047220 */ /* 0x002fca0000410000 */
[----:B------:R1:W3:Y:S08]  /*1630*/  MUFU.COS R8, R6 ;  /* 0x0000000600087308 */ /* 0x0002f00000000000 */
[----:B------:R-:W4:Y:S01]  /*1640*/  MUFU.SIN R15, R13 ;  /* 0x0000000d000f7308 */ /* 0x000f220000000400 */
[--C-:B-1----:R-:W-:Y:S02]  /*1650*/  HADD2.F32 R6, -RZ, R34.reuse.H1_H1 ;  /* 0x30000022ff067230 */ /* 0x102fe40000004100 */
[----:B------:R-:W-:-:S05]  /*1660*/  HADD2.F32 R34, -RZ, R34.H0_H0 ;  /* 0x20000022ff227230 */ /* 0x000fca0000004100 */
[----:B------:R-:W-:Y:S08]  /*1670*/  MUFU.COS R11, R7 ;  /* 0x00000007000b7308 */ /* 0x000ff00000000000 */
[----:B------:R2:W1:Y:S08]  /*1680*/  MUFU.SIN R12, R7 ;  /* 0x00000007000c7308 */ /* 0x0004700000000400 */
[----:B------:R-:W5:Y:S01]  /*1690*/  MUFU.COS R14, R13 ;  /* 0x0000000d000e7308 */ /* 0x000f620000000000 */
[----:B--2---:R-:W-:Y:S01]  /*16a0*/  FMUL.FTZ R7, R5, R3 ;  /* 0x0000000305077220 */ /* 0x004fe20000410000 */
[-C--:B0-----:R-:W-:Y:S01]  /*16b0*/  FMUL.FTZ R3, R9, R10.reuse ;  /* 0x0000000a09037220 */ /* 0x081fe20000410000 */
[----:B---3--:R-:W-:-:S02]  /*16c0*/  FMUL.FTZ R10, R8, R10 ;  /* 0x0000000a080a7220 */ /* 0x008fc40000410000 */
[-C--:B------:R-:W-:Y:S01]  /*16d0*/  FFMA.FTZ R7, R0, R32.reuse, -R7 ;  /* 0x0000002000077223 */ /* 0x080fe20000010807 */
[----:B------:R-:W-:Y:S01]  /*16e0*/  FFMA.FTZ R32, R5, R32, R4 ;  /* 0x0000002005207223 */ /* 0x000fe20000010004 */
[-C--:B------:R-:W-:Y:S01]  /*16f0*/  FFMA.FTZ R10, R9, R33.reuse, R10 ;  /* 0x00000021090a7223 */ /* 0x080fe2000001000a */
[----:B----4-:R-:W-:Y:S01]  /*1700*/  FMUL.FTZ R9, R15, R20 ;  /* 0x000000140f097220 */ /* 0x010fe20000410000 */
[-C--:B-1----:R-:W-:Y:S01]  /*1710*/  FMUL.FTZ R0, R12, R6.reuse ;  /* 0x000000060c007220 */ /* 0x082fe20000410000 */
[C---:B------:R-:W-:Y:S01]  /*1720*/  FMUL.FTZ R5, R11.reuse, R6 ;  /* 0x000000060b057220 */ /* 0x040fe20000410000 */
[----:B------:R-:W-:Y:S01]  /*1730*/  FFMA.FTZ R3, R8, R33, -R3 ;  /* 0x0000002108037223 */ /* 0x000fe20000010803 */
[----:B------:R-:W-:Y:S01]  /*1740*/  F2FP.F16.F32.PACK_AB R32, R32, R7 ;  /* 0x000000072020723e */ /* 0x000fe200000000ff */
[-C--:B------:R-:W-:Y:S01]  /*1750*/  FFMA.FTZ R0, R11, R34.reuse, -R0 ;  /* 0x000000220b007223 */ /* 0x080fe20000010800 */
[----:B------:R-:W-:Y:S02]  /*1760*/  FFMA.FTZ R5, R12, R34, R5 ;  /* 0x000000220c057223 */ /* 0x000fe40000010005 */
[----:B------:R-:W-:Y:S01]  /*1770*/  F2FP.F16.F32.PACK_AB R33, R10, R3 ;  /* 0x000000030a21723e */ /* 0x000fe200000000ff */
[C---:B-----5:R-:W-:Y:S01]  /*1780*/  FMUL.FTZ R20, R14.reuse, R20 ;  /* 0x000000140e147220 */ /* 0x060fe20000410000 */
[----:B------:R-:W-:Y:S01]  /*1790*/  FFMA.FTZ R9, R14, R35, -R9 ;  /* 0x000000230e097223 */ /* 0x000fe20000010809 */
[----:B------:R-:W-:-:S02]  /*17a0*/  F2FP.F16.F32.PACK_AB R34, R5, R0 ;  /* 0x000000000522723e */ /* 0x000fc400000000ff */
[----:B------:R-:W-:-:S05]  /*17b0*/  FFMA.FTZ R20, R15, R35, R20 ;  /* 0x000000230f147223 */ /* 0x000fca0000010014 */
[----:B------:R-:W-:Y:S01]  /*17c0*/  F2FP.F16.F32.PACK_AB R35, R20, R9 ;  /* 0x000000091423723e */ /* 0x000fe200000000ff */
[----:B------:R-:W-:Y:S06]  /*17d0*/  BRA `(.L_x_404) ;  /* 0x00000014001c7947 */ /* 0x000fec0003800000 */
.L_x_402:
        /* <DEDUP_REMOVED lines=10> */
[----:B0-----:R-:W-:Y:S01]  /*1880*/  VIADD R4, R3, 0xffffffe ;  /* 0x0ffffffe03047836 */ /* 0x001fe20000000000 */
[----:B------:R-:W-:-:S05]  /*1890*/  IADD3 R3, PT, PT, RZ, -R10, RZ ;  /* 0x8000000aff037210 */ /* 0x000fca0007ffe0ff */
[----:B------:R0:W1:Y:S02]  /*18a0*/  F2I.FTZ.U32.TRUNC.NTZ R5, R4 ;  /* 0x0000000400057305 */ /* 0x000064000021f000 */
[----:B0-----:R-:W-:Y:S01]  /*18b0*/  IMAD.MOV.U32 R4, RZ, RZ, RZ ;  /* 0x000000ffff047224 */ /* 0x001fe200078e00ff */
[----:B-1----:R-:W-:-:S05]  /*18c0*/  IADD3 R9, PT, PT, RZ, -R5, RZ ;  /* 0x80000005ff097210 */ /* 0x002fca0007ffe0ff */
[----:B------:R-:W-:-:S04]  /*18d0*/  IMAD R9, R9, R6, RZ ;  /* 0x0000000609097224 */ /* 0x000fc800078e02ff */
[----:B------:R-:W-:-:S06]  /*18e0*/  IMAD.HI.U32 R5, R5, R9, R4 ;  /* 0x0000000905057227 */ /* 0x000fcc00078e0004 */
[----:B------:R-:W-:-:S04]  /*18f0*/  IMAD.HI.U32 R40, R5, R8, RZ ;  /* 0x0000000805287227 */ /* 0x000fc800078e00ff */
[----:B------:R-:W-:-:S05]  /*1900*/  IMAD R3, R40, R3, R8 ;  /* 0x0000000328037224 */ /* 0x000fca00078e0208 */
[----:B------:R-:W-:-:S13]  /*1910*/  ISETP.GT.U32.AND P1, PT, R6, R3, PT ;  /* 0x000000030600720c */ /* 0x000fda0003f24070 */
[----:B------:R-:W-:Y:S01]  /*1920*/  @!P1 IMAD.IADD R3, R3, 0x1, -R6 ;  /* 0x0000000103039824 */ /* 0x000fe200078e0a06 */
[----:B------:R-:W-:Y:S02]  /*1930*/  @!P1 IADD3 R40, PT, PT, R40, 0x1, RZ ;  /* 0x0000000128289810 */ /* 0x000fe40007ffe0ff */
        /* <DEDUP_REMOVED lines=16> */
[----:B------:R-:W-:Y:S02]  /*1a40*/  HFMA2 R8, -RZ, RZ, 0, 8.0049037933349609375e-05 ;  /* 0x0000053fff087431 */ /* 0x000fe400000001ff */
[----:B------:R-:W-:Y:S01]  /*1a50*/  IMAD.MOV.U32 R12, RZ, RZ, 0x1 ;  /* 0x00000001ff0c7424 */ /* 0x000fe200078e00ff */
[----:B------:R1:W2:Y:S01]  /*1a60*/  LDC.64 R14, c[0x4][R0] ;  /* 0x01000000000e7b82 */ /* 0x0002a20000000a00 */
[----:B------:R-:W3:Y:S01]  /*1a70*/  LDCU.64 UR6, c[0x4][0xd0] ;  /* 0x01001a00ff0677ac */ /* 0x000ee20008000a00 */
[----:B------:R-:W-:Y:S01]  /*1a80*/  MOV R13, RZ ;  /* 0x000000ff000d7202 */ /* 0x000fe20000000f00 */
[----:B------:R-:W4:Y:S01]  /*1a90*/  LDCU.64 UR8, c[0x4][0xb0] ;  /* 0x01001600ff0877ac */ /* 0x000f220008000a00 */
[----:B0-----:R-:W-:Y:S01]  /*1aa0*/  MOV R4, UR4 ;  /* 0x0000000400047c02 */ /* 0x001fe20008000f00 */
[----:B------:R-:W-:Y:S01]  /*1ab0*/  IMAD.U32 R5, RZ, RZ, UR5 ;  /* 0x00000005ff057e24 */ /* 0x000fe2000f8e00ff */
[----:B---3--:R-:W-:Y:S01]  /*1ac0*/  MOV R6, UR6 ;  /* 0x0000000600067c02 */ /* 0x008fe20008000f00 */
[----:B------:R-:W-:Y:S01]  /*1ad0*/  IMAD.U32 R7, RZ, RZ, UR7 ;  /* 0x00000007ff077e24 */ /* 0x000fe2000f8e00ff */
[----:B----4-:R-:W-:Y:S01]  /*1ae0*/  MOV R10, UR8 ;  /* 0x00000008000a7c02 */ /* 0x010fe20008000f00 */
[----:B-1----:R-:W-:-:S07]  /*1af0*/  IMAD.U32 R11, RZ, RZ, UR9 ;  /* 0x00000009ff0b7e24 */ /* 0x002fce000f8e00ff */
[----:B------:R-:W-:-:S07]  /*1b00*/  LEPC R20, `(.L_x_405) ;  /* 0x000000001014794e */ /* 0x000fce0000000000 */
[----:B--2---:R-:W-:Y:S05]  /*1b10*/  CALL.ABS.NOINC R14 ;  /* 0x000000000e007343 */ /* 0x004fea0003c00000 */
.L_x_405:
        /* <DEDUP_REMOVED lines=13> */
[----:B------:R-:W-:-:S05]  /*1bf0*/  @!P0 LEA R5, R5, R0, 0x1 ;  /* 0x0000000005058211 */ /* 0x000fca00078e08ff */
[----:B------:R1:W-:Y:S02]  /*1c00*/  @!P0 STS.128 [R5], R24 ;  /* 0x0000001805008388 */ /* 0x0003e40000000c00 */
.L_x_406:
        /* <DEDUP_REMOVED lines=10> */
[----:B------:R-:W-:Y:S01]  /*1cb0*/  IMAD R4, R7, 0x2, R3 ;  /* 0x0000000207047824 */ /* 0x000fe200078e0203 */
[----:B------:R-:W0:Y:S01]  /*1cc0*/  LDC R15, c[0x0][0x40c] ;  /* 0x00010300ff0f7b82 */ /* 0x000e220000000800 */
[----:B------:R-:W-:Y:S03]  /*1cd0*/  BSSY.RECONVERGENT B1, `(.L_x_409) ;  /* 0x00000da000017945 */ /* 0x000fe60003800200 */
[----:B------:R-:W-:Y:S01]  /*1ce0*/  LEA R5, R23, R4, 0x1 ;  /* 0x0000000417057211 */ /* 0x000fe200078e08ff */
        /* <DEDUP_REMOVED lines=32> */
[----:B------:R-:W-:Y:S01]  /*1ef0*/  VIADD R9, R11, 0x4 ;  /* 0x000000040b097836 */ /* 0x000fe20000000000 */
[----:B------:R-:W-:Y:S01]  /*1f00*/  I2FP.F32.S32 R6, R11 ;  /* 0x0000000b00067245 */ /* 0x000fe20000201400 */
[----:B------:R-:W-:Y:S01]  /*1f10*/  IMAD.IADD R15, R15, 0x1, -R16 ;  /* 0x000000010f0f7824 */ /* 0x000fe200078e0a10 */
[----:B------:R0:W1:Y:S01]  /*1f20*/  MUFU.RCP R10, R7 ;  /* 0x00000007000a7308 */ /* 0x0000620000001000 */
[C---:B------:R-:W-:Y:S01]  /*1f30*/  IADD3 R8, PT, PT, R11.reuse, 0x2, RZ ;  /* 0x000000020b087810 */ /* 0x040fe20007ffe0ff */
[--C-:B------:R-:W-:Y:S01]  /*1f40*/  HADD2.F32 R42, -RZ, R32.reuse.H1_H1 ;  /* 0x30000020ff2a7230 */ /* 0x100fe20000004100 */
[----:B------:R-:W-:Y:S01]  /*1f50*/  I2FP.F32.S32 R9, R9 ;  /* 0x0000000900097245 */ /* 0x000fe20000201400 */
[----:B------:R-:W-:Y:S01]  /*1f60*/  HADD2.F32 R32, -RZ, R32.H0_H0 ;  /* 0x20000020ff207230 */ /* 0x000fe20000004100 */
[----:B------:R-:W-:Y:S01]  /*1f70*/  I2FP.F32.S32 R8, R8 ;  /* 0x0000000800087245 */ /* 0x000fe20000201400 */
[--C-:B------:R-:W-:Y:S01]  /*1f80*/  HADD2.F32 R52, -RZ, R27.reuse.H1_H1 ;  /* 0x3000001bff347230 */ /* 0x100fe20000004100 */
[----:B------:R-:W-:Y:S01]  /*1f90*/  I2FP.F32.S32 R21, R15 ;  /* 0x0000000f00157245 */ /* 0x000fe20000201400 */
[----:B------:R-:W-:Y:S01]  /*1fa0*/  HADD2.F32 R51, -RZ, R27.H0_H0 ;  /* 0x2000001bff337230 */ /* 0x000fe20000004100 */
[----:B0-----:R-:W-:Y:S01]  /*1fb0*/  IADD3 R7, PT, PT, R11, 0x6, RZ ;  /* 0x000000060b077810 */ /* 0x001fe20007ffe0ff */
[----:B------:R-:W-:-:S02]  /*1fc0*/  HADD2.F32 R45, -RZ, R33.H1_H1 ;  /* 0x30000021ff2d7230 */ /* 0x000fc40000004100 */
[----:B------:R-:W-:Y:S01]  /*1fd0*/  HADD2.F32 R44, -RZ, R33.H0_H0 ;  /* 0x20000021ff2c7230 */ /* 0x000fe20000004100 */
[----:B------:R-:W-:Y:S01]  /*1fe0*/  I2FP.F32.S32 R7, R7 ;  /* 0x0000000700077245 */ /* 0x000fe20000201400 */
[----:B------:R-:W-:Y:S02]  /*1ff0*/  HADD2.F32 R33, -RZ, R25.H1_H1 ;  /* 0x30000019ff217230 */ /* 0x000fe40000004100 */
[--C-:B------:R-:W-:Y:S02]  /*2000*/  HADD2.F32 R47, -RZ, R34.reuse.H1_H1 ;  /* 0x30000022ff2f7230 */ /* 0x100fe40000004100 */
        /* <DEDUP_REMOVED lines=12> */
[----:B------:R-:W-:Y:S02]  /*20d0*/  HADD2.F32 R34, -RZ, R25.H0_H0 ;  /* 0x20000019ff227230 */ /* 0x000fe40000004100 */
[--C-:B------:R-:W-:Y:S01]  /*20e0*/  HADD2.F32 R35, -RZ, R26.reuse.H1_H1 ;  /* 0x3000001aff237230 */ /* 0x100fe20000004100 */
[----:B------:R-:W1:Y:S01]  /*20f0*/  MUFU.EX2 R8, -R8 ;  /* 0x8000000800087308 */ /* 0x000e620000000800 */
[----:B------:R-:W-:-:S07]  /*2100*/  HADD2.F32 R48, -RZ, R26.H0_H0 ;  /* 0x2000001aff307230 */ /* 0x000fce0000004100 */
[----:B------:R-:W2:Y:S01]  /*2110*/  MUFU.EX2 R9, -R9 ;  /* 0x8000000900097308 */ /* 0x000ea20000000800 */
[----:B0-----:R-:W-:-:S04]  /*2120*/  FMUL.FTZ R6, R21, R6 ;  /* 0x0000000615067220 */ /* 0x001fc80000410000 */
[----:B------:R-:W-:-:S03]  /*2130*/  FMUL.RZ R11, R6, 0.15915493667125701904 ;  /* 0x3e22f983060b7820 */ /* 0x000fc6000040c000 */
[----:B------:R-:W0:Y:S01]  /*2140*/  MUFU.EX2 R10, -R10 ;  /* 0x8000000a000a7308 */ /* 0x000e220000000800 */
[----:B-1----:R-:W-:-:S04]  /*2150*/  FMUL.FTZ R8, R21, R8 ;  /* 0x0000000815087220 */ /* 0x002fc80000410000 */
[----:B------:R-:W-:-:S03]  /*2160*/  FMUL.RZ R14, R8, 0.15915493667125701904 ;  /* 0x3e22f983080e7820 */ /* 0x000fc6000040c000 */
[----:B------:R-:W-:Y:S01]  /*2170*/  MUFU.COS R6, R11 ;  /* 0x0000000b00067308 */ /* 0x000fe20000000000 */
[----:B--2---:R-:W-:-:S04]  /*2180*/  FMUL.FTZ R8, R21, R9 ;  /* 0x0000000915087220 */ /* 0x004fc80000410000 */
[----:B------:R-:W-:-:S03]  /*2190*/  FMUL.RZ R15, R8, 0.15915493667125701904 ;  /* 0x3e22f983080f7820 */ /* 0x000fc6000040c000 */
[----:B------:R-:W1:Y:S01]  /*21a0*/  MUFU.SIN R7, R11 ;  /* 0x0000000b00077308 */ /* 0x000e620000000400 */
[----:B0-----:R-:W-:Y:S01]  /*21b0*/  FMUL.FTZ R8, R21, R10 ;  /* 0x0000000a15087220 */ /* 0x001fe20000410000 */
[----:B------:R-:W-:-:S06]  /*21c0*/  HADD2.F32 R10, -RZ, R24.H1_H1 ;  /* 0x30000018ff0a7230 */ /* 0x000fcc0000004100 */
[----:B------:R-:W-:Y:S08]  /*21d0*/  MUFU.COS R12, R14 ;  /* 0x0000000e000c7308 */ /* 0x000ff00000000000 */
[----:B------:R0:W2:Y:S01]  /*21e0*/  MUFU.SIN R13, R14 ;  /* 0x0000000e000d7308 */ /* 0x0000a20000000400 */
[-C--:B-1----:R-:W-:Y:S01]  /*21f0*/  FMUL.FTZ R9, R42, R7.reuse ;  /* 0x000000072a097220 */ /* 0x082fe20000410000 */
[C---:B------:R-:W-:Y:S01]  /*2200*/  FMUL.FTZ R11, R10.reuse, R7 ;  /* 0x000000070a0b7220 */ /* 0x040fe20000410000 */
[----:B------:R-:W-:-:S02]  /*2210*/  FMUL.FTZ R10, R10, R6 ;  /* 0x000000060a0a7220 */ /* 0x000fc40000410000 */
[----:B------:R-:W-:-:S03]  /*2220*/  FFMA.FTZ R9, R32, R6, -R9 ;  /* 0x0000000620097223 */ /* 0x000fc60000010809 */
[----:B------:R-:W1:Y:S01]  /*2230*/  MUFU.COS R20, R15 ;  /* 0x0000000f00147308 */ /* 0x000e620000000000 */
[----:B0-----:R-:W-:Y:S02]  /*2240*/  HADD2.F32 R14, -RZ, R24.H0_H0 ;  /* 0x20000018ff0e7230 */ /* 0x001fe40000004100 */
[----:B------:R-:W-:Y:S01]  /*2250*/  FMUL.RZ R24, R8, 0.15915493667125701904 ;  /* 0x3e22f98308187820 */ /* 0x000fe2000040c000 */
[-C--:B------:R-:W-:Y:S02]  /*2260*/  FMUL.FTZ R8, R42, R6.reuse ;  /* 0x000000062a087220 */ /* 0x080fe40000410000 */
[----:B------:R-:W-:Y:S02]  /*2270*/  FFMA.FTZ R11, R14, R6, -R11 ;  /* 0x000000060e0b7223 */ /* 0x000fe4000001080b */
[-C--:B------:R-:W-:Y:S01]  /*2280*/  FFMA.FTZ R8, R32, R7.reuse, R8 ;  /* 0x0000000720087223 */ /* 0x080fe20000010008 */
[----:B------:R0:W3:Y:S01]  /*2290*/  MUFU.SIN R21, R15 ;  /* 0x0000000f00157308 */ /* 0x0000e20000000400 */
[----:B------:R-:W-:Y:S01]  /*22a0*/  FFMA.FTZ R10, R14, R7, R10 ;  /* 0x000000070e0a7223 */ /* 0x000fe2000001000a */
[C---:B--2---:R-:W-:Y:S01]  /*22b0*/  FMUL.FTZ R7, R45.reuse, R13 ;  /* 0x0000000d2d077220 */ /* 0x044fe20000410000 */
[-C--:B------:R-:W-:Y:S01]  /*22c0*/  FMUL.FTZ R6, R45, R12.reuse ;  /* 0x0000000c2d067220 */ /* 0x080fe20000410000 */
[----:B------:R-:W-:-:S02]  /*22d0*/  FMUL.FTZ R14, R33, R12 ;  /* 0x0000000c210e7220 */ /* 0x000fc40000410000 */
[C---:B------:R-:W-:Y:S01]  /*22e0*/  FFMA.FTZ R7, R44.reuse, R12, -R7 ;  /* 0x0000000c2c077223 */ /* 0x040fe20000010807 */
[-C--:B------:R-:W-:Y:S01]  /*22f0*/  FFMA.FTZ R6, R44, R13.reuse, R6 ;  /* 0x0000000d2c067223 */ /* 0x080fe20000010006 */
[----:B------:R-:W2:Y:S01]  /*2300*/  MUFU.SIN R32, R24 ;  /* 0x0000001800207308 */ /* 0x000ea20000000400 */
[-C--:B0-----:R-:W-:Y:S01]  /*2310*/  FMUL.FTZ R15, R33, R13.reuse ;  /* 0x0000000d210f7220 */ /* 0x081fe20000410000 */
[----:B------:R-:W-:-:S03]  /*2320*/  FFMA.FTZ R14, R34, R13, R14 ;  /* 0x0000000d220e7223 */ /* 0x000fc6000001000e */
[----:B------:R-:W-:Y:S01]  /*2330*/  FFMA.FTZ R15, R34, R12, -R15 ;  /* 0x0000000c220f7223 */ /* 0x000fe2000001080f */
[CC--:B-1----:R-:W-:Y:S02]  /*2340*/  FMUL.FTZ R12, R47.reuse, R20.reuse ;  /* 0x000000142f0c7220 */ /* 0x0c2fe40000410000 */
[----:B------:R0:W1:Y:S01]  /*2350*/  MUFU.COS R27, R24 ;  /* 0x00000018001b7308 */ /* 0x0000620000000000 */
[-C--:B---3--:R-:W-:Y:S01]  /*2360*/  FMUL.FTZ R13, R47, R21.reuse ;  /* 0x000000152f0d7220 */ /* 0x088fe20000410000 */
[CC--:B------:R-:W-:Y:S01]  /*2370*/  FMUL.FTZ R25, R35.reuse, R21.reuse ;  /* 0x0000001523197220 */ /* 0x0c0fe20000410000 */
[C---:B------:R-:W-:Y:S02]  /*2380*/  FFMA.FTZ R12, R46.reuse, R21, R12 ;  /* 0x000000152e0c7223 */ /* 0x040fe4000001000c */
[-C--:B------:R-:W-:Y:S01]  /*2390*/  FFMA.FTZ R13, R46, R20.reuse, -R13 ;  /* 0x000000142e0d7223 */ /* 0x080fe2000001080d */
[-C--:B------:R-:W-:Y:S01]  /*23a0*/  FFMA.FTZ R26, R48, R20.reuse, -R25 ;  /* 0x00000014301a7223 */ /* 0x080fe20000010819 */
[----:B0-----:R-:W-:Y:S01]  /*23b0*/  FMUL.FTZ R24, R35, R20 ;  /* 0x0000001423187220 */ /* 0x001fe20000410000 */
[----:B--2---:R-:W-:-:S02]  /*23c0*/  FMUL.FTZ R20, R50, R32 ;  /* 0x0000002032147220 */ /* 0x004fc40000410000 */
[----:B------:R-:W-:Y:S01]  /*23d0*/  F2FP.F16.F32.PACK_AB R34, R12, R13 ;  /* 0x0000000d0c22723e */ /* 0x000fe200000000ff */
[----:B------:R-:W-:Y:S01]  /*23e0*/  FFMA.FTZ R21, R48, R21, R24 ;  /* 0x0000001530157223 */ /* 0x000fe20000010018 */
[-C--:B------:R-:W-:Y:S01]  /*23f0*/  FMUL.FTZ R24, R52, R32.reuse ;  /* 0x0000002034187220 */ /* 0x080fe20000410000 */
[-C--:B-1----:R-:W-:Y:S01]  /*2400*/  FMUL.FTZ R25, R50, R27.reuse ;  /* 0x0000001b32197220 */ /* 0x082fe20000410000 */
[-C--:B------:R-:W-:Y:S01]  /*2410*/  FMUL.FTZ R33, R52, R27.reuse ;  /* 0x0000001b34217220 */ /* 0x080fe20000410000 */
[-C--:B------:R-:W-:Y:S01]  /*2420*/  FFMA.FTZ R20, R49, R27.reuse, -R20 ;  /* 0x0000001b31147223 */ /* 0x080fe20000010814 */
[----:B------:R-:W-:Y:S01]  /*2430*/  FFMA.FTZ R27, R51, R27, -R24 ;  /* 0x0000001b331b7223 */ /* 0x000fe20000010818 */
[-C--:B------:R-:W-:Y:S01]  /*2440*/  FFMA.FTZ R35, R49, R32.reuse, R25 ;  /* 0x0000002031237223 */ /* 0x080fe20000010019 */
[----:B------:R-:W-:Y:S01]  /*2450*/  FFMA.FTZ R42, R51, R32, R33 ;  /* 0x00000020332a7223 */ /* 0x000fe20000010021 */
[----:B------:R-:W-:Y:S02]  /*2460*/  F2FP.F16.F32.PACK_AB R32, R8, R9 ;  /* 0x000000090820723e */ /* 0x000fe400000000ff */
[----:B------:R-:W-:-:S02]  /*2470*/  F2FP.F16.F32.PACK_AB R24, R10, R11 ;  /* 0x0000000b0a18723e */ /* 0x000fc400000000ff */
[----:B------:R-:W-:Y:S02]  /*2480*/  F2FP.F16.F32.PACK_AB R33, R6, R7 ;  /* 0x000000070621723e */ /* 0x000fe400000000ff */
[----:B------:R-:W-:Y:S02]  /*2490*/  F2FP.F16.F32.PACK_AB R25, R14, R15 ;  /* 0x0000000f0e19723e */ /* 0x000fe400000000ff */
[----:B------:R-:W-:Y:S02]  /*24a0*/  F2FP.F16.F32.PACK_AB R26, R21, R26 ;  /* 0x0000001a151a723e */ /* 0x000fe400000000ff */
[----:B------:R-:W-:Y:S02]  /*24b0*/  F2FP.F16.F32.PACK_AB R35, R35, R20 ;  /* 0x000000142323723e */ /* 0x000fe400000000ff */
[----:B------:R-:W-:-:S07]  /*24c0*/  F2FP.F16.F32.PACK_AB R27, R42, R27 ;  /* 0x0000001b2a1b723e */ /* 0x000fce00000000ff */
.L_x_412:
[----:B------:R-:W-:Y:S05]  /*24d0*/  BSYNC.RECONVERGENT B2 ;  /* 0x0000000000027941 */ /* 0x000fea0003800200 */
.L_x_411:
        /* <DEDUP_REMOVED lines=17> */
.L_x_410:
[----:B------:R-:W-:-:S04]  /*25f0*/  SHF.R.S32.HI R6, RZ, 0x1f, R7 ;  /* 0x0000001fff067819 */ /* 0x000fc80000011407 */
[----:B------:R-:W-:-:S05]  /*2600*/  LEA.HI R6, R6, R7, RZ, 0x2 ;  /* 0x0000000706067211 */ /* 0x000fca00078f10ff */
[----:B------:R-:W-:-:S05]  /*2610*/  IMAD.SHL.U32 R6, R6, 0x2, RZ ;  /* 0x0000000206067824 */ /* 0x000fca00078e00ff */
[----:B------:R-:W-:-:S04]  /*2620*/  LOP3.LUT R9, R6, 0xfffffff8, RZ, 0xc0, !PT ;  /* 0xfffffff806097812 */ /* 0x000fc800078ec0ff */
[----:B------:R-:W-:-:S13]  /*2630*/  ISETP.GE.AND P0, PT, R9, R10, PT ;  /* 0x0000000a0900720c */ /* 0x000fda0003f06270 */
[----:B------:R-:W-:Y:S05]  /*2640*/  @P0 BRA `(.L_x_413) ;  /* 0x0000000400080947 */ /* 0x000fea0003800000 */
[----:B------:R-:W-:Y:S01]  /*2650*/  I2FP.F32.S32 R10, R10 ;  /* 0x0000000a000a7245 */ /* 0x000fe20000201400 */
[----:B------:R-:W-:Y:S01]  /*2660*/  HADD2.F32 R42, -RZ, R33.H1_H1 ;  /* 0x30000021ff2a7230 */ /* 0x000fe20000004100 */
[----:B------:R-:W-:Y:S01]  /*2670*/  I2FP.F32.S32 R6, R9 ;  /* 0x0000000900067245 */ /* 0x000fe20000201400 */
[----:B------:R-:W-:Y:S01]  /*2680*/  HADD2.F32 R43, -RZ, R32.H0_H0 ;  /* 0x20000020ff2b7230 */ /* 0x000fe20000004100 */
[----:B------:R-:W0:Y:S01]  /*2690*/  MUFU.RCP R21, R10 ;  /* 0x0000000a00157308 */ /* 0x000e220000001000 */
[----:B------:R-:W-:Y:S01]  /*26a0*/  IADD3 R7, PT, PT, R9, 0x2, RZ ;  /* 0x0000000209077810 */ /* 0x000fe20007ffe0ff */
[--C-:B------:R-:W-:Y:S02]  /*26b0*/  HADD2.F32 R45, -RZ, R35.reuse.H1_H1 ;  /* 0x30000023ff2d7230 */ /* 0x100fe40000004100 */
[----:B------:R-:W-:Y:S01]  /*26c0*/  HADD2.F32 R44, -RZ, R35.H0_H0 ;  /* 0x20000023ff2c7230 */ /* 0x000fe20000004100 */
[----:B------:R-:W-:Y:S01]  /*26d0*/  I2FP.F32.S32 R8, R7 ;  /* 0x0000000700087245 */ /* 0x000fe20000201400 */
[----:B0-----:R-:W-:-:S04]  /*26e0*/  FMUL.FTZ R6, R6, R21 ;  /* 0x0000001506067220 */ /* 0x001fc80000410000 */
[----:B------:R-:W-:Y:S01]  /*26f0*/  FMUL.FTZ R8, R8, R21 ;  /* 0x0000001508087220 */ /* 0x000fe20000410000 */
[----:B------:R-:W-:Y:S01]  /*2700*/  FMUL.FTZ R7, R6, 13.28771209716796875 ;  /* 0x41549a7806077820 */ /* 0x000fe20000410000 */
[C---:B------:R-:W-:Y:S01]  /*2710*/  VIADD R6, R9.reuse, 0x4 ;  /* 0x0000000409067836 */ /* 0x040fe20000000000 */
[----:B------:R-:W-:Y:S01]  /*2720*/  IADD3 R9, PT, PT, R9, 0x6, RZ ;  /* 0x0000000609097810 */ /* 0x000fe20007ffe0ff */
[----:B------:R-:W-:-:S03]  /*2730*/  FMUL.FTZ R8, R8, 13.28771209716796875 ;  /* 0x41549a7808087820 */ /* 0x000fc60000410000 */
[----:B------:R-:W-:Y:S01]  /*2740*/  I2FP.F32.S32 R6, R6 ;  /* 0x0000000600067245 */ /* 0x000fe20000201400 */
[----:B------:R-:W0:Y:S01]  /*2750*/  MUFU.EX2 R7, -R7 ;  /* 0x8000000700077308 */ /* 0x000e220000000800 */
[----:B------:R-:W-:-:S03]  /*2760*/  I2FP.F32.S32 R9, R9 ;  /* 0x0000000900097245 */ /* 0x000fc60000201400 */
[-C--:B------:R-:W-:Y:S02]  /*2770*/  FMUL.FTZ R6, R6, R21.reuse ;  /* 0x0000001506067220 */ /* 0x080fe40000410000 */
[----:B------:R-:W-:Y:S02]  /*2780*/  FMUL.FTZ R9, R9, R21 ;  /* 0x0000001509097220 */ /* 0x000fe40000410000 */
[----:B------:R-:W-:Y:S01]  /*2790*/  FMUL.FTZ R11, R6, 13.28771209716796875 ;  /* 0x41549a78060b7820 */ /* 0x000fe20000410000 */
[----:B------:R-:W1:Y:S01]  /*27a0*/  MUFU.EX2 R13, -R8 ;  /* 0x80000008000d7308 */ /* 0x000e620000000800 */
[----:B------:R-:W-:Y:S01]  /*27b0*/  FMUL.FTZ R12, R9, 13.28771209716796875 ;  /* 0x41549a78090c7820 */ /* 0x000fe20000410000 */
[----:B------:R-:W-:-:S06]  /*27c0*/  I2FP.F32.S32 R6, R15 ;  /* 0x0000000f00067245 */ /* 0x000fcc0000201400 */
        /* <DEDUP_REMOVED lines=42> */
.L_x_413:
[----:B------:R-:W-:Y:S05]  /*2a70*/  BSYNC.RECONVERGENT B1 ;  /* 0x0000000000017941 */ /* 0x000fea0003800200 */
.L_x_409:
        /* <DEDUP_REMOVED lines=16> */
.L_x_408:
[----:B------:R-:W-:Y:S05]  /*2b80*/  BSYNC.RECONVERGENT B0 ;  /* 0x0000000000007941 */ /* 0x000fea0003800200 */
.L_x_407:
        /* <DEDUP_REMOVED lines=10> */
.L_x_415:
[----:B------:R-:W-:Y:S05]  /*2c30*/  BSYNC.RECONVERGENT B0 ;  /* 0x0000000000007941 */ /* 0x000fea0003800200 */
.L_x_414:
[----:B------:R-:W-:Y:S06]  /*2c40*/  BAR.SYNC.DEFER_BLOCKING 0x0 ;  /* 0x0000000000007b1d */ /* 0x000fec0000010000 */
.L_x_404:
[----:B------:R-:W-:Y:S05]  /*2c50*/  BSYNC.RECONVERGENT B6 ;  /* 0x0000000000067941 */ /* 0x000fea0003800200 */
.L_x_401:
[----:B------:R-:W0:Y:S01]  /*2c60*/  LDCU UR4, c[0x0][0x3f4] ;  /* 0x00007e80ff0477ac */ /* 0x000e220008000800 */
[----:B------:R-:W-:Y:S01]  /*2c70*/  ISETP.GT.U32.AND P0, PT, R18, 0x1f, PT ;  /* 0x0000001f1200780c */ /* 0x000fe20003f04070 */
[----:B------:R-:W-:Y:S01]  /*2c80*/  IMAD.MOV.U32 R122, RZ, RZ, -0x800001 ;  /* 0xff7fffffff7a7424 */ /* 0x000fe200078e00ff */
[----:B01----:R-:W-:-:S04]  /*2c90*/  MOV R5, UR4 ;  /* 0x0000000400057c02 */ /* 0x003fc80008000f00 */
[----:B---3--:R-:W-:-:S07]  /*2ca0*/  VIADDMNMX R3, R22, -R5, RZ, !PT ;  /* 0x8000000516037246 */ /* 0x008fce00078001ff */
[----:B------:R-:W-:Y:S05]  /*2cb0*/  @P0 BRA `(.L_x_416) ;  /* 0x0000000000ec0947 */ /* 0x000fea0003800000 */
[----:B------:R-:W0:Y:S01]  /*2cc0*/  LDCU UR4, c[0x0][0x40c] ;  /* 0x00008180ff0477ac */ /* 0x000e220008000800 */
[----:B------:R-:W1:Y:S01]  /*2cd0*/  S2R R21, SR_CgaCtaId ;  /* 0x0000000000157919 */ /* 0x000e620000008800 */
[----:B------:R-:W-:Y:S01]  /*2ce0*/  MOV R10, 0x400 ;  /* 0x00000400000a7802 */ /* 0x000fe20000000f00 */
[----:B--2-4-:R-:W-:-:S03]  /*2cf0*/  HMUL2 R12, R33, R25 ;  /* 0x00000019210c7232 */ /* 0x014fc60000000000 */
[----:B------:R-:W-:Y:S02]  /*2d00*/  IADD3 R0, PT, PT, R10, 0x10, RZ ;  /* 0x000000100a007810 */ /* 0x000fe40007ffe0ff */
[----:B0-----:R-:W-:Y:S01]  /*2d10*/  ISETP.NE.AND P1, PT, RZ, UR4, PT ;  /* 0x00000004ff007c0c */ /* 0x001fe2000bf25270 */
[----:B------:R-:W-:-:S03]  /*2d20*/  UMOV UR4, 0xffffffff ;  /* 0xffffffff00047882 */ /* 0x000fc60000000000 */
[----:B------:R-:W-:-:S09]  /*2d30*/  ISETP.GT.U32.OR P0, PT, R18, 0x11, P1 ;  /* 0x000000111200780c */ /* 0x000fd20000f04470 */
[----:B------:R-:W-:Y:S01]  /*2d40*/  @!P1 VIADD R4, R10, 0x210 ;  /* 0x000002100a049836 */ /* 0x000fe20000000000 */
[----:B-1----:R-:W-:-:S03]  /*2d50*/  LEA R9, R21, R0, 0x18 ;  /* 0x0000000015097211 */ /* 0x002fc600078ec0ff */
[----:B------:R-:W0:Y:S01]  /*2d60*/  @!P0 LDC.64 R6, c[0x0][0x3b8] ;  /* 0x0000ee00ff068b82 */ /* 0x000e220000000a00 */
[C---:B------:R-:W-:Y:S01]  /*2d70*/  @!P0 IMAD R8, R18.reuse, R5, R17 ;  /* 0x0000000512088224 */ /* 0x040fe200078e0211 */
[----:B------:R-:W-:Y:S01]  /*2d80*/  @!P1 LEA R11, R21, R4, 0x18 ;  /* 0x00000004150b9211 */ /* 0x000fe200078ec0ff */
[----:B------:R-:W-:-:S03]  /*2d90*/  IMAD R9, R18, 0x10, R9 ;  /* 0x0000001012097824 */ /* 0x000fc600078e0209 */
[----:B------:R-:W-:Y:S02]  /*2da0*/  @!P0 SHF.L.U32 R8, R8, 0x3, RZ ;  /* 0x0000000308088819 */ /* 0x000fe400000006ff */
[----:B------:R-:W-:Y:S01]  /*2db0*/  @!P1 LEA R11, R18, R11, 0x4 ;  /* 0x0000000b120b9211 */ /* 0x000fe200078e20ff */
[----:B------:R1:W-:Y:S02]  /*2dc0*/  STS.128 [R9], R32 ;  /* 0x0000002009007388 */ /* 0x0003e40000000c00 */
[----:B------:R-:W-:Y:S02]  /*2dd0*/  @!P0 IMAD R13, R38, R5, R8 ;  /* 0x00000005260d8224 */ /* 0x000fe400078e0208 */
[----:B------:R1:W-:Y:S02]  /*2de0*/  @!P1 STS.128 [R11], R28 ;  /* 0x0000001c0b009388 */ /* 0x0003e40000000c00 */
[----:B0-----:R-:W-:-:S04]  /*2df0*/  @!P0 IMAD.WIDE R6, R13, 0x2, R6 ;  /* 0x000000020d068825 */ /* 0x001fc800078e0206 */
[----:B------:R-:W-:Y:S01]  /*2e00*/  HFMA2 R13, R32, R24, R12 ;  /* 0x00000018200d7231 */ /* 0x000fe2000000000c */
[----:B------:R1:W-:Y:S03]  /*2e10*/  @!P0 STG.E.128 desc[UR36][R6.64], R24 ;  /* 0x0000001806008986 */ /* 0x0003e6000c101d24 */
[----:B------:R-:W-:-:S04]  /*2e20*/  HFMA2 R13, R34, R26, R13 ;  /* 0x0000001a220d7231 */ /* 0x000fc8000000000d */
[----:B------:R-:W-:-:S05]  /*2e30*/  HFMA2 R13, R35, R27, R13 ;  /* 0x0000001b230d7231 */ /* 0x000fca000000000d */
[--C-:B------:R-:W-:Y:S02]  /*2e40*/  HADD2.F32 R0, -RZ, R13.reuse.H0_H0 ;  /* 0x2000000dff007230 */ /* 0x100fe40000004100 */
[----:B------:R-:W-:-:S05]  /*2e50*/  HADD2.F32 R13, -RZ, R13.H1_H1 ;  /* 0x3000000dff0d7230 */ /* 0x000fca0000004100 */
[----:B------:R-:W-:Y:S01]  /*2e60*/  FADD.FTZ R13, R0, R13 ;  /* 0x0000000d000d7221 */ /* 0x000fe20000010000 */
[----:B-1----:R-:W-:Y:S06]  /*2e70*/  BRA.DIV UR4, `(.L_x_417) ;  /* 0x000000aa045c7947 */ /* 0x002fec000b800000 */
[----:B------:R-:W0:Y:S02]  /*2e80*/  SHFL.BFLY PT, R14, R13, 0x10, 0x1f ;  /* 0x0e001f000d0e7f89 */ /* 0x000e2400000e0000 */
[----:B0-----:R-:W-:-:S05]  /*2e90*/  FADD.FTZ R0, R13, R14 ;  /* 0x0000000e0d007221 */ /* 0x001fca0000010000 */
[----:B------:R-:W0:Y:S02]  /*2ea0*/  SHFL.BFLY PT, R14, R0, 0x8, 0x1f ;  /* 0x0d001f00000e7f89 */ /* 0x000e2400000e0000 */
[----:B0-----:R-:W-:-:S05]  /*2eb0*/  FADD.FTZ R4, R0, R14 ;  /* 0x0000000e00047221 */ /* 0x001fca0000010000 */
[----:B------:R-:W0:Y:S02]  /*2ec0*/  SHFL.BFLY PT, R14, R4, 0x4, 0x1f ;  /* 0x0c801f00040e7f89 */ /* 0x000e2400000e0000 */
[----:B0-----:R-:W-:-:S05]  /*2ed0*/  FADD.FTZ R6, R4, R14 ;  /* 0x0000000e04067221 */ /* 0x001fca0000010000 */
[----:B------:R-:W0:Y:S02]  /*2ee0*/  SHFL.BFLY PT, R14, R6, 0x2, 0x1f ;  /* 0x0c401f00060e7f89 */ /* 0x000e2400000e0000 */
[----:B0-----:R-:W-:-:S05]  /*2ef0*/  FADD.FTZ R7, R6, R14 ;  /* 0x0000000e06077221 */ /* 0x001fca0000010000 */
[----:B------:R0:W1:Y:S02]  /*2f00*/  SHFL.BFLY PT, R14, R7, 0x1, 0x1f ;  /* 0x0c201f00070e7f89 */ /* 0x00006400000e0000 */
.L_x_612:
[----:B------:R-:W-:Y:S01]  /*2f10*/  ISETP.NE.AND P0, PT, R18, RZ, PT ;  /* 0x000000ff1200720c */ /* 0x000fe20003f05270 */
[----:B-1----:R-:W-:-:S12]  /*2f20*/  FADD.FTZ R14, R7, R14 ;  /* 0x0000000e070e7221 */ /* 0x002fd80000010000 */
[----:B------:R-:W-:Y:S05]  /*2f30*/  @P0 BRA `(.L_x_416) ;  /* 0x00000000004c0947 */ /* 0x000fea0003800000 */
[----:B------:R-:W1:Y:S02]  /*2f40*/  LDCU.64 UR4, c[0x0][0x438] ;  /* 0x00008700ff0477ac */ /* 0x000e640008000a00 */
[----:B-1----:R-:W-:Y:S01]  /*2f50*/  ISETP.NE.U32.AND P0, PT, RZ, UR4, PT ;  /* 0x00000004ff007c0c */ /* 0x002fe2000bf05070 */
[----:B------:R-:W1:Y:S03]  /*2f60*/  LDCU UR4, c[0x0][0x410] ;  /* 0x00008200ff0477ac */ /* 0x000e660008000800 */
[----:B------:R-:W-:-:S13]  /*2f70*/  ISETP.NE.AND.EX P0, PT, RZ, UR5, PT, P0 ;  /* 0x00000005ff007c0c */ /* 0x000fda000bf05300 */
[----:B------:R-:W2:Y:S01]  /*2f80*/  @P0 LDC R4, c[0x0][0x440] ;  /* 0x00011000ff040b82 */ /* 0x000ea20000000800 */
[----:B------:R-:W-:-:S07]  /*2f90*/  @P0 IMAD.IADD R9, R67, 0x1, -R16 ;  /* 0x0000000143090824 */ /* 0x000fce00078e0a10 */
[----:B0-----:R-:W0:Y:S01]  /*2fa0*/  @P0 LDC.64 R6, c[0x0][0x438] ;  /* 0x00010e00ff060b82 */ /* 0x001e220000000a00 */
[----:B--2---:R-:W-:-:S04]  /*2fb0*/  @P0 IMAD R0, R36, R4, R9 ;  /* 0x0000000424000224 */ /* 0x004fc800078e0209 */
[----:B------:R-:W-:-:S04]  /*2fc0*/  @P0 IMAD R9, R0, R4, R9 ;  /* 0x0000000400090224 */ /* 0x000fc800078e0209 */
[----:B0-----:R-:W-:-:S06]  /*2fd0*/  @P0 IMAD.WIDE R6, R9, 0x2, R6 ;  /* 0x0000000209060825 */ /* 0x001fcc00078e0206 */
[----:B------:R-:W2:Y:S01]  /*2fe0*/  @P0 LDG.E.U16 R6, desc[UR36][R6.64] ;  /* 0x0000002406060981 */ /* 0x000ea2000c1e1500 */
[----:B------:R-:W-:Y:S01]  /*2ff0*/  IADD3 R10, PT, PT, R10, 0x410, RZ ;  /* 0x000004100a0a7810 */ /* 0x000fe20007ffe0ff */
[----:B------:R-:W-:Y:S02]  /*3000*/  IMAD.IADD R0, R22, 0x1, -R3 ;  /* 0x0000000116007824 */ /* 0x000fe400078e0a03 */
[----:B-1----:R-:W-:Y:S01]  /*3010*/  FMUL.FTZ R122, R14, UR4 ;  /* 0x000000040e7a7c20 */ /* 0x002fe20008410000 */
[----:B------:R-:W-:-:S04]  /*3020*/  LEA R11, R21, R10, 0x18 ;  /* 0x0000000a150b7211 */ /* 0x000fc800078ec0ff */
[----:B------:R-:W-:Y:S01]  /*3030*/  LEA R11, R0, R11, 0x2 ;  /* 0x0000000b000b7211 */ /* 0x000fe200078e10ff */
[----:B--2---:R-:W-:-:S05]  /*3040*/  @P0 HADD2.F32 R9, -RZ, R6.H0_H0 ;  /* 0x20000006ff090230 */ /* 0x004fca0000004100 */
[----:B------:R-:W-:-:S05]  /*3050*/  @P0 FADD.FTZ R122, R122, R9 ;  /* 0x000000097a7a0221 */ /* 0x000fca0000010000 */
[----:B------:R1:W-:Y:S02]  /*3060*/  STS [R11+-0x4], R122 ;  /* 0xfffffc7a0b007388 */ /* 0x0003e40000000800 */
.L_x_416:
[----:B------:R-:W-:Y:S05]  /*3070*/  WARPSYNC.ALL ;  /* 0x0000000000007948 */ /* 0x000fea0003800000 */
[----:B------:R-:W3:Y:S08]  /*3080*/  S2UR UR13, SR_CgaCtaId ;  /* 0x00000000000d79c3 */ /* 0x000ef00000008800 */
[----:B------:R-:W-:Y:S01]  /*3090*/  BAR.SYNC.DEFER_BLOCKING 0x0 ;  /* 0x0000000000007b1d */ /* 0x000fe20000010000 */
[----:B------:R-:W-:Y:S01]  /*30a0*/  IMAD.SHL.U32 R0, R18, 0x4, RZ ;  /* 0x0000000412007824 */ /* 0x000fe200078e00ff */
[----:B------:R-:W-:-:S02]  /*30b0*/  IADD3 R12, PT, PT, R67, 0x7, -R3 ;  /* 0x00000007430c7810 */ /* 0x000fc40007ffe803 */
[----:B------:R-:W-:Y:S02]  /*30c0*/  SHF.R.U32.HI R14, RZ, 0x2, R18 ;  /* 0x00000002ff0e7819 */ /* 0x000fe40000011612 */
[----:B------:R-:W-:Y:S01]  /*30d0*/  UMOV UR12, 0x400 ;  /* 0x00000400000c7882 */ /* 0x000fe20000000000 */
[----:B-1----:R-:W-:Y:S01]  /*30e0*/  LOP3.LUT R11, R0, 0xc, RZ, 0xc0, !PT ;  /* 0x0000000c000b7812 */ /* 0x002fe200078ec0ff */
[----:B------:R-:W-:Y:S01]  /*30f0*/  UIADD3 UR4, UPT, UPT, UR12, 0x10, URZ ;  /* 0x000000100c047890 */ /* 0x000fe2000fffe0ff */
[----:B------:R-:W-:Y:S01]  /*3100*/  SHF.R.S32.HI R13, RZ, 0x1f, R12 ;  /* 0x0000001fff0d7819 */ /* 0x000fe2000001140c */
[----:B------:R-:W1:Y:S03]  /*3110*/  LDCU UR5, c[0x0][0x3f0] ;  /* 0x00007e00ff0577ac */ /* 0x000e660008000800 */
[----:B------:R-:W-:Y:S01]  /*3120*/  LEA.HI R13, R13, R12, RZ, 0x3 ;  /* 0x0000000c0d0d7211 */ /* 0x000fe200078f18ff */
[----:B------:R-:W0:Y:S03]  /*3130*/  LDCU UR17, c[0x0][0x40c] ;  /* 0x00008180ff1177ac */ /* 0x000e260008000800 */
[----:B------:R-:W-:Y:S01]  /*3140*/  LOP3.LUT R71, R13, 0xfffffff8, RZ, 0xc0, !PT ;  /* 0xfffffff80d477812 */ /* 0x000fe200078ec0ff */
[----:B------:R-:W0:Y:S03]  /*3150*/  LDCU UR19, c[0x0][0x3f4] ;  /* 0x00007e80ff1377ac */ /* 0x000e260008000800 */
[----:B------:R-:W-:Y:S01]  /*3160*/  ISETP.GE.AND P0, PT, R14, R71, PT ;  /* 0x000000470e00720c */ /* 0x000fe20003f06270 */
[----:B------:R-:W0:Y:S01]  /*3170*/  LDCU UR18, c[0x0][0x410] ;  /* 0x00008200ff1277ac */ /* 0x000e220008000800 */
[----:B---3--:R-:W-:Y:S01]  /*3180*/  ULEA UR4, UR13, UR4, 0x18 ;  /* 0x000000040d047291 */ /* 0x008fe2000f8ec0ff */
[----:B-1----:R-:W-:Y:S01]  /*3190*/  IMAD R66, R37, UR5, R36 ;  /* 0x0000000525427c24 */ /* 0x002fe2000f8e0224 */
[----:B------:R-:W1:Y:S01]  /*31a0*/  LDCU.64 UR8, c[0x0][0x3b8] ;  /* 0x00007700ff0877ac */ /* 0x000e620008000a00 */
[----:B------:R-:W3:Y:S06]  /*31b0*/  LDCU.64 UR6, c[0x0][0x3c8] ;  /* 0x00007900ff0677ac */ /* 0x000eec0008000a00 */
[----:B------:R-:W0:Y:S01]  /*31c0*/  LDS R123, [R11+UR4] ;  /* 0x000000040b7b7984 */ /* 0x000e220008000800 */
[----:B------:R-:W0:Y:S03]  /*31d0*/  LDCU.64 UR20, c[0x0][0x438] ;  /* 0x00008700ff1477ac */ /* 0x000e260008000a00 */
[----:B------:R-:W0:Y:S01]  /*31e0*/  LDS R120, [R11+UR4+0x10] ;  /* 0x000010040b787984 */ /* 0x000e220008000800 */
[----:B------:R-:W0:Y:S03]  /*31f0*/  LDCU.64 UR10, c[0x0][0x448] ;  /* 0x00008900ff0a77ac */ /* 0x000e260008000a00 */
[----:B------:R-:W0:Y:S04]  /*3200*/  LDS R121, [R11+UR4+0x20] ;  /* 0x000020040b797984 */ /* 0x000e280008000800 */
[----:B------:R-:W0:Y:S04]  /*3210*/  LDS R118, [R11+UR4+0x30] ;  /* 0x000030040b767984 */ /* 0x000e280008000800 */
[----:B------:R-:W0:Y:S04]  /*3220*/  LDS R119, [R11+UR4+0x40] ;  /* 0x000040040b777984 */ /* 0x000e280008000800 */
[----:B------:R-:W0:Y:S04]  /*3230*/  LDS R116, [R11+UR4+0x50] ;  /* 0x000050040b747984 */ /* 0x000e280008000800 */
[----:B------:R-:W0:Y:S04]  /*3240*/  LDS R117, [R11+UR4+0x60] ;  /* 0x000060040b757984 */ /* 0x000e280008000800 */
[----:B------:R-:W1:Y:S04]  /*3250*/  LDS R114, [R11+UR4+0x70] ;  /* 0x000070040b727984 */ /* 0x000e680008000800 */
        /* <DEDUP_REMOVED lines=8> */
[----:B0-----:R-:W0:Y:S04]  /*32e0*/  LDS R7, [R11+UR4+0x100] ;  /* 0x000100040b077984 */ /* 0x001e280008000800 */
[----:B------:R-:W0:Y:S04]  /*32f0*/  LDS R8, [R11+UR4+0x110] ;  /* 0x000110040b087984 */ /* 0x000e280008000800 */
[----:B------:R-:W0:Y:S04]  /*3300*/  LDS R9, [R11+UR4+0x120] ;  /* 0x000120040b097984 */ /* 0x000e280008000800 */
[----:B------:R-:W0:Y:S04]  /*3310*/  LDS R10, [R11+UR4+0x130] ;  /* 0x000130040b0a7984 */ /* 0x000e280008000800 */
[----:B------:R-:W0:Y:S04]  /*3320*/  LDS R20, [R11+UR4+0x140] ;  /* 0x000140040b147984 */ /* 0x000e280008000800 */
[----:B------:R-:W0:Y:S04]  /*3330*/  LDS R21, [R11+UR4+0x150] ;  /* 0x000150040b157984 */ /* 0x000e280008000800 */
[----:B------:R-:W0:Y:S04]  /*3340*/  LDS R23, [R11+UR4+0x160] ;  /* 0x000160040b177984 */ /* 0x000e280008000800 */
[----:B--2---:R-:W2:Y:S04]  /*3350*/  LDS R24, [R11+UR4+0x170] ;  /* 0x000170040b187984 */ /* 0x004ea80008000800 */
[----:B------:R-:W0:Y:S04]  /*3360*/  LDS R25, [R11+UR4+0x180] ;  /* 0x000180040b197984 */ /* 0x000e280008000800 */
[----:B------:R-:W0:Y:S04]  /*3370*/  LDS R26, [R11+UR4+0x190] ;  /* 0x000190040b1a7984 */ /* 0x000e280008000800 */
[----:B------:R-:W0:Y:S04]  /*3380*/  LDS R27, [R11+UR4+0x1a0] ;  /* 0x0001a0040b1b7984 */ /* 0x000e280008000800 */
[----:B------:R-:W0:Y:S04]  /*3390*/  LDS R28, [R11+UR4+0x1b0] ;  /* 0x0001b0040b1c7984 */ /* 0x000e280008000800 */
[----:B------:R-:W0:Y:S04]  /*33a0*/  LDS R29, [R11+UR4+0x1c0] ;  /* 0x0001c0040b1d7984 */ /* 0x000e280008000800 */
[----:B------:R-:W0:Y:S04]  /*33b0*/  LDS R30, [R11+UR4+0x1d0] ;  /* 0x0001d0040b1e7984 */ /* 0x000e280008000800 */
[----:B------:R-:W0:Y:S04]  /*33c0*/  LDS R31, [R11+UR4+0x1e0] ;  /* 0x0001e0040b1f7984 */ /* 0x000e280008000800 */
[----:B----4-:R4:W0:Y:S01]  /*33d0*/  LDS R32, [R11+UR4+0x1f0] ;  /* 0x0001f0040b207984 */ /* 0x0108220008000800 */
[----:B------:R-:W5:Y:S01]  /*33e0*/  LDCU UR4, c[0x0][0x40c] ;  /* 0x00008180ff0477ac */ /* 0x000f620008000800 */
[----:B----4-:R-:W-:-:S04]  /*33f0*/  SHF.L.U32 R11, R18, 0x1, RZ ;  /* 0x00000001120b7819 */ /* 0x010fc800000006ff */
[----:B------:R-:W-:Y:S01]  /*3400*/  LOP3.LUT R11, R11, 0x6, RZ, 0xc0, !PT ;  /* 0x000000060b0b7812 */ /* 0x000fe200078ec0ff */
[----:B-----5:R-:W-:-:S09]  /*3410*/  UISETP.NE.AND UP0, UPT, UR4, URZ, UPT ;  /* 0x000000ff0400728c */ /* 0x020fd2000bf05270 */
[----:B-123--:R-:W-:Y:S05]  /*3420*/  BRA.U UP0, `(.L_x_418) ;  /* 0x00000001008c7547 */ /* 0x00efea000b800000 */
[----:B------:R-:W-:-:S04]  /*3430*/  UIADD3 UR4, UPT, UPT, UR12, 0x210, URZ ;  /* 0x000002100c047890 */ /* 0x000fc8000fffe0ff */
[----:B------:R-:W-:-:S06]  /*3440*/  ULEA UR4, UR13, UR4, 0x18 ;  /* 0x000000040d047291 */ /* 0x000fcc000f8ec0ff */
[----:B------:R-:W-:-:S05]  /*3450*/  LEA R12, R11, UR4, 0x1 ;  /* 0x000000040b0c7c11 */ /* 0x000fca000f8e08ff */
[----:B------:R1:W2:Y:S04]  /*3460*/  LDS R33, [R12] ;  /* 0x000000000c217984 */ /* 0x0002a80000000800 */
[----:B------:R1:W3:Y:S04]  /*3470*/  LDS R34, [R12+0x10] ;  /* 0x000010000c227984 */ /* 0x0002e80000000800 */
[----:B------:R1:W4:Y:S04]  /*3480*/  LDS R35, [R12+0x20] ;  /* 0x000020000c237984 */ /* 0x0003280000000800 */
[----:B------:R1:W0:Y:S04]  /*3490*/  LDS R36, [R12+0x30] ;  /* 0x000030000c247984 */ /* 0x0002280000000800 */
        /* <DEDUP_REMOVED lines=27> */
[----:B--234-:R1:W0:Y:S02]  /*3650*/  LDS R64, [R12+0x1f0] ;  /* 0x0001f0000c407984 */ /* 0x01c2240000000800 */
.L_x_418:
[----:B------:R-:W-:Y:S01]  /*3660*/  BSSY B0, `(.L_x_419) ;  /* 0x00005a7000007945 */ /* 0x000fe20003800000 */
[----:B------:R-:W-:-:S03]  /*3670*/  IMAD R66, R66, 0x90, RZ ;  /* 0x0000009042427824 */ /* 0x000fc600078e02ff */
[----:B------:R-:W-:Y:S05]  /*3680*/  @P0 BRA `(.L_x_420) ;  /* 0x0000005800900947 */ /* 0x000fea0003800000 */
[----:B------:R-:W-:Y:S01]  /*3690*/  IABS R65, R5 ;  /* 0x0000000500417213 */ /* 0x000fe20000000000 */
[----:B------:R-:W1:Y:S01]  /*36a0*/  S2R R72, SR_CTAID.X ;  /* 0x0000000000487919 */ /* 0x000e620000002500 */
[----:B------:R-:W2:Y:S01]  /*36b0*/  S2UR UR16, SR_CTAID.Y ;  /* 0x00000000001079c3 */ /* 0x000ea20000002600 */
[----:B------:R-:W3:Y:S01]  /*36c0*/  LDCU UR14, c[0x0][0x3f8] ;  /* 0x00007f00ff0e77ac */ /* 0x000ee20008000800 */
[----:B------:R-:W4:Y:S01]  /*36d0*/  I2F.RP R15, R65 ;  /* 0x00000041000f7306 */ /* 0x000f220000209400 */
[----:B------:R-:W-:Y:S01]  /*36e0*/  IMAD.IADD R73, R14, 0x1, R3 ;  /* 0x000000010e497824 */ /* 0x000fe200078e0203 */
[----:B------:R-:W5:Y:S01]  /*36f0*/  LDCU UR15, c[0x0][0x440] ;  /* 0x00008800ff0f77ac */ /* 0x000f620008000800 */
[----:B------:R-:W-:-:S03]  /*3700*/  IMAD R70, R5, 0x90, RZ ;  /* 0x0000009005467824 */ /* 0x000fc600078e02ff */
[----:B------:R-:W2:Y:S01]  /*3710*/  LDC.64 R124, c[0x0][0x450] ;  /* 0x00011400ff7c7b82 */ /* 0x000ea20000000a00 */
[----:B------:R-:W5:Y:S01]  /*3720*/  LDCU.64 UR4, c[0x0][0x420] ;  /* 0x00008400ff0477ac */ /* 0x000f620008000a00 */
[----:B------:R-:W-:Y:S01]  /*3730*/  IMAD.IADD R71, R71, 0x1, R3 ;  /* 0x0000000147477824 */ /* 0x000fe200078e0203 */
[----:B----4-:R-:W4:Y:S01]  /*3740*/  MUFU.RCP R15, R15 ;  /* 0x0000000f000f7308 */ /* 0x010f220000001000 */
[----:B---3--:R-:W-:Y:S01]  /*3750*/  IMAD R74, R70, UR14, RZ ;  /* 0x0000000e464a7c24 */ /* 0x008fe2000f8e02ff */
[----:B-----5:R-:W-:Y:S01]  /*3760*/  ISETP.NE.U32.AND P0, PT, RZ, UR4, PT ;  /* 0x00000004ff007c0c */ /* 0x020fe2000bf05070 */
[----:B-1----:R-:W-:-:S03]  /*3770*/  IMAD R12, R19, UR14, R72 ;  /* 0x0000000e130c7c24 */ /* 0x002fc6000f8e0248 */
[----:B------:R-:W-:Y:S01]  /*3780*/  ISETP.NE.AND.EX P0, PT, RZ, UR5, PT, P0 ;  /* 0x00000005ff007c0c */ /* 0x000fe2000bf05300 */
[----:B------:R-:W-:Y:S02]  /*3790*/  IMAD R72, R72, UR15, R67 ;  /* 0x0000000f48487c24 */ /* 0x000fe4000f8e0243 */
[----:B----4-:R-:W-:Y:S02]  /*37a0*/  VIADD R13, R15, 0xffffffe ;  /* 0x0ffffffe0f0d7836 */ /* 0x010fe40000000000 */
[----:B------:R-:W-:Y:S02]  /*37b0*/  IMAD R11, R12, 0x90, R11 ;  /* 0x000000900c0b7824 */ /* 0x000fe400078e020b */
[----:B------:R-:W-:Y:S02]  /*37c0*/  HFMA2 R12, -RZ, RZ, 0, 0 ;  /* 0x00000000ff0c7431 */ /* 0x000fe400000001ff */
[----:B------:R-:W-:Y:S01]  /*37d0*/  IMAD R72, R72, UR15, R73 ;  /* 0x0000000f48487c24 */ /* 0x000fe2000f8e0249 */
[----:B------:R-:W1:Y:S01]  /*37e0*/  F2I.FTZ.U32.TRUNC.NTZ R13, R13 ;  /* 0x0000000d000d7305 */ /* 0x000e62000021f000 */
[----:B--2---:R-:W-:Y:S01]  /*37f0*/  IMAD.WIDE R124, R11, 0x2, R124 ;  /* 0x000000020b7c7825 */ /* 0x004fe200078e027c */
[----:B-1----:R-:W-:-:S05]  /*3800*/  IADD3 R68, PT, PT, RZ, -R13, RZ ;  /* 0x8000000dff447210 */ /* 0x002fca0007ffe0ff */
[----:B------:R-:W-:Y:S02]  /*3810*/  IMAD R67, R68, R65, RZ ;  /* 0x0000004144437224 */ /* 0x000fe400078e02ff */
[----:B------:R-:W-:Y:S02]  /*3820*/  IMAD R68, R5, UR16, RZ ;  /* 0x0000001005447c24 */ /* 0x000fe4000f8e02ff */
[----:B------:R-:W-:-:S03]  /*3830*/  IMAD.HI.U32 R67, R13, R67, R12 ;  /* 0x000000430d437227 */ /* 0x000fc600078e000c */
[----:B------:R-:W-:Y:S02]  /*3840*/  SHF.R.S32.HI R69, RZ, 0x1f, R68 ;  /* 0x0000001fff457819 */ /* 0x000fe40000011444 */
[----:B------:R-:W-:Y:S01]  /*3850*/  IADD3 R68, P1, P2, R68, UR4, R73 ;  /* 0x0000000444447c10 */ /* 0x000fe2000fa3e049 */
[----:B------:R-:W-:Y:S01]  /*3860*/  UIADD3 UR4, UPT, UPT, UR12, 0x410, URZ ;  /* 0x000004100c047890 */ /* 0x000fe2000fffe0ff */
[----:B------:R-:W-:Y:S02]  /*3870*/  IADD3 R73, PT, PT, R73, 0x1, RZ ;  /* 0x0000000149497810 */ /* 0x000fe40007ffe0ff */
[----:B------:R-:W-:Y:S01]  /*3880*/  IADD3.X R69, PT, PT, R69, UR5, RZ, P1, P2 ;  /* 0x0000000545457c10 */ /* 0x000fe20008fe44ff */
[----:B------:R-:W-:-:S06]  /*3890*/  ULEA UR4, UR13, UR4, 0x18 ;  /* 0x000000040d047291 */ /* 0x000fcc000f8ec0ff */
[----:B------:R-:W-:-:S07]  /*38a0*/  LEA R75, R14, UR4, 0x2 ;  /* 0x000000040e4b7c11 */ /* 0x000fce000f8e10ff */
.L_x_550:
[----:B------:R-:W2:Y:S01]  /*38b0*/  @P0 LDG.E.U8 R15, desc[UR36][R68.64] ;  /* 0x00000024440f0981 */ /* 0x000ea2000c1e1100 */
[----:B------:R-:W-:Y:S01]  /*38c0*/  VIADD R76, R73, 0xffffffff ;  /* 0xffffffff494c7836 */ /* 0x000fe20000000000 */
[----:B------:R-:W-:Y:S01]  /*38d0*/  MOV R5, UR19 ;  /* 0x0000001300057c02 */ /* 0x000fe20008000f00 */
[----:B------:R-:W-:Y:S01]  /*38e0*/  BSSY.RECONVERGENT B1, `(.L_x_421) ;  /* 0x000003d000017945 */ /* 0x000fe20003800200 */
[----:B------:R-:W1:Y:S01]  /*38f0*/  S2R R12, SR_CTAID.Y ;  /* 0x00000000000c7919 */ /* 0x000e620000002600 */
[----:B------:R-:W-:Y:S02]  /*3900*/  IADD3 R77, PT, PT, R22, -0x1, RZ ;  /* 0xffffffff164d7810 */ /* 0x000fe40007ffe0ff */
[----:B------:R-:W-:Y:S02]  /*3910*/  IABS R14, R76 ;  /* 0x0000004c000e7213 */ /* 0x000fe40000000000 */
[----:B0-----:R-:W-:Y:S02]  /*3920*/  IABS R13, R5 ;  /* 0x00000005000d7213 */ /* 0x001fe40000000000 */
[----:B------:R-:W-:Y:S01]  /*3930*/  ISETP.GE.AND P2, PT, R76, RZ, PT ;  /* 0x000000ff4c00720c */ /* 0x000fe20003f46270 */
[----:B------:R-:W-:Y:S01]  /*3940*/  IMAD.HI.U32 R11, R67, R14, RZ ;  /* 0x0000000e430b7227 */ /* 0x000fe200078e00ff */
[----:B------:R-:W-:-:S03]  /*3950*/  ISETP.NE.AND P3, PT, R5, RZ, PT ;  /* 0x000000ff0500720c */ /* 0x000fc60003f65270 */
[----:B------:R-:W-:-:S04]  /*3960*/  IMAD.MOV R11, RZ, RZ, -R11 ;  /* 0x000000ffff0b7224 */ /* 0x000fc800078e0a0b */
[----:B------:R-:W-:-:S05]  /*3970*/  IMAD R14, R13, R11, R14 ;  /* 0x0000000b0d0e7224 */ /* 0x000fca00078e020e */
[----:B------:R-:W-:-:S13]  /*3980*/  ISETP.GT.U32.AND P1, PT, R65, R14, PT ;  /* 0x0000000e4100720c */ /* 0x000fda0003f24070 */
[----:B------:R-:W-:-:S04]  /*3990*/  @!P1 IADD3 R14, PT, PT, R14, -R13, RZ ;  /* 0x8000000d0e0e9210 */ /* 0x000fc80007ffe0ff */
[----:B------:R-:W-:-:S13]  /*39a0*/  ISETP.GT.U32.AND P1, PT, R65, R14, PT ;  /* 0x0000000e4100720c */ /* 0x000fda0003f24070 */
[----:B------:R-:W-:Y:S02]  /*39b0*/  @!P1 IMAD.IADD R14, R14, 0x1, -R13 ;  /* 0x000000010e0e9824 */ /* 0x000fe400078e0a0d */
[----:B-1----:R-:W-:-:S03]  /*39c0*/  IMAD R13, R12, R5, RZ ;  /* 0x000000050c0d7224 */ /* 0x002fc600078e02ff */
[----:B------:R-:W-:-:S05]  /*39d0*/  MOV R132, R14 ;  /* 0x0000000e00847202 */ /* 0x000fca0000000f00 */
[----:B------:R-:W-:Y:S01]  /*39e0*/  @!P2 IMAD.MOV R132, RZ, RZ, -R132 ;  /* 0x000000ffff84a224 */ /* 0x000fe200078e0a84 */
[----:B------:R-:W-:-:S04]  /*39f0*/  @!P3 LOP3.LUT R132, RZ, R5, RZ, 0x33, !PT ;  /* 0x00000005ff84b212 */ /* 0x000fc800078e33ff */
[----:B------:R-:W-:Y:S01]  /*3a00*/  IADD3 R11, P1, PT, R13, R132, RZ ;  /* 0x000000840d0b7210 */ /* 0x000fe20007f3e0ff */
[----:B------:R-:W-:-:S03]  /*3a10*/  IMAD.SHL.U32 R128, R132, 0x8, RZ ;  /* 0x0000000884807824 */ /* 0x000fc600078e00ff */
[----:B------:R-:W-:Y:S02]  /*3a20*/  LEA.HI.X.SX32 R14, R13, RZ, 0x1, P1 ;  /* 0x000000ff0d0e7211 */ /* 0x000fe400008f0eff */
[----:B------:R-:W-:Y:S02]  /*3a30*/  ISETP.GE.AND P1, PT, R76, R77, PT ;  /* 0x0000004d4c00720c */ /* 0x000fe40003f26270 */
[----:B------:R-:W-:-:S04]  /*3a40*/  LEA R126, P3, R11, UR6, 0x2 ;  /* 0x000000060b7e7c11 */ /* 0x000fc8000f8610ff */
[----:B------:R-:W-:Y:S02]  /*3a50*/  LEA.HI.X R127, R11, UR7, R14, 0x2, P3 ;  /* 0x000000070b7f7c11 */ /* 0x000fe400098f140e */
[----:B--2---:R-:W-:-:S05]  /*3a60*/  ISETP.NE.AND P2, PT, R15, RZ, P0 ;  /* 0x000000ff0f00720c */ /* 0x004fca0000745270 */
[----:B------:R-:W-:Y:S08]  /*3a70*/  @P1 BRA `(.L_x_422) ;  /* 0x00000000008c1947 */ /* 0x000ff00003800000 */
[----:B------:R-:W-:Y:S01]  /*3a80*/  ISETP.GE.AND P3, PT, R128, R70, PT ;  /* 0x000000468000720c */ /* 0x000fe20003f66270 */
[----:B------:R-:W-:Y:S01]  /*3a90*/  BSSY.RECONVERGENT B2, `(.L_x_423) ;  /* 0x000000e000027945 */ /* 0x000fe20003800200 */
[----:B------:R-:W-:-:S11]  /*3aa0*/  MOV R78, RZ ;  /* 0x000000ff004e7202 */ /* 0x000fd60000000f00 */
[----:B------:R-:W-:Y:S05]  /*3ab0*/  @P3 BRA `(.L_x_424) ;  /* 0x00000000002c3947 */ /* 0x000fea0003800000 */
[----:B------:R-:W2:Y:S01]  /*3ac0*/  LDG.E R11, desc[UR36][R126.64] ;  /* 0x000000247e0b7981 */ /* 0x000ea2000c1e1900 */
[----:B------:R-:W-:-:S05]  /*3ad0*/  IMAD.SHL.U32 R13, R18, 0x2, RZ ;  /* 0x00000002120d7824 */ /* 0x000fca00078e00ff */
[----:B------:R-:W-:-:S05]  /*3ae0*/  LOP3.LUT R13, R13, 0x6, RZ, 0xc0, !PT ;  /* 0x000000060d0d7812 */ /* 0x000fca00078ec0ff */
[----:B------:R-:W-:-:S05]  /*3af0*/  IMAD R14, R66, R5, R13 ;  /* 0x00000005420e7224 */ /* 0x000fca00078e020d */
[----:B------:R-:W-:Y:S01]  /*3b00*/  SHF.R.S32.HI R78, RZ, 0x1f, R14 ;  /* 0x0000001fff4e7819 */ /* 0x000fe2000001140e */
[----:B--2---:R-:W-:-:S05]  /*3b10*/  IMAD R11, R74, R11, R128 ;  /* 0x0000000b4a0b7224 */ /* 0x004fca00078e0280 */
[----:B------:R-:W-:-:S04]  /*3b20*/  IADD3 R13, P4, PT, R11, R14, RZ ;  /* 0x0000000e0b0d7210 */ /* 0x000fc80007f9e0ff */
[----:B------:R-:W-:Y:S02]  /*3b30*/  LEA.HI.X.SX32 R78, R11, R78, 0x1, P4 ;  /* 0x0000004e0b4e7211 */ /* 0x000fe400020f0eff */
[----:B------:R-:W-:-:S04]  /*3b40*/  LEA R14, P4, R13, UR8, 0x1 ;  /* 0x000000080d0e7c11 */ /* 0x000fc8000f8808ff */
[----:B------:R-:W-:-:S05]  /*3b50*/  LEA.HI.X R15, R13, UR9, R78, 0x1, P4 ;  /* 0x000000090d0f7c11 */ /* 0x000fca000a0f0c4e */
[----:B------:R1:W5:Y:S04]  /*3b60*/  LDG.E R78, desc[UR36][R14.64] ;  /* 0x000000240e4e7981 */ /* 0x000368000c1e1900 */
.L_x_424:
[----:B------:R-:W-:Y:S05]  /*3b70*/  BSYNC.RECONVERGENT B2 ;  /* 0x0000000000027941 */ /* 0x000fea0003800200 */
.L_x_423:
[----:B------:R-:W-:-:S09]  /*3b80*/  UISETP.NE.AND UP0, UPT, UR17, URZ, UPT ;  /* 0x000000ff1100728c */ /* 0x000fd2000bf05270 */
[----:B------:R-:W-:Y:S05]  /*3b90*/  BRA.U UP0, `(.L_x_422) ;  /* 0x0000000100447547 */ /* 0x000fea000b800000 */
[----:B------:R-:W-:Y:S01]  /*3ba0*/  ISETP.NE.AND P5, PT, R2, RZ, PT ;  /* 0x000000ff0200720c */ /* 0x000fe20003fa5270 */
[----:B------:R-:W2:Y:S01]  /*3bb0*/  @!P3 S2R R13, SR_CTAID.X ;  /* 0x00000000000db919 */ /* 0x000ea20000002500 */
[----:B------:R-:W2:Y:S08]  /*3bc0*/  @!P3 LDC R129, c[0x0][0x3f8] ;  /* 0x0000fe00ff81bb82 */ /* 0x000eb00000000800 */
[----:B-1----:R-:W1:Y:S03]  /*3bd0*/  @!P3 LDC.64 R14, c[0x0][0x3b8] ;  /* 0x0000ee00ff0ebb82 */ /* 0x002e660000000a00 */
[----:B------:R-:W3:Y:S01]  /*3be0*/  @P5 LDG.E R11, desc[UR36][R124.64] ;  /* 0x000000247c0b5981 */ /* 0x000ee2000c1e1900 */
[----:B------:R-:W-:Y:S01]  /*3bf0*/  @!P3 SHF.L.U32 R131, R18, 0x1, RZ ;  /* 0x000000011283b819 */ /* 0x000fe200000006ff */
[----:B-----5:R-:W-:-:S03]  /*3c00*/  HFMA2 R78, R78, 1, 1, R33 ;  /* 0x3c003c004e4e7831 */ /* 0x020fc60000000021 */
[----:B------:R-:W-:Y:S01]  /*3c10*/  @!P3 LOP3.LUT R134, R131, 0x6, RZ, 0xc0, !PT ;  /* 0x000000068386b812 */ /* 0x000fe200078ec0ff */
[----:B--2---:R-:W-:-:S04]  /*3c20*/  @!P3 IMAD R130, R12, R129, R13 ;  /* 0x000000810c82b224 */ /* 0x004fc800078e020d */
[----:B------:R-:W-:-:S04]  /*3c30*/  @!P3 IMAD R13, R130, R5, RZ ;  /* 0x00000005820db224 */ /* 0x000fc800078e02ff */
[----:B------:R-:W-:-:S05]  /*3c40*/  @!P3 IMAD R13, R13, 0x90, R134 ;  /* 0x000000900d0db824 */ /* 0x000fca00078e0286 */
[----:B------:R-:W-:-:S04]  /*3c50*/  @!P3 IADD3 R129, P4, PT, R128, R13, RZ ;  /* 0x0000000d8081b210 */ /* 0x000fc80007f9e0ff */
[----:B------:R-:W-:Y:S02]  /*3c60*/  @!P3 LEA.HI.X.SX32 R130, R13, RZ, 0x1, P4 ;  /* 0x000000ff0d82b211 */ /* 0x000fe400020f0eff */
[----:B-1----:R-:W-:-:S04]  /*3c70*/  @!P3 LEA R14, P4, R129, R14, 0x1 ;  /* 0x0000000e810eb211 */ /* 0x002fc800078808ff */
[----:B------:R-:W-:Y:S01]  /*3c80*/  @!P3 LEA.HI.X R15, R129, R15, R130, 0x1, P4 ;  /* 0x0000000f810fb211 */ /* 0x000fe200020f0c82 */
[----:B---3--:R-:W-:-:S05]  /*3c90*/  @P5 HMUL2 R78, R78, R11 ;  /* 0x0000000b4e4e5232 */ /* 0x008fca0000000000 */
[----:B------:R2:W-:Y:S03]  /*3ca0*/  @!P3 STG.E desc[UR36][R14.64], R78 ;  /* 0x0000004e0e00b986 */ /* 0x0005e6000c101924 */
.L_x_422:
[----:B------:R-:W-:Y:S05]  /*3cb0*/  BSYNC.RECONVERGENT B1 ;  /* 0x0000000000017941 */ /* 0x000fea0003800200 */
.L_x_421:
[----:B------:R-:W-:Y:S01]  /*3cc0*/  BSSY.RECONVERGENT B1, `(.L_x_425) ;  /* 0x000004e000017945 */ /* 0x000fe20003800200 */
[----:B------:R-:W-:-:S03]  /*3cd0*/  IMAD.IADD R130, R132, 0x1, R5 ;  /* 0x0000000184827824 */ /* 0x000fc600078e0205 */
[----:B------:R-:W-:Y:S05]  /*3ce0*/  @P1 BRA `(.L_x_426) ;  /* 0x00000004002c1947 */ /* 0x000fea0003800000 */
[----:B------:R-:W-:Y:S01]  /*3cf0*/  SHF.L.U32 R13, R130, 0x3, RZ ;  /* 0x00000003820d7819 */ /* 0x000fe200000006ff */
[----:B------:R-:W-:Y:S01]  /*3d00*/  IMAD R11, R5, 0x10, R128 ;  /* 0x00000010050b7824 */ /* 0x000fe200078e0280 */
[----:B------:R-:W-:Y:S01]  /*3d10*/  BSSY.RECONVERGENT B2, `(.L_x_427) ;  /* 0x0000010000027945 */ /* 0x000fe20003800200 */
[----:B------:R-:W-:Y:S02]  /*3d20*/  MOV R79, RZ ;  /* 0x000000ff004f7202 */ /* 0x000fe40000000f00 */
[-C--:B------:R-:W-:Y:S02]  /*3d30*/  ISETP.GE.AND P3, PT, R13, R70.reuse, PT ;  /* 0x000000460d00720c */ /* 0x080fe40003f66270 */
[----:B------:R-:W-:-:S11]  /*3d40*/  ISETP.GE.AND P4, PT, R11, R70, PT ;  /* 0x000000460b00720c */ /* 0x000fd60003f86270 */
[----:B------:R-:W-:Y:S05]  /*3d50*/  @P3 BRA `(.L_x_428) ;  /* 0x00000000002c3947 */ /* 0x000fea0003800000 */
[----:B-12---:R-:W2:Y:S01]  /*3d60*/  LDG.E R14, desc[UR36][R126.64] ;  /* 0x000000247e0e7981 */ /* 0x006ea2000c1e1900 */
[----:B------:R-:W-:-:S05]  /*3d70*/  IMAD.SHL.U32 R15, R18, 0x2, RZ ;  /* 0x00000002120f7824 */ /* 0x000fca00078e00ff */
[----:B------:R-:W-:-:S05]  /*3d80*/  LOP3.LUT R15, R15, 0x6, RZ, 0xc0, !PT ;  /* 0x000000060f0f7812 */ /* 0x000fca00078ec0ff */
[----:B------:R-:W-:Y:S02]  /*3d90*/  IMAD R80, R66, R5, R15 ;  /* 0x0000000542507224 */ /* 0x000fe400078e020f */
[----:B--2---:R-:W-:-:S05]  /*3da0*/  IMAD R14, R74, R14, R13 ;  /* 0x0000000e4a0e7224 */ /* 0x004fca00078e020d */
[----:B------:R-:W-:Y:S02]  /*3db0*/  SHF.R.S32.HI R15, RZ, 0x1f, R14 ;  /* 0x0000001fff0f7819 */ /* 0x000fe4000001140e */
[----:B------:R-:W-:-:S04]  /*3dc0*/  IADD3 R79, P5, PT, R80, R14, RZ ;  /* 0x0000000e504f7210 */ /* 0x000fc80007fbe0ff */
[----:B------:R-:W-:Y:S02]  /*3dd0*/  LEA.HI.X.SX32 R80, R80, R15, 0x1, P5 ;  /* 0x0000000f50507211 */ /* 0x000fe400028f0eff */
[----:B------:R-:W-:-:S04]  /*3de0*/  LEA R14, P5, R79, UR8, 0x1 ;  /* 0x000000084f0e7c11 */ /* 0x000fc8000f8a08ff */
[----:B------:R-:W-:-:S05]  /*3df0*/  LEA.HI.X R15, R79, UR9, R80, 0x1, P5 ;  /* 0x000000094f0f7c11 */ /* 0x000fca000a8f0c50 */
[----:B------:R3:W5:Y:S04]  /*3e00*/  LDG.E R79, desc[UR36][R14.64] ;  /* 0x000000240e4f7981 */ /* 0x000768000c1e1900 */
.L_x_428:
[----:B------:R-:W-:Y:S05]  /*3e10*/  BSYNC.RECONVERGENT B2 ;  /* 0x0000000000027941 */ /* 0x000fea0003800200 */
.L_x_427:
[----:B------:R-:W-:Y:S01]  /*3e20*/  UISETP.NE.AND UP0, UPT, UR17, URZ, UPT ;  /* 0x000000ff1100728c */ /* 0x000fe2000bf05270 */
[----:B------:R-:W-:-:S08]  /*3e30*/  HFMA2 R80, -RZ, RZ, 0, 0 ;  /* 0x00000000ff507431 */ /* 0x000fd000000001ff */
[----:B------:R-:W-:Y:S05]  /*3e40*/  BRA.U UP0, `(.L_x_429) ;  /* 0x0000000100487547 */ /* 0x000fea000b800000 */
[----:B------:R-:W-:Y:S01]  /*3e50*/  ISETP.NE.AND P6, PT, R2, RZ, PT ;  /* 0x000000ff0200720c */ /* 0x000fe20003fc5270 */
[----:B------:R-:W4:Y:S01]  /*3e60*/  @!P3 S2R R129, SR_CTAID.X ;  /* 0x000000000081b919 */ /* 0x000f220000002500 */
[----:B------:R-:W4:Y:S08]  /*3e70*/  @!P3 LDC R131, c[0x0][0x3f8] ;  /* 0x0000fe00ff83bb82 */ /* 0x000f300000000800 */
[----:B-123--:R-:W1:Y:S03]  /*3e80*/  @!P3 LDC.64 R14, c[0x0][0x3b8] ;  /* 0x0000ee00ff0ebb82 */ /* 0x00ee660000000a00 */
[----:B------:R-:W2:Y:S01]  /*3e90*/  @P6 LDG.E R132, desc[UR36][R124.64+0x10] ;  /* 0x000010247c846981 */ /* 0x000ea2000c1e1900 */
[----:B------:R-:W-:-:S02]  /*3ea0*/  @!P3 IMAD.SHL.U32 R133, R18, 0x2, RZ ;  /* 0x000000021285b824 */ /* 0x000fc400078e00ff */
[----:B-----5:R-:W-:-:S03]  /*3eb0*/  HADD2 R79, R79, R34 ;  /* 0x000000224f4f7230 */ /* 0x020fc60000000000 */
[----:B------:R-:W-:Y:S01]  /*3ec0*/  @!P3 LOP3.LUT R133, R133, 0x6, RZ, 0xc0, !PT ;  /* 0x000000068585b812 */ /* 0x000fe200078ec0ff */
[----:B----4-:R-:W-:Y:S01]  /*3ed0*/  @!P3 IMAD R134, R12, R131, R129 ;  /* 0x000000830c86b224 */ /* 0x010fe200078e0281 */
[----:B------:R-:W-:-:S03]  /*3ee0*/  @!P3 SHF.R.S32.HI R129, RZ, 0x1f, R13 ;  /* 0x0000001fff81b819 */ /* 0x000fc6000001140d */
[----:B------:R-:W-:-:S04]  /*3ef0*/  @!P3 IMAD R134, R134, R5, RZ ;  /* 0x000000058686b224 */ /* 0x000fc800078e02ff */
[----:B------:R-:W-:-:S05]  /*3f00*/  @!P3 IMAD R134, R134, 0x90, R133 ;  /* 0x000000908686b824 */ /* 0x000fca00078e0285 */
[----:B------:R-:W-:-:S04]  /*3f10*/  @!P3 IADD3 R13, P5, PT, R134, R13, RZ ;  /* 0x0000000d860db210 */ /* 0x000fc80007fbe0ff */
[----:B------:R-:W-:Y:S02]  /*3f20*/  @!P3 LEA.HI.X.SX32 R134, R134, R129, 0x1, P5 ;  /* 0x000000818686b211 */ /* 0x000fe400028f0eff */
[----:B-1----:R-:W-:-:S04]  /*3f30*/  @!P3 LEA R14, P5, R13, R14, 0x1 ;  /* 0x0000000e0d0eb211 */ /* 0x002fc800078a08ff */
[----:B------:R-:W-:Y:S01]  /*3f40*/  @!P3 LEA.HI.X R15, R13, R15, R134, 0x1, P5 ;  /* 0x0000000f0d0fb211 */ /* 0x000fe200028f0c86 */
[----:B--2---:R-:W-:-:S05]  /*3f50*/  @P6 HMUL2 R79, R79, R132 ;  /* 0x000000844f4f6232 */ /* 0x004fca0000000000 */
[----:B------:R4:W-:Y:S03]  /*3f60*/  @!P3 STG.E desc[UR36][R14.64], R79 ;  /* 0x0000004f0e00b986 */ /* 0x0009e6000c101924 */
.L_x_429:
[----:B------:R-:W-:Y:S04]  /*3f70*/  BSSY.RECONVERGENT B2, `(.L_x_430) ;  /* 0x000000d000027945 */ /* 0x000fe80003800200 */
[----:B------:R-:W-:Y:S05]  /*3f80*/  @P4 BRA `(.L_x_431) ;  /* 0x00000000002c4947 */ /* 0x000fea0003800000 */
[----:B------:R-:W2:Y:S02]  /*3f90*/  LDG.E R13, desc[UR36][R126.64] ;  /* 0x000000247e0d7981 */ /* 0x000ea4000c1e1900 */
[----:B-1234-:R-:W-:-:S04]  /*3fa0*/  SHF.L.U32 R14, R18, 0x1, RZ ;  /* 0x00000001120e7819 */ /* 0x01efc800000006ff */
[----:B------:R-:W-:-:S05]  /*3fb0*/  LOP3.LUT R14, R14, 0x6, RZ, 0xc0, !PT ;  /* 0x000000060e0e7812 */ /* 0x000fca00078ec0ff */
[----:B------:R-:W-:Y:S02]  /*3fc0*/  IMAD R80, R66, R5, R14 ;  /* 0x0000000542507224 */ /* 0x000fe400078e020e */
[----:B------:R-:W-:-:S05]  /*3fd0*/  IMAD R13, R74, R13, R11 ;  /* 0x0000000d4a0d7224 */ /* 0x000fca00078e020b */
[----:B------:R-:W-:Y:S02]  /*3fe0*/  SHF.R.S32.HI R14, RZ, 0x1f, R13 ;  /* 0x0000001fff0e7819 */ /* 0x000fe4000001140d */
[----:B------:R-:W-:-:S04]  /*3ff0*/  IADD3 R13, P3, PT, R80, R13, RZ ;  /* 0x0000000d500d7210 */ /* 0x000fc80007f7e0ff */
[----:B------:R-:W-:Y:S02]  /*4000*/  LEA.HI.X.SX32 R80, R80, R14, 0x1, P3 ;  /* 0x0000000e50507211 */ /* 0x000fe400018f0eff */
[----:B------:R-:W-:-:S04]  /*4010*/  LEA R14, P3, R13, UR8, 0x1 ;  /* 0x000000080d0e7c11 */ /* 0x000fc8000f8608ff */
[----:B------:R-:W-:-:S05]  /*4020*/  LEA.HI.X R15, R13, UR9, R80, 0x1, P3 ;  /* 0x000000090d0f7c11 */ /* 0x000fca00098f0c50 */
[----:B------:R1:W5:Y:S04]  /*4030*/  LDG.E R80, desc[UR36][R14.64] ;  /* 0x000000240e507981 */ /* 0x000368000c1e1900 */
.L_x_431:
[----:B------:R-:W-:Y:S05]  /*4040*/  BSYNC.RECONVERGENT B2 ;  /* 0x0000000000027941 */ /* 0x000fea0003800200 */
.L_x_430:
[----:B------:R-:W-:-:S09]  /*4050*/  UISETP.NE.AND UP0, UPT, UR17, URZ, UPT ;  /* 0x000000ff1100728c */ /* 0x000fd2000bf05270 */
[----:B------:R-:W-:Y:S05]  /*4060*/  BRA.U UP0, `(.L_x_426) ;  /* 0x00000001004c7547 */ /* 0x000fea000b800000 */
[----:B------:R-:W-:-:S13]  /*4070*/  ISETP.NE.AND P4, PT, R2, RZ, PT ;  /* 0x000000ff0200720c */ /* 0x000fda0003f85270 */
[----:B------:R-:W2:Y:S01]  /*4080*/  @P4 LDG.E R13, desc[UR36][R124.64+0x20] ;  /* 0x000020247c0d4981 */ /* 0x000ea2000c1e1900 */
[----:B------:R-:W-:Y:S01]  /*4090*/  ISETP.GE.AND P3, PT, R11, R70, PT ;  /* 0x000000460b00720c */ /* 0x000fe20003f66270 */
[----:B-----5:R-:W-:-:S04]  /*40a0*/  HFMA2 R80, R80, 1, 1, R35 ;  /* 0x3c003c0050507831 */ /* 0x020fc80000000023 */
[----:B--2---:R-:W-:-:S08]  /*40b0*/  @P4 HMUL2 R80, R80, R13 ;  /* 0x0000000d50504232 */ /* 0x004fd00000000000 */
[----:B------:R-:W-:Y:S05]  /*40c0*/  @P3 BRA `(.L_x_426) ;  /* 0x0000000000343947 */ /* 0x000fea0003800000 */
[----:B------:R-:W2:Y:S01]  /*40d0*/  S2UR UR4, SR_CTAID.X ;  /* 0x00000000000479c3 */ /* 0x000ea20000002500 */
[----:B-1-34-:R-:W-:-:S05]  /*40e0*/  IMAD.SHL.U32 R15, R18, 0x2, RZ ;  /* 0x00000002120f7824 */ /* 0x01afca00078e00ff */
[----:B------:R-:W-:Y:S02]  /*40f0*/  LOP3.LUT R15, R15, 0x6, RZ, 0xc0, !PT ;  /* 0x000000060f0f7812 */ /* 0x000fe400078ec0ff */
[----:B------:R-:W2:Y:S02]  /*4100*/  LDC R13, c[0x0][0x3f8] ;  /* 0x0000fe00ff0d7b82 */ /* 0x000ea40000000800 */
[----:B--2---:R-:W-:Y:S01]  /*4110*/  IMAD R14, R12, R13, UR4 ;  /* 0x000000040c0e7e24 */ /* 0x004fe2000f8e020d */
[----:B------:R-:W-:-:S03]  /*4120*/  SHF.R.S32.HI R13, RZ, 0x1f, R11 ;  /* 0x0000001fff0d7819 */ /* 0x000fc6000001140b */
[----:B------:R-:W-:-:S04]  /*4130*/  IMAD R14, R14, R5, RZ ;  /* 0x000000050e0e7224 */ /* 0x000fc800078e02ff */
[----:B------:R-:W-:-:S05]  /*4140*/  IMAD R14, R14, 0x90, R15 ;  /* 0x000000900e0e7824 */ /* 0x000fca00078e020f */
[----:B------:R-:W-:-:S04]  /*4150*/  IADD3 R11, P3, PT, R14, R11, RZ ;  /* 0x0000000b0e0b7210 */ /* 0x000fc80007f7e0ff */
[----:B------:R-:W-:Y:S02]  /*4160*/  LEA.HI.X.SX32 R132, R14, R13, 0x1, P3 ;  /* 0x0000000d0e847211 */ /* 0x000fe400018f0eff */
[----:B------:R-:W-:-:S04]  /*4170*/  LEA R14, P3, R11, UR8, 0x1 ;  /* 0x000000080b0e7c11 */ /* 0x000fc8000f8608ff */
[----:B------:R-:W-:-:S05]  /*4180*/  LEA.HI.X R15, R11, UR9, R132, 0x1, P3 ;  /* 0x000000090b0f7c11 */ /* 0x000fca00098f0c84 */
[----:B------:R1:W-:Y:S04]  /*4190*/  STG.E desc[UR36][R14.64], R80 ;  /* 0x000000500e007986 */ /* 0x0003e8000c101924 */
.L_x_426:
[----:B------:R-:W-:Y:S05]  /*41a0*/  BSYNC.RECONVERGENT B1 ;  /* 0x0000000000017941 */ /* 0x000fea0003800200 */
.L_x_425:
[----:B------:R-:W-:Y:S04]  /*41b0*/  BSSY.RECONVERGENT B1, `(.L_x_432) ;  /* 0x0000052000017945 */ /* 0x000fe80003800200 */
[----:B------:R-:W-:Y:S05]  /*41c0*/  @P1 BRA `(.L_x_433) ;  /* 0x0000000400401947 */ /* 0x000fea0003800000 */
[----:B------:R-:W-:Y:S01]  /*41d0*/  LEA R11, R5, R130, 0x1 ;  /* 0x00000082050b7211 */ /* 0x000fe200078e08ff */
[----:B------:R-:W-:Y:S01]  /*41e0*/  BSSY.RECONVERGENT B2, `(.L_x_434) ;  /* 0x0000010000027945 */ /* 0x000fe20003800200 */
[----:B------:R-:W-:-:S03]  /*41f0*/  MOV R81, RZ ;  /* 0x000000ff00517202 */ /* 0x000fc60000000f00 */
[----:B------:R-:W-:-:S05]  /*4200*/  IMAD.SHL.U32 R129, R11, 0x8, RZ ;  /* 0x000000080b817824 */ /* 0x000fca00078e00ff */
[----:B------:R-:W-:-:S13]  /*4210*/  ISETP.GE.AND P3, PT, R129, R70, PT ;  /* 0x000000468100720c */ /* 0x000fda0003f66270 */
[----:B------:R-:W-:Y:S05]  /*4220*/  @P3 BRA `(.L_x_435) ;  /* 0x00000000002c3947 */ /* 0x000fea0003800000 */
[----:B------:R-:W2:Y:S01]  /*4230*/  LDG.E R11, desc[UR36][R126.64] ;  /* 0x000000247e0b7981 */ /* 0x000ea2000c1e1900 */
[----:B------:R-:W-:-:S05]  /*4240*/  IMAD.SHL.U32 R13, R18, 0x2, RZ ;  /* 0x00000002120d7824 */ /* 0x000fca00078e00ff */
[----:B------:R-:W-:-:S05]  /*4250*/  LOP3.LUT R13, R13, 0x6, RZ, 0xc0, !PT ;  /* 0x000000060d0d7812 */ /* 0x000fca00078ec0ff */
[----:B------:R-:W-:Y:S02]  /*4260*/  IMAD R132, R66, R5, R13 ;  /* 0x0000000542847224 */ /* 0x000fe400078e020d */
[----:B--2---:R-:W-:-:S05]  /*4270*/  IMAD R11, R74, R11, R129 ;  /* 0x0000000b4a0b7224 */ /* 0x004fca00078e0281 */
[----:B------:R-:W-:Y:S02]  /*4280*/  SHF.R.S32.HI R13, RZ, 0x1f, R11 ;  /* 0x0000001fff0d7819 */ /* 0x000fe4000001140b */
[----:B------:R-:W-:-:S04]  /*4290*/  IADD3 R11, P3, PT, R132, R11, RZ ;  /* 0x0000000b840b7210 */ /* 0x000fc80007f7e0ff */
[----:B------:R-:W-:Y:S02]  /*42a0*/  LEA.HI.X.SX32 R132, R132, R13, 0x1, P3 ;  /* 0x0000000d84847211 */ /* 0x000fe400018f0eff */
[----:B-1-34-:R-:W-:-:S04]  /*42b0*/  LEA R14, P3, R11, UR8, 0x1 ;  /* 0x000000080b0e7c11 */ /* 0x01afc8000f8608ff */
[----:B------:R-:W-:-:S05]  /*42c0*/  LEA.HI.X R15, R11, UR9, R132, 0x1, P3 ;  /* 0x000000090b0f7c11 */ /* 0x000fca00098f0c84 */
[----:B------:R1:W5:Y:S04]  /*42d0*/  LDG.E R81, desc[UR36][R14.64] ;  /* 0x000000240e517981 */ /* 0x000368000c1e1900 */
.L_x_435:
[----:B------:R-:W-:Y:S05]  /*42e0*/  BSYNC.RECONVERGENT B2 ;  /* 0x0000000000027941 */ /* 0x000fea0003800200 */
.L_x_434:
[----:B------:R-:W-:-:S09]  /*42f0*/  UISETP.NE.AND UP0, UPT, UR17, URZ, UPT ;  /* 0x000000ff1100728c */ /* 0x000fd2000bf05270 */
[----:B------:R-:W-:Y:S05]  /*4300*/  BRA.U UP0, `(.L_x_436) ;  /* 0x0000000100547547 */ /* 0x000fea000b800000 */
[----:B------:R-:W-:-:S13]  /*4310*/  ISETP.NE.AND P4, PT, R2, RZ, PT ;  /* 0x000000ff0200720c */ /* 0x000fda0003f85270 */
[----:B-1234-:R-:W2:Y:S01]  /*4320*/  @P4 LDG.E R14, desc[UR36][R124.64+0x30] ;  /* 0x000030247c0e4981 */ /* 0x01eea2000c1e1900 */
[----:B------:R-:W-:Y:S01]  /*4330*/  ISETP.GE.AND P3, PT, R129, R70, PT ;  /* 0x000000468100720c */ /* 0x000fe20003f66270 */
[----:B0----5:R-:W-:Y:S01]  /*4340*/  HADD2 R81, R81, R36 ;  /* 0x0000002451517230 */ /* 0x021fe20000000000 */
[----:B------:R-:W-:Y:S03]  /*4350*/  BSSY.RECONVERGENT B2, `(.L_x_436) ;  /* 0x0000010000027945 */ /* 0x000fe60003800200 */
[----:B--2---:R-:W-:-:S08]  /*4360*/  @P4 HFMA2 R81, R81, R14, -RZ ;  /* 0x0000000e51514231 */ /* 0x004fd000001000ff */
[----:B------:R-:W-:Y:S05]  /*4370*/  @P3 BRA `(.L_x_437) ;  /* 0x0000000000343947 */ /* 0x000fea0003800000 */
[----:B------:R-:W0:Y:S01]  /*4380*/  S2UR UR4, SR_CTAID.X ;  /* 0x00000000000479c3 */ /* 0x000e220000002500 */
[----:B------:R-:W-:-:S04]  /*4390*/  SHF.L.U32 R13, R18, 0x1, RZ ;  /* 0x00000001120d7819 */ /* 0x000fc800000006ff */
[----:B------:R-:W-:-:S03]  /*43a0*/  LOP3.LUT R13, R13, 0x6, RZ, 0xc0, !PT ;  /* 0x000000060d0d7812 */ /* 0x000fc600078ec0ff */
[----:B------:R-:W0:Y:S02]  /*43b0*/  LDC R11, c[0x0][0x3f8] ;  /* 0x0000fe00ff0b7b82 */ /* 0x000e240000000800 */
[----:B0-----:R-:W-:Y:S01]  /*43c0*/  IMAD R14, R12, R11, UR4 ;  /* 0x000000040c0e7e24 */ /* 0x001fe2000f8e020b */
        /* <DEDUP_REMOVED lines=8> */
.L_x_437:
[----:B------:R-:W-:Y:S05]  /*4450*/  BSYNC.RECONVERGENT B2 ;  /* 0x0000000000027941 */ /* 0x000fea0003800200 */
.L_x_436:
[----:B------:R-:W-:Y:S05]  /*4460*/  @P1 BRA `(.L_x_433) ;  /* 0x0000000000981947 */ /* 0x000fea0003800000 */
[----:B------:R-:W-:Y:S01]  /*4470*/  IMAD R129, R5, 0x20, R128 ;  /* 0x0000002005817824 */ /* 0x000fe200078e0280 */
[----:B------:R-:W-:Y:S01]  /*4480*/  BSSY.RECONVERGENT B2, `(.L_x_438) ;  /* 0x000000f000027945 */ /* 0x000fe20003800200 */
[----:B------:R-:W-:-:S03]  /*4490*/  MOV R82, RZ ;  /* 0x000000ff00527202 */ /* 0x000fc60000000f00 */
        /* <DEDUP_REMOVED lines=10> */
[----:B01-34-:R-:W-:-:S04]  /*4540*/  LEA R14, P3, R11, UR8, 0x1 ;  /* 0x000000080b0e7c11 */ /* 0x01bfc8000f8608ff */
[----:B------:R-:W-:-:S05]  /*4550*/  LEA.HI.X R15, R11, UR9, R82, 0x1, P3 ;  /* 0x000000090b0f7c11 */ /* 0x000fca00098f0c52 */
[----:B------:R0:W5:Y:S04]  /*4560*/  LDG.E R82, desc[UR36][R14.64] ;  /* 0x000000240e527981 */ /* 0x000168000c1e1900 */
.L_x_439:
[----:B------:R-:W-:Y:S05]  /*4570*/  BSYNC.RECONVERGENT B2 ;  /* 0x0000000000027941 */ /* 0x000fea0003800200 */
.L_x_438:
[----:B------:R-:W-:-:S09]  /*4580*/  UISETP.NE.AND UP0, UPT, UR17, URZ, UPT ;  /* 0x000000ff1100728c */ /* 0x000fd2000bf05270 */
[----:B------:R-:W-:Y:S05]  /*4590*/  BRA.U UP0, `(.L_x_433) ;  /* 0x00000001004c7547 */ /* 0x000fea000b800000 */
[----:B------:R-:W-:-:S13]  /*45a0*/  ISETP.NE.AND P4, PT, R2, RZ, PT ;  /* 0x000000ff0200720c */ /* 0x000fda0003f85270 */
[----:B------:R-:W2:Y:S01]  /*45b0*/  @P4 LDG.E R11, desc[UR36][R124.64+0x40] ;  /* 0x000040247c0b4981 */ /* 0x000ea2000c1e1900 */
[----:B------:R-:W-:Y:S01]  /*45c0*/  ISETP.GE.AND P3, PT, R129, R70, PT ;  /* 0x000000468100720c */ /* 0x000fe20003f66270 */
[----:B0----5:R-:W-:-:S04]  /*45d0*/  HADD2 R82, R82, R37 ;  /* 0x0000002552527230 */ /* 0x021fc80000000000 */
[----:B--2---:R-:W-:-:S08]  /*45e0*/  @P4 HMUL2 R82, R82, R11 ;  /* 0x0000000b52524232 */ /* 0x004fd00000000000 */
[----:B------:R-:W-:Y:S05]  /*45f0*/  @P3 BRA `(.L_x_433) ;  /* 0x0000000000343947 */ /* 0x000fea0003800000 */
[----:B------:R-:W1:Y:S01]  /*4600*/  S2UR UR4, SR_CTAID.X ;  /* 0x00000000000479c3 */ /* 0x000e620000002500 */
[----:B------:R-:W-:-:S04]  /*4610*/  SHF.L.U32 R13, R18, 0x1, RZ ;  /* 0x00000001120d7819 */ /* 0x000fc800000006ff */
[----:B------:R-:W-:-:S03]  /*4620*/  LOP3.LUT R13, R13, 0x6, RZ, 0xc0, !PT ;  /* 0x000000060d0d7812 */ /* 0x000fc600078ec0ff */
[----:B------:R-:W1:Y:S02]  /*4630*/  LDC R11, c[0x0][0x3f8] ;  /* 0x0000fe00ff0b7b82 */ /* 0x000e640000000800 */
[----:B-1-34-:R-:W-:Y:S01]  /*4640*/  IMAD R14, R12, R11, UR4 ;  /* 0x000000040c0e7e24 */ /* 0x01afe2000f8e020b */
        /* <DEDUP_REMOVED lines=8> */
.L_x_433:
[----:B------:R-:W-:Y:S05]  /*46d0*/  BSYNC.RECONVERGENT B1 ;  /* 0x0000000000017941 */ /* 0x000fea0003800200 */
.L_x_432:
[----:B------:R-:W-:Y:S01]  /*46e0*/  BSSY.RECONVERGENT B1, `(.L_x_440) ;  /* 0x0000028000017945 */ /* 0x000fe20003800200 */
[----:B------:R-:W-:-:S03]  /*46f0*/  IMAD R134, R5, 0x4, R130 ;  /* 0x0000000405867824 */ /* 0x000fc600078e0282 */
[----:B------:R-:W-:Y:S05]  /*4700*/  @P1 BRA `(.L_x_441) ;  /* 0x0000000000941947 */ /* 0x000fea0003800000 */
[----:B------:R-:W-:Y:S01]  /*4710*/  SHF.L.U32 R11, R134, 0x3, RZ ;  /* 0x00000003860b7819 */ /* 0x000fe200000006ff */
[----:B------:R-:W-:Y:S01]  /*4720*/  BSSY.RECONVERGENT B2, `(.L_x_442) ;  /* 0x000000f000027945 */ /* 0x000fe20003800200 */
[----:B------:R-:W-:Y:S02]  /*4730*/  IMAD.MOV.U32 R83, RZ, RZ, RZ ;  /* 0x000000ffff537224 */ /* 0x000fe400078e00ff */
[----:B------:R-:W-:-:S13]  /*4740*/  ISETP.GE.AND P3, PT, R11, R70, PT ;  /* 0x000000460b00720c */ /* 0x000fda0003f66270 */
[----:B------:R-:W-:Y:S05]  /*4750*/  @P3 BRA `(.L_x_443) ;  /* 0x00000000002c3947 */ /* 0x000fea0003800000 */
[----:B------:R-:W2:Y:S02]  /*4760*/  LDG.E R13, desc[UR36][R126.64] ;  /* 0x000000247e0d7981 */ /* 0x000ea4000c1e1900 */
[----:B01234-:R-:W-:-:S04]  /*4770*/  SHF.L.U32 R14, R18, 0x1, RZ ;  /* 0x00000001120e7819 */ /* 0x01ffc800000006ff */
        /* <DEDUP_REMOVED lines=9> */
.L_x_443:
[----:B------:R-:W-:Y:S05]  /*4810*/  BSYNC.RECONVERGENT B2 ;  /* 0x0000000000027941 */ /* 0x000fea0003800200 */
.L_x_442:
[----:B------:R-:W-:-:S09]  /*4820*/  UISETP.NE.AND UP0, UPT, UR17, URZ, UPT ;  /* 0x000000ff1100728c */ /* 0x000fd2000bf05270 */
[----:B------:R-:W-:Y:S05]  /*4830*/  BRA.U UP0, `(.L_x_441) ;  /* 0x0000000100487547 */ /* 0x000fea000b800000 */
[----:B------:R-:W-:Y:S01]  /*4840*/  ISETP.NE.AND P5, PT, R2, RZ, PT ;  /* 0x000000ff0200720c */ /* 0x000fe20003fa5270 */
[----:B------:R-:W0:Y:S01]  /*4850*/  @!P3 S2R R13, SR_CTAID.X ;  /* 0x00000000000db919 */ /* 0x000e220000002500 */
[----:B------:R-:W0:Y:S08]  /*4860*/  @!P3 LDC R129, c[0x0][0x3f8] ;  /* 0x0000fe00ff81bb82 */ /* 0x000e300000000800 */
[----:B01234-:R-:W0:Y:S03]  /*4870*/  @!P3 LDC.64 R14, c[0x0][0x3b8] ;  /* 0x0000ee00ff0ebb82 */ /* 0x01fe260000000a00 */
[----:B------:R-:W2:Y:S01]  /*4880*/  @P5 LDG.E R130, desc[UR36][R124.64+0x50] ;  /* 0x000050247c825981 */ /* 0x000ea2000c1e1900 */
[----:B------:R-:W-:-:S02]  /*4890*/  @!P3 IMAD.SHL.U32 R131, R18, 0x2, RZ ;  /* 0x000000021283b824 */ /* 0x000fc400078e00ff */
[----:B-----5:R-:W-:-:S03]  /*48a0*/  HFMA2 R83, R83, 1, 1, R38 ;  /* 0x3c003c0053537831 */ /* 0x020fc60000000026 */
[----:B------:R-:W-:Y:S01]  /*48b0*/  @!P3 LOP3.LUT R131, R131, 0x6, RZ, 0xc0, !PT ;  /* 0x000000068383b812 */ /* 0x000fe200078ec0ff */
[----:B------:R-:W-:Y:S01]  /*48c0*/  @!P3 IMAD R132, R12, R129, R13 ;  /* 0x000000810c84b224 */ /* 0x000fe200078e020d */
[----:B------:R-:W-:-:S03]  /*48d0*/  @!P3 SHF.R.S32.HI R13, RZ, 0x1f, R11 ;  /* 0x0000001fff0db819 */ /* 0x000fc6000001140b */
[----:B------:R-:W-:-:S04]  /*48e0*/  @!P3 IMAD R132, R132, R5, RZ ;  /* 0x000000058484b224 */ /* 0x000fc800078e02ff */
[----:B------:R-:W-:-:S05]  /*48f0*/  @!P3 IMAD R132, R132, 0x90, R131 ;  /* 0x000000908484b824 */ /* 0x000fca00078e0283 */
[----:B------:R-:W-:-:S04]  /*4900*/  @!P3 IADD3 R11, P4, PT, R132, R11, RZ ;  /* 0x0000000b840bb210 */ /* 0x000fc80007f9e0ff */
[----:B------:R-:W-:Y:S02]  /*4910*/  @!P3 LEA.HI.X.SX32 R132, R132, R13, 0x1, P4 ;  /* 0x0000000d8484b211 */ /* 0x000fe400020f0eff */
[----:B0-----:R-:W-:-:S04]  /*4920*/  @!P3 LEA R14, P4, R11, R14, 0x1 ;  /* 0x0000000e0b0eb211 */ /* 0x001fc800078808ff */
[----:B------:R-:W-:Y:S01]  /*4930*/  @!P3 LEA.HI.X R15, R11, R15, R132, 0x1, P4 ;  /* 0x0000000f0b0fb211 */ /* 0x000fe200020f0c84 */
[----:B--2---:R-:W-:-:S05]  /*4940*/  @P5 HMUL2 R83, R83, R130 ;  /* 0x0000008253535232 */ /* 0x004fca0000000000 */
[----:B------:R0:W-:Y:S03]  /*4950*/  @!P3 STG.E desc[UR36][R14.64], R83 ;  /* 0x000000530e00b986 */ /* 0x0001e6000c101924 */
.L_x_441:
[----:B------:R-:W-:Y:S05]  /*4960*/  BSYNC.RECONVERGENT B1 ;  /* 0x0000000000017941 */ /* 0x000fea0003800200 */
.L_x_440:
[----:B------:R-:W-:Y:S01]  /*4970*/  BSSY.RECONVERGENT B1, `(.L_x_444) ;  /* 0x0000028000017945 */ /* 0x000fe20003800200 */
[----:B------:R-:W-:-:S03]  /*4980*/  IADD3 R134, PT, PT, R134, R5, RZ ;  /* 0x0000000586867210 */ /* 0x000fc60007ffe0ff */
[----:B------:R-:W-:Y:S05]  /*4990*/  @P1 BRA `(.L_x_445) ;  /* 0x0000000000941947 */ /* 0x000fea0003800000 */
[----:B------:R-:W-:Y:S01]  /*49a0*/  IMAD.SHL.U32 R11, R134, 0x8, RZ ;  /* 0x00000008860b7824 */ /* 0x000fe200078e00ff */
[----:B------:R-:W-:Y:S01]  /*49b0*/  BSSY.RECONVERGENT B2, `(.L_x_446) ;  /* 0x000000f000027945 */ /* 0x000fe20003800200 */
[----:B------:R-:W-:-:S03]  /*49c0*/  MOV R84, RZ ;  /* 0x000000ff00547202 */ /* 0x000fc60000000f00 */
[----:B------:R-:W-:-:S13]  /*49d0*/  ISETP.GE.AND P3, PT, R11, R70, PT ;  /* 0x000000460b00720c */ /* 0x000fda0003f66270 */
[----:B------:R-:W-:Y:S05]  /*49e0*/  @P3 BRA `(.L_x_447) ;  /* 0x00000000002c3947 */ /* 0x000fea0003800000 */
[----:B------:R-:W2:Y:S02]  /*49f0*/  LDG.E R13, desc[UR36][R126.64] ;  /* 0x000000247e0d7981 */ /* 0x000ea4000c1e1900 */
[----:B01234-:R-:W-:-:S05]  /*4a00*/  IMAD.SHL.U32 R14, R18, 0x2, RZ ;  /* 0x00000002120e7824 */ /* 0x01ffca00078e00ff */
        /* <DEDUP_REMOVED lines=9> */
.L_x_447:
[----:B------:R-:W-:Y:S05]  /*4aa0*/  BSYNC.RECONVERGENT B2 ;  /* 0x0000000000027941 */ /* 0x000fea0003800200 */
.L_x_446:
[----:B------:R-:W-:-:S09]  /*4ab0*/  UISETP.NE.AND UP0, UPT, UR17, URZ, UPT ;  /* 0x000000ff1100728c */ /* 0x000fd2000bf05270 */
[----:B------:R-:W-:Y:S05]  /*4ac0*/  BRA.U UP0, `(.L_x_445) ;  /* 0x0000000100487547 */ /* 0x000fea000b800000 */
[----:B------:R-:W-:Y:S01]  /*4ad0*/  ISETP.NE.AND P5, PT, R2, RZ, PT ;  /* 0x000000ff0200720c */ /* 0x000fe20003fa5270 */
[----:B------:R-:W0:Y:S01]  /*4ae0*/  @!P3 S2R R129, SR_CTAID.X ;  /* 0x000000000081b919 */ /* 0x000e220000002500 */
[----:B------:R-:W0:Y:S08]  /*4af0*/  @!P3 LDC R130, c[0x0][0x3f8] ;  /* 0x0000fe00ff82bb82 */ /* 0x000e300000000800 */
[----:B01234-:R-:W0:Y:S03]  /*4b00*/  @!P3 LDC.64 R14, c[0x0][0x3b8] ;  /* 0x0000ee00ff0ebb82 */ /* 0x01fe260000000a00 */
[----:B------:R-:W2:Y:S01]  /*4b10*/  @P5 LDG.E R13, desc[UR36][R124.64+0x60] ;  /* 0x000060247c0d5981 */ /* 0x000ea2000c1e1900 */
[----:B------:R-:W-:Y:S01]  /*4b20*/  @!P3 SHF.L.U32 R131, R18, 0x1, RZ ;  /* 0x000000011283b819 */ /* 0x000fe200000006ff */
[----:B-----5:R-:W-:-:S03]  /*4b30*/  HADD2 R84, R84, R39 ;  /* 0x0000002754547230 */ /* 0x020fc60000000000 */
        /* <DEDUP_REMOVED lines=9> */
[----:B--2---:R-:W-:-:S05]  /*4bd0*/  @P5 HFMA2 R84, R84, R13, -RZ ;  /* 0x0000000d54545231 */ /* 0x004fca00001000ff */
[----:B------:R0:W-:Y:S03]  /*4be0*/  @!P3 STG.E desc[UR36][R14.64], R84 ;  /* 0x000000540e00b986 */ /* 0x0001e6000c101924 */
.L_x_445:
[----:B------:R-:W-:Y:S05]  /*4bf0*/  BSYNC.RECONVERGENT B1 ;  /* 0x0000000000017941 */ /* 0x000fea0003800200 */
.L_x_444:
        /* <DEDUP_REMOVED lines=10> */
[----:B01234-:R-:W2:Y:S01]  /*4ca0*/  LDG.E R14, desc[UR36][R126.64] ;  /* 0x000000247e0e7981 */ /* 0x01fea2000c1e1900 */
        /* <DEDUP_REMOVED lines=10> */
.L_x_451:
[----:B------:R-:W-:Y:S05]  /*4d50*/  BSYNC.RECONVERGENT B2 ;  /* 0x0000000000027941 */ /* 0x000fea0003800200 */
.L_x_450:
[----:B------:R-:W-:Y:S01]  /*4d60*/  UISETP.NE.AND UP0, UPT, UR17, URZ, UPT ;  /* 0x000000ff1100728c */ /* 0x000fe2000bf05270 */
[----:B------:R-:W-:-:S08]  /*4d70*/  HFMA2 R86, -RZ, RZ, 0, 0 ;  /* 0x00000000ff567431 */ /* 0x000fd000000001ff */
[----:B------:R-:W-:Y:S05]  /*4d80*/  BRA.U UP0, `(.L_x_452) ;  /* 0x0000000100487547 */ /* 0x000fea000b800000 */
[----:B------:R-:W-:Y:S01]  /*4d90*/  ISETP.NE.AND P6, PT, R2, RZ, PT ;  /* 0x000000ff0200720c */ /* 0x000fe20003fc5270 */
[----:B------:R-:W0:Y:S01]  /*4da0*/  @!P3 S2R R129, SR_CTAID.X ;  /* 0x000000000081b919 */ /* 0x000e220000002500 */
[----:B------:R-:W0:Y:S08]  /*4db0*/  @!P3 LDC R131, c[0x0][0x3f8] ;  /* 0x0000fe00ff83bb82 */ /* 0x000e300000000800 */
[----:B01234-:R-:W0:Y:S03]  /*4dc0*/  @!P3 LDC.64 R14, c[0x0][0x3b8] ;  /* 0x0000ee00ff0ebb82 */ /* 0x01fe260000000a00 */
[----:B------:R-:W2:Y:S01]  /*4dd0*/  @P6 LDG.E R132, desc[UR36][R124.64+0x70] ;  /* 0x000070247c846981 */ /* 0x000ea2000c1e1900 */
[----:B------:R-:W-:-:S02]  /*4de0*/  @!P3 IMAD.SHL.U32 R133, R18, 0x2, RZ ;  /* 0x000000021285b824 */ /* 0x000fc400078e00ff */
        /* <DEDUP_REMOVED lines=12> */
.L_x_452:
[----:B------:R-:W-:Y:S04]  /*4eb0*/  BSSY.RECONVERGENT B2, `(.L_x_453) ;  /* 0x000000d000027945 */ /* 0x000fe80003800200 */
        /* <DEDUP_REMOVED lines=12> */
.L_x_454:
[----:B------:R-:W-:Y:S05]  /*4f80*/  BSYNC.RECONVERGENT B2 ;  /* 0x0000000000027941 */ /* 0x000fea0003800200 */
.L_x_453:
[----:B------:R-:W-:-:S09]  /*4f90*/  UISETP.NE.AND UP0, UPT, UR17, URZ, UPT ;  /* 0x000000ff1100728c */ /* 0x000fd2000bf05270 */
[----:B------:R-:W-:Y:S05]  /*4fa0*/  BRA.U UP0, `(.L_x_449) ;  /* 0x00000001004c7547 */ /* 0x000fea000b800000 */
[----:B------:R-:W-:-:S13]  /*4fb0*/  ISETP.NE.AND P4, PT, R2, RZ, PT ;  /* 0x000000ff0200720c */ /* 0x000fda0003f85270 */
[----:B------:R-:W2:Y:S01]  /*4fc0*/  @P4 LDG.E R13, desc[UR36][R124.64+0x80] ;  /* 0x000080247c0d4981 */ /* 0x000ea2000c1e1900 */
[----:B------:R-:W-:Y:S01]  /*4fd0*/  ISETP.GE.AND P3, PT, R11, R70, PT ;  /* 0x000000460b00720c */ /* 0x000fe20003f66270 */
[----:B0----5:R-:W-:-:S04]  /*4fe0*/  HFMA2 R86, R86, 1, 1, R41 ;  /* 0x3c003c0056567831 */ /* 0x021fc80000000029 */
[----:B--2---:R-:W-:-:S08]  /*4ff0*/  @P4 HMUL2 R86, R86, R13 ;  /* 0x0000000d56564232 */ /* 0x004fd00000000000 */
[----:B------:R-:W-:Y:S05]  /*5000*/  @P3 BRA `(.L_x_449) ;  /* 0x0000000000343947 */ /* 0x000fea0003800000 */
[----:B------:R-:W0:Y:S01]  /*5010*/  S2UR UR4, SR_CTAID.X ;  /* 0x00000000000479c3 */ /* 0x000e220000002500 */
[----:B-1-34-:R-:W-:-:S05]  /*5020*/  IMAD.SHL.U32 R15, R18, 0x2, RZ ;  /* 0x00000002120f7824 */ /* 0x01afca00078e00ff */
[----:B------:R-:W-:Y:S02]  /*5030*/  LOP3.LUT R15, R15, 0x6, RZ, 0xc0, !PT ;  /* 0x000000060f0f7812 */ /* 0x000fe400078ec0ff */
        /* <DEDUP_REMOVED lines=10> */
.L_x_449:
[----:B------:R-:W-:Y:S05]  /*50e0*/  BSYNC.RECONVERGENT B1 ;  /* 0x0000000000017941 */ /* 0x000fea0003800200 */
.L_x_448:
[----:B------:R-:W-:Y:S01]  /*50f0*/  BSSY.RECONVERGENT B1, `(.L_x_455) ;  /* 0x0000028000017945 */ /* 0x000fe20003800200 */
[----:B------:R-:W-:-:S03]  /*5100*/  LEA R134, R5, R130, 0x1 ;  /* 0x0000008205867211 */ /* 0x000fc600078e08ff */
        /* <DEDUP_REMOVED lines=17> */
.L_x_458:
[----:B------:R-:W-:Y:S05]  /*5220*/  BSYNC.RECONVERGENT B2 ;  /* 0x0000000000027941 */ /* 0x000fea0003800200 */
.L_x_457:
        /* <DEDUP_REMOVED lines=20> */
.L_x_456:
[----:B------:R-:W-:Y:S05]  /*5370*/  BSYNC.RECONVERGENT B1 ;  /* 0x0000000000017941 */ /* 0x000fea0003800200 */
.L_x_455:
[----:B------:R-:W-:Y:S01]  /*5380*/  BSSY.RECONVERGENT B1, `(.L_x_459) ;  /* 0x0000028000017945 */ /* 0x000fe20003800200 */
[----:B------:R-:W-:-:S03]  /*5390*/  IMAD.IADD R134, R134, 0x1, R5 ;  /* 0x0000000186867824 */ /* 0x000fc600078e0205 */
        /* <DEDUP_REMOVED lines=17> */
.L_x_462:
[----:B------:R-:W-:Y:S05]  /*54b0*/  BSYNC.RECONVERGENT B2 ;  /* 0x0000000000027941 */ /* 0x000fea0003800200 */
.L_x_461:
        /* <DEDUP_REMOVED lines=20> */
.L_x_460:
[----:B------:R-:W-:Y:S05]  /*5600*/  BSYNC.RECONVERGENT B1 ;  /* 0x0000000000017941 */ /* 0x000fea0003800200 */
.L_x_459:
        /* <DEDUP_REMOVED lines=19> */
.L_x_466:
[----:B------:R-:W-:Y:S05]  /*5740*/  BSYNC.RECONVERGENT B2 ;  /* 0x0000000000027941 */ /* 0x000fea0003800200 */
.L_x_465:
        /* <DEDUP_REMOVED lines=20> */
.L_x_464:
[----:B------:R-:W-:Y:S05]  /*5890*/  BSYNC.RECONVERGENT B1 ;  /* 0x0000000000017941 */ /* 0x000fea0003800200 */
.L_x_463:
        /* <DEDUP_REMOVED lines=19> */
.L_x_470:
[----:B------:R-:W-:Y:S05]  /*59d0*/  BSYNC.RECONVERGENT B2 ;  /* 0x0000000000027941 */ /* 0x000fea0003800200 */
.L_x_469:
        /* <DEDUP_REMOVED lines=20> */
.L_x_468:
[----:B------:R-:W-:Y:S05]  /*5b20*/  BSYNC.RECONVERGENT B1 ;  /* 0x0000000000017941 */ /* 0x000fea0003800200 */
.L_x_467:
        /* <DEDUP_REMOVED lines=19> */
.L_x_474:
[----:B------:R-:W-:Y:S05]  /*5c60*/  BSYNC.RECONVERGENT B2 ;  /* 0x0000000000027941 */ /* 0x000fea0003800200 */
.L_x_473:
        /* <DEDUP_REMOVED lines=20> */
.L_x_472:
[----:B------:R-:W-:Y:S05]  /*5db0*/  BSYNC.RECONVERGENT B1 ;  /* 0x0000000000017941 */ /* 0x000fea0003800200 */
.L_x_471:
        /* <DEDUP_REMOVED lines=19> */
.L_x_478:
[----:B------:R-:W-:Y:S05]  /*5ef0*/  BSYNC.RECONVERGENT B2 ;  /* 0x0000000000027941 */ /* 0x000fea0003800200 */
.L_x_477:
        /* <DEDUP_REMOVED lines=20> */
.L_x_476:
[----:B------:R-:W-:Y:S05]  /*6040*/  BSYNC.RECONVERGENT B1 ;  /* 0x0000000000017941 */ /* 0x000fea0003800200 */
.L_x_475:
        /* <DEDUP_REMOVED lines=19> */
.L_x_482:
[----:B------:R-:W-:Y:S05]  /*6180*/  BSYNC.RECONVERGENT B2 ;  /* 0x0000000000027941 */ /* 0x000fea0003800200 */
.L_x_481:
        /* <DEDUP_REMOVED lines=20> */
.L_x_480:
[----:B------:R-:W-:Y:S05]  /*62d0*/  BSYNC.RECONVERGENT B1 ;  /* 0x0000000000017941 */ /* 0x000fea0003800200 */
.L_x_479:
[----:B------:R-:W-:Y:S01]  /*62e0*/  BSSY.RECONVERGENT B1, `(.L_x_483) ;  /* 0x0000027000017945 */ /* 0x000fe20003800200 */
[----:B------:R-:W-:-:S03]  /*62f0*/  IMAD R129, R5, 0x80, R128 ;  /* 0x0000008005817824 */ /* 0x000fc600078e0280 */
[----:B------:R-:W-:Y:S05]  /*6300*/  @P1 BRA `(.L_x_484) ;  /* 0x0000000000901947 */ /* 0x000fea0003800000 */
[----:B------:R-:W-:Y:S01]  /*6310*/  ISETP.GE.AND P3, PT, R129, R70, PT ;  /* 0x000000468100720c */ /* 0x000fe20003f66270 */
[----:B------:R-:W-:Y:S01]  /*6320*/  BSSY.RECONVERGENT B2, `(.L_x_485) ;  /* 0x000000e000027945 */ /* 0x000fe20003800200 */
[----:B------:R-:W-:-:S11]  /*6330*/  MOV R94, RZ ;  /* 0x000000ff005e7202 */ /* 0x000fd60000000f00 */
        /* <DEDUP_REMOVED lines=12> */
.L_x_486:
[----:B------:R-:W-:Y:S05]  /*6400*/  BSYNC.RECONVERGENT B2 ;  /* 0x0000000000027941 */ /* 0x000fea0003800200 */
.L_x_485:
        /* <DEDUP_REMOVED lines=20> */
.L_x_484:
[----:B------:R-:W-:Y:S05]  /*6550*/  BSYNC.RECONVERGENT B1 ;  /* 0x0000000000017941 */ /* 0x000fea0003800200 */
.L_x_483:
        /* <DEDUP_REMOVED lines=19> */
.L_x_490:
[----:B------:R-:W-:Y:S05]  /*6690*/  BSYNC.RECONVERGENT B2 ;  /* 0x0000000000027941 */ /* 0x000fea0003800200 */
.L_x_489:
        /* <DEDUP_REMOVED lines=20> */
.L_x_488:
[----:B------:R-:W-:Y:S05]  /*67e0*/  BSYNC.RECONVERGENT B1 ;  /* 0x0000000000017941 */ /* 0x000fea0003800200 */
.L_x_487:
        /* <DEDUP_REMOVED lines=19> */
.L_x_494:
[----:B------:R-:W-:Y:S05]  /*6920*/  BSYNC.RECONVERGENT B2 ;  /* 0x0000000000027941 */ /* 0x000fea0003800200 */
.L_x_493:
        /* <DEDUP_REMOVED lines=8> */
[----:B-----5:R-:W-:-:S02]  /*69b0*/  HADD2 R96, R96, R51 ;  /* 0x0000003360607230 */ /* 0x020fc40000000000 */
[----:B------:R-:W-:Y:S01]  /*69c0*/  @!P3 IMAD R128, R12, R128, R129 ;  /* 0x000000800c80b224 */ /* 0x000fe200078e0281 */
[----:B------:R-:W-:-:S03]  /*69d0*/  @!P3 LOP3.LUT R129, R130, 0x6, RZ, 0xc0, !PT ;  /* 0x000000068281b812 */ /* 0x000fc600078ec0ff */
[----:B------:R-:W-:-:S04]  /*69e0*/  @!P3 IMAD R128, R128, R5, RZ ;  /* 0x000000058080b224 */ /* 0x000fc800078e02ff */
[----:B------:R-:W-:Y:S01]  /*69f0*/  @!P3 IMAD R129, R128, 0x90, R129 ;  /* 0x000000908081b824 */ /* 0x000fe200078e0281 */
[----:B------:R-:W-:-:S04]  /*6a00*/  @!P3 SHF.R.S32.HI R128, RZ, 0x1f, R11 ;  /* 0x0000001fff80b819 */ /* 0x000fc8000001140b */
[----:B------:R-:W-:-:S04]  /*6a10*/  @!P3 IADD3 R11, P4, PT, R129, R11, RZ ;  /* 0x0000000b810bb210 */ /* 0x000fc80007f9e0ff */
[----:B------:R-:W-:Y:S02]  /*6a20*/  @!P3 LEA.HI.X.SX32 R128, R129, R128, 0x1, P4 ;  /* 0x000000808180b211 */ /* 0x000fe400020f0eff */
[----:B0-----:R-:W-:-:S04]  /*6a30*/  @!P3 LEA R14, P4, R11, R14, 0x1 ;  /* 0x0000000e0b0eb211 */ /* 0x001fc800078808ff */
[----:B------:R-:W-:Y:S01]  /*6a40*/  @!P3 LEA.HI.X R15, R11, R15, R128, 0x1, P4 ;  /* 0x0000000f0b0fb211 */ /* 0x000fe200020f0c80 */
[----:B--2---:R-:W-:-:S05]  /*6a50*/  @P5 HFMA2 R96, R96, R13, -RZ ;  /* 0x0000000d60605231 */ /* 0x004fca00001000ff */
[----:B------:R0:W-:Y:S03]  /*6a60*/  @!P3 STG.E desc[UR36][R14.64], R96 ;  /* 0x000000600e00b986 */ /* 0x0001e6000c101924 */
.L_x_492:
[----:B------:R-:W-:Y:S05]  /*6a70*/  BSYNC.RECONVERGENT B1 ;  /* 0x0000000000017941 */ /* 0x000fea0003800200 */
.L_x_491:
        /* <DEDUP_REMOVED lines=19> */
.L_x_498:
[----:B------:R-:W-:Y:S05]  /*6bb0*/  BSYNC.RECONVERGENT B2 ;  /* 0x0000000000027941 */ /* 0x000fea0003800200 */
.L_x_497:
        /* <DEDUP_REMOVED lines=20> */
.L_x_496:
[----:B------:R-:W-:Y:S05]  /*6d00*/  BSYNC.RECONVERGENT B1 ;  /* 0x0000000000017941 */ /* 0x000fea0003800200 */
.L_x_495:
        /* <DEDUP_REMOVED lines=19> */
.L_x_502:
[----:B------:R-:W-:Y:S05]  /*6e40*/  BSYNC.RECONVERGENT B2 ;  /* 0x0000000000027941 */ /* 0x000fea0003800200 */
.L_x_501:
        /* <DEDUP_REMOVED lines=8> */
[----:B-----5:R-:W-:-:S02]  /*6ed0*/  HFMA2 R98, R98, 1, 1, R53 ;  /* 0x3c003c0062627831 */ /* 0x020fc40000000035 */
        /* <DEDUP_REMOVED lines=9> */
[----:B--2---:R-:W-:-:S05]  /*6f70*/  @P5 HMUL2 R98, R98, R13 ;  /* 0x0000000d62625232 */ /* 0x004fca0000000000 */
[----:B------:R0:W-:Y:S03]  /*6f80*/  @!P3 STG.E desc[UR36][R14.64], R98 ;  /* 0x000000620e00b986 */ /* 0x0001e6000c101924 */
.L_x_500:
[----:B------:R-:W-:Y:S05]  /*6f90*/  BSYNC.RECONVERGENT B1 ;  /* 0x0000000000017941 */ /* 0x000fea0003800200 */
.L_x_499:
        /* <DEDUP_REMOVED lines=19> */
.L_x_506:
[----:B------:R-:W-:Y:S05]  /*70d0*/  BSYNC.RECONVERGENT B2 ;  /* 0x0000000000027941 */ /* 0x000fea0003800200 */
.L_x_505:
        /* <DEDUP_REMOVED lines=20> */
.L_x_504:
[----:B------:R-:W-:Y:S05]  /*7220*/  BSYNC.RECONVERGENT B1 ;  /* 0x0000000000017941 */ /* 0x000fea0003800200 */
.L_x_503:
        /* <DEDUP_REMOVED lines=19> */
.L_x_510:
[----:B------:R-:W-:Y:S05]  /*7360*/  BSYNC.RECONVERGENT B2 ;  /* 0x0000000000027941 */ /* 0x000fea0003800200 */
.L_x_509:
        /* <DEDUP_REMOVED lines=20> */
.L_x_508:
[----:B------:R-:W-:Y:S05]  /*74b0*/  BSYNC.RECONVERGENT B1 ;  /* 0x0000000000017941 */ /* 0x000fea0003800200 */
.L_x_507:
        /* <DEDUP_REMOVED lines=19> */
.L_x_514:
[----:B------:R-:W-:Y:S05]  /*75f0*/  BSYNC.RECONVERGENT B2 ;  /* 0x0000000000027941 */ /* 0x000fea0003800200 */
.L_x_513:
        /* <DEDUP_REMOVED lines=20> */
.L_x_512:
[----:B------:R-:W-:Y:S05]  /*7740*/  BSYNC.RECONVERGENT B1 ;  /* 0x0000000000017941 */ /* 0x000fea0003800200 */
.L_x_511:
        /* <DEDUP_REMOVED lines=19> */
.L_x_518:
[----:B------:R-:W-:Y:S05]  /*7880*/  BSYNC.RECONVERGENT B2 ;  /* 0x0000000000027941 */ /* 0x000fea0003800200 */
.L_x_517:
        /* <DEDUP_REMOVED lines=20> */
.L_x_516:
[----:B------:R-:W-:Y:S05]  /*79d0*/  BSYNC.RECONVERGENT B1 ;  /* 0x0000000000017941 */ /* 0x000fea0003800200 */
.L_x_515:
        /* <DEDUP_REMOVED lines=19> */
.L_x_522:
[----:B------:R-:W-:Y:S05]  /*7b10*/  BSYNC.RECONVERGENT B2 ;  /* 0x0000000000027941 */ /* 0x000fea0003800200 */
.L_x_521:
        /* <DEDUP_REMOVED lines=20> */
.L_x_520:
[----:B------:R-:W-:Y:S05]  /*7c60*/  BSYNC.RECONVERGENT B1 ;  /* 0x0000000000017941 */ /* 0x000fea0003800200 */
.L_x_519:
        /* <DEDUP_REMOVED lines=19> */
.L_x_526:
[----:B------:R-:W-:Y:S05]  /*7da0*/  BSYNC.RECONVERGENT B2 ;  /* 0x0000000000027941 */ /* 0x000fea0003800200 */
.L_x_525:
        /* <DEDUP_REMOVED lines=20> */
.L_x_524:
[----:B------:R-:W-:Y:S05]  /*7ef0*/  BSYNC.RECONVERGENT B1 ;  /* 0x0000000000017941 */ /* 0x000fea0003800200 */
.L_x_523:
        /* <DEDUP_REMOVED lines=19> */
.L_x_530:
[----:B------:R-:W-:Y:S05]  /*8030*/  BSYNC.RECONVERGENT B2 ;  /* 0x0000000000027941 */ /* 0x000fea0003800200 */
.L_x_529:
        /* <DEDUP_REMOVED lines=20> */
.L_x_528:
[----:B------:R-:W-:Y:S05]  /*8180*/  BSYNC.RECONVERGENT B1 ;  /* 0x0000000000017941 */ /* 0x000fea0003800200 */
.L_x_527:
        /* <DEDUP_REMOVED lines=19> */
.L_x_534:
[----:B------:R-:W-:Y:S05]  /*82c0*/  BSYNC.RECONVERGENT B2 ;  /* 0x0000000000027941 */ /* 0x000fea0003800200 */
.L_x_533:
        /* <DEDUP_REMOVED lines=20> */
.L_x_532:
[----:B------:R-:W-:Y:S05]  /*8410*/  BSYNC.RECONVERGENT B1 ;  /* 0x0000000000017941 */ /* 0x000fea0003800200 */
.L_x_531:
        /* <DEDUP_REMOVED lines=19> */
.L_x_538:
[----:B------:R-:W-:Y:S05]  /*8550*/  BSYNC.RECONVERGENT B2 ;  /* 0x0000000000027941 */ /* 0x000fea0003800200 */
.L_x_537:
        /* <DEDUP_REMOVED lines=20> */
.L_x_536:
[----:B------:R-:W-:Y:S05]  /*86a0*/  BSYNC.RECONVERGENT B1 ;  /* 0x0000000000017941 */ /* 0x000fea0003800200 */
.L_x_535:
        /* <DEDUP_REMOVED lines=19> */
.L_x_542:
[----:B------:R-:W-:Y:S05]  /*87e0*/  BSYNC.RECONVERGENT B2 ;  /* 0x0000000000027941 */ /* 0x000fea0003800200 */
.L_x_541:
        /* <DEDUP_REMOVED lines=20> */
.L_x_540:
[----:B------:R-:W-:Y:S05]  /*8930*/  BSYNC.RECONVERGENT B1 ;  /* 0x0000000000017941 */ /* 0x000fea0003800200 */
.L_x_539:
[----:B------:R-:W-:Y:S01]  /*8940*/  ISETP.GE.AND P1, PT, R76, R77, PT ;  /* 0x0000004d4c00720c */ /* 0x000fe20003f26270 */
[----:B------:R-:W-:-:S12]  /*8950*/  BSSY.RECONVERGENT B1, `(.L_x_543) ;  /* 0x0000028000017945 */ /* 0x000fd80003800200 */
[----:B------:R-:W-:Y:S05]  /*8960*/  @P1 BRA `(.L_x_544) ;  /* 0x0000000000981947 */ /* 0x000fea0003800000 */
[----:B------:R-:W-:Y:S01]  /*8970*/  IMAD.IADD R11, R132, 0x1, R5 ;  /* 0x00000001840b7824 */ /* 0x000fe200078e0205 */
[----:B------:R-:W-:Y:S01]  /*8980*/  BSSY.RECONVERGENT B2, `(.L_x_545) ;  /* 0x0000010000027945 */ /* 0x000fe20003800200 */
[----:B------:R-:W-:-:S03]  /*8990*/  IMAD.MOV.U32 R109, RZ, RZ, RZ ;  /* 0x000000ffff6d7224 */ /* 0x000fc600078e00ff */
[----:B------:R-:W-:-:S04]  /*89a0*/  SHF.L.U32 R129, R11, 0x3, RZ ;  /* 0x000000030b817819 */ /* 0x000fc800000006ff */
[----:B------:R-:W-:-:S13]  /*89b0*/  ISETP.GE.AND P1, PT, R129, R70, PT ;  /* 0x000000468100720c */ /* 0x000fda0003f26270 */
[----:B------:R-:W-:Y:S05]  /*89c0*/  @P1 BRA `(.L_x_546) ;  /* 0x00000000002c1947 */ /* 0x000fea0003800000 */
[----:B------:R-:W2:Y:S01]  /*89d0*/  LDG.E R127, desc[UR36][R126.64] ;  /* 0x000000247e7f7981 */ /* 0x000ea2000c1e1900 */
[----:B------:R-:W-:-:S04]  /*89e0*/  SHF.L.U32 R11, R18, 0x1, RZ ;  /* 0x00000001120b7819 */ /* 0x000fc800000006ff */
        /* <DEDUP_REMOVED lines=9> */
.L_x_546:
[----:B------:R-:W-:Y:S05]  /*8a80*/  BSYNC.RECONVERGENT B2 ;  /* 0x0000000000027941 */ /* 0x000fea0003800200 */
.L_x_545:
        /* <DEDUP_REMOVED lines=20> */
.L_x_544:
[----:B------:R-:W-:Y:S05]  /*8bd0*/  BSYNC.RECONVERGENT B1 ;  /* 0x0000000000017941 */ /* 0x000fea0003800200 */
.L_x_543:
[----:B-----5:R-:W-:Y:S01]  /*8be0*/  HFMA2 R11, R123, R78, -RZ ;  /* 0x0000004e7b0b7231 */ /* 0x020fe200001000ff */
[----:B------:R-:W-:Y:S01]  /*8bf0*/  UMOV UR4, 0xffffffff ;  /* 0xffffffff00047882 */ /* 0x000fe20000000000 */
[----:B------:R-:W-:Y:S02]  /*8c00*/  LOP3.LUT P1, RZ, R18, 0x3, RZ, 0xc0, !PT ;  /* 0x0000000312ff7812 */ /* 0x000fe4000782c0ff */
        /* <DEDUP_REMOVED lines=15> */
[----:B0-----:R-:W-:-:S04]  /*8d00*/  HFMA2 R11, R7, R94, R11 ;  /* 0x0000005e070b7231 */ /* 0x001fc8000000000b */
        /* <DEDUP_REMOVED lines=9> */
[----:B-1234-:R-:W-:-:S04]  /*8da0*/  HFMA2 R14, R27, R104, R13 ;  /* 0x000000681b0e7231 */ /* 0x01efc8000000000d */
[----:B------:R-:W-:-:S04]  /*8db0*/  HFMA2 R14, R28, R105, R14 ;  /* 0x000000691c0e7231 */ /* 0x000fc8000000000e */
[----:B------:R-:W-:-:S04]  /*8dc0*/  HFMA2 R15, R29, R106, R14 ;  /* 0x0000006a1d0f7231 */ /* 0x000fc8000000000e */
[----:B------:R-:W-:-:S04]  /*8dd0*/  HFMA2 R15, R30, R107, R15 ;  /* 0x0000006b1e0f7231 */ /* 0x000fc8000000000f */
[----:B------:R-:W-:-:S04]  /*8de0*/  HFMA2 R15, R31, R108, R15 ;  /* 0x0000006c1f0f7231 */ /* 0x000fc8000000000f */
[----:B------:R-:W-:-:S05]  /*8df0*/  HFMA2 R15, R32, R109, R15 ;  /* 0x0000006d200f7231 */ /* 0x000fca000000000f */
[--C-:B------:R-:W-:Y:S02]  /*8e00*/  HADD2.F32 R13, -RZ, R15.reuse.H0_H0 ;  /* 0x2000000fff0d7230 */ /* 0x100fe40000004100 */
[----:B------:R-:W-:-:S05]  /*8e10*/  HADD2.F32 R12, -RZ, R15.H1_H1 ;  /* 0x3000000fff0c7230 */ /* 0x000fca0000004100 */
[----:B------:R-:W-:Y:S01]  /*8e20*/  FADD.FTZ R13, R13, R12 ;  /* 0x0000000c0d0d7221 */ /* 0x000fe20000010000 */
[----:B------:R-:W-:Y:S06]  /*8e30*/  BRA.DIV UR4, `(.L_x_547) ;  /* 0x0000004a04e87947 */ /* 0x000fec000b800000 */
[----:B------:R-:W0:Y:S02]  /*8e40*/  SHFL.BFLY PT, R14, R13, 0x2, 0x1f ;  /* 0x0c401f000d0e7f89 */ /* 0x000e2400000e0000 */
[----:B0-----:R-:W-:-:S05]  /*8e50*/  FADD.FTZ R13, R13, R14 ;  /* 0x0000000e0d0d7221 */ /* 0x001fca0000010000 */
[----:B------:R0:W1:Y:S02]  /*8e60*/  SHFL.BFLY PT, R14, R13, 0x1, 0x1f ;  /* 0x0c201f000d0e7f89 */ /* 0x00006400000e0000 */
.L_x_616:
[----:B------:R-:W-:Y:S01]  /*8e70*/  ISETP.GE.OR P1, PT, R76, R77, P1 ;  /* 0x0000004d4c00720c */ /* 0x000fe20000f26670 */
[----:B-1----:R-:W-:Y:S01]  /*8e80*/  FADD.FTZ R14, R13, R14 ;  /* 0x0000000e0d0e7221 */ /* 0x002fe20000010000 */
[----:B------:R-:W-:Y:S03]  /*8e90*/  BSSY.RECONVERGENT B1, `(.L_x_548) ;  /* 0x000001b000017945 */ /* 0x000fe60003800200 */
[----:B------:R-:W-:-:S08]  /*8ea0*/  FMUL.FTZ R11, R14, UR18 ;  /* 0x000000120e0b7c20 */ /* 0x000fd00008410000 */
[----:B------:R-:W-:Y:S05]  /*8eb0*/  @P1 BRA `(.L_x_549) ;  /* 0x0000000000601947 */ /* 0x000fea0003800000 */
[----:B------:R-:W-:Y:S02]  /*8ec0*/  ISETP.NE.U32.AND P1, PT, RZ, UR10, PT ;  /* 0x0000000aff007c0c */ /* 0x000fe4000bf25070 */
[----:B------:R-:W-:Y:S02]  /*8ed0*/  ISETP.NE.U32.AND P3, PT, RZ, UR20, PT ;  /* 0x00000014ff007c0c */ /* 0x000fe4000bf65070 */
[----:B------:R-:W-:Y:S02]  /*8ee0*/  ISETP.NE.AND.EX P1, PT, RZ, UR11, PT, P1 ;  /* 0x0000000bff007c0c */ /* 0x000fe4000bf25310 */
[----:B------:R-:W-:-:S11]  /*8ef0*/  ISETP.NE.AND.EX P3, PT, RZ, UR21, PT, P3 ;  /* 0x00000015ff007c0c */ /* 0x000fd6000bf65330 */
[----:B------:R-:W1:Y:S01]  /*8f00*/  @P1 S2R R77, SR_CTAID.X ;  /* 0x00000000004d1919 */ /* 0x000e620000002500 */
[----:B------:R-:W1:Y:S08]  /*8f10*/  @P1 LDC.64 R14, c[0x0][0x448] ;  /* 0x00011200ff0e1b82 */ /* 0x000e700000000a00 */
[----:B0-----:R-:W0:Y:S08]  /*8f20*/  @P3 LDC.64 R12, c[0x0][0x438] ;  /* 0x00010e00ff0c3b82 */ /* 0x001e300000000a00 */
[----:B------:R-:W2:Y:S01]  /*8f30*/  @P1 LDC R126, c[0x0][0x430] ;  /* 0x00010c00ff7e1b82 */ /* 0x000ea20000000800 */
[----:B-1----:R-:W-:-:S07]  /*8f40*/  @P1 IMAD.WIDE.U32 R14, R77, 0x2, R14 ;  /* 0x000000024d0e1825 */ /* 0x002fce00078e000e */
[----:B------:R-:W2:Y:S01]  /*8f50*/  @P1 LDC R77, c[0x0][0x408] ;  /* 0x00010200ff4d1b82 */ /* 0x000ea20000000800 */
[----:B0-----:R-:W-:Y:S01]  /*8f60*/  @P3 IMAD.WIDE R12, R72, 0x2, R12 ;  /* 0x00000002480c3825 */ /* 0x001fe200078e020c */
[----:B------:R-:W3:Y:S05]  /*8f70*/  @P1 LDG.E.U16 R14, desc[UR36][R14.64] ;  /* 0x000000240e0e1981 */ /* 0x000eea000c1e1500 */
[----:B------:R-:W4:Y:S01]  /*8f80*/  @P3 LDG.E.U16 R12, desc[UR36][R12.64] ;  /* 0x000000240c0c3981 */ /* 0x000f22000c1e1500 */
[----:B--2---:R-:W-:-:S04]  /*8f90*/  @P1 IADD3 R77, PT, PT, R77, R126, RZ ;  /* 0x0000007e4d4d1210 */ /* 0x004fc80007ffe0ff */
[----:B------:R-:W-:-:S04]  /*8fa0*/  @P1 ISETP.GE.AND P4, PT, R76, R77, PT ;  /* 0x0000004d4c00120c */ /* 0x000fc80003f86270 */
[----:B------:R-:W-:-:S04]  /*8fb0*/  @P1 SEL R77, R16, RZ, !P4 ;  /* 0x000000ff104d1207 */ /* 0x000fc80006000000 */
[----:B------:R-:W-:Y:S01]  /*8fc0*/  @P1 IADD3 R77, PT, PT, R73, R77, -R22 ;  /* 0x0000004d494d1210 */ /* 0x000fe20007ffe816 */
[----:B---3--:R-:W-:Y:S02]  /*8fd0*/  @P1 HADD2.F32 R126, -RZ, R14.H0_H0 ;  /* 0x2000000eff7e1230 */ /* 0x008fe40000004100 */
[----:B----4-:R-:W-:Y:S01]  /*8fe0*/  @P3 HADD2.F32 R76, -RZ, R12.H0_H0 ;  /* 0x2000000cff4c3230 */ /* 0x010fe20000004100 */
[----:B------:R-:W-:-:S04]  /*8ff0*/  @P1 I2FP.F32.S32 R12, R77 ;  /* 0x0000004d000c1245 */ /* 0x000fc80000201400 */
[----:B------:R-:W-:-:S04]  /*9000*/  @P3 FADD.FTZ R11, R11, R76 ;  /* 0x0000004c0b0b3221 */ /* 0x000fc80000010000 */
[----:B------:R-:W-:-:S05]  /*9010*/  @P1 FFMA.FTZ R11, R12, R126, R11 ;  /* 0x0000007e0c0b1223 */ /* 0x000fca000001000b */
[----:B------:R1:W-:Y:S01]  /*9020*/  STS [R75], R11 ;  /* 0x0000000b4b007388 */ /* 0x0003e20000000800 */
[----:B------:R-:W-:-:S07]  /*9030*/  @!P2 FMNMX.FTZ R122, R122, R11, !PT ;  /* 0x0000000b7a7aa209 */ /* 0x000fce0007810000 */
.L_x_549:
[----:B------:R-:W-:Y:S05]  /*9040*/  BSYNC.RECONVERGENT B1 ;  /* 0x0000000000017941 */ /* 0x000fea0003800200 */
.L_x_548:
[----:B------:R-:W-:Y:S01]  /*9050*/  VIADD R12, R73, 0xf ;  /* 0x0000000f490c7836 */ /* 0x000fe20000000000 */
[----:B------:R-:W-:Y:S01]  /*9060*/  IADD3 R68, P2, PT, R68, 0x10, RZ ;  /* 0x0000001044447810 */ /* 0x000fe20007f5e0ff */
[----:B-1----:R-:W-:Y:S01]  /*9070*/  VIADD R75, R75, 0x40 ;  /* 0x000000404b4b7836 */ /* 0x002fe20000000000 */
[----:B------:R-:W-:Y:S02]  /*9080*/  IADD3 R73, PT, PT, R73, 0x10, RZ ;  /* 0x0000001049497810 */ /* 0x000fe40007ffe0ff */
[----:B------:R-:W-:Y:S01]  /*9090*/  ISETP.GE.AND P1, PT, R12, R71, PT ;  /* 0x000000470c00720c */ /* 0x000fe20003f26270 */
[----:B------:R-:W-:Y:S01]  /*90a0*/  IMAD.X R69, RZ, RZ, R69, P2 ;  /* 0x000000ffff457224 */ /* 0x000fe200010e0645 */
[----:B------:R-:W-:-:S11]  /*90b0*/  IADD3 R72, PT, PT, R72, 0x10, RZ ;  /* 0x0000001048487810 */ /* 0x000fd60007ffe0ff */
[----:B------:R-:W-:Y:S05]  /*90c0*/  @!P1 BRA `(.L_x_550) ;  /* 0xffffffa400f89947 */ /* 0x000fea000383ffff */
.L_x_420:
[----:B------:R-:W-:Y:S05]  /*90d0*/  BSYNC B0 ;  /* 0x0000000000007941 */ /* 0x000fea0003800000 */
.L_x_419:
[----:B------:R-:W-:-:S03]  /*90e0*/  UMOV UR4, 0xffffffff ;  /* 0xffffffff00047882 */ /* 0x000fc60000000000 */
[----:B------:R-:W-:Y:S05]  /*90f0*/  BRA.DIV UR4, `(.L_x_551) ;  /* 0x0000004a04787947 */ /* 0x000fea000b800000 */
[----:B------:R-:W0:Y:S02]  /*9100*/  SHFL.BFLY PT, R14, R122, 0x10, 0x1f ;  /* 0x0e001f007a0e7f89 */ /* 0x000e2400000e0000 */
[----:B0-----:R-:W-:-:S05]  /*9110*/  FMNMX.FTZ R13, R14, R122, !PT ;  /* 0x0000007a0e0d7209 */ /* 0x001fca0007810000 */
[----:B------:R-:W0:Y:S02]  /*9120*/  SHFL.BFLY PT, R14, R13, 0x8, 0x1f ;  /* 0x0d001f000d0e7f89 */ /* 0x000e2400000e0000 */
[----:B0-----:R-:W-:-:S05]  /*9130*/  FMNMX.FTZ R0, R13, R14, !PT ;  /* 0x0000000e0d007209 */ /* 0x001fca0007810000 */
[----:B------:R0:W2:Y:S02]  /*9140*/  SHFL.BFLY PT, R14, R0, 0x4, 0x1f ;  /* 0x0c801f00000e7f89 */ /* 0x0000a400000e0000 */
.L_x_621:
[----:B------:R-:W3:Y:S01]  /*9150*/  S2R R16, SR_CgaCtaId ;  /* 0x0000000000107919 */ /* 0x000ee20000008800 */
[----:B------:R-:W-:Y:S01]  /*9160*/  LOP3.LUT P0, R6, R18, 0x1f, RZ, 0xc0, !PT ;  /* 0x0000001f12067812 */ /* 0x000fe2000780c0ff */
[----:B------:R-:W-:Y:S05]  /*9170*/  WARPSYNC.ALL ;  /* 0x0000000000007948 */ /* 0x000fea0003800000 */
[----:B------:R-:W-:Y:S02]  /*9180*/  MOV R15, 0x400 ;  /* 0x00000400000f7802 */ /* 0x000fe40000000f00 */
[----:B--2---:R-:W-:Y:S02]  /*9190*/  FMNMX.FTZ R7, R0, R14, !PT ;  /* 0x0000000e00077209 */ /* 0x004fe40007810000 */
[----:B---3--:R-:W-:-:S04]  /*91a0*/  LEA R9, R16, R15, 0x18 ;  /* 0x0000000f10097211 */ /* 0x008fc800078ec0ff */
[----:B0-----:R-:W-:-:S05]  /*91b0*/  @!P0 LEA.HI R0, R18, R9, RZ, 0x1d ;  /* 0x0000000912008211 */ /* 0x001fca00078fe8ff */
[----:B------:R0:W-:Y:S01]  /*91c0*/  @!P0 STS [R0], R7 ;  /* 0x0000000700008388 */ /* 0x0001e20000000800 */
[----:B------:R-:W-:Y:S01]  /*91d0*/  BAR.SYNC.DEFER_BLOCKING 0x0 ;  /* 0x0000000000007b1d */ /* 0x000fe20000010000 */
[C---:B------:R-:W-:Y:S01]  /*91e0*/  ISETP.GT.U32.AND P0, PT, R6.reuse, 0x1, PT ;  /* 0x000000010600780c */ /* 0x040fe20003f04070 */
[----:B------:R-:W-:Y:S01]  /*91f0*/  IMAD.MOV.U32 R10, RZ, RZ, -0x800001 ;  /* 0xff7fffffff0a7424 */ /* 0x000fe200078e00ff */
[----:B0-----:R-:W-:-:S05]  /*9200*/  LEA R0, R6, R9, 0x2 ;  /* 0x0000000906007211 */ /* 0x001fca00078e10ff */
[----:B------:R-:W0:Y:S01]  /*9210*/  S2UR UR10, SR_CTAID.Y ;  /* 0x00000000000a79c3 */ /* 0x000e220000002600 */
[----:B------:R-:W-:Y:S05]  /*9220*/  BSSY.RECONVERGENT B0, `(.L_x_552) ;  /* 0x0000150000007945 */ /* 0x000fea0003800200 */
[----:B------:R-:W2:Y:S01]  /*9230*/  @!P0 LDS R10, [R0] ;  /* 0x00000000000a8984 */ /* 0x000ea20000000800 */
[----:B0-----:R-:W-:Y:S02]  /*9240*/  IMAD R23, R5, UR10, RZ ;  /* 0x0000000a05177c24 */ /* 0x001fe4000f8e02ff */
[----:B------:R-:W-:-:S03]  /*9250*/  IMAD.MOV.U32 R5, RZ, RZ, RZ ;  /* 0x000000ffff057224 */ /* 0x000fc600078e00ff */
[----:B------:R-:W-:Y:S01]  /*9260*/  SHF.R.S32.HI R4, RZ, 0x1f, R23 ;  /* 0x0000001fff047819 */ /* 0x000fe20000011417 */
[----:B--2---:R-:W0:Y:S02]  /*9270*/  SHFL.BFLY PT, R7, R10, 0x1, 0x1f ;  /* 0x0c201f000a077f89 */ /* 0x004e2400000e0000 */
[----:B0-----:R-:W-:Y:S02]  /*9280*/  FMNMX.FTZ R8, R7, R10, !PT ;  /* 0x0000000a07087209 */ /* 0x001fe40007810000 */
[----:B------:R-:W-:-:S04]  /*9290*/  IADD3 R7, PT, PT, R18, R3, RZ ;  /* 0x0000000312077210 */ /* 0x000fc80007ffe0ff */
[----:B------:R-:W-:Y:S01]  /*92a0*/  ISETP.GE.AND P0, PT, R7, R22, PT ;  /* 0x000000160700720c */ /* 0x000fe20003f06270 */
[----:B------:R-:W0:-:S12]  /*92b0*/  SHFL.IDX PT, R8, R8, RZ, 0x1f ;  /* 0x00001fff08087589 */ /* 0x000e1800000e0000 */
[----:B------:R-:W-:Y:S05]  /*92c0*/  @P0 BRA `(.L_x_553) ;  /* 0x0000001400140947 */ /* 0x000fea0003800000 */
[----:B------:R-:W2:Y:S02]  /*92d0*/  LDC.64 R10, c[0x0][0x420] ;  /* 0x00010800ff0a7b82 */ /* 0x000ea40000000a00 */
[----:B--2---:R-:W-:-:S04]  /*92e0*/  ISETP.NE.U32.AND P0, PT, R10, RZ, PT ;  /* 0x000000ff0a00720c */ /* 0x004fc80003f05070 */
[----:B------:R-:W-:-:S13]  /*92f0*/  ISETP.NE.AND.EX P0, PT, R11, RZ, PT, P0 ;  /* 0x000000ff0b00720c */ /* 0x000fda0003f05300 */
[----:B------:R-:W-:Y:S05]  /*9300*/  @P0 BRA `(.L_x_554) ;  /* 0x0000000c008c0947 */ /* 0x000fea0003800000 */
[----:B------:R-:W-:Y:S01]  /*9310*/  VIADDMNMX R10, R7, 0x40, R22, !PT ;  /* 0x00000040070a7846 */ /* 0x000fe20007800116 */
[----:B------:R-:W-:Y:S01]  /*9320*/  BSSY.RECONVERGENT B1, `(.L_x_555) ;  /* 0x000001c000017945 */ /* 0x000fe20003800200 */
[----:B------:R-:W-:Y:S01]  /*9330*/  LOP3.LUT R5, RZ, R18, RZ, 0x33, !PT ;  /* 0x00000012ff057212 */ /* 0x000fe200078e33ff */
[----:B------:R-:W-:-:S03]  /*9340*/  IMAD.MOV.U32 R11, RZ, RZ, R7 ;  /* 0x000000ffff0b7224 */ /* 0x000fc600078e0007 */
[----:B------:R-:W-:-:S04]  /*9350*/  IADD3 R10, PT, PT, -R3, R10, R5 ;  /* 0x0000000a030a7210 */ /* 0x000fc80007ffe105 */
        /* <DEDUP_REMOVED lines=8> */
[----:B------:R-:W-:Y:S01]  /*93e0*/  LOP3.LUT R10, R5, 0x3, RZ, 0xc0, !PT ;  /* 0x00000003050a7812 */ /* 0x000fe200078ec0ff */
[----:B------:R-:W-:Y:S01]  /*93f0*/  IMAD.MOV.U32 R5, RZ, RZ, RZ ;  /* 0x000000ffff057224 */ /* 0x000fe200078e00ff */
[----:B------:R-:W-:Y:S01]  /*9400*/  MOV R11, R7 ;  /* 0x00000007000b7202 */ /* 0x000fe20000000f00 */
[----:B-1----:R-:W-:Y:S01]  /*9410*/  IMAD R12, R18, 0x4, R13 ;  /* 0x00000004120c7824 */ /* 0x002fe200078e020d */
[----:B------:R-:W-:-:S07]  /*9420*/  IADD3 R10, PT, PT, -R10, RZ, RZ ;  /* 0x000000ff0a0a7210 */ /* 0x000fce0007ffe1ff */
.L_x_557:
[----:B------:R-:W0:Y:S01]  /*9430*/  LDS R13, [R12] ;  /* 0x000000000c0d7984 */ /* 0x000e220000000800 */
[----:B------:R-:W-:Y:S01]  /*9440*/  VIADD R10, R10, 0x1 ;  /* 0x000000010a0a7836 */ /* 0x000fe20000000000 */
[----:B------:R-:W-:-:S04]  /*9450*/  IADD3 R11, PT, PT, R11, 0x40, RZ ;  /* 0x000000400b0b7810 */ /* 0x000fc80007ffe0ff */
[----:B------:R-:W-:Y:S01]  /*9460*/  ISETP.NE.AND P0, PT, R10, RZ, PT ;  /* 0x000000ff0a00720c */ /* 0x000fe20003f05270 */
[----:B0-----:R-:W-:-:S04]  /*9470*/  FADD.FTZ R13, -R8, R13 ;  /* 0x0000000d080d7221 */ /* 0x001fc80000010100 */
[----:B------:R-:W-:-:S06]  /*9480*/  FMUL.FTZ R13, R13, 1.4426950216293334961 ;  /* 0x3fb8aa3b0d0d7820 */ /* 0x000fcc0000410000 */
[----:B------:R-:W0:Y:S02]  /*9490*/  MUFU.EX2 R13, R13 ;  /* 0x0000000d000d7308 */ /* 0x000e240000000800 */
[----:B0-----:R0:W-:Y:S01]  /*94a0*/  STS [R12], R13 ;  /* 0x0000000d0c007388 */ /* 0x0011e20000000800 */
[----:B------:R-:W-:Y:S01]  /*94b0*/  FADD.FTZ R5, R13, R5 ;  /* 0x000000050d057221 */ /* 0x000fe20000010000 */
[----:B0-----:R-:W-:Y:S01]  /*94c0*/  VIADD R12, R12, 0x100 ;  /* 0x000001000c0c7836 */ /* 0x001fe20000000000 */
[----:B------:R-:W-:Y:S06]  /*94d0*/  @P0 BRA `(.L_x_557) ;  /* 0xfffffffc00d40947 */ /* 0x000fec000383ffff */
.L_x_556:
[----:B------:R-:W-:Y:S05]  /*94e0*/  BSYNC.RECONVERGENT B1 ;  /* 0x0000000000017941 */ /* 0x000fea0003800200 */
.L_x_555:
[----:B------:R-:W-:Y:S05]  /*94f0*/  @!P1 BRA `(.L_x_553) ;  /* 0x0000001000889947 */ /* 0x000fea0003800000 */
[----:B-1----:R-:W-:Y:S01]  /*9500*/  IADD3 R12, PT, PT, R22, -R11, RZ ;  /* 0x8000000b160c7210 */ /* 0x002fe20007ffe0ff */
[----:B------:R-:W-:Y:S01]  /*9510*/  VIADD R15, R15, 0x410 ;  /* 0x000004100f0f7836 */ /* 0x000fe20000000000 */
[----:B------:R-:W-:Y:S01]  /*9520*/  SHF.L.U32 R10, R3, 0x2, RZ ;  /* 0x00000002030a7819 */ /* 0x000fe200000006ff */
[----:B------:R-:W-:Y:S01]  /*9530*/  BSSY.RECONVERGENT B1, `(.L_x_558) ;  /* 0x000006d000017945 */ /* 0x000fe20003800200 */
[----:B------:R-:W-:Y:S02]  /*9540*/  ISETP.GT.AND P1, PT, R12, 0x300, PT ;  /* 0x000003000c00780c */ /* 0x000fe40003f24270 */
[----:B------:R-:W-:Y:S01]  /*9550*/  LEA R15, R16, R15, 0x18 ;  /* 0x0000000f100f7211 */ /* 0x000fe200078ec0ff */
[----:B------:R-:W-:Y:S01]  /*9560*/  IMAD R10, R11, 0x4, -R10 ;  /* 0x000000040b0a7824 */ /* 0x000fe200078e0a0a */
[----:B------:R-:W-:-:S04]  /*9570*/  PLOP3.LUT P0, PT, PT, PT, PT, 0x80, 0x8 ;  /* 0x000000000008781c */ /* 0x000fc80003f0f070 */
[----:B------:R-:W-:-:S05]  /*9580*/  IADD3 R10, PT, PT, R10, 0x200, R15 ;  /* 0x000002000a0a7810 */ /* 0x000fca0007ffe00f */
[----:B------:R-:W-:Y:S05]  /*9590*/  @!P1 BRA `(.L_x_559) ;  /* 0x0000000400989947 */ /* 0x000fea0003800000 */
[----:B------:R-:W-:Y:S02]  /*95a0*/  PLOP3.LUT P0, PT, PT, PT, PT, 0x8, 0x80 ;  /* 0x000000000080781c */ /* 0x000fe40003f0e170 */
[----:B------:R-:W-:-:S11]  /*95b0*/  IADD3 R12, PT, PT, R22, -0x300, RZ ;  /* 0xfffffd00160c7810 */ /* 0x000fd60007ffe0ff */
.L_x_560:
[----:B------:R-:W0:Y:S01]  /*95c0*/  LDS R13, [R10+-0x200] ;  /* 0xfffe00000a0d7984 */ /* 0x000e220000000800 */
[----:B------:R-:W-:-:S03]  /*95d0*/  VIADD R11, R11, 0x400 ;  /* 0x000004000b0b7836 */ /* 0x000fc60000000000 */
[----:B------:R-:W1:Y:S02]  /*95e0*/  LDS R15, [R10+-0x100] ;  /* 0xffff00000a0f7984 */ /* 0x000e640000000800 */
        /* <DEDUP_REMOVED lines=9> */
[----:B0-----:R-:W-:-:S03]  /*9680*/  FADD.FTZ R13, -R8, R13 ;  /* 0x0000000d080d7221 */ /* 0x001fc60000010100 */
[----:B------:R-:W0:Y:S01]  /*9690*/  LDS R39, [R10+0x800] ;  /* 0x000800000a277984 */ /* 0x000e220000000800 */
[----:B------:R-:W-:Y:S01]  /*96a0*/  FMUL.FTZ R13, R13, 1.4426950216293334961 ;  /* 0x3fb8aa3b0d0d7820 */ /* 0x000fe20000410000 */
[C---:B-1----:R-:W-:Y:S02]  /*96b0*/  FADD.FTZ R15, -R8.reuse, R15 ;  /* 0x0000000f080f7221 */ /* 0x042fe40000010100 */
[----:B------:R-:W1:Y:S01]  /*96c0*/  LDS R41, [R10+0x900] ;  /* 0x000900000a297984 */ /* 0x000e620000000800 */
[C---:B--2---:R-:W-:Y:S01]  /*96d0*/  FADD.FTZ R21, -R8.reuse, R21 ;  /* 0x0000001508157221 */ /* 0x044fe20000010100 */
        /* <DEDUP_REMOVED lines=9> */
[----:B------:R-:W0:Y:S01]  /*9770*/  MUFU.EX2 R15, R15 ;  /* 0x0000000f000f7308 */ /* 0x000e220000000800 */
[----:B------:R-:W-:Y:S01]  /*9780*/  FMUL.FTZ R27, R27, 1.4426950216293334961 ;  /* 0x3fb8aa3b1b1b7820 */ /* 0x000fe20000410000 */
[C---:B-----5:R-:W-:Y:S01]  /*9790*/  FADD.FTZ R29, -R8.reuse, R29 ;  /* 0x0000001d081d7221 */ /* 0x060fe20000010100 */
[----:B------:R-:W5:Y:S01]  /*97a0*/  LDS R49, [R10+0xd00] ;  /* 0x000d00000a317984 */ /* 0x000f620000000800 */
[C---:B------:R-:W-:Y:S02]  /*97b0*/  FADD.FTZ R31, -R8.reuse, R31 ;  /* 0x0000001f081f7221 */ /* 0x040fe40000010100 */
[----:B------:R-:W-:Y:S02]  /*97c0*/  FMUL.FTZ R29, R29, 1.4426950216293334961 ;  /* 0x3fb8aa3b1d1d7820 */ /* 0x000fe40000410000 */
[----:B------:R-:W1:Y:S01]  /*97d0*/  MUFU.EX2 R21, R21 ;  /* 0x0000001500157308 */ /* 0x000e620000000800 */
[----:B------:R-:W-:Y:S01]  /*97e0*/  FADD.FTZ R5, R13, R5 ;  /* 0x000000050d057221 */ /* 0x000fe20000010000 */
[----:B------:R-:W-:Y:S01]  /*97f0*/  FMUL.FTZ R31, R31, 1.4426950216293334961 ;  /* 0x3fb8aa3b1f1f7820 */ /* 0x000fe20000410000 */
[C---:B------:R-:W-:Y:S01]  /*9800*/  FADD.FTZ R33, -R8.reuse, R33 ;  /* 0x0000002108217221 */ /* 0x040fe20000010100 */
[----:B------:R-:W-:Y:S01]  /*9810*/  STS [R10+-0x200], R13 ;  /* 0xfffe000d0a007388 */ /* 0x000fe20000000800 */
[----:B------:R-:W-:-:S02]  /*9820*/  FADD.FTZ R35, -R8, R35 ;  /* 0x0000002308237221 */ /* 0x000fc40000010100 */
[----:B------:R-:W-:Y:S01]  /*9830*/  FMUL.FTZ R33, R33, 1.4426950216293334961 ;  /* 0x3fb8aa3b21217820 */ /* 0x000fe20000410000 */
[----:B------:R-:W2:Y:S01]  /*9840*/  MUFU.EX2 R25, R25 ;  /* 0x0000001900197308 */ /* 0x000ea20000000800 */
[----:B0-----:R-:W-:Y:S01]  /*9850*/  FADD.FTZ R5, R5, R15 ;  /* 0x0000000f05057221 */ /* 0x001fe20000010000 */
[----:B------:R-:W-:Y:S01]  /*9860*/  FMUL.FTZ R35, R35, 1.4426950216293334961 ;  /* 0x3fb8aa3b23237820 */ /* 0x000fe20000410000 */
[C---:B------:R-:W-:Y:S01]  /*9870*/  FADD.FTZ R37, -R8.reuse, R37 ;  /* 0x0000002508257221 */ /* 0x040fe20000010100 */
[----:B------:R-:W-:Y:S01]  /*9880*/  STS [R10+-0x100], R15 ;  /* 0xffff000f0a007388 */ /* 0x000fe20000000800 */
[C---:B------:R-:W-:Y:S02]  /*9890*/  FADD.FTZ R39, -R8.reuse, R39 ;  /* 0x0000002708277221 */ /* 0x040fe40000010100 */
[----:B------:R-:W-:Y:S01]  /*98a0*/  FMUL.FTZ R37, R37, 1.4426950216293334961 ;  /* 0x3fb8aa3b25257820 */ /* 0x000fe20000410000 */
[----:B------:R-:W0:Y:S01]  /*98b0*/  MUFU.EX2 R27, R27 ;  /* 0x0000001b001b7308 */ /* 0x000e220000000800 */
[----:B-1----:R-:W-:Y:S01]  /*98c0*/  FADD.FTZ R5, R5, R21 ;  /* 0x0000001505057221 */ /* 0x002fe20000010000 */
[----:B------:R-:W-:Y:S01]  /*98d0*/  FMUL.FTZ R39, R39, 1.4426950216293334961 ;  /* 0x3fb8aa3b27277820 */ /* 0x000fe20000410000 */
[C---:B------:R-:W-:Y:S01]  /*98e0*/  FADD.FTZ R41, -R8.reuse, R41 ;  /* 0x0000002908297221 */ /* 0x040fe20000010100 */
[----:B------:R-:W-:Y:S03]  /*98f0*/  STS [R10], R21 ;  /* 0x000000150a007388 */ /* 0x000fe60000000800 */
[----:B------:R-:W-:Y:S01]  /*9900*/  FMUL.FTZ R41, R41, 1.4426950216293334961 ;  /* 0x3fb8aa3b29297820 */ /* 0x000fe20000410000 */
[----:B------:R-:W1:Y:S01]  /*9910*/  MUFU.EX2 R29, R29 ;  /* 0x0000001d001d7308 */ /* 0x000e620000000800 */
[----:B--2---:R-:W-:Y:S01]  /*9920*/  FADD.FTZ R5, R5, R25 ;  /* 0x0000001905057221 */ /* 0x004fe20000010000 */
[C---:B------:R-:W-:Y:S01]  /*9930*/  FADD.FTZ R43, -R8.reuse, R43 ;  /* 0x0000002b082b7221 */ /* 0x040fe20000010100 */
[C---:B---3--:R-:W-:Y:S01]  /*9940*/  FADD.FTZ R45, -R8.reuse, R45 ;  /* 0x0000002d082d7221 */ /* 0x048fe20000010100 */
[----:B------:R-:W-:Y:S02]  /*9950*/  STS [R10+0x100], R25 ;  /* 0x000100190a007388 */ /* 0x000fe40000000800 */
[----:B------:R-:W-:Y:S01]  /*9960*/  FMUL.FTZ R43, R43, 1.4426950216293334961 ;  /* 0x3fb8aa3b2b2b7820 */ /* 0x000fe20000410000 */
[----:B------:R-:W-:Y:S01]  /*9970*/  FMUL.FTZ R45, R45, 1.4426950216293334961 ;  /* 0x3fb8aa3b2d2d7820 */ /* 0x000fe20000410000 */
[----:B------:R-:W2:Y:S01]  /*9980*/  MUFU.EX2 R31, R31 ;  /* 0x0000001f001f7308 */ /* 0x000ea20000000800 */
[----:B0-----:R-:W-:Y:S01]  /*9990*/  FADD.FTZ R5, R5, R27 ;  /* 0x0000001b05057221 */ /* 0x001fe20000010000 */
[C---:B----4-:R-:W-:Y:S01]  /*99a0*/  FADD.FTZ R47, -R8.reuse, R47 ;  /* 0x0000002f082f7221 */ /* 0x050fe20000010100 */
[----:B-----5:R-:W-:Y:S01]  /*99b0*/  FADD.FTZ R49, -R8, R49 ;  /* 0x0000003108317221 */ /* 0x020fe20000010100 */
[----:B------:R-:W-:Y:S02]  /*99c0*/  STS [R10+0x200], R27 ;  /* 0x0002001b0a007388 */ /* 0x000fe40000000800 */
[----:B------:R-:W-:Y:S01]  /*99d0*/  FMUL.FTZ R47, R47, 1.4426950216293334961 ;  /* 0x3fb8aa3b2f2f7820 */ /* 0x000fe20000410000 */
[----:B------:R-:W-:Y:S01]  /*99e0*/  FMUL.FTZ R49, R49, 1.4426950216293334961 ;  /* 0x3fb8aa3b31317820 */ /* 0x000fe20000410000 */
[----:B------:R-:W0:Y:S01]  /*99f0*/  MUFU.EX2 R33, R33 ;  /* 0x0000002100217308 */ /* 0x000e220000000800 */
[----:B-1----:R-:W-:Y:S01]  /*9a00*/  FADD.FTZ R5, R5, R29 ;  /* 0x0000001d05057221 */ /* 0x002fe20000010000 */
[----:B------:R-:W-:Y:S06]  /*9a10*/  STS [R10+0x300], R29 ;  /* 0x0003001d0a007388 */ /* 0x000fec0000000800 */
[----:B------:R-:W1:Y:S01]  /*9a20*/  MUFU.EX2 R35, R35 ;  /* 0x0000002300237308 */ /* 0x000e620000000800 */
[----:B--2---:R-:W-:Y:S01]  /*9a30*/  FADD.FTZ R5, R5, R31 ;  /* 0x0000001f05057221 */ /* 0x004fe20000010000 */
[----:B------:R-:W-:Y:S06]  /*9a40*/  STS [R10+0x400], R31 ;  /* 0x0004001f0a007388 */ /* 0x000fec0000000800 */
        /* <DEDUP_REMOVED lines=20> */
[----:B------:R-:W-:Y:S03]  /*9b90*/  STS [R10+0xb00], R45 ;  /* 0x000b002d0a007388 */ /* 0x000fe60000000800 */
[----:B-1----:R-:W-:Y:S01]  /*9ba0*/  FADD.FTZ R5, R5, R47 ;  /* 0x0000002f05057221 */ /* 0x002fe20000010000 */
[----:B------:R-:W-:Y:S04]  /*9bb0*/  STS [R10+0xc00], R47 ;  /* 0x000c002f0a007388 */ /* 0x000fe80000000800 */
[----:B--2---:R0:W-:Y:S01]  /*9bc0*/  STS [R10+0xd00], R49 ;  /* 0x000d00310a007388 */ /* 0x0041e20000000800 */
[----:B------:R-:W-:Y:S01]  /*9bd0*/  FADD.FTZ R5, R5, R49 ;  /* 0x0000003105057221 */ /* 0x000fe20000010000 */
[----:B0-----:R-:W-:Y:S01]  /*9be0*/  IADD3 R10, PT, PT, R10, 0x1000, RZ ;  /* 0x000010000a0a7810 */ /* 0x001fe20007ffe0ff */
[----:B------:R-:W-:Y:S06]  /*9bf0*/  @!P1 BRA `(.L_x_560) ;  /* 0xfffffff800709947 */ /* 0x000fec000383ffff */
.L_x_559:
[----:B------:R-:W-:Y:S05]  /*9c00*/  BSYNC.RECONVERGENT B1 ;  /* 0x0000000000017941 */ /* 0x000fea0003800200 */
.L_x_558:
[----:B------:R-:W-:Y:S01]  /*9c10*/  IMAD.IADD R12, R22, 0x1, -R11 ;  /* 0x00000001160c7824 */ /* 0x000fe200078e0a0b */
[----:B------:R-:W-:Y:S04]  /*9c20*/  BSSY.RECONVERGENT B1, `(.L_x_561) ;  /* 0x0000036000017945 */ /* 0x000fe80003800200 */
[----:B------:R-:W-:-:S13]  /*9c30*/  ISETP.GT.AND P1, PT, R12, 0x100, PT ;  /* 0x000001000c00780c */ /* 0x000fda0003f24270 */
[----:B------:R-:W-:Y:S05]  /*9c40*/  @!P1 BRA `(.L_x_562) ;  /* 0x0000000000cc9947 */ /* 0x000fea0003800000 */
[----:B------:R-:W0:Y:S01]  /*9c50*/  LDS R13, [R10+-0x200] ;  /* 0xfffe00000a0d7984 */ /* 0x000e220000000800 */
[----:B------:R-:W-:Y:S02]  /*9c60*/  PLOP3.LUT P0, PT, PT, PT, PT, 0x8, 0x80 ;  /* 0x000000000080781c */ /* 0x000fe40003f0e170 */
[----:B------:R-:W-:Y:S01]  /*9c70*/  IADD3 R11, PT, PT, R11, 0x200, RZ ;  /* 0x000002000b0b7810 */ /* 0x000fe20007ffe0ff */
[----:B------:R-:W1:Y:S04]  /*9c80*/  LDS R15, [R10+-0x100] ;  /* 0xffff00000a0f7984 */ /* 0x000e680000000800 */
[----:B------:R-:W2:Y:S04]  /*9c90*/  LDS R21, [R10] ;  /* 0x000000000a157984 */ /* 0x000ea80000000800 */
[----:B------:R-:W3:Y:S04]  /*9ca0*/  LDS R25, [R10+0x100] ;  /* 0x000100000a197984 */ /* 0x000ee80000000800 */
[----:B------:R-:W4:Y:S04]  /*9cb0*/  LDS R27, [R10+0x200] ;  /* 0x000200000a1b7984 */ /* 0x000f280000000800 */
[----:B------:R-:W5:Y:S04]  /*9cc0*/  LDS R29, [R10+0x300] ;  /* 0x000300000a1d7984 */ /* 0x000f680000000800 */
[----:B------:R-:W5:Y:S04]  /*9cd0*/  LDS R31, [R10+0x400] ;  /* 0x000400000a1f7984 */ /* 0x000f680000000800 */
[----:B------:R-:W5:Y:S01]  /*9ce0*/  LDS R33, [R10+0x500] ;  /* 0x000500000a217984 */ /* 0x000f620000000800 */
[----:B0-----:R-:W-:-:S04]  /*9cf0*/  FADD.FTZ R13, -R8, R13 ;  /* 0x0000000d080d7221 */ /* 0x001fc80000010100 */
[----:B------:R-:W-:Y:S01]  /*9d00*/  FMUL.FTZ R13, R13, 1.4426950216293334961 ;  /* 0x3fb8aa3b0d0d7820 */ /* 0x000fe20000410000 */
[C---:B-1----:R-:W-:Y:S01]  /*9d10*/  FADD.FTZ R15, -R8.reuse, R15 ;  /* 0x0000000f080f7221 */ /* 0x042fe20000010100 */
        /* <DEDUP_REMOVED lines=38> */
.L_x_562:
[----:B------:R-:W-:Y:S05]  /*9f80*/  BSYNC.RECONVERGENT B1 ;  /* 0x0000000000017941 */ /* 0x000fea0003800200 */
.L_x_561:
[----:B------:R-:W-:-:S13]  /*9f90*/  ISETP.LT.OR P0, PT, R11, R22, P0 ;  /* 0x000000160b00720c */ /* 0x000fda0000701670 */
[----:B------:R-:W-:Y:S05]  /*9fa0*/  @!P0 BRA `(.L_x_553) ;  /* 0x0000000400dc8947 */ /* 0x000fea0003800000 */
[----:B------:R-:W0:Y:S04]  /*9fb0*/  LDS R11, [R10+-0x200] ;  /* 0xfffe00000a0b7984 */ /* 0x000e280000000800 */
[----:B------:R-:W1:Y:S04]  /*9fc0*/  LDS R13, [R10+-0x100] ;  /* 0xffff00000a0d7984 */ /* 0x000e680000000800 */
[----:B------:R-:W2:Y:S04]  /*9fd0*/  LDS R15, [R10] ;  /* 0x000000000a0f7984 */ /* 0x000ea80000000800 */
[----:B------:R-:W3:Y:S01]  /*9fe0*/  LDS R21, [R10+0x100] ;  /* 0x000100000a157984 */ /* 0x000ee20000000800 */
[C---:B0-----:R-:W-:Y:S01]  /*9ff0*/  FADD.FTZ R11, -R8.reuse, R11 ;  /* 0x0000000b080b7221 */ /* 0x041fe20000010100 */
[----:B-1----:R-:W-:-:S03]  /*a000*/  FADD.FTZ R13, -R8, R13 ;  /* 0x0000000d080d7221 */ /* 0x002fc60000010100 */
        /* <DEDUP_REMOVED lines=19> */
.L_x_554:
[----:B-1----:R-:W-:Y:S01]  /*a140*/  VIADDMNMX R12, R7, 0x40, R22, !PT ;  /* 0x00000040070c7846 */ /* 0x002fe20007800116 */
[----:B------:R-:W-:Y:S01]  /*a150*/  BSSY.RECONVERGENT B1, `(.L_x_563) ;  /* 0x0000024000017945 */ /* 0x000fe20003800200 */
[----:B------:R-:W-:-:S04]  /*a160*/  LOP3.LUT R5, RZ, R18, RZ, 0x33, !PT ;  /* 0x00000012ff057212 */ /* 0x000fc800078e33ff */
[----:B------:R-:W-:Y:S01]  /*a170*/  IADD3 R13, PT, PT, -R3, R12, R5 ;  /* 0x0000000c030d7210 */ /* 0x000fe20007ffe105 */
[----:B------:R-:W-:-:S03]  /*a180*/  IMAD.MOV.U32 R12, RZ, RZ, R7 ;  /* 0x000000ffff0c7224 */ /* 0x000fc600078e0007 */
[C---:B------:R-:W-:Y:S02]  /*a190*/  LOP3.LUT R5, R13.reuse, 0xc0, RZ, 0xc0, !PT ;  /* 0x000000c00d057812 */ /* 0x040fe400078ec0ff */
[----:B------:R-:W-:Y:S02]  /*a1a0*/  ISETP.GE.U32.AND P0, PT, R13, 0xc0, PT ;  /* 0x000000c00d00780c */ /* 0x000fe40003f06070 */
[----:B------:R-:W-:Y:S01]  /*a1b0*/  ISETP.NE.AND P1, PT, R5, 0xc0, PT ;  /* 0x000000c00500780c */ /* 0x000fe20003f25270 */
[----:B------:R-:W-:-:S12]  /*a1c0*/  HFMA2 R5, -RZ, RZ, 0, 0 ;  /* 0x00000000ff057431 */ /* 0x000fd800000001ff */
[----:B------:R-:W-:Y:S05]  /*a1d0*/  @!P1 BRA `(.L_x_564) ;  /* 0x00000000006c9947 */ /* 0x000fea0003800000 */
[----:B------:R-:W-:Y:S02]  /*a1e0*/  IADD3 R15, PT, PT, R15, 0x410, RZ ;  /* 0x000004100f0f7810 */ /* 0x000fe40007ffe0ff */
[----:B------:R-:W-:Y:S02]  /*a1f0*/  LEA.HI R5, R13, 0x1, RZ, 0x1a ;  /* 0x000000010d057811 */ /* 0x000fe400078fd0ff */
[----:B------:R-:W-:Y:S02]  /*a200*/  IADD3 R20, P1, P2, R23, R10, R7 ;  /* 0x0000000a17147210 */ /* 0x000fe40007a3e007 */
[----:B------:R-:W-:Y:S02]  /*a210*/  LEA R15, R16, R15, 0x18 ;  /* 0x0000000f100f7211 */ /* 0x000fe400078ec0ff */
[----:B------:R-:W-:Y:S01]  /*a220*/  LOP3.LUT R10, R5, 0x3, RZ, 0xc0, !PT ;  /* 0x00000003050a7812 */ /* 0x000fe200078ec0ff */
[----:B------:R-:W-:Y:S01]  /*a230*/  IMAD.MOV.U32 R5, RZ, RZ, RZ ;  /* 0x000000ffff057224 */ /* 0x000fe200078e00ff */
[----:B------:R-:W-:Y:S01]  /*a240*/  IADD3.X R11, PT, PT, R4, R11, RZ, P1, P2 ;  /* 0x0000000b040b7210 */ /* 0x000fe20000fe44ff */
[----:B------:R-:W-:Y:S01]  /*a250*/  IMAD R13, R18, 0x4, R15 ;  /* 0x00000004120d7824 */ /* 0x000fe200078e020f */
[----:B------:R-:W-:-:S02]  /*a260*/  MOV R12, R7 ;  /* 0x00000007000c7202 */ /* 0x000fc40000000f00 */
[----:B------:R-:W-:-:S07]  /*a270*/  IADD3 R14, PT, PT, -R10, RZ, RZ ;  /* 0x000000ff0a0e7210 */ /* 0x000fce0007ffe1ff */
.L_x_565:
[----:B------:R-:W-:-:S06]  /*a280*/  IMAD.MOV.U32 R10, RZ, RZ, R20 ;  /* 0x000000ffff0a7224 */ /* 0x000fcc00078e0014 */
[----:B------:R1:W2:Y:S01]  /*a290*/  LDG.E.U8 R10, desc[UR36][R10.64] ;  /* 0x000000240a0a7981 */ /* 0x0002a2000c1e1100 */
[----:B------:R-:W-:Y:S01]  /*a2a0*/  MOV R16, RZ ;  /* 0x000000ff00107202 */ /* 0x000fe20000000f00 */
[----:B------:R-:W-:Y:S01]  /*a2b0*/  VIADD R14, R14, 0x1 ;  /* 0x000000010e0e7836 */ /* 0x000fe20000000000 */
[----:B------:R-:W-:Y:S02]  /*a2c0*/  IADD3 R20, P2, PT, R20, 0x40, RZ ;  /* 0x0000004014147810 */ /* 0x000fe40007f5e0ff */
[----:B------:R-:W-:-:S03]  /*a2d0*/  IADD3 R12, PT, PT, R12, 0x40, RZ ;  /* 0x000000400c0c7810 */ /* 0x000fc60007ffe0ff */
[----:B-1----:R-:W-:Y:S01]  /*a2e0*/  IMAD.X R11, RZ, RZ, R11, P2 ;  /* 0x000000ffff0b7224 */ /* 0x002fe200010e060b */
[----:B--2---:R-:W-:-:S13]  /*a2f0*/  ISETP.NE.AND P1, PT, R10, RZ, PT ;  /* 0x000000ff0a00720c */ /* 0x004fda0003f25270 */
[----:B------:R-:W0:Y:S02]  /*a300*/  @!P1 LDS R15, [R13] ;  /* 0x000000000d0f9984 */ /* 0x000e240000000800 */
[----:B0-----:R-:W-:-:S04]  /*a310*/  @!P1 FADD.FTZ R15, -R8, R15 ;  /* 0x0000000f080f9221 */ /* 0x001fc80000010100 */
[----:B------:R-:W-:-:S04]  /*a320*/  @!P1 FMUL.FTZ R15, R15, 1.4426950216293334961 ;  /* 0x3fb8aa3b0f0f9820 */ /* 0x000fc80000410000 */
[----:B------:R-:W0:Y:S01]  /*a330*/  @!P1 MUFU.EX2 R16, R15 ;  /* 0x0000000f00109308 */ /* 0x000e220000000800 */
[----:B------:R-:W-:Y:S01]  /*a340*/  ISETP.NE.AND P1, PT, R14, RZ, PT ;  /* 0x000000ff0e00720c */ /* 0x000fe20003f25270 */
[----:B0-----:R0:W-:Y:S01]  /*a350*/  STS [R13], R16 ;  /* 0x000000100d007388 */ /* 0x0011e20000000800 */
[----:B------:R-:W-:Y:S01]  /*a360*/  FADD.FTZ R5, R16, R5 ;  /* 0x0000000510057221 */ /* 0x000fe20000010000 */
[----:B0-----:R-:W-:-:S10]  /*a370*/  IADD3 R13, PT, PT, R13, 0x100, RZ ;  /* 0x000001000d0d7810 */ /* 0x001fd40007ffe0ff */
[----:B------:R-:W-:Y:S05]  /*a380*/  @P1 BRA `(.L_x_565) ;  /* 0xfffffffc00bc1947 */ /* 0x000fea000383ffff */
.L_x_564:
[----:B------:R-:W-:Y:S05]  /*a390*/  BSYNC.RECONVERGENT B1 ;  /* 0x0000000000017941 */ /* 0x000fea0003800200 */
.L_x_563:
[----:B------:R-:W-:Y:S05]  /*a3a0*/  @!P0 BRA `(.L_x_553) ;  /* 0x0000000000dc8947 */ /* 0x000fea0003800000 */
[----:B------:R-:W1:Y:S01]  /*a3b0*/  S2R R14, SR_CgaCtaId ;  /* 0x00000000000e7919 */ /* 0x000e620000008800 */
[----:B------:R-:W2:Y:S01]  /*a3c0*/  LDCU.64 UR4, c[0x0][0x420] ;  /* 0x00008400ff0477ac */ /* 0x000ea20008000a00 */
[----:B------:R-:W-:Y:S01]  /*a3d0*/  MOV R10, 0x400 ;  /* 0x00000400000a7802 */ /* 0x000fe20000000f00 */
[----:B------:R-:W-:-:S03]  /*a3e0*/  IMAD.SHL.U32 R11, R3, 0x4, RZ ;  /* 0x00000004030b7824 */ /* 0x000fc600078e00ff */
[----:B------:R-:W-:Y:S01]  /*a3f0*/  IADD3 R13, PT, PT, R10, 0x410, RZ ;  /* 0x000004100a0d7810 */ /* 0x000fe20007ffe0ff */
[----:B------:R-:W-:Y:S01]  /*a400*/  IMAD R10, R12, 0x4, -R11 ;  /* 0x000000040c0a7824 */ /* 0x000fe200078e0a0b */
[----:B--2---:R-:W-:-:S04]  /*a410*/  IADD3 R15, P0, P1, R23, UR4, R12 ;  /* 0x00000004170f7c10 */ /* 0x004fc8000f91e00c */
[----:B------:R-:W-:Y:S02]  /*a420*/  IADD3 R15, P2, PT, R15, 0x80, RZ ;  /* 0x000000800f0f7810 */ /* 0x000fe40007f5e0ff */
[----:B------:R-:W-:-:S04]  /*a430*/  IADD3.X R11, PT, PT, R4, UR5, RZ, P0, P1 ;  /* 0x00000005040b7c10 */ /* 0x000fc800087e24ff */
[----:B------:R-:W-:Y:S02]  /*a440*/  IADD3.X R11, PT, PT, RZ, R11, RZ, P2, !PT ;  /* 0x0000000bff0b7210 */ /* 0x000fe400017fe4ff */
[----:B-1----:R-:W-:-:S04]  /*a450*/  LEA R13, R14, R13, 0x18 ;  /* 0x0000000d0e0d7211 */ /* 0x002fc800078ec0ff */
[----:B------:R-:W-:-:S07]  /*a460*/  IADD3 R13, PT, PT, R10, 0x200, R13 ;  /* 0x000002000a0d7810 */ /* 0x000fce0007ffe00d */
.L_x_566:
[----:B------:R-:W-:-:S05]  /*a470*/  IMAD.MOV.U32 R10, RZ, RZ, R15 ;  /* 0x000000ffff0a7224 */ /* 0x000fca00078e000f */
[----:B------:R-:W2:Y:S04]  /*a480*/  LDG.E.U8 R15, desc[UR36][R10.64+-0x80] ;  /* 0xffff80240a0f7981 */ /* 0x000ea8000c1e1100 */
[----:B------:R-:W3:Y:S04]  /*a490*/  LDG.E.U8 R14, desc[UR36][R10.64+-0x40] ;  /* 0xffffc0240a0e7981 */ /* 0x000ee8000c1e1100 */
[----:B------:R-:W4:Y:S04]  /*a4a0*/  LDG.E.U8 R16, desc[UR36][R10.64] ;  /* 0x000000240a107981 */ /* 0x000f28000c1e1100 */
[----:B------:R-:W5:Y:S01]  /*a4b0*/  LDG.E.U8 R20, desc[UR36][R10.64+0x40] ;  /* 0x000040240a147981 */ /* 0x000f62000c1e1100 */
[----:B------:R-:W-:Y:S01]  /*a4c0*/  IMAD.MOV.U32 R24, RZ, RZ, RZ ;  /* 0x000000ffff187224 */ /* 0x000fe200078e00ff */
[----:B------:R-:W-:-:S02]  /*a4d0*/  IADD3 R12, PT, PT, R12, 0x100, RZ ;  /* 0x000001000c0c7810 */ /* 0x000fc40007ffe0ff */
[----:B--2---:R-:W-:Y:S02]  /*a4e0*/  ISETP.NE.AND P0, PT, R15, RZ, PT ;  /* 0x000000ff0f00720c */ /* 0x004fe40003f05270 */
[----:B---3--:R-:W-:Y:S01]  /*a4f0*/  ISETP.NE.AND P1, PT, R14, RZ, PT ;  /* 0x000000ff0e00720c */ /* 0x008fe20003f25270 */
[----:B------:R-:W-:Y:S01]  /*a500*/  HFMA2 R14, -RZ, RZ, 0, 0 ;  /* 0x00000000ff0e7431 */ /* 0x000fe200000001ff */
[----:B----4-:R-:W-:Y:S01]  /*a510*/  ISETP.NE.AND P2, PT, R16, RZ, PT ;  /* 0x000000ff1000720c */ /* 0x010fe20003f45270 */
[----:B------:R-:W-:Y:S01]  /*a520*/  IMAD.MOV.U32 R16, RZ, RZ, RZ ;  /* 0x000000ffff107224 */ /* 0x000fe200078e00ff */
[----:B-----5:R-:W-:-:S07]  /*a530*/  ISETP.NE.AND P3, PT, R20, RZ, PT ;  /* 0x000000ff1400720c */ /* 0x020fce0003f65270 */
[----:B------:R-:W0:Y:S01]  /*a540*/  @!P0 LDS R15, [R13+-0x200] ;  /* 0xfffe00000d0f8984 */ /* 0x000e220000000800 */
[----:B------:R-:W-:-:S03]  /*a550*/  MOV R20, RZ ;  /* 0x000000ff00147202 */ /* 0x000fc60000000f00 */
[----:B------:R-:W1:Y:S04]  /*a560*/  @!P1 LDS R21, [R13+-0x100] ;  /* 0xffff00000d159984 */ /* 0x000e680000000800 */
[----:B------:R-:W2:Y:S04]  /*a570*/  @!P2 LDS R25, [R13] ;  /* 0x000000000d19a984 */ /* 0x000ea80000000800 */
[----:B------:R-:W3:Y:S01]  /*a580*/  @!P3 LDS R27, [R13+0x100] ;  /* 0x000100000d1bb984 */ /* 0x000ee20000000800 */
[----:B0-----:R-:W-:-:S04]  /*a590*/  @!P0 FADD.FTZ R15, -R8, R15 ;  /* 0x0000000f080f8221 */ /* 0x001fc80000010100 */
[----:B------:R-:W-:Y:S01]  /*a5a0*/  @!P0 FMUL.FTZ R15, R15, 1.4426950216293334961 ;  /* 0x3fb8aa3b0f0f8820 */ /* 0x000fe20000410000 */
[----:B-1----:R-:W-:-:S03]  /*a5b0*/  @!P1 FADD.FTZ R21, -R8, R21 ;  /* 0x0000001508159221 */ /* 0x002fc60000010100 */
[----:B------:R0:W1:Y:S01]  /*a5c0*/  @!P0 MUFU.EX2 R14, R15 ;  /* 0x0000000f000e8308 */ /* 0x0000620000000800 */
[----:B------:R-:W-:Y:S01]  /*a5d0*/  @!P1 FMUL.FTZ R21, R21, 1.4426950216293334961 ;  /* 0x3fb8aa3b15159820 */ /* 0x000fe20000410000 */
[----:B--2---:R-:W-:Y:S01]  /*a5e0*/  @!P2 FADD.FTZ R25, -R8, R25 ;  /* 0x000000190819a221 */ /* 0x004fe20000010100 */
[----:B------:R-:W-:Y:S01]  /*a5f0*/  ISETP.GE.AND P0, PT, R12, R22, PT ;  /* 0x000000160c00720c */ /* 0x000fe20003f06270 */
[----:B---3--:R-:W-:Y:S02]  /*a600*/  @!P3 FADD.FTZ R27, -R8, R27 ;  /* 0x0000001b081bb221 */ /* 0x008fe40000010100 */
[----:B------:R-:W-:Y:S02]  /*a610*/  @!P2 FMUL.FTZ R25, R25, 1.4426950216293334961 ;  /* 0x3fb8aa3b1919a820 */ /* 0x000fe40000410000 */
[----:B------:R-:W2:Y:S01]  /*a620*/  @!P1 MUFU.EX2 R16, R21 ;  /* 0x0000001500109308 */ /* 0x000ea20000000800 */
[----:B------:R-:W-:Y:S01]  /*a630*/  @!P3 FMUL.FTZ R27, R27, 1.4426950216293334961 ;  /* 0x3fb8aa3b1b1bb820 */ /* 0x000fe20000410000 */
[----:B0-----:R-:W-:-:S05]  /*a640*/  IADD3 R15, P1, PT, R10, 0x100, RZ ;  /* 0x000001000a0f7810 */ /* 0x001fca0007f3e0ff */
[----:B------:R-:W-:Y:S01]  /*a650*/  IMAD.X R11, RZ, RZ, R11, P1 ;  /* 0x000000ffff0b7224 */ /* 0x000fe200008e060b */
        /* <DEDUP_REMOVED lines=12> */
.L_x_553:
[----:B------:R-:W-:Y:S05]  /*a720*/  BSYNC.RECONVERGENT B0 ;  /* 0x0000000000007941 */ /* 0x000fea0003800200 */
.L_x_552:
[----:B0-----:R-:W0:Y:S01]  /*a730*/  SHFL.BFLY PT, R8, R5, 0x10, 0x1f ;  /* 0x0e001f0005087f89 */ /* 0x001e2200000e0000 */
[C---:B------:R-:W-:Y:S01]  /*a740*/  ISETP.NE.AND P0, PT, R6.reuse, RZ, PT ;  /* 0x000000ff0600720c */ /* 0x040fe20003f05270 */
[----:B------:R-:W2:Y:S01]  /*a750*/  LDCU UR4, c[0x0][0x3f4] ;  /* 0x00007e80ff0477ac */ /* 0x000ea20008000800 */
[----:B------:R-:W-:Y:S02]  /*a760*/  ISETP.GT.U32.AND P1, PT, R6, 0x1, PT ;  /* 0x000000010600780c */ /* 0x000fe40003f24070 */
[----:B------:R-:W-:Y:S01]  /*a770*/  SHF.R.U32.HI R6, RZ, 0x5, R18 ;  /* 0x00000005ff067819 */ /* 0x000fe20000011612 */
[----:B------:R-:W4:Y:S08]  /*a780*/  LDCU.U8 UR7, c[0x0][0x48c] ;  /* 0x00009180ff0777ac */ /* 0x000f300008000000 */
[----:B------:R-:W-:Y:S01]  /*a790*/  @!P0 IMAD R9, R6, 0x4, R9 ;  /* 0x0000000406098824 */ /* 0x000fe200078e0209 */
[----:B--2---:R-:W-:Y:S01]  /*a7a0*/  UIADD3 UR4, UPT, UPT, UR4, 0x4, URZ ;  /* 0x0000000404047890 */ /* 0x004fe2000fffe0ff */
[----:B0-----:R-:W-:-:S03]  /*a7b0*/  FADD.FTZ R8, R8, R5 ;  /* 0x0000000508087221 */ /* 0x001fc60000010000 */
[----:B------:R-:W-:Y:S02]  /*a7c0*/  USHF.R.S32.HI UR5, URZ, 0x1f, UR4 ;  /* 0x0000001fff057899 */ /* 0x000fe40008011404 */
[----:B---3--:R-:W0:Y:S02]  /*a7d0*/  SHFL.BFLY PT, R11, R8, 0x8, 0x1f ;  /* 0x0d001f00080b7f89 */ /* 0x008e2400000e0000 */
[----:B------:R-:W-:-:S04]  /*a7e0*/  ULEA.HI UR5, UR5, UR4, URZ, 0x2 ;  /* 0x0000000405057291 */ /* 0x000fc8000f8f10ff */
[----:B------:R-:W-:-:S04]  /*a7f0*/  USHF.L.U32 UR5, UR5, 0x2, URZ ;  /* 0x0000000205057899 */ /* 0x000fc800080006ff */
[----:B------:R-:W-:Y:S01]  /*a800*/  ULOP3.LUT UR5, UR5, 0xfffffff0, URZ, 0xc0, !UPT ;  /* 0xfffffff005057892 */ /* 0x000fe2000f8ec0ff */
[----:B0-----:R-:W-:Y:S02]  /*a810*/  FADD.FTZ R11, R8, R11 ;  /* 0x0000000b080b7221 */ /* 0x001fe40000010000 */
[----:B------:R-:W0:Y:S03]  /*a820*/  S2R R8, SR_CTAID.X ;  /* 0x0000000000087919 */ /* 0x000e260000002500 */
[----:B------:R-:W2:Y:S02]  /*a830*/  SHFL.BFLY PT, R10, R11, 0x4, 0x1f ;  /* 0x0c801f000b0a7f89 */ /* 0x000ea400000e0000 */
[----:B--2---:R-:W-:-:S05]  /*a840*/  FADD.FTZ R10, R11, R10 ;  /* 0x0000000a0b0a7221 */ /* 0x004fca0000010000 */
[----:B------:R-:W2:Y:S02]  /*a850*/  SHFL.BFLY PT, R13, R10, 0x2, 0x1f ;  /* 0x0c401f000a0d7f89 */ /* 0x000ea400000e0000 */
[----:B--2---:R-:W-:Y:S01]  /*a860*/  FADD.FTZ R13, R10, R13 ;  /* 0x0000000d0a0d7221 */ /* 0x004fe20000010000 */
[----:B------:R-:W-:-:S04]  /*a870*/  CS2R R10, SRZ ;  /* 0x00000000000a7805 */ /* 0x000fc8000001ff00 */
[----:B-1----:R-:W1:Y:S02]  /*a880*/  SHFL.BFLY PT, R12, R13, 0x1, 0x1f ;  /* 0x0c201f000d0c7f89 */ /* 0x002e6400000e0000 */
[----:B-1----:R-:W-:-:S05]  /*a890*/  FADD.FTZ R12, R13, R12 ;  /* 0x0000000c0d0c7221 */ /* 0x002fca0000010000 */
[----:B------:R-:W-:Y:S01]  /*a8a0*/  @!P0 STS [R9+0x8], R12 ;  /* 0x0000080c09008388 */ /* 0x000fe20000000800 */
[----:B------:R-:W-:Y:S01]  /*a8b0*/  BAR.SYNC.DEFER_BLOCKING 0x0 ;  /* 0x0000000000007b1d */ /* 0x000fe20000010000 */
[----:B----4-:R-:W-:-:S05]  /*a8c0*/  ISETP.NE.AND P0, PT, RZ, UR7, PT ;  /* 0x00000007ff007c0c */ /* 0x010fca000bf05270 */
[----:B------:R-:W1:Y:S01]  /*a8d0*/  @!P1 LDS R12, [R0+0x8] ;  /* 0x00000800000c9984 */ /* 0x000e620000000800 */
[----:B------:R-:W-:-:S03]  /*a8e0*/  ISETP.GE.AND P1, PT, R7, R22, PT ;  /* 0x000000160700720c */ /* 0x000fc60003f26270 */
[----:B-1----:R-:W1:Y:S02]  /*a8f0*/  SHFL.BFLY PT, R5, R12, 0x1, 0x1f ;  /* 0x0c201f000c057f89 */ /* 0x002e6400000e0000 */
[----:B-1----:R-:W-:-:S06]  /*a900*/  FADD.FTZ R5, R5, R12 ;  /* 0x0000000c05057221 */ /* 0x002fcc0000010000 */
[----:B------:R-:W1:Y:S02]  /*a910*/  SHFL.IDX PT, R5, R5, RZ, 0x1f ;  /* 0x00001fff05057589 */ /* 0x000e6400000e0000 */
[----:B-1----:R-:W-:-:S04]  /*a920*/  FADD.FTZ R9, R5, 9.9999999747524270788e-07 ;  /* 0x358637bd05097421 */ /* 0x002fc80000010000 */
[----:B------:R1:W2:Y:S01]  /*a930*/  MUFU.RCP R20, R9 ;  /* 0x0000000900147308 */ /* 0x0002a20000001000 */
[----:B0-----:R-:W-:Y:S05]  /*a940*/  @!P0 BRA `(.L_x_567) ;  /* 0x0000000000208947 */ /* 0x001fea0003800000 */
[----:B------:R-:W0:Y:S08]  /*a950*/  LDC R5, c[0x0][0x3f8] ;  /* 0x0000fe00ff057b82 */ /* 0x000e300000000800 */
[----:B------:R-:W3:Y:S08]  /*a960*/  LDC R0, c[0x0][0x488] ;  /* 0x00012200ff007b82 */ /* 0x000ef00000000800 */
[----:B-1----:R-:W3:Y:S08]  /*a970*/  LDC R9, c[0x0][0x40c] ;  /* 0x00010300ff097b82 */ /* 0x002ef00000000800 */
[----:B------:R-:W1:Y:S01]  /*a980*/  LDC R11, c[0x0][0x3f4] ;  /* 0x0000fd00ff0b7b82 */ /* 0x000e620000000800 */
[----:B0-----:R-:W-:-:S04]  /*a990*/  IMAD R5, R5, UR10, R8 ;  /* 0x0000000a05057c24 */ /* 0x001fc8000f8e0208 */
[----:B---3--:R-:W-:-:S04]  /*a9a0*/  IMAD R0, R5, R0, R9 ;  /* 0x0000000005007224 */ /* 0x008fc800078e0209 */
[----:B-1----:R-:W-:-:S05]  /*a9b0*/  IMAD R10, R0, R11, RZ ;  /* 0x0000000b000a7224 */ /* 0x002fca00078e02ff */
[----:B------:R-:W-:-:S07]  /*a9c0*/  SHF.R.S32.HI R11, RZ, 0x1f, R10 ;  /* 0x0000001fff0b7819 */ /* 0x000fce000001140a */
.L_x_567:
[----:B------:R-:W-:Y:S04]  /*a9d0*/  BSSY.RECONVERGENT B0, `(.L_x_568) ;  /* 0x0000062000007945 */ /* 0x000fe80003800200 */
[----:B------:R-:W-:Y:S05]  /*a9e0*/  @P1 BRA `(.L_x_569) ;  /* 0x0000000400801947 */ /* 0x000fea0003800000 */
[----:B------:R-:W-:Y:S01]  /*a9f0*/  VIADDMNMX R0, R7, 0x40, R22, !PT ;  /* 0x0000004007007846 */ /* 0x000fe20007800116 */
[----:B------:R-:W-:Y:S01]  /*aa00*/  BSSY.RECONVERGENT B1, `(.L_x_570) ;  /* 0x0000028000017945 */ /* 0x000fe20003800200 */
[----:B------:R-:W-:-:S04]  /*aa10*/  LOP3.LUT R5, RZ, R18, RZ, 0x33, !PT ;  /* 0x00000012ff057212 */ /* 0x000fc800078e33ff */
[----:B------:R-:W-:-:S04]  /*aa20*/  IADD3 R0, PT, PT, -R3, R0, R5 ;  /* 0x0000000003007210 */ /* 0x000fc80007ffe105 */
[C---:B------:R-:W-:Y:S02]  /*aa30*/  LOP3.LUT R5, R0.reuse, 0xc0, RZ, 0xc0, !PT ;  /* 0x000000c000057812 */ /* 0x040fe400078ec0ff */
[----:B------:R-:W-:Y:S02]  /*aa40*/  ISETP.GE.U32.AND P1, PT, R0, 0xc0, PT ;  /* 0x000000c00000780c */ /* 0x000fe40003f26070 */
[----:B------:R-:W-:-:S13]  /*aa50*/  ISETP.NE.AND P2, PT, R5, 0xc0, PT ;  /* 0x000000c00500780c */ /* 0x000fda0003f45270 */
[----:B------:R-:W-:Y:S05]  /*aa60*/  @!P2 BRA `(.L_x_571) ;  /* 0x000000000084a947 */ /* 0x000fea0003800000 */
[----:B------:R-:W0:Y:S01]  /*aa70*/  S2UR UR6, SR_CgaCtaId ;  /* 0x00000000000679c3 */ /* 0x000e220000008800 */
[----:B------:R-:W3:Y:S01]  /*aa80*/  LDCU.64 UR8, c[0x0][0x480] ;  /* 0x00009000ff0877ac */ /* 0x000ee20008000a00 */
[----:B------:R-:W-:Y:S02]  /*aa90*/  LEA.HI R0, R0, 0x1, RZ, 0x1a ;  /* 0x0000000100007811 */ /* 0x000fe400078fd0ff */
[----:B------:R-:W-:Y:S01]  /*aaa0*/  IADD3 R15, P2, PT, R7, R10, RZ ;  /* 0x0000000a070f7210 */ /* 0x000fe20007f5e0ff */
[----:B------:R-:W-:Y:S01]  /*aab0*/  UMOV UR4, 0x400 ;  /* 0x0000040000047882 */ /* 0x000fe20000000000 */
[C---:B------:R-:W-:Y:S01]  /*aac0*/  SHF.L.U32 R5, R0.reuse, 0x6, RZ ;  /* 0x0000000600057819 */ /* 0x040fe200000006ff */
[----:B------:R-:W-:Y:S01]  /*aad0*/  UIADD3 UR4, UPT, UPT, UR4, 0x410, URZ ;  /* 0x0000041004047890 */ /* 0x000fe2000fffe0ff */
[----:B------:R-:W-:Y:S01]  /*aae0*/  LOP3.LUT R0, R0, 0x3, RZ, 0xc0, !PT ;  /* 0x0000000300007812 */ /* 0x000fe200078ec0ff */
[----:B------:R-:W-:Y:S01]  /*aaf0*/  IMAD.X R16, RZ, RZ, R11, P2 ;  /* 0x000000ffff107224 */ /* 0x000fe200010e060b */
[----:B------:R-:W-:-:S02]  /*ab00*/  LOP3.LUT R12, R5, 0xc0, RZ, 0xc0, !PT ;  /* 0x000000c0050c7812 */ /* 0x000fc400078ec0ff */
[----:B------:R-:W-:Y:S01]  /*ab10*/  LEA R5, R18, UR5, 0x1 ;  /* 0x0000000512057c11 */ /* 0x000fe2000f8e08ff */
[----:B-1----:R-:W-:Y:S01]  /*ab20*/  IMAD.MOV R9, RZ, RZ, -R0 ;  /* 0x000000ffff097224 */ /* 0x002fe200078e0a00 */
[----:B------:R-:W-:Y:S02]  /*ab30*/  IADD3 R7, PT, PT, R7, R12, RZ ;  /* 0x0000000c07077210 */ /* 0x000fe40007ffe0ff */
[----:B---3--:R-:W-:-:S04]  /*ab40*/  LEA R14, P2, R15, UR8, 0x2 ;  /* 0x000000080f0e7c11 */ /* 0x008fc8000f8410ff */
[----:B------:R-:W-:Y:S01]  /*ab50*/  LEA.HI.X R15, R15, UR9, R16, 0x2, P2 ;  /* 0x000000090f0f7c11 */ /* 0x000fe200090f1410 */
[----:B0-----:R-:W-:-:S06]  /*ab60*/  ULEA UR4, UR6, UR4, 0x18 ;  /* 0x0000000406047291 */ /* 0x001fcc000f8ec0ff */
[----:B------:R-:W-:Y:S02]  /*ab70*/  IADD3 R5, PT, PT, R5, UR4, RZ ;  /* 0x0000000405057c10 */ /* 0x000fe4000fffe0ff */
[----:B------:R-:W-:-:S07]  /*ab80*/  LEA R0, R18, UR4, 0x2 ;  /* 0x0000000412007c11 */ /* 0x000fce000f8e10ff */
.L_x_572:
[----:B---3--:R0:W2:Y:S01]  /*ab90*/  LDS R12, [R0] ;  /* 0x00000000000c7984 */ /* 0x0080a20000000800 */
[----:B------:R-:W-:Y:S01]  /*aba0*/  @P0 MOV R13, R15 ;  /* 0x0000000f000d0202 */ /* 0x000fe20000000f00 */
[----:B------:R-:W-:-:S05]  /*abb0*/  VIADD R9, R9, 0x1 ;  /* 0x0000000109097836 */ /* 0x000fca0000000000 */
[----:B------:R-:W-:Y:S02]  /*abc0*/  ISETP.NE.AND P3, PT, R9, RZ, PT ;  /* 0x000000ff0900720c */ /* 0x000fe40003f65270 */
[----:B0-----:R-:W-:Y:S01]  /*abd0*/  IADD3 R0, PT, PT, R0, 0x100, RZ ;  /* 0x0000010000007810 */ /* 0x001fe20007ffe0ff */
[----:B--2---:R-:W-:-:S05]  /*abe0*/  FMUL.FTZ R21, R12, R20 ;  /* 0x000000140c157220 */ /* 0x004fca0000410000 */
        /* <DEDUP_REMOVED lines=9> */
.L_x_571:
[----:B------:R-:W-:Y:S05]  /*ac80*/  BSYNC.RECONVERGENT B1 ;  /* 0x0000000000017941 */ /* 0x000fea0003800200 */
.L_x_570:
[----:B------:R-:W-:Y:S05]  /*ac90*/  @!P1 BRA `(.L_x_569) ;  /* 0x0000000000d49947 */ /* 0x000fea0003800000 */
[----:B------:R-:W0:Y:S01]  /*aca0*/  S2R R5, SR_CgaCtaId ;  /* 0x0000000000057919 */ /* 0x000e220000008800 */
[----:B------:R-:W3:Y:S01]  /*acb0*/  LDCU.64 UR8, c[0x0][0x480] ;  /* 0x00009000ff0877ac */ /* 0x000ee20008000a00 */
[----:B------:R-:W-:Y:S02]  /*acc0*/  MOV R0, 0x400 ;  /* 0x0000040000007802 */ /* 0x000fe40000000f00 */
[C---:B-1----:R-:W-:Y:S01]  /*acd0*/  IADD3 R9, P0, PT, R7.reuse, R10, RZ ;  /* 0x0000000a07097210 */ /* 0x042fe20007f1e0ff */
[----:B------:R-:W-:Y:S01]  /*ace0*/  UISETP.NE.AND UP0, UPT, UR7, URZ, UPT ;  /* 0x000000ff0700728c */ /* 0x000fe2000bf05270 */
[----:B------:R-:W-:Y:S01]  /*acf0*/  LEA R10, R7, UR5, 0x1 ;  /* 0x00000005070a7c11 */ /* 0x000fe2000f8e08ff */
[----:B------:R-:W-:Y:S01]  /*ad00*/  VIADD R0, R0, 0x410 ;  /* 0x0000041000007836 */ /* 0x000fe20000000000 */
[----:B------:R-:W-:Y:S02]  /*ad10*/  IADD3.X R14, PT, PT, RZ, R11, RZ, P0, !PT ;  /* 0x0000000bff0e7210 */ /* 0x000fe400007fe4ff */
[----:B------:R-:W-:Y:S01]  /*ad20*/  ISETP.NE.AND P1, PT, RZ, UR7, PT ;  /* 0x00000007ff007c0c */ /* 0x000fe2000bf25270 */
[----:B------:R-:W-:Y:S01]  /*ad30*/  IMAD R10, R3, -0x2, R10 ;  /* 0xfffffffe030a7824 */ /* 0x000fe200078e020a */
[----:B------:R-:W-:-:S02]  /*ad40*/  PLOP3.LUT P0, PT, PT, PT, UP0, 0x80, 0x8 ;  /* 0x000000000008781c */ /* 0x000fc40003f0f008 */
[----:B---3--:R-:W-:-:S04]  /*ad50*/  LEA R12, P3, R9, UR8, 0x2 ;  /* 0x00000008090c7c11 */ /* 0x008fc8000f8610ff */
[----:B------:R-:W-:Y:S02]  /*ad60*/  IADD3 R12, P2, PT, R12, 0x200, RZ ;  /* 0x000002000c0c7810 */ /* 0x000fe40007f5e0ff */
[----:B------:R-:W-:-:S05]  /*ad70*/  LEA.HI.X R14, R9, UR9, R14, 0x2, P3 ;  /* 0x00000009090e7c11 */ /* 0x000fca00098f140e */
[----:B------:R-:W-:Y:S01]  /*ad80*/  IMAD.X R13, RZ, RZ, R14, P2 ;  /* 0x000000ffff0d7224 */ /* 0x000fe200010e060e */
[----:B0-----:R-:W-:Y:S01]  /*ad90*/  LEA R5, R5, R0, 0x18 ;  /* 0x0000000005057211 */ /* 0x001fe200078ec0ff */
[----:B------:R-:W-:-:S05]  /*ada0*/  IMAD.SHL.U32 R0, R3, 0x4, RZ ;  /* 0x0000000403007824 */ /* 0x000fca00078e00ff */
[----:B------:R-:W-:-:S04]  /*adb0*/  LEA R0, R7, -R0, 0x2 ;  /* 0x8000000007007211 */ /* 0x000fc800078e10ff */
[--C-:B------:R-:W-:Y:S02]  /*adc0*/  IADD3 R0, PT, PT, R0, 0x200, R5.reuse ;  /* 0x0000020000007810 */ /* 0x100fe40007ffe005 */
[----:B------:R-:W-:-:S07]  /*add0*/  IADD3 R5, PT, PT, R10, 0x100, R5 ;  /* 0x000001000a057810 */ /* 0x000fce0007ffe005 */
.L_x_573:
[----:B------:R-:W2:Y:S01]  /*ade0*/  LDS R9, [R0+-0x200] ;  /* 0xfffe000000097984 */ /* 0x000ea20000000800 */
[----:B------:R-:W-:-:S04]  /*adf0*/  IADD3 R7, PT, PT, R7, 0x100, RZ ;  /* 0x0000010007077810 */ /* 0x000fc80007ffe0ff */
[----:B------:R-:W-:Y:S01]  /*ae00*/  ISETP.GE.AND P2, PT, R7, R22, PT ;  /* 0x000000160700720c */ /* 0x000fe20003f46270 */
[----:B--2---:R-:W-:-:S05]  /*ae10*/  FMUL.FTZ R15, R9, R20 ;  /* 0x00000014090f7220 */ /* 0x004fca0000410000 */
[----:B------:R-:W-:-:S04]  /*ae20*/  F2FP.F16.F32.PACK_AB R9, RZ, R15 ;  /* 0x0000000fff09723e */ /* 0x000fc800000000ff */
[----:B------:R-:W-:-:S05]  /*ae30*/  PRMT R10, R9, 0x7610, R10 ;  /* 0x00007610090a7816 */ /* 0x000fca000000000a */
[----:B------:R0:W-:Y:S04]  /*ae40*/  STS.U16 [R5+-0x100], R10 ;  /* 0xffff000a05007388 */ /* 0x0001e80000000400 */
[----:B------:R-:W1:Y:S01]  /*ae50*/  LDS R9, [R0+-0x100] ;  /* 0xffff000000097984 */ /* 0x000e620000000800 */
[----:B0-----:R-:W-:-:S04]  /*ae60*/  MOV R10, R12 ;  /* 0x0000000c000a7202 */ /* 0x001fc80000000f00 */
[----:B------:R-:W-:Y:S01]  /*ae70*/  IADD3 R12, P3, PT, R10, 0x400, RZ ;  /* 0x000004000a0c7810 */ /* 0x000fe20007f7e0ff */
[----:B-1----:R-:W-:-:S05]  /*ae80*/  FMUL.FTZ R21, R9, R20 ;  /* 0x0000001409157220 */ /* 0x002fca0000410000 */
[----:B------:R-:W-:-:S04]  /*ae90*/  F2FP.F16.F32.PACK_AB R9, RZ, R21 ;  /* 0x00000015ff09723e */ /* 0x000fc800000000ff */
[----:B------:R-:W-:-:S05]  /*aea0*/  PRMT R11, R9, 0x7610, R11 ;  /* 0x00007610090b7816 */ /* 0x000fca000000000b */
[----:B------:R0:W-:Y:S04]  /*aeb0*/  STS.U16 [R5+-0x80], R11 ;  /* 0xffff800b05007388 */ /* 0x0001e80000000400 */
[----:B------:R-:W1:Y:S01]  /*aec0*/  LDS R9, [R0] ;  /* 0x0000000000097984 */ /* 0x000e620000000800 */
[----:B0-----:R-:W-:-:S04]  /*aed0*/  IMAD.MOV.U32 R11, RZ, RZ, R13 ;  /* 0x000000ffff0b7224 */ /* 0x001fc800078e000d */
[----:B------:R-:W-:Y:S01]  /*aee0*/  IMAD.X R13, RZ, RZ, R11, P3 ;  /* 0x000000ffff0d7224 */ /* 0x000fe200018e060b */
[----:B------:R-:W-:Y:S01]  /*aef0*/  @P0 STG.E desc[UR36][R10.64+-0x200], R15 ;  /* 0xfffe000f0a000986 */ /* 0x000fe2000c101924 */
[----:B------:R-:W-:-:S13]  /*af00*/  PLOP3.LUT P0, PT, P1, PT, PT, 0x80, 0x8 ;  /* 0x000000000008781c */ /* 0x000fda0000f0f070 */
[----:B------:R-:W-:Y:S01]  /*af10*/  @P0 STG.E desc[UR36][R10.64+-0x100], R21 ;  /* 0xffff00150a000986 */ /* 0x000fe2000c101924 */
[----:B-1----:R-:W-:-:S05]  /*af20*/  FMUL.FTZ R25, R9, R20 ;  /* 0x0000001409197220 */ /* 0x002fca0000410000 */
[----:B------:R-:W-:Y:S01]  /*af30*/  F2FP.F16.F32.PACK_AB R9, RZ, R25 ;  /* 0x00000019ff09723e */ /* 0x000fe200000000ff */
[----:B------:R-:W-:Y:S03]  /*af40*/  @P0 STG.E desc[UR36][R10.64], R25 ;  /* 0x000000190a000986 */ /* 0x000fe6000c101924 */
[----:B------:R-:W-:-:S05]  /*af50*/  PRMT R14, R9, 0x7610, R14 ;  /* 0x00007610090e7816 */ /* 0x000fca000000000e */
[----:B------:R-:W-:Y:S04]  /*af60*/  STS.U16 [R5], R14 ;  /* 0x0000000e05007388 */ /* 0x000fe80000000400 */
[----:B------:R0:W1:Y:S02]  /*af70*/  LDS R9, [R0+0x100] ;  /* 0x0001000000097984 */ /* 0x0000640000000800 */
[----:B0-----:R-:W-:Y:S01]  /*af80*/  IADD3 R0, PT, PT, R0, 0x400, RZ ;  /* 0x0000040000007810 */ /* 0x001fe20007ffe0ff */
[----:B-1----:R-:W-:-:S05]  /*af90*/  FMUL.FTZ R27, R9, R20 ;  /* 0x00000014091b7220 */ /* 0x002fca0000410000 */
[----:B------:R-:W-:Y:S01]  /*afa0*/  @P0 STG.E desc[UR36][R10.64+0x100], R27 ;  /* 0x0001001b0a000986 */ /* 0x000fe2000c101924 */
[----:B------:R-:W-:-:S05]  /*afb0*/  F2FP.F16.F32.PACK_AB R9, RZ, R27 ;  /* 0x0000001bff09723e */ /* 0x000fca00000000ff */
[----:B------:R0:W-:Y:S02]  /*afc0*/  STS.U16 [R5+0x80], R9 ;  /* 0x0000800905007388 */ /* 0x0001e40000000400 */
[----:B0-----:R-:W-:Y:S01]  /*afd0*/  VIADD R5, R5, 0x200 ;  /* 0x0000020005057836 */ /* 0x001fe20000000000 */
[----:B------:R-:W-:Y:S06]  /*afe0*/  @!P2 BRA `(.L_x_573) ;  /* 0xfffffffc007ca947 */ /* 0x000fec000383ffff */
.L_x_569:
[----:B------:R-:W-:Y:S05]  /*aff0*/  BSYNC.RECONVERGENT B0 ;  /* 0x0000000000007941 */ /* 0x000fea0003800200 */
.L_x_568:
[----:B------:R-:W0:Y:S01]  /*b000*/  LDCU UR4, c[0x0][0x40c] ;  /* 0x00008180ff0477ac */ /* 0x000e220008000800 */
[----:B------:R-:W-:Y:S01]  /*b010*/  IADD3 R16, PT, PT, R22, -0x1, RZ ;  /* 0xffffffff16107810 */ /* 0x000fe20007ffe0ff */
[----:B------:R-:W4:Y:S01]  /*b020*/  S2R R32, SR_CgaCtaId ;  /* 0x0000000000207919 */ /* 0x000f220000008800 */
[----:B------:R-:W-:Y:S01]  /*b030*/  SHF.L.U32 R33, R18, 0x3, RZ ;  /* 0x0000000312217819 */ /* 0x000fe200000006ff */
[----:B------:R-:W-:Y:S01]  /*b040*/  BSSY.RECONVERGENT B0, `(.L_x_574) ;  /* 0x000001c000007945 */ /* 0x000fe20003800200 */
[----:B------:R-:W-:Y:S02]  /*b050*/  LEA.HI R0, R16, R16, RZ, 0x1 ;  /* 0x0000001010007211 */ /* 0x000fe400078f08ff */
[----:B------:R-:W-:Y:S02]  /*b060*/  CS2R R26, SRZ ;  /* 0x00000000001a7805 */ /* 0x000fe4000001ff00 */
[----:B------:R-:W-:Y:S02]  /*b070*/  LOP3.LUT R33, R33, 0xf8, RZ, 0xc0, !PT ;  /* 0x000000f821217812 */ /* 0x000fe400078ec0ff */
[----:B------:R-:W-:-:S02]  /*b080*/  CS2R R24, SRZ ;  /* 0x0000000000187805 */ /* 0x000fc4000001ff00 */
[----:B------:R-:W-:Y:S02]  /*b090*/  LOP3.LUT R35, R0, 0xfffffffe, RZ, 0xc0, !PT ;  /* 0xfffffffe00237812 */ /* 0x000fe400078ec0ff */
[----:B---3--:R-:W-:Y:S02]  /*b0a0*/  MOV R12, 0x400 ;  /* 0x00000400000c7802 */ /* 0x008fe40000000f00 */
[----:B------:R-:W-:Y:S01]  /*b0b0*/  SHF.L.U32 R0, R18, 0x4, RZ ;  /* 0x0000000412007819 */ /* 0x000fe200000006ff */
[----:B------:R-:W-:Y:S02]  /*b0c0*/  IMAD.IADD R35, R16, 0x1, -R35 ;  /* 0x0000000110237824 */ /* 0x000fe400078e0a23 */
[----:B------:R-:W-:Y:S01]  /*b0d0*/  VIADD R5, R12, 0x210 ;  /* 0x000002100c057836 */ /* 0x000fe20000000000 */
[----:B------:R-:W-:Y:S01]  /*b0e0*/  LOP3.LUT R0, R0, 0x1f0, RZ, 0xc0, !PT ;  /* 0x000001f000007812 */ /* 0x000fe200078ec0ff */
[----:B0-----:R-:W-:Y:S01]  /*b0f0*/  IMAD.U32 R47, RZ, RZ, UR4 ;  /* 0x00000004ff2f7e24 */ /* 0x001fe2000f8e00ff */
[----:B------:R-:W-:-:S04]  /*b100*/  ISETP.NE.AND P0, PT, R6, R35, PT ;  /* 0x000000230600720c */ /* 0x000fc80003f05270 */
[----:B------:R-:W-:-:S04]  /*b110*/  ISETP.NE.OR P0, PT, R47, RZ, P0 ;  /* 0x000000ff2f00720c */ /* 0x000fc80000705670 */
[----:B------:R-:W-:Y:S02]  /*b120*/  ISETP.GT.U32.OR P0, PT, R33, 0x8f, P0 ;  /* 0x0000008f2100780c */ /* 0x000fe40000704470 */
[----:B----4-:R-:W-:-:S04]  /*b130*/  LEA R5, R32, R5, 0x18 ;  /* 0x0000000520057211 */ /* 0x010fc800078ec0ff */
[----:B--2---:R-:W-:-:S07]  /*b140*/  IADD3 R20, PT, PT, R5, R0, RZ ;  /* 0x0000000005147210 */ /* 0x004fce0007ffe0ff */
[----:B------:R-:W-:Y:S05]  /*b150*/  @P0 BRA `(.L_x_575) ;  /* 0x0000000000280947 */ /* 0x000fea0003800000 */
[----:B------:R-:W0:Y:S01]  /*b160*/  LDCU.64 UR6, c[0x0][0x3b0] ;  /* 0x00007600ff0677ac */ /* 0x000e220008000a00 */
[----:B------:R-:W-:Y:S01]  /*b170*/  IMAD.MOV.U32 R27, RZ, RZ, RZ ;  /* 0x000000ffff1b7224 */ /* 0x000fe200078e00ff */
[----:B0-----:R-:W-:-:S04]  /*b180*/  UISETP.NE.U32.AND UP0, UPT, UR6, URZ, UPT ;  /* 0x000000ff0600728c */ /* 0x001fc8000bf05070 */
[----:B------:R-:W-:-:S09]  /*b190*/  UISETP.NE.AND.EX UP0, UPT, UR7, URZ, UPT, UP0 ;  /* 0x000000ff0700728c */ /* 0x000fd2000bf05300 */
[----:B------:R-:W-:Y:S05]  /*b1a0*/  BRA.U !UP0, `(.L_x_576) ;  /* 0x0000000108107547 */ /* 0x000fea000b800000 */
[----:B------:R-:W0:Y:S01]  /*b1b0*/  LDC.64 R24, c[0x0][0x3b0] ;  /* 0x0000ec00ff187b82 */ /* 0x000e220000000a00 */
[----:B------:R-:W-:-:S04]  /*b1c0*/  IMAD R5, R8, 0x90, R33 ;  /* 0x0000009008057824 */ /* 0x000fc800078e0221 */
[----:B0-----:R-:W-:-:S06]  /*b1d0*/  IMAD.WIDE.U32 R24, R5, 0x2, R24 ;  /* 0x0000000205187825 */ /* 0x001fcc00078e0018 */
[----:B------:R-:W5:Y:S02]  /*b1e0*/  LDG.E.128 R24, desc[UR36][R24.64] ;  /* 0x0000002418187981 */ /* 0x000f64000c1e1d00 */
.L_x_576:
[----:B-----5:R0:W-:Y:S02]  /*b1f0*/  STS.128 [R20], R24 ;  /* 0x0000001814007388 */ /* 0x0201e40000000c00 */
.L_x_575:
[----:B------:R-:W-:Y:S05]  /*b200*/  BSYNC.RECONVERGENT B0 ;  /* 0x0000000000007941 */ /* 0x000fea0003800200 */
.L_x_574:
[----:B------:R-:W2:Y:S01]  /*b210*/  LDC R15, c[0x0][0x3f8] ;  /* 0x0000fe00ff0f7b82 */ /* 0x000ea20000000800 */
[----:B------:R-:W-:Y:S01]  /*b220*/  ISETP.GT.U32.AND P0, PT, R33, 0x8f, PT ;  /* 0x0000008f2100780c */ /* 0x000fe20003f04070 */
[----:B------:R-:W3:Y:S01]  /*b230*/  LDCU UR11, c[0x0][0x40c] ;  /* 0x00008180ff0b77ac */ /* 0x000ee20008000800 */
[----:B------:R-:W-:Y:S01]  /*b240*/  BSSY.RECONVERGENT B0, `(.L_x_577) ;  /* 0x00001e9000007945 */ /* 0x000fe20003800200 */
[----:B------:R-:W-:Y:S02]  /*b250*/  HFMA2 R0, -RZ, RZ, 0, 0 ;  /* 0x00000000ff007431 */ /* 0x000fe400000001ff */
[----:B-1----:R-:W-:Y:S01]  /*b260*/  IMAD.MOV.U32 R9, RZ, RZ, RZ ;  /* 0x000000ffff097224 */ /* 0x002fe200078e00ff */
[----:B------:R-:W1:Y:S01]  /*b270*/  LDCU.64 UR8, c[0x0][0x3c8] ;  /* 0x00007900ff0877ac */ /* 0x000e620008000a00 */
[----:B------:R-:W-:Y:S01]  /*b280*/  HFMA2 R44, -RZ, RZ, 0, 0 ;  /* 0x00000000ff2c7431 */ /* 0x000fe200000001ff */
[----:B------:R-:W-:Y:S01]  /*b290*/  MOV R46, RZ ;  /* 0x000000ff002e7202 */ /* 0x000fe20000000f00 */
[----:B------:R-:W-:Y:S01]  /*b2a0*/  IMAD.MOV.U32 R11, RZ, RZ, RZ ;  /* 0x000000ffff0b7224 */ /* 0x000fe200078e00ff */
[----:B------:R-:W-:Y:S01]  /*b2b0*/  MOV R5, RZ ;  /* 0x000000ff00057202 */ /* 0x000fe20000000f00 */
[----:B------:R-:W-:-:S02]  /*b2c0*/  IMAD.MOV.U32 R7, RZ, RZ, RZ ;  /* 0x000000ffff077224 */ /* 0x000fc400078e00ff */
[----:B------:R-:W-:Y:S02]  /*b2d0*/  IMAD.MOV.U32 R34, RZ, RZ, RZ ;  /* 0x000000ffff227224 */ /* 0x000fe400078e00ff */
[----:B--2---:R-:W-:-:S04]  /*b2e0*/  IMAD R10, R15, UR10, R8 ;  /* 0x0000000a0f0a7c24 */ /* 0x004fc8000f8e0208 */
[----:B------:R-:W-:Y:S01]  /*b2f0*/  IMAD R10, R10, 0x90, RZ ;  /* 0x000000900a0a7824 */ /* 0x000fe200078e02ff */
[----:B------:R-:W-:Y:S06]  /*b300*/  BAR.SYNC.DEFER_BLOCKING 0x0 ;  /* 0x0000000000007b1d */ /* 0x000fec0000010000 */
[----:B-1-3--:R-:W-:Y:S05]  /*b310*/  @P0 BRA `(.L_x_578) ;  /* 0x0000001c006c0947 */ /* 0x00afea0003800000 */
[----:B------:R-:W1:Y:S01]  /*b320*/  LDC R21, c[0x0][0x3f4] ;  /* 0x0000fd00ff157b82 */ /* 0x000e620000000800 */
[----:B------:R-:W-:Y:S01]  /*b330*/  IMAD.IADD R42, R6, 0x1, R3 ;  /* 0x00000001062a7824 */ /* 0x000fe200078e0203 */
[----:B------:R-:W-:Y:S01]  /*b340*/  IADD3 R13, PT, PT, R12, 0x410, RZ ;  /* 0x000004100c0d7810 */ /* 0x000fe20007ffe0ff */
[----:B------:R-:W-:Y:S01]  /*b350*/  BSSY.RECONVERGENT B1, `(.L_x_579) ;  /* 0x00000ae000017945 */ /* 0x000fe20003800200 */
[----:B------:R-:W-:Y:S02]  /*b360*/  IMAD.MOV.U32 R0, RZ, RZ, RZ ;  /* 0x000000ffff007224 */ /* 0x000fe400078e00ff */
[----:B------:R-:W-:Y:S02]  /*b370*/  LEA R32, R32, R13, 0x18 ;  /* 0x0000000d20207211 */ /* 0x000fe400078ec0ff */
[----:B------:R-:W2:Y:S02]  /*b380*/  LDC.64 R30, c[0x0][0x3c0] ;  /* 0x0000f000ff1e7b82 */ /* 0x000ea40000000a00 */
[----:B------:R-:W-:-:S04]  /*b390*/  IADD3 R43, PT, PT, R32, UR5, RZ ;  /* 0x00000005202b7c10 */ /* 0x000fc8000fffe0ff */
[----:B------:R-:W-:Y:S02]  /*b3a0*/  LEA R45, R6, R43, 0x1 ;  /* 0x0000002b062d7211 */ /* 0x000fe400078e08ff */
[-C--:B-1----:R-:W-:Y:S01]  /*b3b0*/  VIMNMX R49, PT, PT, R16, R21.reuse, PT ;  /* 0x0000001510317248 */ /* 0x082fe20003fe0100 */
[-CC-:B------:R-:W-:Y:S02]  /*b3c0*/  IMAD R29, R10, R21.reuse, R33.reuse ;  /* 0x000000150a1d7224 */ /* 0x180fe400078e0221 */
[----:B------:R-:W-:Y:S01]  /*b3d0*/  IMAD R13, R66, R21, R33 ;  /* 0x00000015420d7224 */ /* 0x000fe200078e0221 */
[----:B------:R-:W-:Y:S01]  /*b3e0*/  ISETP.GE.AND P0, PT, R42, R49, PT ;  /* 0x000000312a00720c */ /* 0x000fe20003f06270 */
[----:B--2---:R-:W-:-:S04]  /*b3f0*/  IMAD.WIDE R28, R29, 0x2, R30 ;  /* 0x000000021d1c7825 */ /* 0x004fc800078e021e */
[----:B------:R-:W-:-:S08]  /*b400*/  IMAD.WIDE R30, R13, 0x2, R30 ;  /* 0x000000020d1e7825 */ /* 0x000fd000078e021e */
[----:B------:R-:W-:Y:S05]  /*b410*/  @P0 BRA `(.L_x_580) ;  /* 0x0000000800840947 */ /* 0x000fea0003800000 */
[----:B------:R-:W-:Y:S01]  /*b420*/  VIADD R14, R42, 0x2 ;  /* 0x000000022a0e7836 */ /* 0x000fe20000000000 */
[----:B------:R-:W1:Y:S01]  /*b430*/  LDC.64 R40, c[0x0][0x458] ;  /* 0x00011600ff287b82 */ /* 0x000e620000000a00 */
[----:B------:R-:W-:Y:S01]  /*b440*/  LOP3.LUT R0, RZ, R3, RZ, 0x33, !PT ;  /* 0x00000003ff007212 */ /* 0x000fe200078e33ff */
[----:B------:R-:W-:Y:S01]  /*b450*/  IMAD R12, R19, R15, R8 ;  /* 0x0000000f130c7224 */ /* 0x000fe200078e0208 */
[----:B------:R-:W-:Y:S01]  /*b460*/  BSSY.RECONVERGENT B2, `(.L_x_581) ;  /* 0x000003f000027945 */ /* 0x000fe20003800200 */
[----:B------:R-:W-:Y:S01]  /*b470*/  VIMNMX R7, PT, PT, R49, R14, !PT ;  /* 0x0000000e31077248 */ /* 0x000fe20007fe0100 */
[----:B------:R-:W-:Y:S02]  /*b480*/  IMAD R15, R15, R21, RZ ;  /* 0x000000150f0f7224 */ /* 0x000fe400078e02ff */
[----:B------:R-:W-:Y:S02]  /*b490*/  HFMA2 R34, -RZ, RZ, 0, 0 ;  /* 0x00000000ff227431 */ /* 0x000fe400000001ff */
[----:B------:R-:W-:Y:S01]  /*b4a0*/  IMAD R5, R12, 0x90, R33 ;  /* 0x000000900c057824 */ /* 0x000fe200078e0221 */
[----:B------:R-:W-:Y:S01]  /*b4b0*/  IADD3 R50, PT, PT, -R6, R7, R0 ;  /* 0x0000000706327210 */ /* 0x000fe20007ffe100 */
[----:B------:R-:W-:-:S02]  /*b4c0*/  HFMA2 R44, -RZ, RZ, 0, 0 ;  /* 0x00000000ff2c7431 */ /* 0x000fc400000001ff */
[----:B------:R-:W-:Y:S02]  /*b4d0*/  IMAD.MOV.U32 R52, RZ, RZ, R42 ;  /* 0x000000ffff347224 */ /* 0x000fe400078e002a */
[----:B------:R-:W-:Y:S01]  /*b4e0*/  HFMA2 R0, -RZ, RZ, 0, 0 ;  /* 0x00000000ff007431 */ /* 0x000fe200000001ff */
[----:B------:R-:W-:Y:S01]  /*b4f0*/  LOP3.LUT P0, RZ, R50, 0x2, RZ, 0xc0, !PT ;  /* 0x0000000232ff7812 */ /* 0x000fe2000780c0ff */
[----:B------:R-:W-:Y:S01]  /*b500*/  IMAD.MOV.U32 R7, RZ, RZ, RZ ;  /* 0x000000ffff077224 */ /* 0x000fe200078e00ff */
[----:B------:R-:W-:Y:S01]  /*b510*/  MOV R46, RZ ;  /* 0x000000ff002e7202 */ /* 0x000fe20000000f00 */
[----:B------:R-:W-:Y:S02]  /*b520*/  IMAD.MOV.U32 R11, RZ, RZ, RZ ;  /* 0x000000ffff0b7224 */ /* 0x000fe400078e00ff */
[----:B------:R-:W-:Y:S02]  /*b530*/  IMAD.MOV.U32 R9, RZ, RZ, RZ ;  /* 0x000000ffff097224 */ /* 0x000fe400078e00ff */
[----:B------:R-:W-:-:S02]  /*b540*/  IMAD R48, R15, 0x90, RZ ;  /* 0x000000900f307824 */ /* 0x000fc400078e02ff */
[----:B-1----:R-:W-:Y:S01]  /*b550*/  IMAD.WIDE R40, R5, 0x2, R40 ;  /* 0x0000000205287825 */ /* 0x002fe200078e0228 */
[----:B------:R-:W-:-:S03]  /*b560*/  MOV R5, RZ ;  /* 0x000000ff00057202 */ /* 0x000fc60000000f00 */
[----:B------:R-:W-:Y:S05]  /*b570*/  @P0 BRA `(.L_x_582) ;  /* 0x0000000000b40947 */ /* 0x000fea0003800000 */
[----:B------:R-:W1:Y:S01]  /*b580*/  LDCU.64 UR6, c[0x0][0x3c8] ;  /* 0x00007900ff0677ac */ /* 0x000e620008000a00 */
[----:B------:R-:W-:-:S05]  /*b590*/  IADD3 R0, P0, PT, R23, R42, RZ ;  /* 0x0000002a17007210 */ /* 0x000fca0007f1e0ff */
[----:B------:R-:W-:Y:S01]  /*b5a0*/  IMAD.X R5, RZ, RZ, R4, P0 ;  /* 0x000000ffff057224 */ /* 0x000fe200000e0604 */
[----:B-1----:R-:W-:-:S04]  /*b5b0*/  LEA R12, P0, R0, UR6, 0x2 ;  /* 0x00000006000c7c11 */ /* 0x002fc8000f8010ff */
[----:B------:R-:W-:Y:S02]  /*b5c0*/  LEA.HI.X R13, R0, UR7, R5, 0x2, P0 ;  /* 0x00000007000d7c11 */ /* 0x000fe400080f1405 */
[----:B------:R-:W1:Y:S04]  /*b5d0*/  LDS.U16 R0, [R45] ;  /* 0x000000002d007984 */ /* 0x000e680000000400 */
[----:B------:R-:W2:Y:S01]  /*b5e0*/  LDG.E R12, desc[UR36][R12.64] ;  /* 0x000000240c0c7981 */ /* 0x000ea2000c1e1900 */
[----:B------:R-:W-:Y:S01]  /*b5f0*/  ISETP.NE.AND P0, PT, R47, RZ, PT ;  /* 0x000000ff2f00720c */ /* 0x000fe20003f05270 */
[----:B--2---:R-:W-:-:S04]  /*b600*/  IMAD R37, R15, R12, R42 ;  /* 0x0000000c0f257224 */ /* 0x004fc800078e022a */
[----:B------:R-:W-:-:S04]  /*b610*/  IMAD R37, R37, 0x90, RZ ;  /* 0x0000009025257824 */ /* 0x000fc800078e02ff */
[----:B------:R-:W-:-:S06]  /*b620*/  IMAD.WIDE R36, R37, 0x2, R30 ;  /* 0x0000000225247825 */ /* 0x000fcc00078e021e */
[----:B------:R-:W5:Y:S01]  /*b630*/  LDG.E.128 R36, desc[UR36][R36.64] ;  /* 0x0000002424247981 */ /* 0x000f62000c1e1d00 */
[----:B-1----:R-:W-:Y:S01]  /*b640*/  HADD2.F32 R0, -RZ, R0.H0_H0 ;  /* 0x20000000ff007230 */ /* 0x002fe20000004100 */
[----:B------:R-:W-:Y:S06]  /*b650*/  @P0 BRA `(.L_x_583) ;  /* 0x0000000000380947 */ /* 0x000fec0003800000 */
[----:B------:R-:W-:Y:S01]  /*b660*/  ISETP.NE.AND P1, PT, R2, RZ, PT ;  /* 0x000000ff0200720c */ /* 0x000fe20003f25270 */
[----:B------:R-:W1:-:S12]  /*b670*/  LDS.128 R52, [R20] ;  /* 0x0000000014347984 */ /* 0x000e580000000c00 */
[----:B------:R-:W2:Y:S01]  /*b680*/  @P1 LDG.E.128 R56, desc[UR36][R40.64] ;  /* 0x0000002428381981 */ /* 0x000ea2000c1e1d00 */
[----:B------:R-:W-:-:S04]  /*b690*/  IMAD R13, R42, 0x90, RZ ;  /* 0x000000902a0d7824 */ /* 0x000fc800078e02ff */
[----:B------:R-:W-:-:S04]  /*b6a0*/  IMAD.WIDE.U32 R12, R13, 0x2, R28 ;  /* 0x000000020d0c7825 */ /* 0x000fc800078e001c */
[----:B-1---5:R-:W-:Y:S02]  /*b6b0*/  HFMA2 R36, R36, 1, 1, R52 ;  /* 0x3c003c0024247831 */ /* 0x022fe40000000034 */
        /* <DEDUP_REMOVED lines=8> */
.L_x_583:
[--C-:B-----5:R-:W-:Y:S01]  /*b740*/  HADD2.F32 R9, -RZ, R37.reuse.H1_H1 ;  /* 0x30000025ff097230 */ /* 0x120fe20000004100 */
[----:B------:R-:W-:Y:S01]  /*b750*/  MOV R52, R14 ;  /* 0x0000000e00347202 */ /* 0x000fe20000000f00 */
[--C-:B------:R-:W-:Y:S02]  /*b760*/  HADD2.F32 R51, -RZ, R36.reuse.H0_H0 ;  /* 0x20000024ff337230 */ /* 0x100fe40000004100 */
[----:B------:R-:W-:Y:S02]  /*b770*/  HADD2.F32 R5, -RZ, R36.H1_H1 ;  /* 0x30000024ff057230 */ /* 0x000fe40000004100 */
[C---:B------:R-:W-:Y:S01]  /*b780*/  FFMA.FTZ R44, R0.reuse, R9, RZ ;  /* 0x00000009002c7223 */ /* 0x040fe200000100ff */
[----:B------:R-:W-:Y:S02]  /*b790*/  HADD2.F32 R7, -RZ, R37.H0_H0 ;  /* 0x20000025ff077230 */ /* 0x000fe40000004100 */
[----:B------:R-:W-:Y:S01]  /*b7a0*/  FFMA.FTZ R34, R0, R51, RZ ;  /* 0x0000003300227223 */ /* 0x000fe200000100ff */
[----:B------:R-:W-:-:S02]  /*b7b0*/  HADD2.F32 R11, -RZ, R38.H0_H0 ;  /* 0x20000026ff0b7230 */ /* 0x000fc40000004100 */
[C---:B------:R-:W-:Y:S01]  /*b7c0*/  FFMA.FTZ R5, R0.reuse, R5, RZ ;  /* 0x0000000500057223 */ /* 0x040fe200000100ff */
[----:B-1----:R-:W-:Y:S02]  /*b7d0*/  HADD2.F32 R13, -RZ, R38.H1_H1 ;  /* 0x30000026ff0d7230 */ /* 0x002fe40000004100 */
[C---:B------:R-:W-:Y:S01]  /*b7e0*/  FFMA.FTZ R7, R0.reuse, R7, RZ ;  /* 0x0000000700077223 */ /* 0x040fe200000100ff */
[--C-:B------:R-:W-:Y:S02]  /*b7f0*/  HADD2.F32 R15, -RZ, R39.reuse.H0_H0 ;  /* 0x20000027ff0f7230 */ /* 0x100fe40000004100 */
[C---:B------:R-:W-:Y:S01]  /*b800*/  FFMA.FTZ R11, R0.reuse, R11, RZ ;  /* 0x0000000b000b7223 */ /* 0x040fe200000100ff */
[----:B------:R-:W-:Y:S02]  /*b810*/  HADD2.F32 R21, -RZ, R39.H1_H1 ;  /* 0x30000027ff157230 */ /* 0x000fe40000004100 */
[C---:B------:R-:W-:Y:S01]  /*b820*/  FFMA.FTZ R46, R0.reuse, R13, RZ ;  /* 0x0000000d002e7223 */ /* 0x040fe200000100ff */
[----:B------:R-:W-:-:S02]  /*b830*/  FFMA.FTZ R9, R0, R15, RZ ;  /* 0x0000000f00097223 */ /* 0x000fc400000100ff */
[----:B------:R-:W-:-:S07]  /*b840*/  FFMA.FTZ R0, R0, R21, RZ ;  /* 0x0000001500007223 */ /* 0x000fce00000100ff */
.L_x_582:
[----:B------:R-:W-:Y:S05]  /*b850*/  BSYNC.RECONVERGENT B2 ;  /* 0x0000000000027941 */ /* 0x000fea0003800200 */
.L_x_581:
[----:B------:R-:W-:-:S13]  /*b860*/  ISETP.GE.U32.AND P0, PT, R50, 0x2, PT ;  /* 0x000000023200780c */ /* 0x000fda0003f06070 */
[----:B------:R-:W-:Y:S05]  /*b870*/  @!P0 BRA `(.L_x_580) ;  /* 0x00000004006c8947 */ /* 0x000fea0003800000 */
[C---:B------:R-:W-:Y:S01]  /*b880*/  LEA R12, R52.reuse, UR5, 0x1 ;  /* 0x00000005340c7c11 */ /* 0x040fe2000f8e08ff */
[----:B------:R-:W-:Y:S01]  /*b890*/  IMAD R53, R52, 0x90, RZ ;  /* 0x0000009034357824 */ /* 0x000fe200078e02ff */
[----:B------:R-:W-:-:S03]  /*b8a0*/  ISETP.NE.AND P1, PT, R47, RZ, PT ;  /* 0x000000ff2f00720c */ /* 0x000fc60003f25270 */
[----:B------:R-:W-:-:S05]  /*b8b0*/  IMAD R13, R3, -0x2, R12 ;  /* 0xfffffffe030d7824 */ /* 0x000fca00078e020c */
[----:B------:R-:W-:-:S07]  /*b8c0*/  IADD3 R21, PT, PT, R13, 0x4, R32 ;  /* 0x000000040d157810 */ /* 0x000fce0007ffe020 */
.L_x_587:
[----:B------:R-:W-:Y:S02]  /*b8d0*/  IADD3 R12, P0, PT, R23, R52, RZ ;  /* 0x00000034170c7210 */ /* 0x000fe40007f1e0ff */
[----:B------:R-:W-:-:S03]  /*b8e0*/  ISETP.NE.AND P2, PT, R2, RZ, PT ;  /* 0x000000ff0200720c */ /* 0x000fc60003f45270 */
[----:B------:R-:W-:Y:S01]  /*b8f0*/  IMAD.X R13, RZ, RZ, R4, P0 ;  /* 0x000000ffff0d7224 */ /* 0x000fe200000e0604 */
[----:B------:R-:W-:-:S04]  /*b900*/  LEA R50, P0, R12, UR8, 0x2 ;  /* 0x000000080c327c11 */ /* 0x000fc8000f8010ff */
[----:B------:R-:W-:-:S05]  /*b910*/  LEA.HI.X R51, R12, UR9, R13, 0x2, P0 ;  /* 0x000000090c337c11 */ /* 0x000fca00080f140d */
[----:B------:R-:W2:Y:S02]  /*b920*/  LDG.E R12, desc[UR36][R50.64] ;  /* 0x00000024320c7981 */ /* 0x000ea4000c1e1900 */
[----:B--2---:R-:W-:-:S04]  /*b930*/  IMAD R13, R48, R12, R53 ;  /* 0x0000000c300d7224 */ /* 0x004fc800078e0235 */
[----:B------:R-:W-:-:S06]  /*b940*/  IMAD.WIDE R12, R13, 0x2, R30 ;  /* 0x000000020d0c7825 */ /* 0x000fcc00078e021e */
[----:B------:R-:W5:Y:S01]  /*b950*/  LDG.E.128 R12, desc[UR36][R12.64] ;  /* 0x000000240c0c7981 */ /* 0x000f62000c1e1d00 */
[----:B------:R-:W-:Y:S04]  /*b960*/  BSSY.RECONVERGENT B2, `(.L_x_584) ;  /* 0x000000e000027945 */ /* 0x000fe80003800200 */
[----:B------:R-:W-:Y:S05]  /*b970*/  @P1 BRA `(.L_x_585) ;  /* 0x0000000000301947 */ /* 0x000fea0003800000 */
[----:B------:R-:W2:Y:S04]  /*b980*/  @P2 LDG.E.128 R56, desc[UR36][R40.64] ;  /* 0x0000002428382981 */ /* 0x000ea8000c1e1d00 */
[----:B------:R-:W1:Y:S02]  /*b990*/  LDS.128 R36, [R20] ;  /* 0x0000000014247984 */ /* 0x000e640000000c00 */
[----:B-1---5:R-:W-:Y:S02]  /*b9a0*/  HFMA2 R12, R12, 1, 1, R36 ;  /* 0x3c003c000c0c7831 */ /* 0x022fe40000000024 */
[----:B------:R-:W-:Y:S02]  /*b9b0*/  HADD2 R13, R13, R37 ;  /* 0x000000250d0d7230 */ /* 0x000fe40000000000 */
[----:B------:R-:W-:-:S02]  /*b9c0*/  HFMA2 R14, R14, 1, 1, R38 ;  /* 0x3c003c000e0e7831 */ /* 0x000fc40000000026 */
[----:B------:R-:W-:Y:S02]  /*b9d0*/  HADD2 R15, R15, R39 ;  /* 0x000000270f0f7230 */ /* 0x000fe40000000000 */
[----:B------:R-:W-:-:S04]  /*b9e0*/  IMAD.WIDE.U32 R36, R53, 0x2, R28 ;  /* 0x0000000235247825 */ /* 0x000fc800078e001c */
[----:B--2---:R-:W-:Y:S02]  /*b9f0*/  @P2 HFMA2 R13, R13, R57, -RZ ;  /* 0x000000390d0d2231 */ /* 0x004fe400001000ff */
[----:B------:R-:W-:Y:S02]  /*ba00*/  @P2 HMUL2 R12, R12, R56 ;  /* 0x000000380c0c2232 */ /* 0x000fe40000000000 */
[----:B------:R-:W-:Y:S02]  /*ba10*/  @P2 HFMA2 R15, R15, R59, -RZ ;  /* 0x0000003b0f0f2231 */ /* 0x000fe400001000ff */
[----:B------:R-:W-:-:S05]  /*ba20*/  @P2 HMUL2 R14, R14, R58 ;  /* 0x0000003a0e0e2232 */ /* 0x000fca0000000000 */
[----:B------:R1:W-:Y:S02]  /*ba30*/  STG.E.128 desc[UR36][R36.64], R12 ;  /* 0x0000000c24007986 */ /* 0x0003e4000c101d24 */
.L_x_585:
[----:B------:R-:W-:Y:S05]  /*ba40*/  BSYNC.RECONVERGENT B2 ;  /* 0x0000000000027941 */ /* 0x000fea0003800200 */
.L_x_584:
[----:B------:R-:W1:Y:S04]  /*ba50*/  LDG.E R50, desc[UR36][R50.64+0x8] ;  /* 0x0000082432327981 */ /* 0x000e68000c1e1900 */
[----:B------:R-:W2:Y:S01]  /*ba60*/  LDS.U16 R54, [R21+-0x4] ;  /* 0xfffffc0015367984 */ /* 0x000ea20000000400 */
[----:B------:R-:W-:Y:S01]  /*ba70*/  MOV R47, UR11 ;  /* 0x0000000b002f7c02 */ /* 0x000fe20008000f00 */
[----:B-1----:R-:W-:-:S05]  /*ba80*/  IMAD R36, R48, R50, R53 ;  /* 0x0000003230247224 */ /* 0x002fca00078e0235 */
[----:B------:R-:W-:-:S05]  /*ba90*/  IADD3 R37, PT, PT, R36, 0x120, RZ ;  /* 0x0000012024257810 */ /* 0x000fca0007ffe0ff */
[----:B------:R-:W-:-:S06]  /*baa0*/  IMAD.WIDE R36, R37, 0x2, R30 ;  /* 0x0000000225247825 */ /* 0x000fcc00078e021e */
[----:B------:R-:W5:Y:S01]  /*bab0*/  LDG.E.128 R36, desc[UR36][R36.64] ;  /* 0x0000002424247981 */ /* 0x000f62000c1e1d00 */
[----:B------:R-:W-:Y:S01]  /*bac0*/  ISETP.NE.AND P1, PT, R47, RZ, PT ;  /* 0x000000ff2f00720c */ /* 0x000fe20003f25270 */
[----:B--2---:R-:W-:Y:S02]  /*bad0*/  HADD2.F32 R55, -RZ, R54.H0_H0 ;  /* 0x20000036ff377230 */ /* 0x004fe40000004100 */
[--C-:B-----5:R-:W-:Y:S02]  /*bae0*/  HADD2.F32 R50, -RZ, R14.reuse.H0_H0 ;  /* 0x2000000eff327230 */ /* 0x120fe40000004100 */
[----:B------:R-:W-:Y:S02]  /*baf0*/  HADD2.F32 R51, -RZ, R14.H1_H1 ;  /* 0x3000000eff337230 */ /* 0x000fe40000004100 */
[----:B------:R-:W-:Y:S02]  /*bb00*/  HADD2.F32 R54, -RZ, R12.H0_H0 ;  /* 0x2000000cff367230 */ /* 0x000fe40000004100 */
[----:B------:R-:W-:Y:S01]  /*bb10*/  FFMA.FTZ R50, R55, R50, R11 ;  /* 0x0000003237327223 */ /* 0x000fe2000001000b */
[----:B------:R-:W-:-:S02]  /*bb20*/  HADD2.F32 R56, -RZ, R13.H0_H0 ;  /* 0x2000000dff387230 */ /* 0x000fc40000004100 */
[C---:B------:R-:W-:Y:S01]  /*bb30*/  FFMA.FTZ R46, R55.reuse, R51, R46 ;  /* 0x00000033372e7223 */ /* 0x040fe2000001002e */
[----:B------:R-:W-:Y:S02]  /*bb40*/  HADD2.F32 R14, -RZ, R15.H0_H0 ;  /* 0x2000000fff0e7230 */ /* 0x000fe40000004100 */
[C---:B------:R-:W-:Y:S01]  /*bb50*/  FFMA.FTZ R57, R55.reuse, R54, R34 ;  /* 0x0000003637397223 */ /* 0x040fe20000010022 */
[----:B------:R-:W-:Y:S02]  /*bb60*/  HADD2.F32 R12, -RZ, R12.H1_H1 ;  /* 0x3000000cff0c7230 */ /* 0x000fe40000004100 */
[C---:B------:R-:W-:Y:S01]  /*bb70*/  FFMA.FTZ R56, R55.reuse, R56, R7 ;  /* 0x0000003837387223 */ /* 0x040fe20000010007 */
[----:B------:R-:W-:Y:S02]  /*bb80*/  HADD2.F32 R13, -RZ, R13.H1_H1 ;  /* 0x3000000dff0d7230 */ /* 0x000fe40000004100 */
[----:B------:R-:W-:Y:S01]  /*bb90*/  FFMA.FTZ R58, R55, R14, R9 ;  /* 0x0000000e373a7223 */ /* 0x000fe20000010009 */
[----:B------:R-:W-:-:S02]  /*bba0*/  HADD2.F32 R15, -RZ, R15.H1_H1 ;  /* 0x3000000fff0f7230 */ /* 0x000fc40000004100 */
[C---:B------:R-:W-:Y:S01]  /*bbb0*/  FFMA.FTZ R54, R55.reuse, R12, R5 ;  /* 0x0000000c37367223 */ /* 0x040fe20000010005 */
[C---:B------:R-:W-:Y:S02]  /*bbc0*/  FFMA.FTZ R44, R55.reuse, R13, R44 ;  /* 0x0000000d372c7223 */ /* 0x040fe4000001002c */
[----:B------:R-:W-:Y:S01]  /*bbd0*/  FFMA.FTZ R60, R55, R15, R0 ;  /* 0x0000000f373c7223 */ /* 0x000fe20000010000 */
[----:B------:R-:W-:Y:S06]  /*bbe0*/  @P1 BRA `(.L_x_586) ;  /* 0x0000000000341947 */ /* 0x000fec0003800000 */
[----:B------:R-:W2:Y:S01]  /*bbf0*/  @P2 LDG.E.128 R12, desc[UR36][R40.64] ;  /* 0x00000024280c2981 */ /* 0x000ea2000c1e1d00 */
[----:B------:R-:W-:-:S03]  /*bc00*/  VIADD R5, R53, 0x120 ;  /* 0x0000012035057836 */ /* 0x000fc60000000000 */
[----:B------:R-:W1:Y:S02]  /*bc10*/  LDS.128 R64, [R20] ;  /* 0x0000000014407984 */ /* 0x000e640000000c00 */
[----:B-1----:R-:W-:Y:S02]  /*bc20*/  HFMA2 R36, R36, 1, 1, R64 ;  /* 0x3c003c0024247831 */ /* 0x002fe40000000040 */
[----:B------:R-:W-:Y:S02]  /*bc30*/  HADD2 R37, R37, R65 ;  /* 0x0000004125257230 */ /* 0x000fe40000000000 */
[----:B------:R-:W-:Y:S02]  /*bc40*/  HFMA2 R38, R38, 1, 1, R66 ;  /* 0x3c003c0026267831 */ /* 0x000fe40000000042 */
[----:B------:R-:W-:Y:S02]  /*bc50*/  HADD2 R39, R39, R67 ;  /* 0x0000004327277230 */ /* 0x000fe40000000000 */
[----:B--2---:R-:W-:-:S02]  /*bc60*/  @P2 HFMA2 R37, R37, R13, -RZ ;  /* 0x0000000d25252231 */ /* 0x004fc400001000ff */
[----:B------:R-:W-:Y:S02]  /*bc70*/  @P2 HMUL2 R36, R36, R12 ;  /* 0x0000000c24242232 */ /* 0x000fe40000000000 */
[----:B------:R-:W-:Y:S02]  /*bc80*/  @P2 HFMA2 R39, R39, R15, -RZ ;  /* 0x0000000f27272231 */ /* 0x000fe400001000ff */
[----:B------:R-:W-:Y:S02]  /*bc90*/  @P2 HMUL2 R38, R38, R14 ;  /* 0x0000000e26262232 */ /* 0x000fe40000000000 */
[----:B------:R-:W-:-:S05]  /*bca0*/  IMAD.WIDE.U32 R12, R5, 0x2, R28 ;  /* 0x00000002050c7825 */ /* 0x000fca00078e001c */
[----:B------:R1:W-:Y:S02]  /*bcb0*/  STG.E.128 desc[UR36][R12.64], R36 ;  /* 0x000000240c007986 */ /* 0x0003e4000c101d24 */
.L_x_586:
[----:B------:R2:W3:Y:S01]  /*bcc0*/  LDS.U16 R0, [R21] ;  /* 0x0000000015007984 */ /* 0x0004e20000000400 */
[----:B------:R-:W-:Y:S01]  /*bcd0*/  IADD3 R52, PT, PT, R52, 0x4, RZ ;  /* 0x0000000434347810 */ /* 0x000fe20007ffe0ff */
[--C-:B------:R-:W-:Y:S01]  /*bce0*/  HADD2.F32 R5, -RZ, R36.reuse.H0_H0 ;  /* 0x20000024ff057230 */ /* 0x100fe20000004100 */
[----:B------:R-:W-:Y:S01]  /*bcf0*/  IADD3 R53, PT, PT, R53, 0x240, RZ ;  /* 0x0000024035357810 */ /* 0x000fe20007ffe0ff */
[----:B------:R-:W-:Y:S01]  /*bd00*/  HADD2.F32 R7, -RZ, R36.H1_H1 ;  /* 0x30000024ff077230 */ /* 0x000fe20000004100 */
[----:B------:R-:W-:Y:S01]  /*bd10*/  ISETP.GE.AND P0, PT, R52, R49, PT ;  /* 0x000000313400720c */ /* 0x000fe20003f06270 */
[--C-:B------:R-:W-:Y:S02]  /*bd20*/  HADD2.F32 R9, -RZ, R37.reuse.H0_H0 ;  /* 0x20000025ff097230 */ /* 0x100fe40000004100 */
[----:B-1----:R-:W-:Y:S02]  /*bd30*/  HADD2.F32 R37, -RZ, R37.H1_H1 ;  /* 0x30000025ff257230 */ /* 0x002fe40000004100 */
[----:B------:R-:W-:-:S02]  /*bd40*/  HADD2.F32 R11, -RZ, R38.H0_H0 ;  /* 0x20000026ff0b7230 */ /* 0x000fc40000004100 */
[----:B------:R-:W-:Y:S02]  /*bd50*/  HADD2.F32 R13, -RZ, R38.H1_H1 ;  /* 0x30000026ff0d7230 */ /* 0x000fe40000004100 */
[--C-:B------:R-:W-:Y:S02]  /*bd60*/  HADD2.F32 R15, -RZ, R39.reuse.H0_H0 ;  /* 0x20000027ff0f7230 */ /* 0x100fe40000004100 */
[----:B------:R-:W-:Y:S02]  /*bd70*/  HADD2.F32 R39, -RZ, R39.H1_H1 ;  /* 0x30000027ff277230 */ /* 0x000fe40000004100 */
[----:B--2---:R-:W-:Y:S02]  /*bd80*/  VIADD R21, R21, 0x8 ;  /* 0x0000000815157836 */ /* 0x004fe40000000000 */
        /* <DEDUP_REMOVED lines=10> */
.L_x_580:
[----:B------:R-:W-:Y:S05]  /*be30*/  BSYNC.RECONVERGENT B1 ;  /* 0x0000000000017941 */ /* 0x000fea0003800200 */
.L_x_579:
[----:B------:R-:W-:Y:S01]  /*be40*/  ISETP.GE.AND P0, PT, R42, R16, PT ;  /* 0x000000102a00720c */ /* 0x000fe20003f06270 */
[----:B------:R-:W-:-:S12]  /*be50*/  BSSY.RECONVERGENT B1, `(.L_x_588) ;  /* 0x00000f6000017945 */ /* 0x000fd80003800200 */
[----:B------:R-:W-:Y:S05]  /*be60*/  @P0 BRA `(.L_x_589) ;  /* 0x0000000c00d00947 */ /* 0x000fea0003800000 */
[----:B------:R-:W1:Y:S01]  /*be70*/  LDC R15, c[0x0][0x3f4] ;  /* 0x0000fd00ff0f7b82 */ /* 0x000e620000000800 */
[----:B------:R-:W-:Y:S01]  /*be80*/  IADD3 R53, PT, PT, R42, 0x2, RZ ;  /* 0x000000022a357810 */ /* 0x000fe20007ffe0ff */
[----:B------:R-:W2:Y:S01]  /*be90*/  LDCU UR4, c[0x0][0x3f8] ;  /* 0x00007f00ff0477ac */ /* 0x000ea20008000800 */
[----:B------:R-:W-:Y:S01]  /*bea0*/  LOP3.LUT R40, RZ, R3, RZ, 0x33, !PT ;  /* 0x00000003ff287212 */ /* 0x000fe200078e33ff */
[----:B------:R-:W-:Y:S01]  /*beb0*/  BSSY.RECONVERGENT B2, `(.L_x_590) ;  /* 0x0000053000027945 */ /* 0x000fe20003800200 */
[----:B------:R-:W-:-:S03]  /*bec0*/  VIMNMX R13, PT, PT, R16, R53, !PT ;  /* 0x00000035100d7248 */ /* 0x000fc60007fe0100 */
[----:B------:R-:W3:Y:S01]  /*bed0*/  LDC.64 R36, c[0x0][0x458] ;  /* 0x00011600ff247b82 */ /* 0x000ee20000000a00 */
[----:B------:R-:W-:-:S04]  /*bee0*/  IADD3 R40, PT, PT, -R6, R13, R40 ;  /* 0x0000000d06287210 */ /* 0x000fc80007ffe128 */
[----:B------:R-:W-:Y:S01]  /*bef0*/  LOP3.LUT P0, RZ, R40, 0x2, RZ, 0xc0, !PT ;  /* 0x0000000228ff7812 */ /* 0x000fe2000780c0ff */
[----:B--2---:R-:W-:-:S04]  /*bf00*/  IMAD R12, R19, UR4, R8 ;  /* 0x00000004130c7c24 */ /* 0x004fc8000f8e0208 */
[----:B------:R-:W-:Y:S01]  /*bf10*/  IMAD R13, R12, 0x90, R33 ;  /* 0x000000900c0d7824 */ /* 0x000fe200078e0221 */
[----:B------:R-:W-:Y:S01]  /*bf20*/  MOV R12, R42 ;  /* 0x0000002a000c7202 */ /* 0x000fe20000000f00 */
[----:B-1----:R-:W-:Y:S02]  /*bf30*/  IMAD R21, R15, UR4, RZ ;  /* 0x000000040f157c24 */ /* 0x002fe4000f8e02ff */
[----:B---3--:R-:W-:-:S04]  /*bf40*/  IMAD.WIDE R36, R13, 0x2, R36 ;  /* 0x000000020d247825 */ /* 0x008fc800078e0224 */
[----:B------:R-:W-:Y:S05]  /*bf50*/  @P0 BRA `(.L_x_591) ;  /* 0x0000000400200947 */ /* 0x000fea0003800000 */
[----:B------:R-:W-:Y:S01]  /*bf60*/  ISETP.GE.AND P0, PT, R42, R15, PT ;  /* 0x0000000f2a00720c */ /* 0x000fe20003f06270 */
[----:B------:R-:W-:-:S12]  /*bf70*/  IMAD.MOV.U32 R12, RZ, RZ, R53 ;  /* 0x000000ffff0c7224 */ /* 0x000fd800078e0035 */
[----:B------:R-:W-:Y:S05]  /*bf80*/  @!P0 BRA `(.L_x_591) ;  /* 0x0000000400148947 */ /* 0x000fea0003800000 */
[----:B------:R-:W-:Y:S01]  /*bf90*/  IABS R39, R15 ;  /* 0x0000000f00277213 */ /* 0x000fe20000000000 */
[----:B------:R-:W1:Y:S01]  /*bfa0*/  LDCU.64 UR6, c[0x0][0x3c8] ;  /* 0x00007900ff0677ac */ /* 0x000e620008000a00 */
[----:B------:R-:W-:Y:S01]  /*bfb0*/  IABS R48, R42 ;  /* 0x0000002a00307213 */ /* 0x000fe20000000000 */
[----:B------:R-:W2:Y:S01]  /*bfc0*/  LDS.U16 R45, [R45] ;  /* 0x000000002d2d7984 */ /* 0x000ea20000000400 */
[----:B------:R-:W3:Y:S01]  /*bfd0*/  I2F.RP R14, R39 ;  /* 0x00000027000e7306 */ /* 0x000ee20000209400 */
[----:B------:R-:W-:Y:S02]  /*bfe0*/  ISETP.GE.AND P1, PT, R42, RZ, PT ;  /* 0x000000ff2a00720c */ /* 0x000fe40003f26270 */
[----:B------:R-:W-:-:S05]  /*bff0*/  ISETP.NE.AND P2, PT, R15, RZ, PT ;  /* 0x000000ff0f00720c */ /* 0x000fca0003f45270 */
[----:B---3--:R-:W3:Y:S02]  /*c000*/  MUFU.RCP R14, R14 ;  /* 0x0000000e000e7308 */ /* 0x008ee40000001000 */
[----:B---3--:R-:W-:-:S06]  /*c010*/  IADD3 R38, PT, PT, R14, 0xffffffe, RZ ;  /* 0x0ffffffe0e267810 */ /* 0x008fcc0007ffe0ff */
[----:B------:R-:W3:Y:S02]  /*c020*/  F2I.FTZ.U32.TRUNC.NTZ R13, R38 ;  /* 0x00000026000d7305 */ /* 0x000ee4000021f000 */
[----:B---3--:R-:W-:-:S05]  /*c030*/  IADD3 R12, PT, PT, RZ, -R13, RZ ;  /* 0x8000000dff0c7210 */ /* 0x008fca0007ffe0ff */
[----:B------:R-:W-:Y:S02]  /*c040*/  IMAD R41, R12, R39, RZ ;  /* 0x000000270c297224 */ /* 0x000fe400078e02ff */
[----:B------:R-:W-:-:S04]  /*c050*/  IMAD.MOV.U32 R12, RZ, RZ, RZ ;  /* 0x000000ffff0c7224 */ /* 0x000fc800078e00ff */
[----:B------:R-:W-:Y:S01]  /*c060*/  IMAD.HI.U32 R12, R13, R41, R12 ;  /* 0x000000290d0c7227 */ /* 0x000fe200078e000c */
[----:B------:R-:W-:-:S05]  /*c070*/  MOV R13, R48 ;  /* 0x00000030000d7202 */ /* 0x000fca0000000f00 */
[----:B------:R-:W-:-:S05]  /*c080*/  IMAD.HI.U32 R12, R12, R13, RZ ;  /* 0x0000000d0c0c7227 */ /* 0x000fca00078e00ff */
[----:B------:R-:W-:-:S05]  /*c090*/  IADD3 R12, PT, PT, -R12, RZ, RZ ;  /* 0x000000ff0c0c7210 */ /* 0x000fca0007ffe1ff */
[----:B------:R-:W-:-:S05]  /*c0a0*/  IMAD R12, R39, R12, R13 ;  /* 0x0000000c270c7224 */ /* 0x000fca00078e020d */
[----:B------:R-:W-:-:S13]  /*c0b0*/  ISETP.GT.U32.AND P0, PT, R39, R12, PT ;  /* 0x0000000c2700720c */ /* 0x000fda0003f04070 */
[----:B------:R-:W-:-:S05]  /*c0c0*/  @!P0 IMAD.IADD R12, R12, 0x1, -R39 ;  /* 0x000000010c0c8824 */ /* 0x000fca00078e0a27 */
[----:B------:R-:W-:-:S13]  /*c0d0*/  ISETP.GT.U32.AND P0, PT, R39, R12, PT ;  /* 0x0000000c2700720c */ /* 0x000fda0003f04070 */
[----:B------:R-:W-:-:S04]  /*c0e0*/  @!P0 IADD3 R12, PT, PT, R12, -R39, RZ ;  /* 0x800000270c0c8210 */ /* 0x000fc80007ffe0ff */
[----:B------:R-:W-:Y:S02]  /*c0f0*/  @!P1 IADD3 R12, PT, PT, -R12, RZ, RZ ;  /* 0x000000ff0c0c9210 */ /* 0x000fe40007ffe1ff */
[----:B------:R-:W-:-:S04]  /*c100*/  @!P2 LOP3.LUT R12, RZ, R15, RZ, 0x33, !PT ;  /* 0x0000000fff0ca212 */ /* 0x000fc800078e33ff */
[----:B------:R-:W-:-:S05]  /*c110*/  IADD3 R13, P0, PT, R23, R12, RZ ;  /* 0x0000000c170d7210 */ /* 0x000fca0007f1e0ff */
[----:B------:R-:W-:Y:S01]  /*c120*/  IMAD.X R14, RZ, RZ, R4, P0 ;  /* 0x000000ffff0e7224 */ /* 0x000fe200000e0604 */
[----:B-1----:R-:W-:-:S04]  /*c130*/  LEA R38, P0, R13, UR6, 0x2 ;  /* 0x000000060d267c11 */ /* 0x002fc8000f8010ff */
[----:B------:R-:W-:-:S05]  /*c140*/  LEA.HI.X R39, R13, UR7, R14, 0x2, P0 ;  /* 0x000000070d277c11 */ /* 0x000fca00080f140e */
[----:B------:R-:W3:Y:S01]  /*c150*/  LDG.E R38, desc[UR36][R38.64] ;  /* 0x0000002426267981 */ /* 0x000ee2000c1e1900 */
[----:B------:R-:W-:Y:S01]  /*c160*/  ISETP.NE.AND P0, PT, R47, RZ, PT ;  /* 0x000000ff2f00720c */ /* 0x000fe20003f05270 */
[----:B---3--:R-:W-:-:S04]  /*c170*/  IMAD R12, R21, R38, R12 ;  /* 0x00000026150c7224 */ /* 0x008fc800078e020c */
[----:B------:R-:W-:-:S04]  /*c180*/  IMAD R13, R12, 0x90, RZ ;  /* 0x000000900c0d7824 */ /* 0x000fc800078e02ff */
[----:B------:R-:W-:-:S06]  /*c190*/  IMAD.WIDE R12, R13, 0x2, R30 ;  /* 0x000000020d0c7825 */ /* 0x000fcc00078e021e */
[----:B------:R-:W5:Y:S01]  /*c1a0*/  LDG.E.128 R12, desc[UR36][R12.64] ;  /* 0x000000240c0c7981 */ /* 0x000f62000c1e1d00 */
[----:B------:R-:W-:Y:S01]  /*c1b0*/  BSSY.RECONVERGENT B3, `(.L_x_592) ;  /* 0x0000011000037945 */ /* 0x000fe20003800200 */
[----:B--2---:R-:W-:-:S03]  /*c1c0*/  HADD2.F32 R41, -RZ, R45.H0_H0 ;  /* 0x2000002dff297230 */ /* 0x004fc60000004100 */
[----:B------:R-:W-:Y:S05]  /*c1d0*/  @P0 BRA `(.L_x_593) ;  /* 0x0000000000380947 */ /* 0x000fea0003800000 */
        /* <DEDUP_REMOVED lines=14> */
.L_x_593:
[----:B------:R-:W-:Y:S05]  /*c2c0*/  BSYNC.RECONVERGENT B3 ;  /* 0x0000000000037941 */ /* 0x000fea0003800200 */
.L_x_592:
[----:B-1---5:R-:W-:Y:S02]  /*c2d0*/  HADD2.F32 R38, -RZ, R12.H0_H0 ;  /* 0x2000000cff267230 */ /* 0x022fe40000004100 */
[--C-:B------:R-:W-:Y:S02]  /*c2e0*/  HADD2.F32 R48, -RZ, R14.reuse.H0_H0 ;  /* 0x2000000eff307230 */ /* 0x100fe40000004100 */
[----:B------:R-:W-:Y:S02]  /*c2f0*/  HADD2.F32 R39, -RZ, R14.H1_H1 ;  /* 0x3000000eff277230 */ /* 0x000fe40000004100 */
[C---:B------:R-:W-:Y:S01]  /*c300*/  FFMA.FTZ R34, R41.reuse, R38, R34 ;  /* 0x0000002629227223 */ /* 0x040fe20000010022 */
[----:B------:R-:W-:Y:S02]  /*c310*/  HADD2.F32 R12, -RZ, R12.H1_H1 ;  /* 0x3000000cff0c7230 */ /* 0x000fe40000004100 */
        /* <DEDUP_REMOVED lines=8> */
[C---:B------:R-:W-:Y:S01]  /*c3a0*/  FFMA.FTZ R9, R41.reuse, R14, R9 ;  /* 0x0000000e29097223 */ /* 0x040fe20000010009 */
[----:B------:R-:W-:Y:S01]  /*c3b0*/  MOV R12, R53 ;  /* 0x00000035000c7202 */ /* 0x000fe20000000f00 */
[C---:B------:R-:W-:Y:S01]  /*c3c0*/  FFMA.FTZ R44, R41.reuse, R13, R44 ;  /* 0x0000000d292c7223 */ /* 0x040fe2000001002c */
[----:B------:R-:W-:-:S07]  /*c3d0*/  FFMA.FTZ R0, R41, R15, R0 ;  /* 0x0000000f29007223 */ /* 0x000fce0000010000 */
.L_x_591:
[----:B------:R-:W-:Y:S05]  /*c3e0*/  BSYNC.RECONVERGENT B2 ;  /* 0x0000000000027941 */ /* 0x000fea0003800200 */
.L_x_590:
[----:B------:R-:W-:-:S13]  /*c3f0*/  ISETP.GE.U32.AND P0, PT, R40, 0x2, PT ;  /* 0x000000022800780c */ /* 0x000fda0003f06070 */
[----:B------:R-:W-:Y:S05]  /*c400*/  @!P0 BRA `(.L_x_589) ;  /* 0x0000000800688947 */ /* 0x000fea0003800000 */
[C---:B------:R-:W-:Y:S01]  /*c410*/  LEA R14, R12.reuse, UR5, 0x1 ;  /* 0x000000050c0e7c11 */ /* 0x040fe2000f8e08ff */
[C---:B------:R-:W-:Y:S01]  /*c420*/  IMAD R41, R12.reuse, 0x90, RZ ;  /* 0x000000900c297824 */ /* 0x040fe200078e02ff */
[----:B------:R-:W-:-:S03]  /*c430*/  IADD3 R40, PT, PT, R12, 0x2, RZ ;  /* 0x000000020c287810 */ /* 0x000fc60007ffe0ff */
[----:B------:R-:W-:-:S05]  /*c440*/  IMAD R13, R3, -0x2, R14 ;  /* 0xfffffffe030d7824 */ /* 0x000fca00078e020e */
[----:B------:R-:W-:-:S07]  /*c450*/  IADD3 R32, PT, PT, R13, 0x4, R32 ;  /* 0x000000040d207810 */ /* 0x000fce0007ffe020 */
.L_x_600:
[----:B------:R-:W1:Y:S01]  /*c460*/  LDC R47, c[0x0][0x3f4] ;  /* 0x0000fd00ff2f7b82 */ /* 0x000e620000000800 */
[----:B------:R-:W-:Y:S01]  /*c470*/  VIADD R14, R40, 0xfffffffe ;  /* 0xfffffffe280e7836 */ /* 0x000fe20000000000 */
[----:B------:R-:W-:Y:S04]  /*c480*/  BSSY.RECONVERGENT B2, `(.L_x_594) ;  /* 0x0000045000027945 */ /* 0x000fe80003800200 */
[----:B-1----:R-:W-:-:S13]  /*c490*/  ISETP.GE.AND P0, PT, R14, R47, PT ;  /* 0x0000002f0e00720c */ /* 0x002fda0003f06270 */
[----:B------:R-:W-:Y:S05]  /*c4a0*/  @!P0 BRA `(.L_x_595) ;  /* 0x0000000400088947 */ /* 0x000fea0003800000 */
[----:B------:R-:W-:Y:S01]  /*c4b0*/  IABS R15, R47 ;  /* 0x0000002f000f7213 */ /* 0x000fe20000000000 */
[----:B------:R-:W1:Y:S01]  /*c4c0*/  LDCU.64 UR6, c[0x0][0x3c8] ;  /* 0x00007900ff0677ac */ /* 0x000e620008000a00 */
[----:B------:R-:W-:Y:S02]  /*c4d0*/  IABS R42, R14 ;  /* 0x0000000e002a7213 */ /* 0x000fe40000000000 */
[----:B------:R-:W2:Y:S01]  /*c4e0*/  I2F.RP R38, R15 ;  /* 0x0000000f00267306 */ /* 0x000ea20000209400 */
[----:B------:R-:W-:Y:S01]  /*c4f0*/  ISETP.GE.AND P1, PT, R14, RZ, PT ;  /* 0x000000ff0e00720c */ /* 0x000fe20003f26270 */
[----:B------:R-:W3:Y:S01]  /*c500*/  LDCU UR4, c[0x0][0x40c] ;  /* 0x00008180ff0477ac */ /* 0x000ee20008000800 */
[----:B------:R-:W-:-:S05]  /*c510*/  ISETP.NE.AND P2, PT, R47, RZ, PT ;  /* 0x000000ff2f00720c */ /* 0x000fca0003f45270 */
[----:B--2---:R-:W2:Y:S02]  /*c520*/  MUFU.RCP R38, R38 ;  /* 0x0000002600267308 */ /* 0x004ea40000001000 */
[----:B--2---:R-:W-:-:S06]  /*c530*/  IADD3 R39, PT, PT, R38, 0xffffffe, RZ ;  /* 0x0ffffffe26277810 */ /* 0x004fcc0007ffe0ff */
[----:B------:R-:W2:Y:S02]  /*c540*/  F2I.FTZ.U32.TRUNC.NTZ R13, R39 ;  /* 0x00000027000d7305 */ /* 0x000ea4000021f000 */
[----:B--2---:R-:W-:-:S05]  /*c550*/  IADD3 R12, PT, PT, RZ, -R13, RZ ;  /* 0x8000000dff0c7210 */ /* 0x004fca0007ffe0ff */
[----:B------:R-:W-:Y:S02]  /*c560*/  IMAD R45, R12, R15, RZ ;  /* 0x0000000f0c2d7224 */ /* 0x000fe400078e02ff */
[----:B------:R-:W-:-:S04]  /*c570*/  IMAD.MOV.U32 R12, RZ, RZ, RZ ;  /* 0x000000ffff0c7224 */ /* 0x000fc800078e00ff */
[----:B------:R-:W-:Y:S01]  /*c580*/  IMAD.HI.U32 R12, R13, R45, R12 ;  /* 0x0000002d0d0c7227 */ /* 0x000fe200078e000c */
[----:B------:R-:W-:Y:S02]  /*c590*/  MOV R13, R42 ;  /* 0x0000002a000d7202 */ /* 0x000fe40000000f00 */
[----:B------:R-:W2:Y:S03]  /*c5a0*/  LDS.U16 R42, [R32+-0x4] ;  /* 0xfffffc00202a7984 */ /* 0x000ea60000000400 */
        /* <DEDUP_REMOVED lines=13> */
[----:B------:R-:W4:Y:S01]  /*c680*/  LDG.E R38, desc[UR36][R38.64] ;  /* 0x0000002426267981 */ /* 0x000f22000c1e1900 */
[----:B---3--:R-:W-:Y:S01]  /*c690*/  UISETP.NE.AND UP0, UPT, UR4, URZ, UPT ;  /* 0x000000ff0400728c */ /* 0x008fe2000bf05270 */
[----:B----4-:R-:W-:-:S04]  /*c6a0*/  IMAD R12, R21, R38, R12 ;  /* 0x00000026150c7224 */ /* 0x010fc800078e020c */
[----:B------:R-:W-:-:S04]  /*c6b0*/  IMAD R13, R12, 0x90, RZ ;  /* 0x000000900c0d7824 */ /* 0x000fc800078e02ff */
[----:B------:R-:W-:-:S06]  /*c6c0*/  IMAD.WIDE R12, R13, 0x2, R30 ;  /* 0x000000020d0c7825 */ /* 0x000fcc00078e021e */
[----:B------:R-:W5:Y:S01]  /*c6d0*/  LDG.E.128 R12, desc[UR36][R12.64] ;  /* 0x000000240c0c7981 */ /* 0x000f62000c1e1d00 */
[----:B--2---:R-:W-:Y:S01]  /*c6e0*/  HADD2.F32 R45, -RZ, R42.H0_H0 ;  /* 0x2000002aff2d7230 */ /* 0x004fe20000004100 */
[----:B------:R-:W-:Y:S06]  /*c6f0*/  BRA.U UP0, `(.L_x_596) ;  /* 0x0000000100347547 */ /* 0x000fec000b800000 */
[----:B------:R-:W-:Y:S01]  /*c700*/  ISETP.NE.AND P3, PT, R2, RZ, PT ;  /* 0x000000ff0200720c */ /* 0x000fe20003f65270 */
[----:B------:R-:W1:-:S12]  /*c710*/  LDS.128 R48, [R20] ;  /* 0x0000000014307984 */ /* 0x000e580000000c00 */
[----:B------:R-:W2:Y:S01]  /*c720*/  @P3 LDG.E.128 R52, desc[UR36][R36.64] ;  /* 0x0000002424343981 */ /* 0x000ea2000c1e1d00 */
        /* <DEDUP_REMOVED lines=10> */
.L_x_596:
[--C-:B-----5:R-:W-:Y:S02]  /*c7d0*/  HADD2.F32 R48, -RZ, R14.reuse.H0_H0 ;  /* 0x2000000eff307230 */ /* 0x120fe40000004100 */
[----:B-1----:R-:W-:Y:S02]  /*c7e0*/  HADD2.F32 R39, -RZ, R14.H1_H1 ;  /* 0x3000000eff277230 */ /* 0x002fe40000004100 */
[----:B------:R-:W-:Y:S02]  /*c7f0*/  HADD2.F32 R38, -RZ, R12.H0_H0 ;  /* 0x2000000cff267230 */ /* 0x000fe40000004100 */
[C---:B------:R-:W-:Y:S01]  /*c800*/  FFMA.FTZ R11, R45.reuse, R48, R11 ;  /* 0x000000302d0b7223 */ /* 0x040fe2000001000b */
[----:B------:R-:W-:Y:S02]  /*c810*/  HADD2.F32 R42, -RZ, R13.H0_H0 ;  /* 0x2000000dff2a7230 */ /* 0x000fe40000004100 */
[----:B------:R-:W-:Y:S01]  /*c820*/  FFMA.FTZ R46, R45, R39, R46 ;  /* 0x000000272d2e7223 */ /* 0x000fe2000001002e */
[----:B------:R-:W-:-:S02]  /*c830*/  HADD2.F32 R14, -RZ, R15.H0_H0 ;  /* 0x2000000fff0e7230 */ /* 0x000fc40000004100 */
[C---:B------:R-:W-:Y:S01]  /*c840*/  FFMA.FTZ R34, R45.reuse, R38, R34 ;  /* 0x000000262d227223 */ /* 0x040fe20000010022 */
[----:B------:R-:W-:Y:S02]  /*c850*/  HADD2.F32 R12, -RZ, R12.H1_H1 ;  /* 0x3000000cff0c7230 */ /* 0x000fe40000004100 */
[C---:B------:R-:W-:Y:S01]  /*c860*/  FFMA.FTZ R7, R45.reuse, R42, R7 ;  /* 0x0000002a2d077223 */ /* 0x040fe20000010007 */
[----:B------:R-:W-:Y:S02]  /*c870*/  HADD2.F32 R13, -RZ, R13.H1_H1 ;  /* 0x3000000dff0d7230 */ /* 0x000fe40000004100 */
[C---:B------:R-:W-:Y:S01]  /*c880*/  FFMA.FTZ R9, R45.reuse, R14, R9 ;  /* 0x0000000e2d097223 */ /* 0x040fe20000010009 */
[----:B------:R-:W-:Y:S02]  /*c890*/  HADD2.F32 R15, -RZ, R15.H1_H1 ;  /* 0x3000000fff0f7230 */ /* 0x000fe40000004100 */
[C---:B------:R-:W-:Y:S01]  /*c8a0*/  FFMA.FTZ R5, R45.reuse, R12, R5 ;  /* 0x0000000c2d057223 */ /* 0x040fe20000010005 */
[----:B------:R-:W-:-:S02]  /*c8b0*/  FFMA.FTZ R44, R45, R13, R44 ;  /* 0x0000000d2d2c7223 */ /* 0x000fc4000001002c */
[----:B------:R-:W-:-:S07]  /*c8c0*/  FFMA.FTZ R0, R45, R15, R0 ;  /* 0x0000000f2d007223 */ /* 0x000fce0000010000 */
.L_x_595:
[----:B------:R-:W-:Y:S05]  /*c8d0*/  BSYNC.RECONVERGENT B2 ;  /* 0x0000000000027941 */ /* 0x000fea0003800200 */
.L_x_594:
[----:B------:R-:W-:Y:S01]  /*c8e0*/  ISETP.GE.AND P0, PT, R40, R47, PT ;  /* 0x0000002f2800720c */ /* 0x000fe20003f06270 */
[----:B------:R-:W-:-:S12]  /*c8f0*/  BSSY.RECONVERGENT B2, `(.L_x_597) ;  /* 0x0000045000027945 */ /* 0x000fd80003800200 */
        /* <DEDUP_REMOVED lines=16> */
[----:B------:R-:W2:Y:S03]  /*ca00*/  LDS.U16 R42, [R32] ;  /* 0x00000000202a7984 */ /* 0x000ea60000000400 */
        /* <DEDUP_REMOVED lines=24> */
[----:B------:R-:W-:-:S05]  /*cb90*/  IADD3 R39, PT, PT, R41, 0x120, RZ ;  /* 0x0000012029277810 */ /* 0x000fca0007ffe0ff */
        /* <DEDUP_REMOVED lines=10> */
.L_x_599:
        /* <DEDUP_REMOVED lines=16> */
.L_x_598:
[----:B------:R-:W-:Y:S05]  /*cd40*/  BSYNC.RECONVERGENT B2 ;  /* 0x0000000000027941 */ /* 0x000fea0003800200 */
.L_x_597:
[C---:B------:R-:W-:Y:S01]  /*cd50*/  IADD3 R13, PT, PT, R40.reuse, 0x2, RZ ;  /* 0x00000002280d7810 */ /* 0x040fe20007ffe0ff */
[----:B------:R-:W-:Y:S01]  /*cd60*/  VIADD R40, R40, 0x4 ;  /* 0x0000000428287836 */ /* 0x000fe20000000000 */
[----:B------:R-:W-:Y:S02]  /*cd70*/  IADD3 R41, PT, PT, R41, 0x240, RZ ;  /* 0x0000024029297810 */ /* 0x000fe40007ffe0ff */
[----:B------:R-:W-:Y:S02]  /*cd80*/  ISETP.GE.AND P0, PT, R13, R16, PT ;  /* 0x000000100d00720c */ /* 0x000fe40003f06270 */
[----:B------:R-:W-:-:S11]  /*cd90*/  IADD3 R32, PT, PT, R32, 0x8, RZ ;  /* 0x0000000820207810 */ /* 0x000fd60007ffe0ff */
[----:B------:R-:W-:Y:S05]  /*cda0*/  @!P0 BRA `(.L_x_600) ;  /* 0xfffffff400ac8947 */ /* 0x000fea000383ffff */
.L_x_589:
[----:B------:R-:W-:Y:S05]  /*cdb0*/  BSYNC.RECONVERGENT B1 ;  /* 0x0000000000017941 */ /* 0x000fea0003800200 */
.L_x_588:
[----:B------:R-:W-:-:S13]  /*cdc0*/  ISETP.NE.AND P0, PT, R6, R35, PT ;  /* 0x000000230600720c */ /* 0x000fda0003f05270 */
[----:B------:R-:W-:Y:S05]  /*cdd0*/  @P0 BRA `(.L_x_578) ;  /* 0x0000000000bc0947 */ /* 0x000fea0003800000 */
[----:B------:R-:W-:Y:S01]  /*cde0*/  IMAD.MOV.U32 R13, RZ, RZ, 0x90 ;  /* 0x00000090ff0d7424 */ /* 0x000fe200078e00ff */
[----:B------:R-:W1:Y:S03]  /*cdf0*/  LDCU UR4, c[0x0][0x40c] ;  /* 0x00008180ff0477ac */ /* 0x000e660008000800 */
[----:B------:R-:W-:-:S04]  /*ce00*/  IMAD R13, R22, R13, -0x90 ;  /* 0xffffff70160d7424 */ /* 0x000fc800078e020d */
[----:B------:R-:W-:-:S06]  /*ce10*/  IMAD.WIDE R12, R13, 0x2, R28 ;  /* 0x000000020d0c7825 */ /* 0x000fcc00078e021c */
[----:B------:R-:W5:Y:S01]  /*ce20*/  LDG.E.128 R12, desc[UR36][R12.64] ;  /* 0x000000240c0c7981 */ /* 0x000f62000c1e1d00 */
[----:B------:R-:W-:-:S04]  /*ce30*/  IADD3 R22, PT, PT, R22, -R3, RZ ;  /* 0x8000000316167210 */ /* 0x000fc80007ffe0ff */
[----:B------:R-:W-:Y:S01]  /*ce40*/  LEA R43, R22, R43, 0x1 ;  /* 0x0000002b162b7211 */ /* 0x000fe200078e08ff */
[----:B-1----:R-:W-:-:S05]  /*ce50*/  UISETP.NE.AND UP0, UPT, UR4, URZ, UPT ;  /* 0x000000ff0400728c */ /* 0x002fca000bf05270 */
[----:B------:R-:W1:Y:S02]  /*ce60*/  LDS.U16 R43, [R43+-0x2] ;  /* 0xfffffe002b2b7984 */ /* 0x000e640000000400 */
[----:B-1----:R-:W-:Y:S02]  /*ce70*/  HADD2.F32 R31, -RZ, R43.H0_H0 ;  /* 0x2000002bff1f7230 */ /* 0x002fe40000004100 */
[----:B------:R-:W-:Y:S05]  /*ce80*/  BRA.U UP0, `(.L_x_601) ;  /* 0x0000000100507547 */ /* 0x000fea000b800000 */
[----:B------:R-:W1:Y:S02]  /*ce90*/  LDCU.64 UR6, c[0x0][0x460] ;  /* 0x00008c00ff0677ac */ /* 0x000e640008000a00 */
[----:B-1----:R-:W-:-:S04]  /*cea0*/  ISETP.NE.U32.AND P0, PT, RZ, UR6, PT ;  /* 0x00000006ff007c0c */ /* 0x002fc8000bf05070 */
[----:B------:R-:W-:-:S13]  /*ceb0*/  ISETP.NE.AND.EX P0, PT, RZ, UR7, PT, P0 ;  /* 0x00000007ff007c0c */ /* 0x000fda000bf05300 */
[----:B------:R-:W1:Y:S08]  /*cec0*/  @P0 LDC R4, c[0x0][0x3f8] ;  /* 0x0000fe00ff040b82 */ /* 0x000e700000000800 */
[----:B------:R-:W2:Y:S01]  /*ced0*/  @P0 LDC.64 R2, c[0x0][0x458] ;  /* 0x00011600ff020b82 */ /* 0x000ea20000000a00 */
[----:B-1----:R-:W-:-:S04]  /*cee0*/  @P0 IMAD R4, R19, R4, R8 ;  /* 0x0000000413040224 */ /* 0x002fc800078e0208 */
[----:B------:R-:W-:-:S04]  /*cef0*/  @P0 IMAD R19, R4, 0x90, R33 ;  /* 0x0000009004130824 */ /* 0x000fc800078e0221 */
[----:B--2---:R-:W-:-:S05]  /*cf00*/  @P0 IMAD.WIDE R2, R19, 0x2, R2 ;  /* 0x0000000213020825 */ /* 0x004fca00078e0202 */
[----:B0-----:R-:W2:Y:S01]  /*cf10*/  @P0 LDG.E.128 R20, desc[UR36][R2.64] ;  /* 0x0000002402140981 */ /* 0x001ea2000c1e1d00 */
[----:B-----5:R-:W-:Y:S02]  /*cf20*/  HFMA2 R12, R12, 1, 1, R24 ;  /* 0x3c003c000c0c7831 */ /* 0x020fe40000000018 */
[----:B------:R-:W-:Y:S02]  /*cf30*/  HADD2 R13, R13, R25 ;  /* 0x000000190d0d7230 */ /* 0x000fe40000000000 */
[----:B------:R-:W-:Y:S02]  /*cf40*/  HFMA2 R14, R14, 1, 1, R26 ;  /* 0x3c003c000e0e7831 */ /* 0x000fe4000000001a */
[----:B------:R-:W-:Y:S02]  /*cf50*/  HADD2 R15, R15, R27 ;  /* 0x0000001b0f0f7230 */ /* 0x000fe40000000000 */
[----:B------:R-:W-:-:S04]  /*cf60*/  IMAD R17, R17, 0x90, RZ ;  /* 0x0000009011117824 */ /* 0x000fc800078e02ff */
[----:B------:R-:W-:-:S04]  /*cf70*/  IMAD.WIDE R28, R17, 0x2, R28 ;  /* 0x00000002111c7825 */ /* 0x000fc800078e021c */
[----:B--2---:R-:W-:Y:S02]  /*cf80*/  @P0 HFMA2 R13, R13, R21, -RZ ;  /* 0x000000150d0d0231 */ /* 0x004fe400001000ff */
[----:B------:R-:W-:Y:S02]  /*cf90*/  @P0 HMUL2 R12, R12, R20 ;  /* 0x000000140c0c0232 */ /* 0x000fe40000000000 */
[----:B------:R-:W-:Y:S02]  /*cfa0*/  @P0 HFMA2 R15, R15, R23, -RZ ;  /* 0x000000170f0f0231 */ /* 0x000fe400001000ff */
[----:B------:R-:W-:-:S05]  /*cfb0*/  @P0 HMUL2 R14, R14, R22 ;  /* 0x000000160e0e0232 */ /* 0x000fca0000000000 */
[----:B------:R1:W-:Y:S02]  /*cfc0*/  STG.E.128 desc[UR36][R28.64], R12 ;  /* 0x0000000c1c007986 */ /* 0x0003e4000c101d24 */
.L_x_601:
[--C-:B-----5:R-:W-:Y:S02]  /*cfd0*/  HADD2.F32 R2, -RZ, R12.reuse.H0_H0 ;  /* 0x2000000cff027230 */ /* 0x120fe40000004100 */
[----:B------:R-:W-:Y:S02]  /*cfe0*/  HADD2.F32 R4, -RZ, R13.H0_H0 ;  /* 0x2000000dff047230 */ /* 0x000fe40000004100 */
[----:B------:R-:W-:Y:S02]  /*cff0*/  HADD2.F32 R8, -RZ, R15.H0_H0 ;  /* 0x2000000fff087230 */ /* 0x000fe40000004100 */
[C---:B------:R-:W-:Y:S01]  /*d000*/  FFMA.FTZ R34, R31.reuse, R2, R34 ;  /* 0x000000021f227223 */ /* 0x040fe20000010022 */
[----:B-1----:R-:W-:Y:S02]  /*d010*/  HADD2.F32 R12, -RZ, R12.H1_H1 ;  /* 0x3000000cff0c7230 */ /* 0x002fe40000004100 */
        /* <DEDUP_REMOVED lines=11> */
.L_x_578:
[----:B------:R-:W-:Y:S05]  /*d0d0*/  BSYNC.RECONVERGENT B0 ;  /* 0x0000000000007941 */ /* 0x000fea0003800200 */
.L_x_577:
[----:B------:R-:W-:Y:S01]  /*d0e0*/  BAR.SYNC.DEFER_BLOCKING 0x0 ;  /* 0x0000000000007b1d */ /* 0x000fe20000010000 */
[----:B------:R-:W-:-:S13]  /*d0f0*/  ISETP.GT.U32.AND P0, PT, R33, 0x8f, PT ;  /* 0x0000008f2100780c */ /* 0x000fda0003f04070 */
[----:B------:R-:W-:Y:S05]  /*d100*/  @P0 EXIT ;  /* 0x000000000000094d */ /* 0x000fea0003800000 */
[----:B------:R-:W1:Y:S01]  /*d110*/  S2UR UR5, SR_CgaCtaId ;  /* 0x00000000000579c3 */ /* 0x000e620000008800 */
[----:B------:R-:W-:Y:S01]  /*d120*/  LOP3.LUT R2, R18, 0x3e0, RZ, 0xc0, !PT ;  /* 0x000003e012027812 */ /* 0x000fe200078ec0ff */
[----:B------:R-:W-:Y:S01]  /*d130*/  UMOV UR4, 0x400 ;  /* 0x0000040000047882 */ /* 0x000fe20000000000 */
[----:B------:R-:W-:Y:S01]  /*d140*/  BSSY.RECONVERGENT B0, `(.L_x_602) ;  /* 0x000000c000007945 */ /* 0x000fe20003800200 */
[----:B------:R-:W-:Y:S01]  /*d150*/  UIADD3 UR4, UPT, UPT, UR4, 0x410, URZ ;  /* 0x0000041004047890 */ /* 0x000fe2000fffe0ff */
[----:B------:R-:W-:Y:S02]  /*d160*/  ISETP.NE.AND P0, PT, R2, 0x20, PT ;  /* 0x000000200200780c */ /* 0x000fe40003f05270 */
[----:B------:R-:W-:Y:S01]  /*d170*/  ISETP.GT.U32.AND P1, PT, R18, 0x1f, PT ;  /* 0x0000001f1200780c */ /* 0x000fe20003f24070 */
[----:B-1----:R-:W-:-:S06]  /*d180*/  ULEA UR4, UR5, UR4, 0x18 ;  /* 0x0000000405047291 */ /* 0x002fcc000f8ec0ff */
[----:B------:R-:W-:-:S04]  /*d190*/  LEA R2, R33, UR4, 0x1 ;  /* 0x0000000421027c11 */ /* 0x000fc8000f8e08ff */
[----:B------:R-:W-:Y:S05]  /*d1a0*/  @P0 BRA `(.L_x_603) ;  /* 0x0000000000140947 */ /* 0x000fea0003800000 */
[----:B------:R-:W-:Y:S02]  /*d1b0*/  F2FP.F16.F32.PACK_AB R12, R5, R34 ;  /* 0x00000022050c723e */ /* 0x000fe400000000ff */
[----:B------:R-:W-:Y:S02]  /*d1c0*/  F2FP.F16.F32.PACK_AB R13, R44, R7 ;  /* 0x000000072c0d723e */ /* 0x000fe400000000ff */
[----:B------:R-:W-:Y:S02]  /*d1d0*/  F2FP.F16.F32.PACK_AB R14, R46, R11 ;  /* 0x0000000b2e0e723e */ /* 0x000fe400000000ff */
[----:B------:R-:W-:-:S05]  /*d1e0*/  F2FP.F16.F32.PACK_AB R15, R0, R9 ;  /* 0x00000009000f723e */ /* 0x000fca00000000ff */
[----:B------:R1:W-:Y:S02]  /*d1f0*/  STS.128 [R2], R12 ;  /* 0x0000000c02007388 */ /* 0x0003e40000000c00 */
.L_x_603:
[----:B------:R-:W-:Y:S05]  /*d200*/  BSYNC.RECONVERGENT B0 ;  /* 0x0000000000007941 */ /* 0x000fea0003800200 */
.L_x_602:
[----:B------:R-:W-:Y:S06]  /*d210*/  BAR.SYNC.DEFER_BLOCKING 0x0 ;  /* 0x0000000000007b1d */ /* 0x000fec0000010000 */
[----:B------:R-:W-:Y:S04]  /*d220*/  BSSY.RECONVERGENT B0, `(.L_x_604) ;  /* 0x0000013000007945 */ /* 0x000fe80003800200 */
[----:B------:R-:W-:Y:S05]  /*d230*/  @P1 BRA `(.L_x_605) ;  /* 0x0000000000441947 */ /* 0x000fea0003800000 */
[----:B-1----:R-:W1:Y:S02]  /*d240*/  LDS.128 R12, [R2] ;  /* 0x00000000020c7984 */ /* 0x002e640000000c00 */
[--C-:B-1----:R-:W-:Y:S02]  /*d250*/  HADD2.F32 R3, -RZ, R12.reuse.H0_H0 ;  /* 0x2000000cff037230 */ /* 0x102fe40000004100 */
        /* <DEDUP_REMOVED lines=15> */
.L_x_605:
[----:B------:R-:W-:Y:S05]  /*d350*/  BSYNC.RECONVERGENT B0 ;  /* 0x0000000000007941 */ /* 0x000fea0003800200 */
.L_x_604:
[----:B------:R-:W-:Y:S06]  /*d360*/  BAR.SYNC.DEFER_BLOCKING 0x0 ;  /* 0x0000000000007b1d */ /* 0x000fec0000010000 */
[----:B------:R-:W-:Y:S05]  /*d370*/  @P1 EXIT ;  /* 0x000000000000194d */ /* 0x000fea0003800000 */
[----:B------:R-:W2:Y:S02]  /*d380*/  LDCU UR4, c[0x0][0x478] ;  /* 0x00008f00ff0477ac */ /* 0x000ea40008000800 */
[----:B--2---:R-:W-:-:S09]  /*d390*/  UISETP.NE.AND UP0, UPT, UR4, 0x2, UPT ;  /* 0x000000020400788c */ /* 0x004fd2000bf05270 */
[----:B------:R-:W-:Y:S05]  /*d3a0*/  BRA.U UP0, `(.L_x_606) ;  /* 0x0000000100e07547 */ /* 0x000fea000b800000 */
[----:B-1----:R-:W1:Y:S01]  /*d3b0*/  LDC.64 R2, c[0x0][0x470] ;  /* 0x00011c00ff027b82 */ /* 0x002e620000000a00 */
[----:B------:R-:W2:Y:S01]  /*d3c0*/  LDCU.64 UR4, c[0x0][0x380] ;  /* 0x00007000ff0477ac */ /* 0x000ea20008000a00 */
[----:B-1----:R-:W3:Y:S01]  /*d3d0*/  LDG.E R2, desc[UR36][R2.64] ;  /* 0x0000002402027981 */ /* 0x002ee2000c1e1900 */
[----:B------:R-:W-:-:S04]  /*d3e0*/  IADD3 R10, PT, PT, R10, R33, RZ ;  /* 0x000000210a0a7210 */ /* 0x000fc80007ffe0ff */
[----:B--2---:R-:W-:Y:S01]  /*d3f0*/  IADD3 R8, P0, PT, R10, UR4, RZ ;  /* 0x000000040a087c10 */ /* 0x004fe2000ff1e0ff */
[C---:B---3--:R-:W-:Y:S01]  /*d400*/  FMUL.FTZ R9, R2.reuse, R9 ;  /* 0x0000000902097220 */ /* 0x048fe20000410000 */
[C---:B------:R-:W-:Y:S01]  /*d410*/  FMUL.FTZ R0, R2.reuse, R0 ;  /* 0x0000000002007220 */ /* 0x040fe20000410000 */
[C---:B------:R-:W-:Y:S01]  /*d420*/  FMUL.FTZ R46, R2.reuse, R46 ;  /* 0x0000002e022e7220 */ /* 0x040fe20000410000 */
[C---:B------:R-:W-:Y:S01]  /*d430*/  FMUL.FTZ R44, R2.reuse, R44 ;  /* 0x0000002c022c7220 */ /* 0x040fe20000410000 */
[C---:B------:R-:W-:Y:S01]  /*d440*/  FMUL.FTZ R5, R2.reuse, R5 ;  /* 0x0000000502057220 */ /* 0x040fe20000410000 */
[C---:B------:R-:W-:Y:S01]  /*d450*/  FMUL.FTZ R7, R2.reuse, R7 ;  /* 0x0000000702077220 */ /* 0x040fe20000410000 */
[----:B------:R-:W1:Y:S01]  /*d460*/  F2I.S8.NTZ R9, R9 ;  /* 0x0000000900097305 */ /* 0x000e620000202100 */
[C---:B------:R-:W-:Y:S01]  /*d470*/  FMUL.FTZ R11, R2.reuse, R11 ;  /* 0x0000000b020b7220 */ /* 0x040fe20000410000 */
[----:B------:R-:W-:-:S06]  /*d480*/  FMUL.FTZ R2, R2, R34 ;  /* 0x0000002202027220 */ /* 0x000fcc0000410000 */
[----:B------:R-:W2:Y:S01]  /*d490*/  F2I.S8.NTZ R0, R0 ;  /* 0x0000000000007305 */ /* 0x000ea20000202100 */
[----:B-1----:R-:W-:-:S07]  /*d4a0*/  PRMT R3, R9, 0x8880, RZ ;  /* 0x0000888009037816 */ /* 0x002fce00000000ff */
[----:B------:R-:W1:Y:S01]  /*d4b0*/  F2I.S8.NTZ R46, R46 ;  /* 0x0000002e002e7305 */ /* 0x000e620000202100 */
[----:B------:R-:W-:Y:S02]  /*d4c0*/  PRMT R3, R3, 0x7710, RZ ;  /* 0x0000771003037816 */ /* 0x000fe400000000ff */
[----:B--2---:R-:W-:-:S05]  /*d4d0*/  PRMT R6, R0, 0x8880, RZ ;  /* 0x0000888000067816 */ /* 0x004fca00000000ff */
[----:B------:R-:W2:Y:S01]  /*d4e0*/  F2I.S8.NTZ R44, R44 ;  /* 0x0000002c002c7305 */ /* 0x000ea20000202100 */
[----:B------:R-:W-:Y:S01]  /*d4f0*/  IMAD.U32 R4, R3, 0x10000, RZ ;  /* 0x0001000003047824 */ /* 0x000fe200078e00ff */
[----:B------:R-:W-:-:S04]  /*d500*/  PRMT R3, R6, 0x7710, RZ ;  /* 0x0000771006037816 */ /* 0x000fc800000000ff */
[----:B------:R-:W-:Y:S02]  /*d510*/  LOP3.LUT R4, R4, 0xff0000, RZ, 0xc0, !PT ;  /* 0x00ff000004047812 */ /* 0x000fe400078ec0ff */
[----:B------:R-:W3:Y:S01]  /*d520*/  F2I.S8.NTZ R5, R5 ;  /* 0x0000000500057305 */ /* 0x000ee20000202100 */
[----:B-1----:R-:W-:Y:S02]  /*d530*/  PRMT R46, R46, 0x8880, RZ ;  /* 0x000088802e2e7816 */ /* 0x002fe400000000ff */
[----:B------:R-:W-:Y:S02]  /*d540*/  PRMT R3, R4, 0x4210, R3 ;  /* 0x0000421004037816 */ /* 0x000fe40000000003 */
[----:B------:R-:W-:Y:S02]  /*d550*/  PRMT R0, R46, 0x7710, RZ ;  /* 0x000077102e007816 */ /* 0x000fe400000000ff */
[----:B--2---:R-:W-:Y:S01]  /*d560*/  PRMT R4, R44, 0x8880, RZ ;  /* 0x000088802c047816 */ /* 0x004fe200000000ff */
[----:B------:R-:W1:Y:S01]  /*d570*/  F2I.S8.NTZ R7, R7 ;  /* 0x0000000700077305 */ /* 0x000e620000202100 */
[----:B------:R-:W-:-:S02]  /*d580*/  SHF.L.U32 R0, R0, 0x8, RZ ;  /* 0x0000000800007819 */ /* 0x000fc400000006ff */
[----:B------:R-:W-:Y:S02]  /*d590*/  PRMT R4, R4, 0x7710, RZ ;  /* 0x0000771004047816 */ /* 0x000fe400000000ff */
[----:B------:R-:W-:Y:S02]  /*d5a0*/  LOP3.LUT R9, R3, 0xff00, R0, 0xf8, !PT ;  /* 0x0000ff0003097812 */ /* 0x000fe400078ef800 */
[----:B---3--:R-:W-:Y:S01]  /*d5b0*/  PRMT R5, R5, 0x8880, RZ ;  /* 0x0000888005057816 */ /* 0x008fe200000000ff */
[----:B------:R-:W2:Y:S01]  /*d5c0*/  F2I.S8.NTZ R11, R11 ;  /* 0x0000000b000b7305 */ /* 0x000ea20000202100 */
[----:B------:R-:W-:Y:S02]  /*d5d0*/  LOP3.LUT R4, R4, 0xff, RZ, 0xc0, !PT ;  /* 0x000000ff04047812 */ /* 0x000fe400078ec0ff */
[----:B------:R-:W-:Y:S02]  /*d5e0*/  PRMT R0, R5, 0x7710, RZ ;  /* 0x0000771005007816 */ /* 0x000fe400000000ff */
[----:B-1----:R-:W-:-:S03]  /*d5f0*/  PRMT R7, R7, 0x8880, RZ ;  /* 0x0000888007077816 */ /* 0x002fc600000000ff */
[----:B------:R-:W1:Y:S01]  /*d600*/  F2I.S8.NTZ R2, R2 ;  /* 0x0000000200027305 */ /* 0x000e620000202100 */
[----:B------:R-:W-:Y:S02]  /*d610*/  LOP3.LUT R6, R0, 0xff, RZ, 0xc0, !PT ;  /* 0x000000ff00067812 */ /* 0x000fe400078ec0ff */
[----:B------:R-:W-:Y:S02]  /*d620*/  PRMT R3, R7, 0x7710, RZ ;  /* 0x0000771007037816 */ /* 0x000fe400000000ff */
[----:B--2---:R-:W-:Y:S02]  /*d630*/  PRMT R7, R11, 0x8880, RZ ;  /* 0x000088800b077816 */ /* 0x004fe400000000ff */
[----:B------:R-:W-:Y:S02]  /*d640*/  LOP3.LUT R5, R3, 0xff, RZ, 0xc0, !PT ;  /* 0x000000ff03057812 */ /* 0x000fe400078ec0ff */
[----:B------:R-:W-:Y:S01]  /*d650*/  PRMT R0, R7, 0x7710, RZ ;  /* 0x0000771007007816 */ /* 0x000fe200000000ff */
[----:B------:R-:W-:Y:S01]  /*d660*/  IMAD.WIDE.U32 R6, R6, 0x100, RZ ;  /* 0x0000010006067825 */ /* 0x000fe200078e00ff */
[----:B-1----:R-:W-:-:S03]  /*d670*/  PRMT R11, R2, 0x8880, RZ ;  /* 0x00008880020b7816 */ /* 0x002fc600000000ff */
[----:B------:R-:W-:Y:S01]  /*d680*/  IMAD.WIDE.U32 R2, R4, 0x1000000, RZ ;  /* 0x0100000004027825 */ /* 0x000fe200078e00ff */
[----:B------:R-:W-:Y:S02]  /*d690*/  LOP3.LUT R9, R9, 0xff, R0, 0xf8, !PT ;  /* 0x000000ff09097812 */ /* 0x000fe400078ef800 */
[----:B------:R-:W-:Y:S01]  /*d6a0*/  PRMT R0, R11, 0x7710, RZ ;  /* 0x000077100b007816 */ /* 0x000fe200000000ff */
[----:B------:R-:W-:-:S03]  /*d6b0*/  IMAD.WIDE.U32 R4, R5, 0x10000, RZ ;  /* 0x0001000005047825 */ /* 0x000fc600078e00ff */
[----:B------:R-:W-:Y:S02]  /*d6c0*/  LOP3.LUT R11, R6, R2, R4, 0xfe, !PT ;  /* 0x00000002060b7212 */ /* 0x000fe400078efe04 */
[----:B------:R-:W-:Y:S02]  /*d6d0*/  LOP3.LUT R3, R5, R9, R3, 0xfe, !PT ;  /* 0x0000000905037212 */ /* 0x000fe400078efe03 */
[----:B------:R-:W-:Y:S02]  /*d6e0*/  LEA.HI.X.SX32 R9, R10, UR5, 0x1, P0 ;  /* 0x000000050a097c11 */ /* 0x000fe400080f0eff */
[----:B------:R-:W-:Y:S02]  /*d6f0*/  LOP3.LUT R2, R11, 0xff, R0, 0xf8, !PT ;  /* 0x000000ff0b027812 */ /* 0x000fe400078ef800 */
[----:B------:R-:W-:-:S05]  /*d700*/  LOP3.LUT R3, R3, R7, RZ, 0xfc, !PT ;  /* 0x0000000703037212 */ /* 0x000fca00078efcff */
[----:B------:R-:W-:Y:S01]  /*d710*/  STG.E.64 desc[UR36][R8.64], R2 ;  /* 0x0000000208007986 */ /* 0x000fe2000c101b24 */
[----:B------:R-:W-:Y:S05]  /*d720*/  EXIT ;  /* 0x000000000000794d */ /* 0x000fea0003800000 */
.L_x_606:
[----:B-1----:R-:W1:Y:S01]  /*d730*/  LDC.64 R2, c[0x0][0x380] ;  /* 0x0000e000ff027b82 */ /* 0x002e620000000a00 */
[----:B------:R-:W-:Y:S01]  /*d740*/  IMAD.IADD R33, R10, 0x1, R33 ;  /* 0x000000010a217824 */ /* 0x000fe200078e0221 */
[----:B------:R-:W-:Y:S02]  /*d750*/  F2FP.F16.F32.PACK_AB R5, R5, R34 ;  /* 0x000000220505723e */ /* 0x000fe400000000ff */
[----:B------:R-:W-:Y:S02]  /*d760*/  F2FP.F16.F32.PACK_AB R7, R44, R7 ;  /* 0x000000072c07723e */ /* 0x000fe400000000ff */
[----:B------:R-:W-:Y:S02]  /*d770*/  F2FP.F16.F32.PACK_AB R11, R46, R11 ;  /* 0x0000000b2e0b723e */ /* 0x000fe400000000ff */
[----:B------:R-:W-:Y:S01]  /*d780*/  F2FP.F16.F32.PACK_AB R9, R0, R9 ;  /* 0x000000090009723e */ /* 0x000fe200000000ff */
[----:B-1----:R-:W-:-:S05]  /*d790*/  IMAD.WIDE R2, R33, 0x2, R2 ;  /* 0x0000000221027825 */ /* 0x002fca00078e0202 */
[----:B------:R-:W-:Y:S04]  /*d7a0*/  STG.E desc[UR36][R2.64], R5 ;  /* 0x0000000502007986 */ /* 0x000fe8000c101924 */
[----:B------:R-:W-:Y:S04]  /*d7b0*/  STG.E desc[UR36][R2.64+0x4], R7 ;  /* 0x0000040702007986 */ /* 0x000fe8000c101924 */
[----:B------:R-:W-:Y:S04]  /*d7c0*/  STG.E desc[UR36][R2.64+0x8], R11 ;  /* 0x0000080b02007986 */ /* 0x000fe8000c101924 */
[----:B------:R-:W-:Y:S01]  /*d7d0*/  STG.E desc[UR36][R2.64+0xc], R9 ;  /* 0x00000c0902007986 */ /* 0x000fe2000c101924 */
[----:B------:R-:W-:Y:S05]  /*d7e0*/  EXIT ;  /* 0x000000000000794d */ /* 0x000fea0003800000 */
.L_x_417:
[----:B------:R-:W-:Y:S01]  /*d7f0*/  MOV R12, 0x10 ;  /* 0x00000010000c7802 */ /* 0x000fe20000000f00 */
[----:B------:R-:W-:Y:S01]  /*d800*/  IMAD.MOV.U32 R15, RZ, RZ, -0x1 ;  /* 0xffffffffff0f7424 */ /* 0x000fe200078e00ff */
[----:B------:R-:W-:-:S07]  /*d810*/  MOV R11, 0x1f ;  /* 0x0000001f000b7802 */ /* 0x000fce0000000f00 */
[----:B------:R-:W-:Y:S05]  /*d820*/  WARPSYNC.COLLECTIVE R15, `(.L_x_607) ;  /* 0x000000000f087348 */ /* 0x000fea0003c00000 */
[----:B------:R0:W1:Y:S02]  /*d830*/  SHFL.BFLY P6, R14, R13, R12, R11 ;  /* 0x0c00000c0d0e7389 */ /* 0x00006400000c000b */
[----:B01----:R-:W-:Y:S05]  /*d840*/  ENDCOLLECTIVE ;  /* 0x000000000000791b */ /* 0x003fea0003800000 */
.L_x_607:
[----:B------:R-:W-:Y:S01]  /*d850*/  MOV R12, 0x8 ;  /* 0x00000008000c7802 */ /* 0x000fe20000000f00 */
[----:B------:R-:W-:-:S05]  /*d860*/  FADD.FTZ R0, R13, R14 ;  /* 0x0000000e0d007221 */ /* 0x000fca0000010000 */
[----:B------:R-:W-:-:S07]  /*d870*/  MOV R13, R0 ;  /* 0x00000000000d7202 */ /* 0x000fce0000000f00 */
[----:B------:R-:W-:Y:S05]  /*d880*/  WARPSYNC.COLLECTIVE R15, `(.L_x_608) ;  /* 0x000000000f087348 */ /* 0x000fea0003c00000 */
[----:B------:R0:W1:Y:S02]  /*d890*/  SHFL.BFLY P6, R14, R13, R12, R11 ;  /* 0x0c00000c0d0e7389 */ /* 0x00006400000c000b */
[----:B01----:R-:W-:Y:S05]  /*d8a0*/  ENDCOLLECTIVE ;  /* 0x000000000000791b */ /* 0x003fea0003800000 */
.L_x_608:
[----:B------:R-:W-:Y:S01]  /*d8b0*/  MOV R12, 0x4 ;  /* 0x00000004000c7802 */ /* 0x000fe20000000f00 */
[----:B------:R-:W-:-:S04]  /*d8c0*/  FADD.FTZ R4, R0, R14 ;  /* 0x0000000e00047221 */ /* 0x000fc80000010000 */
[----:B------:R-:W-:-:S07]  /*d8d0*/  IMAD.MOV.U32 R13, RZ, RZ, R4 ;  /* 0x000000ffff0d7224 */ /* 0x000fce00078e0004 */
[----:B------:R-:W-:Y:S05]  /*d8e0*/  WARPSYNC.COLLECTIVE R15, `(.L_x_609) ;  /* 0x000000000f087348 */ /* 0x000fea0003c00000 */
[----:B------:R0:W1:Y:S02]  /*d8f0*/  SHFL.BFLY P6, R14, R13, R12, R11 ;  /* 0x0c00000c0d0e7389 */ /* 0x00006400000c000b */
[----:B01----:R-:W-:Y:S05]  /*d900*/  ENDCOLLECTIVE ;  /* 0x000000000000791b */ /* 0x003fea0003800000 */
.L_x_609:
[----:B------:R-:W-:Y:S02]  /*d910*/  IMAD.MOV.U32 R12, RZ, RZ, 0x2 ;  /* 0x00000002ff0c7424 */ /* 0x000fe400078e00ff */
[----:B------:R-:W-:-:S05]  /*d920*/  FADD.FTZ R6, R4, R14 ;  /* 0x0000000e04067221 */ /* 0x000fca0000010000 */
[----:B------:R-:W-:-:S07]  /*d930*/  MOV R13, R6 ;  /* 0x00000006000d7202 */ /* 0x000fce0000000f00 */
[----:B------:R-:W-:Y:S05]  /*d940*/  WARPSYNC.COLLECTIVE R15, `(.L_x_610) ;  /* 0x000000000f087348 */ /* 0x000fea0003c00000 */
[----:B------:R0:W1:Y:S02]  /*d950*/  SHFL.BFLY P6, R14, R13, R12, R11 ;  /* 0x0c00000c0d0e7389 */ /* 0x00006400000c000b */
[----:B01----:R-:W-:Y:S05]  /*d960*/  ENDCOLLECTIVE ;  /* 0x000000000000791b */ /* 0x003fea0003800000 */
.L_x_610:
[----:B------:R-:W-:Y:S01]  /*d970*/  MOV R12, 0x1 ;  /* 0x00000001000c7802 */ /* 0x000fe20000000f00 */
[----:B------:R-:W-:-:S05]  /*d980*/  FADD.FTZ R7, R6, R14 ;  /* 0x0000000e06077221 */ /* 0x000fca0000010000 */
[----:B------:R-:W-:-:S07]  /*d990*/  MOV R13, R7 ;  /* 0x00000007000d7202 */ /* 0x000fce0000000f00 */
[----:B------:R-:W-:Y:S05]  /*d9a0*/  WARPSYNC.COLLECTIVE R15, `(.L_x_611) ;  /* 0x000000000f087348 */ /* 0x000fea0003c00000 */
[----:B------:R0:W1:Y:S02]  /*d9b0*/  SHFL.BFLY P6, R14, R13, R12, R11 ;  /* 0x0c00000c0d0e7389 */ /* 0x00006400000c000b */
[----:B01----:R-:W-:Y:S05]  /*d9c0*/  ENDCOLLECTIVE ;  /* 0x000000000000791b */ /* 0x003fea0003800000 */
.L_x_611:
[----:B------:R-:W-:Y:S05]  /*d9d0*/  BRA `(.L_x_612) ;  /* 0xffffff54004c7947 */ /* 0x000fea000383ffff */
.L_x_547:
[----:B------:R-:W-:Y:S01]  /*d9e0*/  BSSY B1, `(.L_x_613) ;  /* 0x0000007000017945 */ /* 0x000fe20003800000 */
[----:B------:R-:W-:Y:S01]  /*d9f0*/  IMAD.MOV.U32 R12, RZ, RZ, 0x2 ;  /* 0x00000002ff0c7424 */ /* 0x000fe200078e00ff */
[----:B------:R-:W-:Y:S02]  /*da00*/  MOV R11, 0x1f ;  /* 0x0000001f000b7802 */ /* 0x000fe40000000f00 */
[----:B------:R-:W-:-:S07]  /*da10*/  MOV R15, 0xffffffff ;  /* 0xffffffff000f7802 */ /* 0x000fce0000000f00 */
[----:B------:R-:W-:Y:S05]  /*da20*/  WARPSYNC.COLLECTIVE R15, `(.L_x_614) ;  /* 0x000000000f087348 */ /* 0x000fea0003c00000 */
[----:B------:R0:W1:Y:S02]  /*da30*/  SHFL.BFLY P6, R14, R13, R12, R11 ;  /* 0x0c00000c0d0e7389 */ /* 0x00006400000c000b */
[----:B01----:R-:W-:Y:S05]  /*da40*/  ENDCOLLECTIVE ;  /* 0x000000000000791b */ /* 0x003fea0003800000 */
.L_x_614:
[----:B------:R-:W-:Y:S05]  /*da50*/  BSYNC B1 ;  /* 0x0000000000017941 */ /* 0x000fea0003800000 */
.L_x_613:
[----:B------:R-:W-:Y:S02]  /*da60*/  HFMA2 R11, -RZ, RZ, 0, 1.847743988037109375e-06 ;  /* 0x0000001fff0b7431 */ /* 0x000fe400000001ff */
[----:B------:R-:W-:Y:S01]  /*da70*/  FADD.FTZ R13, R13, R14 ;  /* 0x0000000e0d0d7221 */ /* 0x000fe20000010000 */
[----:B------:R-:W-:Y:S01]  /*da80*/  IMAD.MOV.U32 R12, RZ, RZ, 0x1 ;  /* 0x00000001ff0c7424 */ /* 0x000fe200078e00ff */
[----:B------:R-:W-:-:S07]  /*da90*/  MOV R15, 0xffffffff ;  /* 0xffffffff000f7802 */ /* 0x000fce0000000f00 */
[----:B------:R-:W-:Y:S05]  /*daa0*/  WARPSYNC.COLLECTIVE R15, `(.L_x_615) ;  /* 0x000000000f087348 */ /* 0x000fea0003c00000 */
[----:B------:R0:W1:Y:S02]  /*dab0*/  SHFL.BFLY P6, R14, R13, R12, R11 ;  /* 0x0c00000c0d0e7389 */ /* 0x00006400000c000b */
[----:B01----:R-:W-:Y:S05]  /*dac0*/  ENDCOLLECTIVE ;  /* 0x000000000000791b */ /* 0x003fea0003800000 */
.L_x_615:
[----:B------:R-:W-:Y:S05]  /*dad0*/  BRA `(.L_x_616) ;  /* 0xffffffb000e47947 */ /* 0x000fea000383ffff */
.L_x_551:
[----:B-1----:R-:W-:Y:S01]  /*dae0*/  HFMA2 R12, -RZ, RZ, 0, 9.5367431640625e-07 ;  /* 0x00000010ff0c7431 */ /* 0x002fe200000001ff */
[----:B------:R-:W-:Y:S01]  /*daf0*/  BSSY B0, `(.L_x_617) ;  /* 0x0000007000007945 */ /* 0x000fe20003800000 */
[----:B0-----:R-:W-:Y:S01]  /*db00*/  IMAD.MOV.U32 R13, RZ, RZ, R122 ;  /* 0x000000ffff0d7224 */ /* 0x001fe200078e007a */
[----:B------:R-:W-:Y:S01]  /*db10*/  MOV R11, 0x1f ;  /* 0x0000001f000b7802 */ /* 0x000fe20000000f00 */
[----:B------:R-:W-:-:S07]  /*db20*/  IMAD.MOV.U32 R15, RZ, RZ, -0x1 ;  /* 0xffffffffff0f7424 */ /* 0x000fce00078e00ff */
[----:B------:R-:W-:Y:S05]  /*db30*/  WARPSYNC.COLLECTIVE R15, `(.L_x_618) ;  /* 0x000000000f087348 */ /* 0x000fea0003c00000 */
[----:B------:R0:W1:Y:S02]  /*db40*/  SHFL.BFLY P6, R14, R13, R12, R11 ;  /* 0x0c00000c0d0e7389 */ /* 0x00006400000c000b */
[----:B01----:R-:W-:Y:S05]  /*db50*/  ENDCOLLECTIVE ;  /* 0x000000000000791b */ /* 0x003fea0003800000 */
.L_x_618:
[----:B------:R-:W-:Y:S05]  /*db60*/  BSYNC B0 ;  /* 0x0000000000007941 */ /* 0x000fea0003800000 */
.L_x_617:
[----:B------:R-:W-:Y:S01]  /*db70*/  HFMA2 R12, -RZ, RZ, 0, 4.76837158203125e-07 ;  /* 0x00000008ff0c7431 */ /* 0x000fe200000001ff */
[----:B------:R-:W-:Y:S01]  /*db80*/  FMNMX.FTZ R13, R14, R122, !PT ;  /* 0x0000007a0e0d7209 */ /* 0x000fe20007810000 */
[----:B------:R-:W-:Y:S01]  /*db90*/  IMAD.MOV.U32 R15, RZ, RZ, -0x1 ;  /* 0xffffffffff0f7424 */ /* 0x000fe200078e00ff */
[----:B------:R-:W-:-:S07]  /*dba0*/  MOV R11, 0x1f ;  /* 0x0000001f000b7802 */ /* 0x000fce0000000f00 */
[----:B------:R-:W-:Y:S05]  /*dbb0*/  WARPSYNC.COLLECTIVE R15, `(.L_x_619) ;  /* 0x000000000f087348 */ /* 0x000fea0003c00000 */
[----:B------:R0:W1:Y:S02]  /*dbc0*/  SHFL.BFLY P6, R14, R13, R12, R11 ;  /* 0x0c00000c0d0e7389 */ /* 0x00006400000c000b */
[----:B01----:R-:W-:Y:S05]  /*dbd0*/  ENDCOLLECTIVE ;  /* 0x000000000000791b */ /* 0x003fea0003800000 */
.L_x_619:
[----:B------:R-:W-:Y:S01]  /*dbe0*/  HFMA2 R12, -RZ, RZ, 0, 2.384185791015625e-07 ;  /* 0x00000004ff0c7431 */ /* 0x000fe200000001ff */
[----:B------:R-:W-:-:S04]  /*dbf0*/  FMNMX.FTZ R0, R13, R14, !PT ;  /* 0x0000000e0d007209 */ /* 0x000fc80007810000 */
[----:B------:R-:W-:-:S07]  /*dc00*/  MOV R13, R0 ;  /* 0x00000000000d7202 */ /* 0x000fce0000000f00 */
[----:B------:R-:W-:Y:S05]  /*dc10*/  WARPSYNC.COLLECTIVE R15, `(.L_x_620) ;  /* 0x000000000f087348 */ /* 0x000fea0003c00000 */
[----:B------:R0:W1:Y:S02]  /*dc20*/  SHFL.BFLY P6, R14, R13, R12, R11 ;  /* 0x0c00000c0d0e7389 */ /* 0x00006400000c000b */
[----:B01----:R-:W-:Y:S05]  /*dc30*/  ENDCOLLECTIVE ;  /* 0x000000000000791b */ /* 0x003fea0003800000 */
.L_x_620:
[----:B------:R-:W-:Y:S05]  /*dc40*/  BRA `(.L_x_621) ;  /* 0xffffffb400407947 */ /* 0x000fea000383ffff */
.L_x_622:
        /* <DEDUP_REMOVED lines=11> */
.L_x_5591:


//--------------------- .text._ZN4mmha33masked_multihead_attention_kernelItLi144ELi256ELi1ELi32ELi256ELb1ELb0EEEv26Multihead_attention_paramsIT_XT5_EE --------------------------
	.section	.text._ZN4mmha33masked_multihead_attention_kernelItLi144ELi256ELi1ELi32ELi256ELb1ELb0EEEv26Multihead_attention_paramsIT_XT5_EE,"ax",@progbits
	.align	128
        .global         _ZN4mmha33masked_multihead_attention_kernelItLi144ELi256ELi1ELi32ELi256ELb1ELb0EEEv26Multihead_attention_paramsIT_XT5_EE
        .type           _ZN4mmha33masked_multihead_attention_kernelItLi144ELi256ELi1ELi32ELi256ELb1ELb0EEEv26Multihead_attention_paramsIT_XT5_EE,@function
        .size           _ZN4mmha33masked_multihead_attention_kernelItLi144ELi256ELi1ELi32ELi256ELb1ELb0EEEv26Multihead_attention_paramsIT_XT5_EE,(.L_x_5592 - _ZN4mmha33masked_multihead_attention_kernelItLi144ELi256ELi1ELi32ELi256ELb1ELb0EEEv26Multihead_attention_paramsIT_XT5_EE)
        .other          _ZN4mmha33masked_multihead_attention_kernelItLi144ELi256ELi1ELi32ELi256ELb1ELb0EEEv26Multihead_attention_paramsIT_XT5_EE,@"STO_CUDA_ENTRY STV_DEFAULT"
_ZN4mmha33masked_multihead_attention_kernelItLi144ELi256ELi1ELi32ELi256ELb1ELb0EEEv26Multihead_attention_paramsIT_XT5_EE:
.text._ZN4mmha33masked_multihead_attention_kernelItLi144ELi256ELi1ELi32ELi256ELb1ELb0EEEv26Multihead_attention_paramsIT_XT5_EE:
[----:B------:R-:W0:Y:S01]  /*0000*/  LDC R1, c[0x0][0x37c] ;  /* 0x0000df00ff017b82 */ /* 0x000e220000000800 */
[----:B------:R-:W1:Y:S01]  /*0010*/  LDCU.64 UR4, c[0x0][0x490] ;  /* 0x00009200ff0477ac */ /* 0x000e620008000a00 */
[----:B------:R-:W2:Y:S01]  /*0020*/  S2R R33, SR_CTAID.Y ;  /* 0x0000000000217919 */ /* 0x000ea20000002600 */
[----:B0-----:R-:W-:Y:S01]  /*0030*/  IADD3 R1, PT, PT, R1, -0x2c0, RZ ;  /* 0xfffffd4001017810 */ /* 0x001fe20007ffe0ff */
        /* <DEDUP_REMOVED lines=9> */
.L_x_623:
        /* <DEDUP_REMOVED lines=12> */
[----:B-1----:R-:W-:Y:S01]  /*0190*/  IMAD.MOV.U32 R4, RZ, RZ, RZ ;  /* 0x000000ffff047224 */ /* 0x002fe200078e00ff */
[----:B-----5:R-:W-:-:S05]  /*01a0*/  IADD3 R6, PT, PT, RZ, -R5, RZ ;  /* 0x80000005ff067210 */ /* 0x020fca0007ffe0ff */
[----:B------:R-:W-:Y:S01]  /*01b0*/  IMAD R9, R6, R7, RZ ;  /* 0x0000000706097224 */ /* 0x000fe200078e02ff */
[----:B------:R-:W-:-:S03]  /*01c0*/  IABS R6, R33 ;  /* 0x0000002100067213 */ /* 0x000fc60000000000 */
[----:B------:R-:W-:-:S06]  /*01d0*/  IMAD.HI.U32 R5, R5, R9, R4 ;  /* 0x0000000905057227 */ /* 0x000fcc00078e0004 */
[----:B------:R-:W-:-:S05]  /*01e0*/  IMAD.HI.U32 R5, R5, R6, RZ ;  /* 0x0000000605057227 */ /* 0x000fca00078e00ff */
[----:B------:R-:W-:Y:S02]  /*01f0*/  R2UR UR6, R5 ;  /* 0x00000000050672ca */ /* 0x000fe400000e0000 */
[----:B------:R-:W1:Y:S11]  /*0200*/  LDC.64 R4, c[0x0][0x460] ;  /* 0x00011800ff047b82 */ /* 0x000e760000000a00 */
[----:B------:R-:W-:-:S05]  /*0210*/  IADD3 R0, PT, PT, RZ, -UR6, RZ ;  /* 0x80000006ff007c10 */ /* 0x000fca000fffe0ff */
[----:B------:R-:W-:-:S05]  /*0220*/  IMAD R0, R7, R0, R6 ;  /* 0x0000000007007224 */ /* 0x000fca00078e0206 */
[----:B------:R-:W-:Y:S01]  /*0230*/  ISETP.GT.U32.AND P0, PT, R7, R0, PT ;  /* 0x000000000700720c */ /* 0x000fe20003f04070 */
[----:B------:R-:W-:-:S12]  /*0240*/  IMAD.U32 R6, RZ, RZ, UR6 ;  /* 0x00000006ff067e24 */ /* 0x000fd8000f8e00ff */
[----:B------:R-:W-:Y:S01]  /*0250*/  @!P0 IADD3 R6, PT, PT, R6, 0x1, RZ ;  /* 0x0000000106068810 */ /* 0x000fe20007ffe0ff */
[----:B------:R-:W-:-:S03]  /*0260*/  @!P0 IMAD.IADD R0, R0, 0x1, -R7 ;  /* 0x0000000100008824 */ /* 0x000fc600078e0a07 */
[----:B------:R-:W-:Y:S02]  /*0270*/  @!P0 R2UR UR6, R6 ;  /* 0x00000000060682ca */ /* 0x000fe400000e0000 */
[----:B-1----:R-:W-:Y:S02]  /*0280*/  ISETP.NE.U32.AND P0, PT, R4, RZ, PT ;  /* 0x000000ff0400720c */ /* 0x002fe40003f05070 */
[----:B------:R-:W-:Y:S02]  /*0290*/  ISETP.GE.U32.AND P1, PT, R0, R7, PT ;  /* 0x000000070000720c */ /* 0x000fe40003f26070 */
[----:B------:R-:W-:-:S04]  /*02a0*/  ISETP.NE.AND.EX P0, PT, R5, RZ, PT, P0 ;  /* 0x000000ff0500720c */ /* 0x000fc80003f05300 */
[----:B----4-:R-:W-:-:S03]  /*02b0*/  ISETP.EQ.AND P3, PT, R20, RZ, P0 ;  /* 0x000000ff1400720c */ /* 0x010fc60000762270 */
[----:B------:R-:W-:Y:S02]  /*02c0*/  MOV R0, UR6 ;  /* 0x0000000600007c02 */ /* 0x000fe40008000f00 */
[----:B0-----:R-:W-:-:S03]  /*02d0*/  LOP3.LUT R3, R33, UR7, RZ, 0x3c, !PT ;  /* 0x0000000721037c12 */ /* 0x001fc6000f8e3cff */
[----:B------:R-:W-:Y:S01]  /*02e0*/  @P1 VIADD R0, R0, 0x1 ;  /* 0x0000000100001836 */ /* 0x000fe20000000000 */
[----:B------:R-:W-:-:S04]  /*02f0*/  ISETP.GE.AND P0, PT, R3, RZ, PT ;  /* 0x000000ff0300720c */ /* 0x000fc80003f06270 */
[----:B------:R-:W-:Y:S01]  /*0300*/  VOTEU.ANY UP3, P3 ;  /* 0x0000000000ff7886 */ /* 0x000fe20001860100 */
[----:B------:R-:W-:Y:S01]  /*0310*/  @P1 R2UR UR6, R0 ;  /* 0x00000000000612ca */ /* 0x000fe200000e0000 */
[----:B------:R-:W-:-:S03]  /*0320*/  UISETP.NE.AND UP0, UPT, UR7, URZ, UPT ;  /* 0x000000ff0700728c */ /* 0x000fc6000bf05270 */
[----:B------:R-:W0:Y:S04]  /*0330*/  @UP3 LDCU.64 UR4, c[0x0][0x460] ;  /* 0x00008c00ff0437ac */ /* 0x000e280008000a00 */
[----:B------:R-:W-:-:S05]  /*0340*/  VOTEU.ANY UP1, P0 ;  /* 0x0000000000ff7886 */ /* 0x000fca0000020100 */
[----:B------:R-:W-:Y:S02]  /*0350*/  UMOV UR41, UR6 ;  /* 0x0000000600297c82 */ /* 0x000fe40008000000 */
[----:B------:R-:W-:Y:S02]  /*0360*/  @!UP1 UIADD3 UR41, UPT, UPT, -UR41, URZ, URZ ;  /* 0x000000ff29299290 */ /* 0x000fe4000fffe1ff */
[----:B------:R-:W-:Y:S01]  /*0370*/  @!UP0 ULOP3.LUT UR41, URZ, UR7, URZ, 0x33, !UPT ;  /* 0x00000007ff298292 */ /* 0x000fe2000f8e33ff */
[----:B------:R-:W-:-:S03]  /*0380*/  PLOP3.LUT P0, PT, PT, PT, UP3, 0x80, 0x8 ;  /* 0x000000000008781c */ /* 0x000fc60003f0f038 */
[----:B0-----:R-:W-:-:S06]  /*0390*/  @UP3 UIMAD.WIDE UR4, UR41, 0x4, UR4 ;  /* 0x00000004290438a5 */ /* 0x001fcc000f8e0204 */
[----:B------:R-:W-:Y:S01]  /*03a0*/  MOV R4, UR4 ;  /* 0x0000000400047c02 */ /* 0x000fe20008000f00 */
        /* <DEDUP_REMOVED lines=16> */
[----:B------:R-:W-:-:S04]  /*04b0*/  MOV R16, UR45 ;  /* 0x0000002d00107c02 */ /* 0x000fc80008000f00 */
        /* <DEDUP_REMOVED lines=20> */
[----:B------:R-:W-:-:S04]  /*0600*/  IMAD.SHL.U32 R3, R23, 0x8, RZ ;  /* 0x0000000817037824 */ /* 0x000fc800078e00ff */
        /* <DEDUP_REMOVED lines=17> */
[----:B------:R-:W-:Y:S01]  /*0720*/  IADD3 R7, PT, PT, R3, UR7, RZ ;  /* 0x0000000703077c10 */ /* 0x000fe2000fffe0ff */
        /* <DEDUP_REMOVED lines=55> */
.L_x_626:
[----:B------:R-:W0:Y:S02]  /*0aa0*/  LDC.64 R4, c[0x0][0x388] ;  /* 0x0000e200ff047b82 */ /* 0x000e240000000a00 */
[----:B0-----:R-:W-:-:S05]  /*0ab0*/  IMAD.WIDE R4, R7, 0x2, R4 ;  /* 0x0000000207047825 */ /* 0x001fca00078e0204 */
[----:B------:R0:W5:Y:S02]  /*0ac0*/  LDG.E.128 R28, desc[UR36][R4.64] ;  /* 0x00000024041c7981 */ /* 0x000164000c1e1d00 */
.L_x_625:
[----:B------:R-:W-:Y:S05]  /*0ad0*/  BSYNC.RECONVERGENT B0 ;  /* 0x0000000000007941 */ /* 0x000fea0003800200 */
.L_x_624:
        /* <DEDUP_REMOVED lines=38> */
.L_x_627:
        /* <DEDUP_REMOVED lines=32> */
[--C-:B------:R-:W-:Y:S01]  /*0f40*/  HADD2.F32 R21, -RZ, R30.reuse.H1_H1 ;  /* 0x3000001eff157230 */ /* 0x100fe20000004100 */
[----:B------:R-:W-:Y:S01]  /*0f50*/  I2FP.F32.U32 R0, R3 ;  /* 0x0000000300007245 */ /* 0x000fe20000201000 */
[----:B------:R-:W-:Y:S01]  /*0f60*/  HADD2.F32 R15, -RZ, R30.H0_H0 ;  /* 0x2000001eff0f7230 */ /* 0x000fe20000004100 */
[----:B------:R-:W0:Y:S01]  /*0f70*/  MUFU.RCP R9, R4 ;  /* 0x0000000400097308 */ /* 0x000e220000001000 */
[----:B------:R-:W-:Y:S01]  /*0f80*/  IADD3 R5, PT, PT, R3, 0x2, RZ ;  /* 0x0000000203057810 */ /* 0x000fe20007ffe0ff */
[----:B------:R-:W-:Y:S02]  /*0f90*/  HADD2.F32 R33, -RZ, R26.H1_H1 ;  /* 0x3000001aff217230 */ /* 0x000fe40000004100 */
[--C-:B------:R-:W-:Y:S01]  /*0fa0*/  HADD2.F32 R37, -RZ, R31.reuse.H1_H1 ;  /* 0x3000001fff257230 */ /* 0x100fe20000004100 */
[----:B------:R-:W-:Y:S01]  /*0fb0*/  I2FP.F32.U32 R6, R5 ;  /* 0x0000000500067245 */ /* 0x000fe20000201000 */
[----:B------:R-:W-:-:S02]  /*0fc0*/  HADD2.F32 R35, -RZ, R31.H0_H0 ;  /* 0x2000001fff237230 */ /* 0x000fc40000004100 */
[----:B------:R-:W-:Y:S02]  /*0fd0*/  HADD2.F32 R31, -RZ, R26.H0_H0 ;  /* 0x2000001aff1f7230 */ /* 0x000fe40000004100 */
[--C-:B------:R-:W-:Y:S02]  /*0fe0*/  HADD2.F32 R39, -RZ, R27.reuse.H1_H1 ;  /* 0x3000001bff277230 */ /* 0x100fe40000004100 */
[----:B------:R-:W-:Y:S02]  /*0ff0*/  HADD2.F32 R27, -RZ, R27.H0_H0 ;  /* 0x2000001bff1b7230 */ /* 0x000fe40000004100 */
[-C--:B0-----:R-:W-:Y:S01]  /*1000*/  FMUL.FTZ R0, R0, R9.reuse ;  /* 0x0000000900007220 */ /* 0x081fe20000410000 */
[----:B------:R-:W-:-:S03]  /*1010*/  FMUL.FTZ R6, R6, R9 ;  /* 0x0000000906067220 */ /* 0x000fc60000410000 */
[----:B------:R-:W-:Y:S01]  /*1020*/  FMUL.FTZ R5, R0, 13.28771209716796875 ;  /* 0x41549a7800057820 */ /* 0x000fe20000410000 */
[C---:B------:R-:W-:Y:S01]  /*1030*/  VIADD R0, R3.reuse, 0x4 ;  /* 0x0000000403007836 */ /* 0x040fe20000000000 */
[----:B------:R-:W-:Y:S01]  /*1040*/  IADD3 R3, PT, PT, R3, 0x6, RZ ;  /* 0x0000000603037810 */ /* 0x000fe20007ffe0ff */
[----:B------:R-:W-:-:S03]  /*1050*/  FMUL.FTZ R6, R6, 13.28771209716796875 ;  /* 0x41549a7806067820 */ /* 0x000fc60000410000 */
        /* <DEDUP_REMOVED lines=77> */
.L_x_630:
[----:B------:R-:W-:-:S13]  /*1530*/  ISETP.GE.AND P0, PT, R3, R10, PT ;  /* 0x0000000a0300720c */ /* 0x000fda0003f06270 */
[----:B------:R-:W-:Y:S05]  /*1540*/  @P0 BRA `(.L_x_631) ;  /* 0x0000001800300947 */ /* 0x000fea0003800000 */
[----:B------:R-:W-:Y:S01]  /*1550*/  I2FP.F32.U32 R10, R10 ;  /* 0x0000000a000a7245 */ /* 0x000fe20000201000 */
[C---:B------:R-:W-:Y:S01]  /*1560*/  VIADD R6, R3.reuse, 0x4 ;  /* 0x0000000403067836 */ /* 0x040fe20000000000 */
[----:B------:R-:W-:Y:S01]  /*1570*/  I2FP.F32.U32 R0, R3 ;  /* 0x0000000300007245 */ /* 0x000fe20000201000 */
[----:B------:R-:W-:Y:S01]  /*1580*/  VIADD R20, R20, -UR39 ;  /* 0x8000002714147c36 */ /* 0x000fe20008000000 */
[----:B------:R0:W1:Y:S01]  /*1590*/  MUFU.RCP R5, R10 ;  /* 0x0000000a00057308 */ /* 0x0000620000001000 */
[C---:B------:R-:W-:Y:S01]  /*15a0*/  IADD3 R4, PT, PT, R3.reuse, 0x2, RZ ;  /* 0x0000000203047810 */ /* 0x040fe20007ffe0ff */
[--C-:B------:R-:W-:Y:S01]  /*15b0*/  HADD2.F32 R12, -RZ, R30.reuse.H1_H1 ;  /* 0x3000001eff0c7230 */ /* 0x100fe20000004100 */
[----:B------:R-:W-:Y:S01]  /*15c0*/  IADD3 R8, PT, PT, R3, 0x6, RZ ;  /* 0x0000000603087810 */ /* 0x000fe20007ffe0ff */
[--C-:B------:R-:W-:Y:S01]  /*15d0*/  HADD2.F32 R15, -RZ, R31.reuse.H1_H1 ;  /* 0x3000001fff0f7230 */ /* 0x100fe20000004100 */
[----:B------:R-:W-:Y:S01]  /*15e0*/  I2FP.F32.U32 R4, R4 ;  /* 0x0000000400047245 */ /* 0x000fe20000201000 */
[----:B------:R-:W-:Y:S01]  /*15f0*/  HADD2.F32 R30, -RZ, R30.H0_H0 ;  /* 0x2000001eff1e7230 */ /* 0x000fe20000004100 */
[----:B------:R-:W-:Y:S01]  /*1600*/  I2FP.F32.U32 R6, R6 ;  /* 0x0000000600067245 */ /* 0x000fe20000201000 */
        /* <DEDUP_REMOVED lines=56> */
.L_x_629:
        /* <DEDUP_REMOVED lines=10> */
[----:B0-----:R-:W-:-:S02]  /*1a30*/  IADD3 R4, PT, PT, R0, 0xffffffe, RZ ;  /* 0x0ffffffe00047810 */ /* 0x001fc40007ffe0ff */
[----:B------:R-:W-:-:S04]  /*1a40*/  IADD3 R0, PT, PT, RZ, -R11, RZ ;  /* 0x8000000bff007210 */ /* 0x000fc80007ffe0ff */
        /* <DEDUP_REMOVED lines=41> */
.L_x_632:
        /* <DEDUP_REMOVED lines=15> */
.L_x_633:
        /* <DEDUP_REMOVED lines=50> */
[C---:B------:R-:W-:Y:S01]  /*20f0*/  IADD3 R6, PT, PT, R9.reuse, 0x2, RZ ;  /* 0x0000000209067810 */ /* 0x040fe20007ffe0ff */
[----:B------:R-:W-:Y:S01]  /*2100*/  HADD2.F32 R21, -RZ, R28.H1_H1 ;  /* 0x3000001cff157230 */ /* 0x000fe20000004100 */
[----:B------:R-:W-:Y:S01]  /*2110*/  I2FP.F32.S32 R7, R7 ;  /* 0x0000000700077245 */ /* 0x000fe20000201400 */
[--C-:B------:R-:W-:Y:S01]  /*2120*/  HADD2.F32 R36, -RZ, R29.reuse.H1_H1 ;  /* 0x3000001dff247230 */ /* 0x100fe20000004100 */
[----:B------:R-:W-:Y:S01]  /*2130*/  I2FP.F32.S32 R6, R6 ;  /* 0x0000000600067245 */ /* 0x000fe20000201400 */
[----:B------:R-:W-:Y:S01]  /*2140*/  HADD2.F32 R34, -RZ, R29.H0_H0 ;  /* 0x2000001dff227230 */ /* 0x000fe20000004100 */
[----:B------:R-:W-:Y:S01]  /*2150*/  I2FP.F32.S32 R15, R10 ;  /* 0x0000000a000f7245 */ /* 0x000fe20000201400 */
[--C-:B------:R-:W-:Y:S01]  /*2160*/  HADD2.F32 R40, -RZ, R30.reuse.H1_H1 ;  /* 0x3000001eff287230 */ /* 0x100fe20000004100 */
[----:B0-----:R-:W-:Y:S01]  /*2170*/  IADD3 R5, PT, PT, R9, 0x6, RZ ;  /* 0x0000000609057810 */ /* 0x001fe20007ffe0ff */
[----:B------:R-:W-:-:S02]  /*2180*/  HADD2.F32 R38, -RZ, R30.H0_H0 ;  /* 0x2000001eff267230 */ /* 0x000fc40000004100 */
[--C-:B------:R-:W-:Y:S01]  /*2190*/  HADD2.F32 R29, -RZ, R25.reuse.H1_H1 ;  /* 0x30000019ff1d7230 */ /* 0x100fe20000004100 */
[----:B------:R-:W-:Y:S01]  /*21a0*/  I2FP.F32.S32 R5, R5 ;  /* 0x0000000500057245 */ /* 0x000fe20000201400 */
[----:B------:R-:W-:Y:S02]  /*21b0*/  HADD2.F32 R30, -RZ, R25.H0_H0 ;  /* 0x20000019ff1e7230 */ /* 0x000fe40000004100 */
        /* <DEDUP_REMOVED lines=9> */
[----:B------:R-:W-:-:S02]  /*2250*/  HADD2.F32 R43, -RZ, R31.H1_H1 ;  /* 0x3000001fff2b7230 */ /* 0x000fc40000004100 */
[----:B------:R-:W0:Y:S01]  /*2260*/  MUFU.EX2 R4, -R4 ;  /* 0x8000000400047308 */ /* 0x000e220000000800 */
[----:B------:R-:W-:Y:S02]  /*2270*/  HADD2.F32 R42, -RZ, R31.H0_H0 ;  /* 0x2000001fff2a7230 */ /* 0x000fe40000004100 */
[--C-:B------:R-:W-:Y:S02]  /*2280*/  HADD2.F32 R31, -RZ, R26.reuse.H1_H1 ;  /* 0x3000001aff1f7230 */ /* 0x100fe40000004100 */
        /* <DEDUP_REMOVED lines=64> */
.L_x_639:
[----:B------:R-:W-:Y:S05]  /*2690*/  BSYNC.RECONVERGENT B2 ;  /* 0x0000000000027941 */ /* 0x000fea0003800200 */
.L_x_638:
        /* <DEDUP_REMOVED lines=17> */
.L_x_637:
        /* <DEDUP_REMOVED lines=10> */
[----:B------:R0:W1:Y:S01]  /*2850*/  MUFU.RCP R13, R7 ;  /* 0x00000007000d7308 */ /* 0x0000620000001000 */
[C---:B------:R-:W-:Y:S01]  /*2860*/  IADD3 R5, PT, PT, R8.reuse, 0x2, RZ ;  /* 0x0000000208057810 */ /* 0x040fe20007ffe0ff */
[--C-:B------:R-:W-:Y:S02]  /*2870*/  HADD2.F32 R38, -RZ, R31.reuse.H1_H1 ;  /* 0x3000001fff267230 */ /* 0x100fe40000004100 */
[----:B------:R-:W-:Y:S01]  /*2880*/  HADD2.F32 R36, -RZ, R31.H0_H0 ;  /* 0x2000001fff247230 */ /* 0x000fe20000004100 */
[----:B------:R-:W-:Y:S02]  /*2890*/  I2FP.F32.S32 R6, R5 ;  /* 0x0000000500067245 */ /* 0x000fe40000201400 */
[----:B0-----:R-:W-:-:S04]  /*28a0*/  IADD3 R7, PT, PT, R8, 0x6, RZ ;  /* 0x0000000608077810 */ /* 0x001fc80007ffe0ff */
[----:B------:R-:W-:Y:S01]  /*28b0*/  I2FP.F32.S32 R7, R7 ;  /* 0x0000000700077245 */ /* 0x000fe20000201400 */
[-C--:B-1----:R-:W-:Y:S01]  /*28c0*/  FMUL.FTZ R4, R4, R13.reuse ;  /* 0x0000000d04047220 */ /* 0x082fe20000410000 */
[----:B------:R-:W-:-:S03]  /*28d0*/  FMUL.FTZ R6, R6, R13 ;  /* 0x0000000d06067220 */ /* 0x000fc60000410000 */
[----:B------:R-:W-:Y:S01]  /*28e0*/  FMUL.FTZ R7, R7, R13 ;  /* 0x0000000d07077220 */ /* 0x000fe20000410000 */
[----:B------:R-:W-:Y:S01]  /*28f0*/  FMUL.FTZ R5, R4, 13.28771209716796875 ;  /* 0x41549a7804057820 */ /* 0x000fe20000410000 */
[----:B------:R-:W-:Y:S02]  /*2900*/  VIADD R4, R8, 0x4 ;  /* 0x0000000408047836 */ /* 0x000fe40000000000 */
        /* <DEDUP_REMOVED lines=50> */
.L_x_640:
[----:B------:R-:W-:Y:S05]  /*2c30*/  BSYNC.RECONVERGENT B1 ;  /* 0x0000000000017941 */ /* 0x000fea0003800200 */
.L_x_636:
        /* <DEDUP_REMOVED lines=16> */
.L_x_635:
[----:B------:R-:W-:Y:S05]  /*2d40*/  BSYNC.RECONVERGENT B0 ;  /* 0x0000000000007941 */ /* 0x000fea0003800200 */
.L_x_634:
        /* <DEDUP_REMOVED lines=10> */
.L_x_642:
[----:B------:R-:W-:Y:S05]  /*2df0*/  BSYNC.RECONVERGENT B0 ;  /* 0x0000000000007941 */ /* 0x000fea0003800200 */
.L_x_641:
[----:B------:R-:W-:Y:S06]  /*2e00*/  BAR.SYNC.DEFER_BLOCKING 0x0 ;  /* 0x0000000000007b1d */ /* 0x000fec0000010000 */
.L_x_631:
[----:B------:R-:W-:Y:S05]  /*2e10*/  BSYNC.RECONVERGENT B6 ;  /* 0x0000000000067941 */ /* 0x000fea0003800200 */
.L_x_628:
[----:B------:R-:W3:Y:S01]  /*2e20*/  LDCU UR4, c[0x0][0x3f4] ;  /* 0x00007e80ff0477ac */ /* 0x000ee20008000800 */
[----:B------:R-:W-:Y:S02]  /*2e30*/  ISETP.GT.U32.AND P0, PT, R23, 0x1f, PT ;  /* 0x0000001f1700780c */ /* 0x000fe40003f04070 */
[----:B---3--:R-:W-:-:S05]  /*2e40*/  MOV R0, UR4 ;  /* 0x0000000400007c02 */ /* 0x008fca0008000f00 */
[----:B------:R-:W-:-:S05]  /*2e50*/  IMAD.MOV R3, RZ, RZ, -R0 ;  /* 0x000000ffff037224 */ /* 0x000fca00078e0a00 */
[----:B------:R-:W-:-:S04]  /*2e60*/  VIADDMNMX R3, R3, UR44, RZ, !PT ;  /* 0x0000002c03037c46 */ /* 0x000fc8000f8001ff */
[----:B------:R-:W-:Y:S02]  /*2e70*/  R2UR UR10, R3 ;  /* 0x00000000030a72ca */ /* 0x000fe400000e0000 */
[----:B------:R-:W-:-:S05]  /*2e80*/  MOV R3, 0xff7fffff ;  /* 0xff7fffff00037802 */ /* 0x000fca0000000f00 */
[----:B------:R3:W-:Y:S01]  /*2e90*/  STL [R1+0x258], R3 ;  /* 0x0002580301007387 */ /* 0x0007e20000100800 */
[----:B------:R-:W-:Y:S07]  /*2ea0*/  @P0 BRA `(.L_x_643) ;  /* 0x0000000400040947 */ /* 0x000fee0003800000 */
        /* <DEDUP_REMOVED lines=19> */
[----:B------:R-:W-:Y:S01]  /*2fe0*/  @!P0 IMAD R9, R0, UR42, R9 ;  /* 0x0000002a00098c24 */ /* 0x000fe2000f8e0209 */
[----:B------:R-:W-:-:S02]  /*2ff0*/  LEA R6, R23, R6, 0x4 ;  /* 0x0000000617067211 */ /* 0x000fc400078e20ff */
[----:B------:R-:W-:Y:S01]  /*3000*/  FADD.FTZ R13, R3, R10 ;  /* 0x0000000a030d7221 */ /* 0x000fe20000010000 */
[----:B------:R-:W-:Y:S02]  /*3010*/  @!P1 IMAD R8, R23, 0x10, R8 ;  /* 0x0000001017089824 */ /* 0x000fe400078e0208 */
        /* <DEDUP_REMOVED lines=14> */
.L_x_785:
        /* <DEDUP_REMOVED lines=14> */
[----:B------:R-:W-:Y:S01]  /*31e0*/  IMAD.U32 R5, RZ, RZ, UR5 ;  /* 0x00000005ff057e24 */ /* 0x000fe2000f8e00ff */
[----:B------:R-:W1:Y:S01]  /*31f0*/  S2UR UR6, SR_CgaCtaId ;  /* 0x00000000000679c3 */ /* 0x000e620000008800 */
[----:B------:R-:W0:Y:S03]  /*3200*/  LDCU UR7, c[0x0][0x410] ;  /* 0x00008200ff0777ac */ /* 0x000e260008000800 */
        /* <DEDUP_REMOVED lines=11> */
.L_x_643:
        /* <DEDUP_REMOVED lines=12> */
[----:B------:R-:W1:Y:S06]  /*3380*/  LDCU UR11, c[0x0][0x3f4] ;  /* 0x00007e80ff0b77ac */ /* 0x000e6c0008000800 */
        /* <DEDUP_REMOVED lines=87> */
[----:B----4-:R-:W-:Y:S04]  /*3900*/  LDS.128 R28, [UR5+0x2f0] ;  /* 0x0002f005ff1c7984 */ /* 0x010fe80008000c00 */
[----:B------:R-:W-:Y:S04]  /*3910*/  LDS.128 R32, [UR5+0x300] ;  /* 0x00030005ff207984 */ /* 0x000fe80008000c00 */
        /* <DEDUP_REMOVED lines=33> */
.L_x_645:
[----:B------:R-:W1:Y:S01]  /*3b30*/  LDS.128 R116, [UR5+0x1e0] ;  /* 0x0001e005ff747984 */ /* 0x000e620008000c00 */
[----:B------:R-:W-:Y:S01]  /*3b40*/  UIADD3 UR4, UPT, UPT, UR4, 0x1f, UR44 ;  /* 0x0000001f04047890 */ /* 0x000fe2000fffe02c */
[----:B------:R-:W-:Y:S01]  /*3b50*/  BSSY.RECONVERGENT B0, `(.L_x_646) ;  /* 0x0000913000007945 */ /* 0x000fe20003800200 */
[----:B------:R-:W-:Y:S01]  /*3b60*/  UIMAD UR6, UR41, UR6, UR18 ;  /* 0x00000006290672a4 */ /* 0x000fe2000f8e0212 */
[----:B------:R-:W5:Y:S01]  /*3b70*/  LDS.128 R112, [UR5+0x1f0] ;  /* 0x0001f005ff707984 */ /* 0x000f620008000c00 */
[----:B------:R-:W0:Y:S03]  /*3b80*/  LDCU UR21, c[0x0][0x410] ;  /* 0x00008200ff1577ac */ /* 0x000e260008000800 */
        /* <DEDUP_REMOVED lines=28> */
[----:B------:R-:W-:Y:S02]  /*3d50*/  IADD3 R250, PT, PT, R6, UR10, RZ ;  /* 0x0000000a06fa7c10 */ /* 0x000fe4000fffe0ff */
[----:B------:R-:W-:Y:S01]  /*3d60*/  MOV R7, R3 ;  /* 0x0000000300077202 */ /* 0x000fe20000000f00 */
[----:B------:R-:W3:Y:S03]  /*3d70*/  LDCU.64 UR22, c[0x0][0x420] ;  /* 0x00008400ff1677ac */ /* 0x000ee60008000a00 */
[----:B------:R-:W5:Y:S01]  /*3d80*/  I2F.RP R4, R7 ;  /* 0x0000000700047306 */ /* 0x000f620000209400 */
[----:B------:R-:W-:Y:S01]  /*3d90*/  UIADD3 UR7, UPT, UPT, UR19, 0x440, URZ ;  /* 0x0000044013077890 */ /* 0x000fe2000fffe0ff */
[----:B------:R-:W-:Y:S03]  /*3da0*/  STL [R1+0x25c], R7 ;  /* 0x00025c0701007387 */ /* 0x000fe60000100800 */
[----:B------:R-:W-:-:S03]  /*3db0*/  ULEA UR7, UR20, UR7, 0x18 ;  /* 0x0000000714077291 */ /* 0x000fc6000f8ec0ff */
[----:B-----5:R-:W5:Y:S01]  /*3dc0*/  MUFU.RCP R4, R4 ;  /* 0x0000000400047308 */ /* 0x020f620000001000 */
[----:B-1----:R-:W-:Y:S01]  /*3dd0*/  IMAD R0, R0, UR5, RZ ;  /* 0x0000000500007c24 */ /* 0x002fe2000f8e02ff */
[----:B--2---:R-:W-:Y:S01]  /*3de0*/  UIMAD UR5, UR18, UR24, UR44 ;  /* 0x00000018120572a4 */ /* 0x004fe2000f8e022c */
[----:B---3--:R-:W-:-:S03]  /*3df0*/  ISETP.NE.U32.AND P1, PT, RZ, UR22, PT ;  /* 0x00000016ff007c0c */ /* 0x008fc6000bf25070 */
[----:B------:R-:W-:Y:S01]  /*3e00*/  UIADD3 UR5, UPT, UPT, UR5, -0x1, URZ ;  /* 0xffffffff05057890 */ /* 0x000fe2000fffe0ff */
[----:B------:R-:W-:Y:S02]  /*3e10*/  SHF.R.S32.HI R251, RZ, 0x1f, R0 ;  /* 0x0000001ffffb7819 */ /* 0x000fe40000011400 */
[----:B------:R-:W-:Y:S02]  /*3e20*/  IADD3 R252, P0, P2, R0, UR22, R250 ;  /* 0x0000001600fc7c10 */ /* 0x000fe4000fa1e0fa */
[----:B------:R-:W-:Y:S02]  /*3e30*/  MOV R0, UR4 ;  /* 0x0000000400007c02 */ /* 0x000fe40008000f00 */
[----:B------:R-:W-:Y:S02]  /*3e40*/  ISETP.NE.AND.EX P1, PT, RZ, UR23, PT, P1 ;  /* 0x00000017ff007c0c */ /* 0x000fe4000bf25310 */
[----:B------:R-:W-:Y:S01]  /*3e50*/  IADD3.X R251, PT, PT, R251, UR23, RZ, P0, P2 ;  /* 0x00000017fbfb7c10 */ /* 0x000fe200087e44ff */
[----:B-----5:R-:W-:-:S04]  /*3e60*/  VIADD R4, R4, 0xffffffe ;  /* 0x0ffffffe04047836 */ /* 0x020fc80000000000 */
[----:B------:R1:W2:Y:S02]  /*3e70*/  F2I.FTZ.U32.TRUNC.NTZ R5, R4 ;  /* 0x0000000400057305 */ /* 0x0002a4000021f000 */
[----:B-1----:R-:W-:Y:S01]  /*3e80*/  IMAD.MOV.U32 R4, RZ, RZ, RZ ;  /* 0x000000ffff047224 */ /* 0x002fe200078e00ff */
[----:B--2---:R-:W-:-:S05]  /*3e90*/  IADD3 R3, PT, PT, RZ, -R5, RZ ;  /* 0x80000005ff037210 */ /* 0x004fca0007ffe0ff */
[----:B------:R-:W-:-:S04]  /*3ea0*/  IMAD R3, R3, R7, RZ ;  /* 0x0000000703037224 */ /* 0x000fc800078e02ff */
[----:B------:R-:W-:-:S05]  /*3eb0*/  IMAD.HI.U32 R3, R5, R3, R4 ;  /* 0x0000000305037227 */ /* 0x000fca00078e0004 */
[----:B------:R1:W-:Y:S02]  /*3ec0*/  STL [R1+0x264], R3 ;  /* 0x0002640301007387 */ /* 0x0003e40000100800 */
[----:B-1----:R-:W-:-:S04]  /*3ed0*/  IMAD.U32 R3, RZ, RZ, UR24 ;  /* 0x00000018ff037e24 */ /* 0x002fc8000f8e00ff */
[----:B------:R-:W-:Y:S01]  /*3ee0*/  IMAD R4, R3, UR5, R250 ;  /* 0x0000000503047c24 */ /* 0x000fe2000f8e02fa */
[----:B------:R-:W-:Y:S01]  /*3ef0*/  IADD3 R3, PT, PT, R0, UR10, RZ ;  /* 0x0000000a00037c10 */ /* 0x000fe2000fffe0ff */
[----:B------:R-:W-:Y:S01]  /*3f00*/  VIADD R250, R250, 0x1 ;  /* 0x00000001fafa7836 */ /* 0x000fe20000000000 */
[----:B------:R-:W-:Y:S02]  /*3f10*/  LEA R0, R6, UR7, 0x2 ;  /* 0x0000000706007c11 */ /* 0x000fe4000f8e10ff */
[----:B------:R1:W-:Y:S04]  /*3f20*/  STL [R1+0x250], R4 ;  /* 0x0002500401007387 */ /* 0x0003e80000100800 */
[----:B------:R1:W-:Y:S04]  /*3f30*/  STL [R1+0x254], R0 ;  /* 0x0002540001007387 */ /* 0x0003e80000100800 */
[----:B------:R1:W-:Y:S02]  /*3f40*/  STL [R1+0x260], R3 ;  /* 0x0002600301007387 */ /* 0x0003e40000100800 */
.L_x_714:
[----:B------:R-:W2:Y:S04]  /*3f50*/  LDL R5, [R1+0x264] ;  /* 0x0002640001057983 */ /* 0x000ea80000100800 */
[----:B------:R-:W3:Y:S01]  /*3f60*/  LDL R6, [R1+0x25c] ;  /* 0x00025c0001067983 */ /* 0x000ee20000100800 */
[----:B------:R-:W-:Y:S01]  /*3f70*/  VIADD R248, R250, 0xffffffff ;  /* 0xfffffffffaf87836 */ /* 0x000fe20000000000 */
[----:B-1---5:R-:W-:-:S04]  /*3f80*/  MOV R0, UR11 ;  /* 0x0000000b00007c02 */ /* 0x022fc80008000f00 */
[----:B------:R-:W-:Y:S02]  /*3f90*/  IABS R3, R248 ;  /* 0x000000f800037213 */ /* 0x000fe40000000000 */
[----:B------:R-:W-:-:S03]  /*3fa0*/  IABS R4, R0 ;  /* 0x0000000000047213 */ /* 0x000fc60000000000 */
[----:B--2---:R-:W-:-:S04]  /*3fb0*/  IMAD.HI.U32 R5, R5, R3, RZ ;  /* 0x0000000305057227 */ /* 0x004fc800078e00ff */
[----:B------:R-:W-:-:S04]  /*3fc0*/  IMAD.MOV R5, RZ, RZ, -R5 ;  /* 0x000000ffff057224 */ /* 0x000fc800078e0a05 */
[----:B------:R-:W-:Y:S02]  /*3fd0*/  IMAD R3, R4, R5, R3 ;  /* 0x0000000504037224 */ /* 0x000fe400078e0203 */
[----:B------:R-:W-:-:S03]  /*3fe0*/  @P1 IMAD.MOV.U32 R5, RZ, RZ, R251 ;  /* 0x000000ffff051224 */ /* 0x000fc600078e00fb */
[----:B---3--:R-:W-:-:S13]  /*3ff0*/  ISETP.GT.U32.AND P0, PT, R6, R3, PT ;  /* 0x000000030600720c */ /* 0x008fda0003f04070 */
[----:B------:R-:W-:-:S04]  /*4000*/  @!P0 IADD3 R3, PT, PT, R3, -R4, RZ ;  /* 0x8000000403038210 */ /* 0x000fc80007ffe0ff */
[----:B------:R-:W-:-:S13]  /*4010*/  ISETP.GT.U32.AND P0, PT, R6, R3, PT ;  /* 0x000000030600720c */ /* 0x000fda0003f04070 */
[----:B------:R-:W-:Y:S01]  /*4020*/  @!P0 IMAD.IADD R3, R3, 0x1, -R4 ;  /* 0x0000000103038824 */ /* 0x000fe200078e0a04 */
[----:B------:R-:W-:-:S06]  /*4030*/  @P1 MOV R4, R252 ;  /* 0x000000fc00041202 */ /* 0x000fcc0000000f00 */
[----:B------:R1:W2:Y:S01]  /*4040*/  @P1 LDG.E.U8 R4, desc[UR36][R4.64] ;  /* 0x0000002404041981 */ /* 0x0002a2000c1e1100 */
[----:B------:R-:W-:Y:S01]  /*4050*/  ISETP.GE.AND P0, PT, R248, RZ, PT ;  /* 0x000000fff800720c */ /* 0x000fe20003f06270 */
[----:B------:R-:W-:Y:S01]  /*4060*/  UIADD3 UR5, UPT, UPT, UR44, -0x1, URZ ;  /* 0xffffffff2c057890 */ /* 0x000fe2000fffe0ff */
[C---:B------:R-:W-:Y:S01]  /*4070*/  ISETP.NE.AND P2, PT, R0.reuse, RZ, PT ;  /* 0x000000ff0000720c */ /* 0x040fe20003f45270 */
[----:B------:R-:W-:Y:S01]  /*4080*/  BSSY.RECONVERGENT B1, `(.L_x_648) ;  /* 0x0000042000017945 */ /* 0x000fe20003800200 */
[----:B-1----:R-:W-:Y:S01]  /*4090*/  MOV R5, R3 ;  /* 0x0000000300057202 */ /* 0x002fe20000000f00 */
[----:B------:R-:W-:-:S08]  /*40a0*/  IMAD R3, R0, 0x90, RZ ;  /* 0x0000009000037824 */ /* 0x000fd000078e02ff */
[----:B------:R-:W-:Y:S01]  /*40b0*/  @!P0 IMAD.MOV R5, RZ, RZ, -R5 ;  /* 0x000000ffff058224 */ /* 0x000fe200078e0a05 */
[----:B------:R-:W-:Y:S02]  /*40c0*/  ISETP.GE.AND P0, PT, R248, UR5, PT ;  /* 0x00000005f8007c0c */ /* 0x000fe4000bf06270 */
[----:B------:R-:W-:Y:S02]  /*40d0*/  @!P2 LOP3.LUT R5, RZ, R0, RZ, 0x33, !PT ;  /* 0x00000000ff05a212 */ /* 0x000fe400078e33ff */
[----:B--2---:R-:W-:Y:S02]  /*40e0*/  ISETP.NE.AND P6, PT, R4, RZ, P1 ;  /* 0x000000ff0400720c */ /* 0x004fe40000fc5270 */
[----:B------:R-:W-:-:S07]  /*40f0*/  SHF.L.U32 R4, R5, 0x3, RZ ;  /* 0x0000000305047819 */ /* 0x000fce00000006ff */
[----:B------:R-:W-:Y:S05]  /*4100*/  @P0 BRA `(.L_x_649) ;  /* 0x0000000000e40947 */ /* 0x000fea0003800000 */
[----:B------:R-:W-:Y:S02]  /*4110*/  ISETP.GE.AND P2, PT, R4, R3, PT ;  /* 0x000000030400720c */ /* 0x000fe40003f46270 */
[----:B0-----:R-:W-:-:S11]  /*4120*/  CS2R R114, SRZ ;  /* 0x0000000000727805 */ /* 0x001fd6000001ff00 */
[----:B------:R-:W0:Y:S01]  /*4130*/  @!P2 LDC.64 R6, c[0x0][0x3b8] ;  /* 0x0000ee00ff06ab82 */ /* 0x000e220000000a00 */
[----:B------:R-:W-:-:S05]  /*4140*/  @!P2 IMAD R113, R0, UR6, RZ ;  /* 0x000000060071ac24 */ /* 0x000fca000f8e02ff */
[----:B------:R-:W-:-:S04]  /*4150*/  @!P2 IADD3 R112, P3, PT, R4, R113, RZ ;  /* 0x000000710470a210 */ /* 0x000fc80007f7e0ff */
[----:B------:R-:W-:Y:S02]  /*4160*/  @!P2 LEA.HI.X.SX32 R113, R113, RZ, 0x1, P3 ;  /* 0x000000ff7171a211 */ /* 0x000fe400018f0eff */
[----:B0-----:R-:W-:-:S04]  /*4170*/  @!P2 LEA R6, P3, R112, R6, 0x1 ;  /* 0x000000067006a211 */ /* 0x001fc800078608ff */
[----:B------:R-:W-:Y:S02]  /*4180*/  @!P2 LEA.HI.X R7, R112, R7, R113, 0x1, P3 ;  /* 0x000000077007a211 */ /* 0x000fe400018f0c71 */
[----:B------:R-:W-:-:S06]  /*4190*/  CS2R R112, SRZ ;  /* 0x0000000000707805 */ /* 0x000fcc000001ff00 */
[----:B------:R1:W5:Y:S01]  /*41a0*/  @!P2 LDG.E.128 R112, desc[UR36][R6.64] ;  /* 0x000000240670a981 */ /* 0x000362000c1e1d00 */
[----:B------:R-:W-:-:S09]  /*41b0*/  UISETP.NE.AND UP0, UPT, UR17, URZ, UPT ;  /* 0x000000ff1100728c */ /* 0x000fd2000bf05270 */
[----:B-1----:R-:W-:Y:S05]  /*41c0*/  BRA.U UP0, `(.L_x_649) ;  /* 0x0000000100b47547 */ /* 0x002fea000b800000 */
        /* <DEDUP_REMOVED lines=18> */
[----:B------:R-:W4:Y:S04]  /*42f0*/  @P3 LDG.E.128 R236, desc[UR36][R6.64] ;  /* 0x0000002406ec3981 */ /* 0x000f28000c1e1d00 */
[----:B------:R-:W4:Y:S04]  /*4300*/  LDL R6, [R1+0x48] ;  /* 0x0000480001067983 */ /* 0x000f280000100800 */
[----:B------:R-:W4:Y:S01]  /*4310*/  LDL R7, [R1+0x4c] ;  /* 0x00004c0001077983 */ /* 0x000f220000100800 */
[----:B---3-5:R-:W-:-:S03]  /*4320*/  HFMA2 R113, R113, 1, 1, R0 ;  /* 0x3c003c0071717831 */ /* 0x028fc60000000000 */
[----:B------:R1:W5:Y:S01]  /*4330*/  LDL.LU R0, [R1+0x268] ;  /* 0x0002680001007983 */ /* 0x0003620000300800 */
[----:B------:R-:W-:Y:S02]  /*4340*/  PLOP3.LUT P3, PT, PT, PT, UP0, 0x80, 0x8 ;  /* 0x000000000008781c */ /* 0x000fe40003f6f008 */
[----:B------:R-:W-:Y:S02]  /*4350*/  PLOP3.LUT P5, PT, PT, PT, UP0, 0x80, 0x8 ;  /* 0x000000000008781c */ /* 0x000fe40003faf008 */
[----:B------:R-:W-:Y:S01]  /*4360*/  PLOP3.LUT P4, PT, PT, PT, UP0, 0x80, 0x8 ;  /* 0x000000000008781c */ /* 0x000fe20003f8f008 */
[----:B--2---:R-:W-:-:S08]  /*4370*/  HFMA2 R112, R112, 1, 1, R249 ;  /* 0x3c003c0070707831 */ /* 0x004fd000000000f9 */
[----:B----4-:R-:W-:Y:S01]  /*4380*/  @P3 HMUL2 R113, R113, R237 ;  /* 0x000000ed71713232 */ /* 0x010fe20000000000 */
[----:B------:R-:W-:Y:S01]  /*4390*/  PLOP3.LUT P3, PT, PT, PT, UP0, 0x80, 0x8 ;  /* 0x000000000008781c */ /* 0x000fe20003f6f008 */
[----:B------:R-:W-:Y:S02]  /*43a0*/  @P5 HFMA2 R112, R112, R236, -RZ ;  /* 0x000000ec70705231 */ /* 0x000fe400001000ff */
[----:B------:R-:W-:Y:S02]  /*43b0*/  HADD2 R114, R114, R6 ;  /* 0x0000000672727230 */ /* 0x000fe40000000000 */
[----:B------:R-:W-:-:S08]  /*43c0*/  HADD2 R115, R115, R7 ;  /* 0x0000000773737230 */ /* 0x000fd00000000000 */
[----:B------:R-:W-:Y:S02]  /*43d0*/  @P3 HFMA2 R114, R114, R238, -RZ ;  /* 0x000000ee72723231 */ /* 0x000fe400001000ff */
[----:B------:R-:W-:Y:S01]  /*43e0*/  @P4 HMUL2 R115, R115, R239 ;  /* 0x000000ef73734232 */ /* 0x000fe20000000000 */
        /* <DEDUP_REMOVED lines=11> */
.L_x_649:
[----:B------:R-:W-:Y:S05]  /*44a0*/  BSYNC.RECONVERGENT B1 ;  /* 0x0000000000017941 */ /* 0x000fea0003800200 */
.L_x_648:
[----:B------:R-:W-:Y:S01]  /*44b0*/  BSSY.RECONVERGENT B1, `(.L_x_650) ;  /* 0x000007c000017945 */ /* 0x000fe20003800200 */
[----:B-----5:R-:W-:-:S03]  /*44c0*/  IMAD.IADD R5, R5, 0x1, R0 ;  /* 0x0000000105057824 */ /* 0x020fc600078e0200 */
[----:B------:R-:W-:Y:S05]  /*44d0*/  @P0 BRA `(.L_x_651) ;  /* 0x0000000400e40947 */ /* 0x000fea0003800000 */
[----:B-1----:R-:W-:Y:S02]  /*44e0*/  SHF.L.U32 R6, R5, 0x3, RZ ;  /* 0x0000000305067819 */ /* 0x002fe400000006ff */
[----:B0-----:R-:W-:Y:S02]  /*44f0*/  CS2R R118, SRZ ;  /* 0x0000000000767805 */ /* 0x001fe4000001ff00 */
[----:B------:R-:W-:Y:S02]  /*4500*/  CS2R R116, SRZ ;  /* 0x0000000000747805 */ /* 0x000fe4000001ff00 */
[----:B------:R-:W-:-:S13]  /*4510*/  ISETP.GE.AND P2, PT, R6, R3, PT ;  /* 0x000000030600720c */ /* 0x000fda0003f46270 */
[----:B------:R-:W0:Y:S01]  /*4520*/  @!P2 LDC.64 R8, c[0x0][0x3b8] ;  /* 0x0000ee00ff08ab82 */ /* 0x000e220000000a00 */
[----:B------:R-:W-:Y:S01]  /*4530*/  @!P2 IMAD R10, R0, UR6, RZ ;  /* 0x00000006000aac24 */ /* 0x000fe2000f8e02ff */
[----:B------:R-:W-:-:S04]  /*4540*/  @!P2 SHF.R.S32.HI R11, RZ, 0x1f, R6 ;  /* 0x0000001fff0ba819 */ /* 0x000fc80000011406 */
[----:B------:R-:W-:-:S04]  /*4550*/  @!P2 IADD3 R7, P3, PT, R10, R6, RZ ;  /* 0x000000060a07a210 */ /* 0x000fc80007f7e0ff */
[----:B------:R-:W-:Y:S02]  /*4560*/  @!P2 LEA.HI.X.SX32 R10, R10, R11, 0x1, P3 ;  /* 0x0000000b0a0aa211 */ /* 0x000fe400018f0eff */
[----:B0-----:R-:W-:-:S04]  /*4570*/  @!P2 LEA R8, P3, R7, R8, 0x1 ;  /* 0x000000080708a211 */ /* 0x001fc800078608ff */
[----:B------:R-:W-:-:S05]  /*4580*/  @!P2 LEA.HI.X R9, R7, R9, R10, 0x1, P3 ;  /* 0x000000090709a211 */ /* 0x000fca00018f0c0a */
[----:B------:R0:W5:Y:S01]  /*4590*/  @!P2 LDG.E.128 R116, desc[UR36][R8.64] ;  /* 0x000000240874a981 */ /* 0x000162000c1e1d00 */
[----:B------:R-:W-:-:S09]  /*45a0*/  UISETP.NE.AND UP0, UPT, UR17, URZ, UPT ;  /* 0x000000ff1100728c */ /* 0x000fd2000bf05270 */
[----:B0-----:R-:W-:Y:S05]  /*45b0*/  BRA.U UP0, `(.L_x_652) ;  /* 0x0000000100b87547 */ /* 0x001fea000b800000 */
[----:B------:R-:W-:Y:S01]  /*45c0*/  ISETP.NE.AND P4, PT, R2, RZ, PT ;  /* 0x000000ff0200720c */ /* 0x000fe20003f85270 */
[----:B------:R-:W2:Y:S04]  /*45d0*/  LDL R239, [R1+0x34] ;  /* 0x0000340001ef7983 */ /* 0x000ea80000100800 */
[----:B------:R-:W3:Y:S04]  /*45e0*/  LDL R238, [R1+0x38] ;  /* 0x0000380001ee7983 */ /* 0x000ee80000100800 */
[----:B------:R-:W4:Y:S04]  /*45f0*/  LDL R236, [R1+0x30] ;  /* 0x0000300001ec7983 */ /* 0x000f280000100800 */
        /* <DEDUP_REMOVED lines=41> */
.L_x_653:
[----:B------:R-:W-:Y:S05]  /*4890*/  BSYNC.RECONVERGENT B2 ;  /* 0x0000000000027941 */ /* 0x000fea0003800200 */
.L_x_652:
[----:B0-----:R-:W-:-:S05]  /*48a0*/  IMAD R6, R0, 0x10, R4 ;  /* 0x0000001000067824 */ /* 0x001fca00078e0204 */
[----:B------:R-:W-:-:S13]  /*48b0*/  ISETP.GE.AND P2, PT, R6, R3, PT ;  /* 0x000000030600720c */ /* 0x000fda0003f46270 */
[----:B------:R-:W0:Y:S01]  /*48c0*/  @!P2 LDC.64 R8, c[0x0][0x3b8] ;  /* 0x0000ee00ff08ab82 */ /* 0x000e220000000a00 */
[----:B------:R-:W-:Y:S01]  /*48d0*/  @!P2 IMAD R10, R0, UR6, RZ ;  /* 0x00000006000aac24 */ /* 0x000fe2000f8e02ff */
[----:B------:R-:W-:-:S04]  /*48e0*/  @!P2 SHF.R.S32.HI R11, RZ, 0x1f, R6 ;  /* 0x0000001fff0ba819 */ /* 0x000fc80000011406 */
[----:B------:R-:W-:-:S04]  /*48f0*/  @!P2 IADD3 R7, P3, PT, R10, R6, RZ ;  /* 0x000000060a07a210 */ /* 0x000fc80007f7e0ff */
[----:B------:R-:W-:Y:S02]  /*4900*/  @!P2 LEA.HI.X.SX32 R10, R10, R11, 0x1, P3 ;  /* 0x0000000b0a0aa211 */ /* 0x000fe400018f0eff */
[----:B0-----:R-:W-:-:S04]  /*4910*/  @!P2 LEA R236, P3, R7, R8, 0x1 ;  /* 0x0000000807eca211 */ /* 0x001fc800078608ff */
[----:B------:R-:W-:Y:S02]  /*4920*/  @!P2 LEA.HI.X R237, R7, R9, R10, 0x1, P3 ;  /* 0x0000000907eda211 */ /* 0x000fe400018f0c0a */
[----:B------:R-:W-:Y:S02]  /*4930*/  CS2R R10, SRZ ;  /* 0x00000000000a7805 */ /* 0x000fe4000001ff00 */
[----:B------:R-:W-:-:S06]  /*4940*/  CS2R R8, SRZ ;  /* 0x0000000000087805 */ /* 0x000fcc000001ff00 */
[----:B------:R2:W5:Y:S01]  /*4950*/  @!P2 LDG.E.128 R8, desc[UR36][R236.64] ;  /* 0x00000024ec08a981 */ /* 0x000562000c1e1d00 */
[----:B------:R-:W-:-:S09]  /*4960*/  UISETP.NE.AND UP0, UPT, UR17, URZ, UPT ;  /* 0x000000ff1100728c */ /* 0x000fd2000bf05270 */
[----:B--2---:R-:W-:Y:S05]  /*4970*/  BRA.U UP0, `(.L_x_651) ;  /* 0x0000000100bc7547 */ /* 0x004fea000b800000 */
[----:B------:R-:W-:Y:S01]  /*4980*/  ISETP.NE.AND P4, PT, R2, RZ, PT ;  /* 0x000000ff0200720c */ /* 0x000fe20003f85270 */
[----:B------:R0:W-:Y:S04]  /*4990*/  STL [R1+0x268], R0 ;  /* 0x0002680001007387 */ /* 0x0001e80000100800 */
[----:B------:R-:W2:Y:S04]  /*49a0*/  LDL R249, [R1+0x20] ;  /* 0x0000200001f97983 */ /* 0x000ea80000100800 */
[----:B0-----:R-:W3:Y:S04]  /*49b0*/  LDL R0, [R1+0x24] ;  /* 0x0000240001007983 */ /* 0x001ee80000100800 */
[----:B------:R-:W-:Y:S01]  /*49c0*/  VOTEU.ANY UP0, P4 ;  /* 0x0000000000ff7886 */ /* 0x000fe20002000100 */
[----:B------:R-:W-:-:S02]  /*49d0*/  PLOP3.LUT P2, PT, PT, PT, UP0, 0x80, 0x8 ;  /* 0x000000000008781c */ /* 0x000fc40003f4f008 */
[----:B------:R-:W-:-:S11]  /*49e0*/  PLOP3.LUT P3, PT, PT, PT, UP0, 0x80, 0x8 ;  /* 0x000000000008781c */ /* 0x000fd60003f6f008 */
[----:B------:R-:W0:Y:S02]  /*49f0*/  @P2 S2R R7, SR_CTAID.X ;  /* 0x0000000000072919 */ /* 0x000e240000002500 */
[----:B------:R-:W0:Y:S01]  /*4a00*/  @P3 LDC R236, c[0x0][0x3f8] ;  /* 0x0000fe00ffec3b82 */ /* 0x000e220000000800 */
[----:B------:R-:W-:Y:S02]  /*4a10*/  PLOP3.LUT P2, PT, PT, PT, UP0, 0x80, 0x8 ;  /* 0x000000000008781c */ /* 0x000fe40003f4f008 */
[----:B------:R-:W-:Y:S02]  /*4a20*/  PLOP3.LUT P3, PT, PT, PT, UP0, 0x80, 0x8 ;  /* 0x000000000008781c */ /* 0x000fe40003f6f008 */
[----:B------:R-:W-:-:S09]  /*4a30*/  PLOP3.LUT P4, PT, PT, PT, UP0, 0x80, 0x8 ;  /* 0x000000000008781c */ /* 0x000fd20003f8f008 */
[----:B0-----:R-:W-:Y:S02]  /*4a40*/  @P2 IMAD R7, R236, UR38, R7 ;  /* 0x00000026ec072c24 */ /* 0x001fe4000f8e0207 */
[----:B------:R-:W0:Y:S01]  /*4a50*/  @P3 LDC.64 R236, c[0x0][0x450] ;  /* 0x00011400ffec3b82 */ /* 0x000e220000000a00 */
[----:B------:R-:W-:Y:S02]  /*4a60*/  PLOP3.LUT P2, PT, PT, PT, UP0, 0x80, 0x8 ;  /* 0x000000000008781c */ /* 0x000fe40003f4f008 */
[----:B------:R-:W-:-:S11]  /*4a70*/  PLOP3.LUT P3, PT, PT, PT, UP0, 0x80, 0x8 ;  /* 0x000000000008781c */ /* 0x000fd60003f6f008 */
[----:B------:R-:W-:-:S04]  /*4a80*/  @P2 IMAD R7, R7, 0x90, RZ ;  /* 0x0000009007072824 */ /* 0x000fc800078e02ff */
[----:B0-----:R-:W-:Y:S01]  /*4a90*/  @P3 IMAD.WIDE R236, R7, 0x2, R236 ;  /* 0x0000000207ec3825 */ /* 0x001fe200078e02ec */
[----:B------:R-:W-:Y:S01]  /*4aa0*/  PLOP3.LUT P2, PT, PT, PT, UP0, 0x80, 0x8 ;  /* 0x000000000008781c */ /* 0x000fe20003f4f008 */
[----:B------:R-:W4:Y:S04]  /*4ab0*/  LDL R7, [R1+0x2c] ;  /* 0x00002c0001077983 */ /* 0x000f280000100800 */
[----:B------:R-:W2:Y:S01]  /*4ac0*/  @P4 LDG.E.128 R236, desc[UR36][R236.64+0x20] ;  /* 0x00002024ecec4981 */ /* 0x000ea2000c1e1d00 */
[----:B---3-5:R-:W-:-:S03]  /*4ad0*/  HADD2 R9, R9, R0 ;  /* 0x0000000009097230 */ /* 0x028fc60000000000 */
[----:B------:R3:W5:Y:S04]  /*4ae0*/  LDL.LU R0, [R1+0x268] ;  /* 0x0002680001007983 */ /* 0x0007680000300800 */
[----:B--2---:R-:W-:Y:S02]  /*4af0*/  @P2 HMUL2 R9, R9, R237 ;  /* 0x000000ed09092232 */ /* 0x004fe40000000000 */
[----:B------:R-:W2:Y:S01]  /*4b00*/  LDL R237, [R1+0x28] ;  /* 0x0000280001ed7983 */ /* 0x000ea20000100800 */
[----:B------:R-:W-:Y:S02]  /*4b10*/  PLOP3.LUT P4, PT, PT, PT, UP0, 0x80, 0x8 ;  /* 0x000000000008781c */ /* 0x000fe40003f8f008 */
[----:B------:R-:W-:Y:S02]  /*4b20*/  PLOP3.LUT P3, PT, PT, PT, UP0, 0x80, 0x8 ;  /* 0x000000000008781c */ /* 0x000fe40003f6f008 */
[----:B------:R-:W-:Y:S01]  /*4b30*/  PLOP3.LUT P2, PT, PT, PT, UP0, 0x80, 0x8 ;  /* 0x000000000008781c */ /* 0x000fe20003f4f008 */
[----:B------:R-:W-:-:S02]  /*4b40*/  HFMA2 R8, R8, 1, 1, R249 ;  /* 0x3c003c0008087831 */ /* 0x000fc400000000f9 */
[----:B----4-:R-:W-:-:S08]  /*4b50*/  HADD2 R11, R11, R7 ;  /* 0x000000070b0b7230 */ /* 0x010fd00000000000 */
[----:B------:R-:W-:Y:S02]  /*4b60*/  @P3 HFMA2 R8, R8, R236, -RZ ;  /* 0x000000ec08083231 */ /* 0x000fe400001000ff */
[----:B------:R-:W-:Y:S02]  /*4b70*/  @P2 HMUL2 R11, R11, R239 ;  /* 0x000000ef0b0b2232 */ /* 0x000fe40000000000 */
[----:B--2---:R-:W-:-:S04]  /*4b80*/  HFMA2 R10, R10, 1, 1, R237 ;  /* 0x3c003c000a0a7831 */ /* 0x004fc800000000ed */
[----:B------:R-:W-:Y:S01]  /*4b90*/  @P4 HMUL2 R10, R10, R238 ;  /* 0x000000ee0a0a4232 */ /* 0x000fe20000000000 */
[----:B------:R-:W-:-:S13]  /*4ba0*/  ISETP.GE.AND P4, PT, R6, R3, PT ;  /* 0x000000030600720c */ /* 0x000fda0003f86270 */
        /* <DEDUP_REMOVED lines=12> */
.L_x_651:
[----:B------:R-:W-:Y:S05]  /*4c70*/  BSYNC.RECONVERGENT B1 ;  /* 0x0000000000017941 */ /* 0x000fea0003800200 */
.L_x_650:
[----:B------:R-:W-:Y:S04]  /*4c80*/  BSSY.RECONVERGENT B1, `(.L_x_654) ;  /* 0x0000080000017945 */ /* 0x000fe80003800200 */
[----:B------:R-:W-:Y:S05]  /*4c90*/  @P0 BRA `(.L_x_655) ;  /* 0x0000000400f80947 */ /* 0x000fea0003800000 */
[----:B-12--5:R-:W-:-:S05]  /*4ca0*/  LEA R6, R0, R5, 0x1 ;  /* 0x0000000500067211 */ /* 0x026fca00078e08ff */
[----:B------:R-:W-:-:S05]  /*4cb0*/  IMAD.SHL.U32 R6, R6, 0x8, RZ ;  /* 0x0000000806067824 */ /* 0x000fca00078e00ff */
[----:B------:R-:W-:-:S13]  /*4cc0*/  ISETP.GE.AND P2, PT, R6, R3, PT ;  /* 0x000000030600720c */ /* 0x000fda0003f46270 */
[----:B------:R-:W1:Y:S01]  /*4cd0*/  @!P2 LDC.64 R120, c[0x0][0x3b8] ;  /* 0x0000ee00ff78ab82 */ /* 0x000e620000000a00 */
[----:B------:R-:W-:Y:S01]  /*4ce0*/  @!P2 IMAD R122, R0, UR6, RZ ;  /* 0x00000006007aac24 */ /* 0x000fe2000f8e02ff */
[----:B------:R-:W-:-:S04]  /*4cf0*/  @!P2 SHF.R.S32.HI R123, RZ, 0x1f, R6 ;  /* 0x0000001fff7ba819 */ /* 0x000fc80000011406 */
[----:B------:R-:W-:-:S04]  /*4d00*/  @!P2 IADD3 R7, P3, PT, R122, R6, RZ ;  /* 0x000000067a07a210 */ /* 0x000fc80007f7e0ff */
[----:B------:R-:W-:Y:S02]  /*4d10*/  @!P2 LEA.HI.X.SX32 R122, R122, R123, 0x1, P3 ;  /* 0x0000007b7a7aa211 */ /* 0x000fe400018f0eff */
[----:B-1----:R-:W-:-:S04]  /*4d20*/  @!P2 LEA R236, P3, R7, R120, 0x1 ;  /* 0x0000007807eca211 */ /* 0x002fc800078608ff */
[----:B------:R-:W-:Y:S02]  /*4d30*/  @!P2 LEA.HI.X R237, R7, R121, R122, 0x1, P3 ;  /* 0x0000007907eda211 */ /* 0x000fe400018f0c7a */
[----:B------:R-:W-:Y:S02]  /*4d40*/  CS2R R122, SRZ ;  /* 0x00000000007a7805 */ /* 0x000fe4000001ff00 */
[----:B------:R-:W-:-:S06]  /*4d50*/  CS2R R120, SRZ ;  /* 0x0000000000787805 */ /* 0x000fcc000001ff00 */
[----:B------:R1:W5:Y:S01]  /*4d60*/  @!P2 LDG.E.128 R120, desc[UR36][R236.64] ;  /* 0x00000024ec78a981 */ /* 0x000362000c1e1d00 */
[----:B------:R-:W-:-:S09]  /*4d70*/  UISETP.NE.AND UP0, UPT, UR17, URZ, UPT ;  /* 0x000000ff1100728c */ /* 0x000fd2000bf05270 */
[----:B-1----:R-:W-:Y:S05]  /*4d80*/  BRA.U UP0, `(.L_x_656) ;  /* 0x0000000100c47547 */ /* 0x002fea000b800000 */
[----:B------:R-:W-:Y:S01]  /*4d90*/  ISETP.NE.AND P4, PT, R2, RZ, PT ;  /* 0x000000ff0200720c */ /* 0x000fe20003f85270 */
[----:B------:R1:W-:Y:S04]  /*4da0*/  STL [R1+0x268], R0 ;  /* 0x0002680001007387 */ /* 0x0003e80000100800 */
[----:B------:R-:W2:Y:S04]  /*4db0*/  LDL R249, [R1+0x10] ;  /* 0x0000100001f97983 */ /* 0x000ea80000100800 */
[----:B-1----:R-:W3:Y:S04]  /*4dc0*/  LDL R0, [R1+0x14] ;  /* 0x0000140001007983 */ /* 0x002ee80000100800 */
[----:B------:R-:W-:Y:S01]  /*4dd0*/  VOTEU.ANY UP0, P4 ;  /* 0x0000000000ff7886 */ /* 0x000fe20002000100 */
[----:B------:R-:W-:-:S02]  /*4de0*/  PLOP3.LUT P2, PT, PT, PT, UP0, 0x80, 0x8 ;  /* 0x000000000008781c */ /* 0x000fc40003f4f008 */
[----:B------:R-:W-:-:S11]  /*4df0*/  PLOP3.LUT P3, PT, PT, PT, UP0, 0x80, 0x8 ;  /* 0x000000000008781c */ /* 0x000fd60003f6f008 */
[----:B------:R-:W1:Y:S02]  /*4e00*/  @P2 S2R R7, SR_CTAID.X ;  /* 0x0000000000072919 */ /* 0x000e640000002500 */
[----:B------:R-:W1:Y:S01]  /*4e10*/  @P3 LDC R236, c[0x0][0x3f8] ;  /* 0x0000fe00ffec3b82 */ /* 0x000e620000000800 */
[----:B------:R-:W-:Y:S02]  /*4e20*/  PLOP3.LUT P2, PT, PT, PT, UP0, 0x80, 0x8 ;  /* 0x000000000008781c */ /* 0x000fe40003f4f008 */
[----:B------:R-:W-:Y:S02]  /*4e30*/  PLOP3.LUT P3, PT, PT, PT, UP0, 0x80, 0x8 ;  /* 0x000000000008781c */ /* 0x000fe40003f6f008 */
[----:B------:R-:W-:-:S09]  /*4e40*/  PLOP3.LUT P4, PT, PT, PT, UP0, 0x80, 0x8 ;  /* 0x000000000008781c */ /* 0x000fd20003f8f008 */
[----:B-1----:R-:W-:Y:S02]  /*4e50*/  @P2 IMAD R7, R236, UR38, R7 ;  /* 0x00000026ec072c24 */ /* 0x002fe4000f8e0207 */
[----:B------:R-:W1:Y:S01]  /*4e60*/  @P3 LDC.64 R236, c[0x0][0x450] ;  /* 0x00011400ffec3b82 */ /* 0x000e620000000a00 */
[----:B------:R-:W-:Y:S02]  /*4e70*/  PLOP3.LUT P2, PT, PT, PT, UP0, 0x80, 0x8 ;  /* 0x000000000008781c */ /* 0x000fe40003f4f008 */
[----:B------:R-:W-:-:S11]  /*4e80*/  PLOP3.LUT P3, PT, PT, PT, UP0, 0x80, 0x8 ;  /* 0x000000000008781c */ /* 0x000fd60003f6f008 */
[----:B------:R-:W-:-:S04]  /*4e90*/  @P2 IMAD R7, R7, 0x90, RZ ;  /* 0x0000009007072824 */ /* 0x000fc800078e02ff */
[----:B-1----:R-:W-:Y:S01]  /*4ea0*/  @P3 IMAD.WIDE R236, R7, 0x2, R236 ;  /* 0x0000000207ec3825 */ /* 0x002fe200078e02ec */
        /* <DEDUP_REMOVED lines=11> */
[----:B----4-:R-:W-:Y:S01]  /*4f60*/  HADD2 R123, R123, R7 ;  /* 0x000000077b7b7230 */ /* 0x010fe20000000000 */
[----:B------:R-:W-:Y:S07]  /*4f70*/  BSSY.RECONVERGENT B2, `(.L_x_656) ;  /* 0x0000012000027945 */ /* 0x000fee0003800200 */
[----:B------:R-:W-:Y:S02]  /*4f80*/  @P3 HFMA2 R120, R120, R236, -RZ ;  /* 0x000000ec78783231 */ /* 0x000fe400001000ff */
[----:B------:R-:W-:-:S02]  /*4f90*/  @P2 HMUL2 R123, R123, R239 ;  /* 0x000000ef7b7b2232 */ /* 0x000fc40000000000 */
[----:B--2---:R-:W-:-:S04]  /*4fa0*/  HFMA2 R122, R122, 1, 1, R237 ;  /* 0x3c003c007a7a7831 */ /* 0x004fc800000000ed */
[----:B------:R-:W-:Y:S01]  /*4fb0*/  @P4 HMUL2 R122, R122, R238 ;  /* 0x000000ee7a7a4232 */ /* 0x000fe20000000000 */
[----:B------:R-:W-:-:S13]  /*4fc0*/  ISETP.GE.AND P4, PT, R6, R3, PT ;  /* 0x000000030600720c */ /* 0x000fda0003f86270 */
[----:B-1----:R-:W-:Y:S05]  /*4fd0*/  @P4 BRA `(.L_x_657) ;  /* 0x00000000002c4947 */ /* 0x002fea0003800000 */
[----:B------:R-:W-:Y:S01]  /*4fe0*/  S2UR UR5, SR_CTAID.Y ;  /* 0x00000000000579c3 */ /* 0x000fe20000002600 */
[----:B------:R-:W-:-:S07]  /*4ff0*/  SHF.R.S32.HI R237, RZ, 0x1f, R6 ;  /* 0x0000001fffed7819 */ /* 0x000fce0000011406 */
[----:B------:R-:W1:Y:S02]  /*5000*/  S2UR UR7, SR_CTAID.X ;  /* 0x00000000000779c3 */ /* 0x000e640000002500 */
[----:B-1----:R-:W-:-:S06]  /*5010*/  UIMAD UR5, UR5, UR16, UR7 ;  /* 0x00000010050572a4 */ /* 0x002fcc000f8e0207 */
[----:B-----5:R-:W-:-:S04]  /*5020*/  IMAD R7, R0, UR5, RZ ;  /* 0x0000000500077c24 */ /* 0x020fc8000f8e02ff */
[----:B------:R-:W-:-:S05]  /*5030*/  IMAD R236, R7, 0x90, RZ ;  /* 0x0000009007ec7824 */ /* 0x000fca00078e02ff */
[----:B------:R-:W-:-:S04]  /*5040*/  IADD3 R7, P2, PT, R236, R6, RZ ;  /* 0x00000006ec077210 */ /* 0x000fc80007f5e0ff */
[----:B------:R-:W-:Y:S02]  /*5050*/  LEA.HI.X.SX32 R237, R236, R237, 0x1, P2 ;  /* 0x000000edeced7211 */ /* 0x000fe400010f0eff */
[----:B------:R-:W-:-:S04]  /*5060*/  LEA R6, P2, R7, UR8, 0x1 ;  /* 0x0000000807067c11 */ /* 0x000fc8000f8408ff */
[----:B------:R-:W-:-:S05]  /*5070*/  LEA.HI.X R7, R7, UR9, R237, 0x1, P2 ;  /* 0x0000000907077c11 */ /* 0x000fca00090f0ced */
[----:B------:R1:W-:Y:S04]  /*5080*/  STG.E.128 desc[UR36][R6.64], R120 ;  /* 0x0000007806007986 */ /* 0x0003e8000c101d24 */
.L_x_657:
[----:B------:R-:W-:Y:S05]  /*5090*/  BSYNC.RECONVERGENT B2 ;  /* 0x0000000000027941 */ /* 0x000fea0003800200 */
.L_x_656:
[----:B------:R-:W-:Y:S05]  /*50a0*/  @P0 BRA `(.L_x_655) ;  /* 0x0000000000f40947 */ /* 0x000fea0003800000 */
[----:B-1---5:R-:W-:-:S04]  /*50b0*/  LEA R6, R0, R4, 0x5 ;  /* 0x0000000400067211 */ /* 0x022fc800078e28ff */
        /* <DEDUP_REMOVED lines=12> */
[----:B---3--:R-:W-:Y:S05]  /*5180*/  BRA.U UP0, `(.L_x_655) ;  /* 0x0000000100bc7547 */ /* 0x008fea000b800000 */
[----:B------:R-:W-:Y:S01]  /*5190*/  ISETP.NE.AND P4, PT, R2, RZ, PT ;  /* 0x000000ff0200720c */ /* 0x000fe20003f85270 */
[----:B------:R1:W-:Y:S04]  /*51a0*/  STL [R1+0x268], R0 ;  /* 0x0002680001007387 */ /* 0x0003e80000100800 */
[----:B------:R-:W2:Y:S04]  /*51b0*/  LDL R249, [R1] ;  /* 0x0000000001f97983 */ /* 0x000ea80000100800 */
        /* <DEDUP_REMOVED lines=44> */
.L_x_655:
[----:B------:R-:W-:Y:S05]  /*5480*/  BSYNC.RECONVERGENT B1 ;  /* 0x0000000000017941 */ /* 0x000fea0003800200 */
.L_x_654:
[----:B------:R-:W-:Y:S01]  /*5490*/  BSSY.RECONVERGENT B1, `(.L_x_658) ;  /* 0x0000039000017945 */ /* 0x000fe20003800200 */
[----:B-----5:R-:W-:-:S03]  /*54a0*/  IMAD R5, R0, 0x4, R5 ;  /* 0x0000000400057824 */ /* 0x020fc600078e0205 */
[----:B------:R-:W-:Y:S05]  /*54b0*/  @P0 BRA `(.L_x_659) ;  /* 0x0000000000d80947 */ /* 0x000fea0003800000 */
[----:B------:R-:W-:-:S04]  /*54c0*/  SHF.L.U32 R249, R5, 0x3, RZ ;  /* 0x0000000305f97819 */ /* 0x000fc800000006ff */
[----:B------:R-:W-:-:S13]  /*54d0*/  ISETP.GE.AND P2, PT, R249, R3, PT ;  /* 0x00000003f900720c */ /* 0x000fda0003f46270 */
[----:B-123--:R-:W1:Y:S01]  /*54e0*/  @!P2 LDC.64 R6, c[0x0][0x3b8] ;  /* 0x0000ee00ff06ab82 */ /* 0x00ee620000000a00 */
[----:B------:R-:W-:Y:S01]  /*54f0*/  @!P2 IMAD R129, R0, UR6, RZ ;  /* 0x000000060081ac24 */ /* 0x000fe2000f8e02ff */
[----:B------:R-:W-:-:S04]  /*5500*/  @!P2 SHF.R.S32.HI R130, RZ, 0x1f, R249 ;  /* 0x0000001fff82a819 */ /* 0x000fc800000114f9 */
[----:B------:R-:W-:-:S04]  /*5510*/  @!P2 IADD3 R128, P3, PT, R129, R249, RZ ;  /* 0x000000f98180a210 */ /* 0x000fc80007f7e0ff */
[----:B------:R-:W-:Y:S02]  /*5520*/  @!P2 LEA.HI.X.SX32 R129, R129, R130, 0x1, P3 ;  /* 0x000000828181a211 */ /* 0x000fe400018f0eff */
[----:B------:R-:W-:Y:S02]  /*5530*/  CS2R R130, SRZ ;  /* 0x0000000000827805 */ /* 0x000fe4000001ff00 */
[----:B-1----:R-:W-:-:S04]  /*5540*/  @!P2 LEA R6, P3, R128, R6, 0x1 ;  /* 0x000000068006a211 */ /* 0x002fc800078608ff */
[----:B------:R-:W-:Y:S02]  /*5550*/  @!P2 LEA.HI.X R7, R128, R7, R129, 0x1, P3 ;  /* 0x000000078007a211 */ /* 0x000fe400018f0c81 */
[----:B------:R-:W-:-:S06]  /*5560*/  CS2R R128, SRZ ;  /* 0x0000000000807805 */ /* 0x000fcc000001ff00 */
[----:B------:R1:W5:Y:S01]  /*5570*/  @!P2 LDG.E.128 R128, desc[UR36][R6.64] ;  /* 0x000000240680a981 */ /* 0x000362000c1e1d00 */
[----:B------:R-:W-:-:S09]  /*5580*/  UISETP.NE.AND UP0, UPT, UR17, URZ, UPT ;  /* 0x000000ff1100728c */ /* 0x000fd2000bf05270 */
[----:B-1----:R-:W-:Y:S05]  /*5590*/  BRA.U UP0, `(.L_x_659) ;  /* 0x0000000100a07547 */ /* 0x002fea000b800000 */
[----:B------:R-:W-:-:S13]  /*55a0*/  ISETP.NE.AND P4, PT, R2, RZ, PT ;  /* 0x000000ff0200720c */ /* 0x000fda0003f85270 */
[----:B------:R-:W-:Y:S01]  /*55b0*/  VOTEU.ANY UP0, P4 ;  /* 0x0000000000ff7886 */ /* 0x000fe20002000100 */
[----:B------:R-:W-:Y:S02]  /*55c0*/  PLOP3.LUT P3, PT, PT, PT, UP0, 0x80, 0x8 ;  /* 0x000000000008781c */ /* 0x000fe40003f6f008 */
[----:B------:R-:W-:-:S11]  /*55d0*/  PLOP3.LUT P4, PT, PT, PT, UP0, 0x80, 0x8 ;  /* 0x000000000008781c */ /* 0x000fd60003f8f008 */
[----:B------:R-:W1:Y:S01]  /*55e0*/  @P3 S2R R6, SR_CTAID.X ;  /* 0x0000000000063919 */ /* 0x000e620000002500 */
[----:B------:R-:W-:Y:S01]  /*55f0*/  PLOP3.LUT P3, PT, PT, PT, UP0, 0x80, 0x8 ;  /* 0x000000000008781c */ /* 0x000fe20003f6f008 */
[----:B------:R-:W1:Y:S01]  /*5600*/  @P4 LDC R7, c[0x0][0x3f8] ;  /* 0x0000fe00ff074b82 */ /* 0x000e620000000800 */
[----:B------:R-:W-:-:S11]  /*5610*/  PLOP3.LUT P4, PT, PT, PT, UP0, 0x80, 0x8 ;  /* 0x000000000008781c */ /* 0x000fd60003f8f008 */
[----:B-1----:R-:W-:Y:S01]  /*5620*/  @P3 IMAD R236, R7, UR38, R6 ;  /* 0x0000002607ec3c24 */ /* 0x002fe2000f8e0206 */
[----:B------:R-:W-:Y:S01]  /*5630*/  PLOP3.LUT P3, PT, PT, PT, UP0, 0x80, 0x8 ;  /* 0x000000000008781c */ /* 0x000fe20003f6f008 */
[----:B------:R-:W1:Y:S01]  /*5640*/  @P4 LDC.64 R6, c[0x0][0x450] ;  /* 0x00011400ff064b82 */ /* 0x000e620000000a00 */
[----:B------:R-:W-:-:S11]  /*5650*/  PLOP3.LUT P4, PT, PT, PT, UP0, 0x80, 0x8 ;  /* 0x000000000008781c */ /* 0x000fd60003f8f008 */
[----:B------:R-:W-:Y:S01]  /*5660*/  @P3 IMAD R236, R236, 0x90, RZ ;  /* 0x00000090ecec3824 */ /* 0x000fe200078e02ff */
[----:B------:R-:W-:-:S03]  /*5670*/  PLOP3.LUT P3, PT, PT, PT, UP0, 0x80, 0x8 ;  /* 0x000000000008781c */ /* 0x000fc60003f6f008 */
[----:B-1----:R-:W-:-:S10]  /*5680*/  @P4 IMAD.WIDE R6, R236, 0x2, R6 ;  /* 0x00000002ec064825 */ /* 0x002fd400078e0206 */
        /* <DEDUP_REMOVED lines=16> */
[----:B------:R-:W1:Y:S02]  /*5790*/  S2UR UR7, SR_CTAID.X ;  /* 0x00000000000779c3 */ /* 0x000e640000002500 */
[----:B-1----:R-:W-:-:S06]  /*57a0*/  UIMAD UR5, UR5, UR16, UR7 ;  /* 0x00000010050572a4 */ /* 0x002fcc000f8e0207 */
[----:B------:R-:W-:-:S04]  /*57b0*/  IMAD R6, R0, UR5, RZ ;  /* 0x0000000500067c24 */ /* 0x000fc8000f8e02ff */
[----:B------:R-:W-:-:S05]  /*57c0*/  IMAD R6, R6, 0x90, RZ ;  /* 0x0000009006067824 */ /* 0x000fca00078e02ff */
[----:B------:R-:W-:-:S04]  /*57d0*/  IADD3 R7, P2, PT, R6, R249, RZ ;  /* 0x000000f906077210 */ /* 0x000fc80007f5e0ff */
[----:B------:R-:W-:Y:S02]  /*57e0*/  LEA.HI.X.SX32 R236, R6, R236, 0x1, P2 ;  /* 0x000000ec06ec7211 */ /* 0x000fe400010f0eff */
[----:B------:R-:W-:-:S04]  /*57f0*/  LEA R6, P2, R7, UR8, 0x1 ;  /* 0x0000000807067c11 */ /* 0x000fc8000f8408ff */
[----:B------:R-:W-:-:S05]  /*5800*/  LEA.HI.X R7, R7, UR9, R236, 0x1, P2 ;  /* 0x0000000907077c11 */ /* 0x000fca00090f0cec */
[----:B------:R1:W-:Y:S04]  /*5810*/  STG.E.128 desc[UR36][R6.64], R128 ;  /* 0x0000008006007986 */ /* 0x0003e8000c101d24 */
.L_x_659:
[----:B------:R-:W-:Y:S05]  /*5820*/  BSYNC.RECONVERGENT B1 ;  /* 0x0000000000017941 */ /* 0x000fea0003800200 */
.L_x_658:
[----:B------:R-:W-:Y:S01]  /*5830*/  BSSY.RECONVERGENT B1, `(.L_x_660) ;  /* 0x0000039000017945 */ /* 0x000fe20003800200 */
[----:B------:R-:W-:-:S03]  /*5840*/  IMAD.IADD R5, R5, 0x1, R0 ;  /* 0x0000000105057824 */ /* 0x000fc600078e0200 */
        /* <DEDUP_REMOVED lines=55> */
.L_x_661:
[----:B------:R-:W-:Y:S05]  /*5bc0*/  BSYNC.RECONVERGENT B1 ;  /* 0x0000000000017941 */ /* 0x000fea0003800200 */
.L_x_660:
        /* <DEDUP_REMOVED lines=39> */
[----:B------:R-:W-:Y:S01]  /*5e40*/  HADD2 R139, R139, R15 ;  /* 0x0000000f8b8b7230 */ /* 0x000fe20000000000 */
[----:B------:R-:W-:Y:S05]  /*5e50*/  BSSY.RECONVERGENT B2, `(.L_x_664) ;  /* 0x0000012000027945 */ /* 0x000fea0003800200 */
[----:B--2---:R-:W-:Y:S01]  /*5e60*/  @P3 HMUL2 R137, R137, R141 ;  /* 0x0000008d89893232 */ /* 0x004fe20000000000 */
[----:B------:R-:W-:Y:S01]  /*5e70*/  PLOP3.LUT P3, PT, PT, PT, UP0, 0x80, 0x8 ;  /* 0x000000000008781c */ /* 0x000fe20003f6f008 */
[----:B------:R-:W-:-:S02]  /*5e80*/  @P5 HFMA2 R136, R136, R140, -RZ ;  /* 0x0000008c88885231 */ /* 0x000fc400001000ff */
        /* <DEDUP_REMOVED lines=14> */
.L_x_665:
[----:B------:R-:W-:Y:S05]  /*5f70*/  BSYNC.RECONVERGENT B2 ;  /* 0x0000000000027941 */ /* 0x000fea0003800200 */
.L_x_664:
[----:B------:R-:W-:-:S05]  /*5f80*/  IMAD R5, R0, 0x40, R4 ;  /* 0x0000004000057824 */ /* 0x000fca00078e0204 */
[----:B------:R-:W-:-:S13]  /*5f90*/  ISETP.GE.AND P2, PT, R5, R3, PT ;  /* 0x000000030500720c */ /* 0x000fda0003f46270 */
[----:B-1----:R-:W1:Y:S01]  /*5fa0*/  @!P2 LDC.64 R6, c[0x0][0x3b8] ;  /* 0x0000ee00ff06ab82 */ /* 0x002e620000000a00 */
        /* <DEDUP_REMOVED lines=14> */
[----:B------:R-:W-:Y:S02]  /*6090*/  PLOP3.LUT P3, PT, PT, PT, UP0, 0x80, 0x8 ;  /* 0x000000000008781c */ /* 0x000fe40003f6f008 */
[----:B------:R-:W-:-:S09]  /*60a0*/  PLOP3.LUT P4, PT, PT, PT, UP0, 0x80, 0x8 ;  /* 0x000000000008781c */ /* 0x000fd20003f8f008 */
        /* <DEDUP_REMOVED lines=8> */
[----:B------:R-:W-:-:S04]  /*6130*/  @P2 IMAD R236, R236, 0x90, RZ ;  /* 0x00000090ecec2824 */ /* 0x000fc800078e02ff */
[----:B-1----:R-:W-:-:S05]  /*6140*/  @P3 IMAD.WIDE R6, R236, 0x2, R6 ;  /* 0x00000002ec063825 */ /* 0x002fca00078e0206 */
        /* <DEDUP_REMOVED lines=26> */
.L_x_663:
[----:B------:R-:W-:Y:S05]  /*62f0*/  BSYNC.RECONVERGENT B1 ;  /* 0x0000000000017941 */ /* 0x000fea0003800200 */
.L_x_662:
[----:B------:R-:W-:Y:S01]  /*6300*/  BSSY.RECONVERGENT B1, `(.L_x_666) ;  /* 0x0000039000017945 */ /* 0x000fe20003800200 */
[----:B------:R-:W-:-:S03]  /*6310*/  LEA R5, R0, R249, 0x1 ;  /* 0x000000f900057211 */ /* 0x000fc600078e08ff */
[----:B------:R-:W-:Y:S05]  /*6320*/  @P0 BRA `(.L_x_667) ;  /* 0x0000000000d80947 */ /* 0x000fea0003800000 */
[----:B------:R-:W-:-:S05]  /*6330*/  IMAD.SHL.U32 R249, R5, 0x8, RZ ;  /* 0x0000000805f97824 */ /* 0x000fca00078e00ff */
        /* <DEDUP_REMOVED lines=53> */
.L_x_667:
[----:B------:R-:W-:Y:S05]  /*6690*/  BSYNC.RECONVERGENT B1 ;  /* 0x0000000000017941 */ /* 0x000fea0003800200 */
.L_x_666:
[----:B------:R-:W-:Y:S01]  /*66a0*/  BSSY.RECONVERGENT B1, `(.L_x_668) ;  /* 0x0000039000017945 */ /* 0x000fe20003800200 */
[----:B------:R-:W-:-:S03]  /*66b0*/  IADD3 R5, PT, PT, R5, R0, RZ ;  /* 0x0000000005057210 */ /* 0x000fc60007ffe0ff */
        /* <DEDUP_REMOVED lines=55> */
.L_x_669:
[----:B------:R-:W-:Y:S05]  /*6a30*/  BSYNC.RECONVERGENT B1 ;  /* 0x0000000000017941 */ /* 0x000fea0003800200 */
.L_x_668:
        /* <DEDUP_REMOVED lines=34> */
[----:B----45:R-:W-:Y:S01]  /*6c60*/  HADD2 R153, R153, R29 ;  /* 0x0000001d99997230 */ /* 0x030fe20000000000 */
        /* <DEDUP_REMOVED lines=22> */
.L_x_671:
[----:B------:R-:W-:Y:S05]  /*6dd0*/  BSYNC.RECONVERGENT B1 ;  /* 0x0000000000017941 */ /* 0x000fea0003800200 */
.L_x_670:
        /* <DEDUP_REMOVED lines=57> */
.L_x_673:
[----:B------:R-:W-:Y:S05]  /*7170*/  BSYNC.RECONVERGENT B1 ;  /* 0x0000000000017941 */ /* 0x000fea0003800200 */
.L_x_672:
        /* <DEDUP_REMOVED lines=57> */
.L_x_675:
[----:B------:R-:W-:Y:S05]  /*7510*/  BSYNC.RECONVERGENT B1 ;  /* 0x0000000000017941 */ /* 0x000fea0003800200 */
.L_x_674:
        /* <DEDUP_REMOVED lines=57> */
.L_x_677:
[----:B------:R-:W-:Y:S05]  /*78b0*/  BSYNC.RECONVERGENT B1 ;  /* 0x0000000000017941 */ /* 0x000fea0003800200 */
.L_x_676:
        /* <DEDUP_REMOVED lines=57> */
.L_x_679:
[----:B------:R-:W-:Y:S05]  /*7c50*/  BSYNC.RECONVERGENT B1 ;  /* 0x0000000000017941 */ /* 0x000fea0003800200 */
.L_x_678:
[----:B------:R-:W-:Y:S01]  /*7c60*/  BSSY.RECONVERGENT B1, `(.L_x_680) ;  /* 0x0000038000017945 */ /* 0x000fe20003800200 */
[----:B------:R-:W-:-:S03]  /*7c70*/  LEA R236, R0, R4, 0x7 ;  /* 0x0000000400ec7211 */ /* 0x000fc600078e38ff */
[----:B------:R-:W-:Y:S05]  /*7c80*/  @P0 BRA `(.L_x_681) ;  /* 0x0000000000d40947 */ /* 0x000fea0003800000 */
[----:B------:R-:W-:Y:S02]  /*7c90*/  ISETP.GE.AND P2, PT, R236, R3, PT ;  /* 0x00000003ec00720c */ /* 0x000fe40003f46270 */
[----:B------:R-:W-:-:S11]  /*7ca0*/  CS2R R174, SRZ ;  /* 0x0000000000ae7805 */ /* 0x000fd6000001ff00 */
[----:B------:R-:W0:Y:S01]  /*7cb0*/  @!P2 LDC.64 R4, c[0x0][0x3b8] ;  /* 0x0000ee00ff04ab82 */ /* 0x000e220000000a00 */
[----:B-123--:R-:W-:Y:S01]  /*7cc0*/  @!P2 IMAD R7, R0, UR6, RZ ;  /* 0x000000060007ac24 */ /* 0x00efe2000f8e02ff */
[----:B------:R-:W-:-:S04]  /*7cd0*/  @!P2 SHF.R.S32.HI R172, RZ, 0x1f, R236 ;  /* 0x0000001fffaca819 */ /* 0x000fc800000114ec */
[----:B------:R-:W-:-:S04]  /*7ce0*/  @!P2 IADD3 R6, P3, PT, R7, R236, RZ ;  /* 0x000000ec0706a210 */ /* 0x000fc80007f7e0ff */
[----:B------:R-:W-:Y:S02]  /*7cf0*/  @!P2 LEA.HI.X.SX32 R7, R7, R172, 0x1, P3 ;  /* 0x000000ac0707a211 */ /* 0x000fe400018f0eff */
[----:B------:R-:W-:Y:S02]  /*7d00*/  CS2R R172, SRZ ;  /* 0x0000000000ac7805 */ /* 0x000fe4000001ff00 */
[----:B0-----:R-:W-:-:S04]  /*7d10*/  @!P2 LEA R4, P3, R6, R4, 0x1 ;  /* 0x000000040604a211 */ /* 0x001fc800078608ff */
[----:B------:R-:W-:-:S05]  /*7d20*/  @!P2 LEA.HI.X R5, R6, R5, R7, 0x1, P3 ;  /* 0x000000050605a211 */ /* 0x000fca00018f0c07 */
[----:B------:R0:W5:Y:S01]  /*7d30*/  @!P2 LDG.E.128 R172, desc[UR36][R4.64] ;  /* 0x0000002404aca981 */ /* 0x000162000c1e1d00 */
[----:B------:R-:W-:-:S09]  /*7d40*/  UISETP.NE.AND UP0, UPT, UR17, URZ, UPT ;  /* 0x000000ff1100728c */ /* 0x000fd2000bf05270 */
[----:B0-----:R-:W-:Y:S05]  /*7d50*/  BRA.U UP0, `(.L_x_681) ;  /* 0x0000000100a07547 */ /* 0x001fea000b800000 */
[----:B------:R-:W-:-:S13]  /*7d60*/  ISETP.NE.AND P4, PT, R2, RZ, PT ;  /* 0x000000ff0200720c */ /* 0x000fda0003f85270 */
[----:B------:R-:W-:Y:S01]  /*7d70*/  VOTEU.ANY UP0, P4 ;  /* 0x0000000000ff7886 */ /* 0x000fe20002000100 */
[----:B------:R-:W-:Y:S02]  /*7d80*/  PLOP3.LUT P3, PT, PT, PT, UP0, 0x80, 0x8 ;  /* 0x000000000008781c */ /* 0x000fe40003f6f008 */
[----:B------:R-:W-:-:S11]  /*7d90*/  PLOP3.LUT P4, PT, PT, PT, UP0, 0x80, 0x8 ;  /* 0x000000000008781c */ /* 0x000fd60003f8f008 */
        /* <DEDUP_REMOVED lines=36> */
.L_x_681:
[----:B------:R-:W-:Y:S05]  /*7fe0*/  BSYNC.RECONVERGENT B1 ;  /* 0x0000000000017941 */ /* 0x000fea0003800200 */
.L_x_680:
[----:B------:R-:W-:Y:S01]  /*7ff0*/  BSSY.RECONVERGENT B1, `(.L_x_682) ;  /* 0x0000039000017945 */ /* 0x000fe20003800200 */
[----:B------:R-:W-:-:S03]  /*8000*/  IMAD R236, R0, 0x2, R249 ;  /* 0x0000000200ec7824 */ /* 0x000fc600078e02f9 */
[----:B------:R-:W-:Y:S05]  /*8010*/  @P0 BRA `(.L_x_683) ;  /* 0x0000000000d80947 */ /* 0x000fea0003800000 */
[----:B------:R-:W-:Y:S02]  /*8020*/  SHF.L.U32 R237, R236, 0x3, RZ ;  /* 0x00000003eced7819 */ /* 0x000fe400000006ff */
[----:B------:R-:W-:Y:S02]  /*8030*/  CS2R R178, SRZ ;  /* 0x0000000000b27805 */ /* 0x000fe4000001ff00 */
[----:B------:R-:W-:-:S13]  /*8040*/  ISETP.GE.AND P2, PT, R237, R3, PT ;  /* 0x00000003ed00720c */ /* 0x000fda0003f46270 */
[----:B0-----:R-:W0:Y:S01]  /*8050*/  @!P2 LDC.64 R4, c[0x0][0x3b8] ;  /* 0x0000ee00ff04ab82 */ /* 0x001e220000000a00 */
        /* <DEDUP_REMOVED lines=50> */
.L_x_683:
[----:B------:R-:W-:Y:S05]  /*8380*/  BSYNC.RECONVERGENT B1 ;  /* 0x0000000000017941 */ /* 0x000fea0003800200 */
.L_x_682:
[----:B------:R-:W-:Y:S01]  /*8390*/  BSSY.RECONVERGENT B1, `(.L_x_684) ;  /* 0x0000039000017945 */ /* 0x000fe20003800200 */
[----:B------:R-:W-:-:S03]  /*83a0*/  IMAD.IADD R236, R236, 0x1, R0 ;  /* 0x00000001ecec7824 */ /* 0x000fc600078e0200 */
        /* <DEDUP_REMOVED lines=55> */
.L_x_685:
[----:B------:R-:W-:Y:S05]  /*8720*/  BSYNC.RECONVERGENT B1 ;  /* 0x0000000000017941 */ /* 0x000fea0003800200 */
.L_x_684:
        /* <DEDUP_REMOVED lines=57> */
.L_x_687:
[----:B------:R-:W-:Y:S05]  /*8ac0*/  BSYNC.RECONVERGENT B1 ;  /* 0x0000000000017941 */ /* 0x000fea0003800200 */
.L_x_686:
        /* <DEDUP_REMOVED lines=57> */
.L_x_689:
[----:B------:R-:W-:Y:S05]  /*8e60*/  BSYNC.RECONVERGENT B1 ;  /* 0x0000000000017941 */ /* 0x000fea0003800200 */
.L_x_688:
        /* <DEDUP_REMOVED lines=57> */
.L_x_691:
[----:B------:R-:W-:Y:S05]  /*9200*/  BSYNC.RECONVERGENT B1 ;  /* 0x0000000000017941 */ /* 0x000fea0003800200 */
.L_x_690:
        /* <DEDUP_REMOVED lines=57> */
.L_x_693:
[----:B------:R-:W-:Y:S05]  /*95a0*/  BSYNC.RECONVERGENT B1 ;  /* 0x0000000000017941 */ /* 0x000fea0003800200 */
.L_x_692:
        /* <DEDUP_REMOVED lines=57> */
.L_x_695:
[----:B------:R-:W-:Y:S05]  /*9940*/  BSYNC.RECONVERGENT B1 ;  /* 0x0000000000017941 */ /* 0x000fea0003800200 */
.L_x_694:
        /* <DEDUP_REMOVED lines=57> */
.L_x_697:
[----:B------:R-:W-:Y:S05]  /*9ce0*/  BSYNC.RECONVERGENT B1 ;  /* 0x0000000000017941 */ /* 0x000fea0003800200 */
.L_x_696:
        /* <DEDUP_REMOVED lines=57> */
.L_x_699:
[----:B------:R-:W-:Y:S05]  /*a080*/  BSYNC.RECONVERGENT B1 ;  /* 0x0000000000017941 */ /* 0x000fea0003800200 */
.L_x_698:
        /* <DEDUP_REMOVED lines=57> */
.L_x_701:
[----:B------:R-:W-:Y:S05]  /*a420*/  BSYNC.RECONVERGENT B1 ;  /* 0x0000000000017941 */ /* 0x000fea0003800200 */
.L_x_700:
        /* <DEDUP_REMOVED lines=57> */
.L_x_703:
[----:B------:R-:W-:Y:S05]  /*a7c0*/  BSYNC.RECONVERGENT B1 ;  /* 0x0000000000017941 */ /* 0x000fea0003800200 */
.L_x_702:
        /* <DEDUP_REMOVED lines=57> */
.L_x_705:
[----:B------:R-:W-:Y:S05]  /*ab60*/  BSYNC.RECONVERGENT B1 ;  /* 0x0000000000017941 */ /* 0x000fea0003800200 */
.L_x_704:
        /* <DEDUP_REMOVED lines=57> */
.L_x_707:
[----:B------:R-:W-:Y:S05]  /*af00*/  BSYNC.RECONVERGENT B1 ;  /* 0x0000000000017941 */ /* 0x000fea0003800200 */
.L_x_706:
        /* <DEDUP_REMOVED lines=57> */
.L_x_709:
[----:B------:R-:W-:Y:S05]  /*b2a0*/  BSYNC.RECONVERGENT B1 ;  /* 0x0000000000017941 */ /* 0x000fea0003800200 */
.L_x_708:
[----:B------:R-:W-:Y:S04]  /*b2b0*/  BSSY.RECONVERGENT B1, `(.L_x_710) ;  /* 0x000003a000017945 */ /* 0x000fe80003800200 */
[----:B------:R-:W-:Y:S05]  /*b2c0*/  @P0 BRA `(.L_x_711) ;  /* 0x0000000000e00947 */ /* 0x000fea0003800000 */
[----:B0-----:R-:W-:Y:S01]  /*b2d0*/  IMAD.IADD R4, R236, 0x1, R0 ;  /* 0x00000001ec047824 */ /* 0x001fe200078e0200 */
[----:B------:R-:W-:Y:S02]  /*b2e0*/  CS2R R234, SRZ ;  /* 0x0000000000ea7805 */ /* 0x000fe4000001ff00 */
[----:B------:R-:W-:Y:S02]  /*b2f0*/  CS2R R232, SRZ ;  /* 0x0000000000e87805 */ /* 0x000fe4000001ff00 */
[----:B------:R-:W-:-:S04]  /*b300*/  SHF.L.U32 R236, R4, 0x3, RZ ;  /* 0x0000000304ec7819 */ /* 0x000fc800000006ff */
[----:B------:R-:W-:-:S13]  /*b310*/  ISETP.GE.AND P2, PT, R236, R3, PT ;  /* 0x00000003ec00720c */ /* 0x000fda0003f46270 */
[----:B------:R-:W0:Y:S01]  /*b320*/  @!P2 LDC.64 R4, c[0x0][0x3b8] ;  /* 0x0000ee00ff04ab82 */ /* 0x000e220000000a00 */
[----:B-123--:R-:W-:Y:S01]  /*b330*/  @!P2 IMAD R6, R0, UR6, RZ ;  /* 0x000000060006ac24 */ /* 0x00efe2000f8e02ff */
        /* <DEDUP_REMOVED lines=49> */
.L_x_711:
[----:B------:R-:W-:Y:S05]  /*b650*/  BSYNC.RECONVERGENT B1 ;  /* 0x0000000000017941 */ /* 0x000fea0003800200 */
.L_x_710:
[----:B------:R-:W-:Y:S04]  /*b660*/  BSSY.RECONVERGENT B1, `(.L_x_712) ;  /* 0x0000151000017945 */ /* 0x000fe80003800200 */
[----:B------:R-:W-:Y:S05]  /*b670*/  @P0 BRA `(.L_x_713) ;  /* 0x00000014003c0947 */ /* 0x000fea0003800000 */
[----:B------:R-:W4:Y:S04]  /*b680*/  LDL R249, [R1+0x244] ;  /* 0x0002440001f97983 */ /* 0x000f280000100800 */
[----:B------:R-:W4:Y:S04]  /*b690*/  LDL R239, [R1+0x230] ;  /* 0x0002300001ef7983 */ /* 0x000f280000100800 */
[----:B------:R-:W4:Y:S04]  /*b6a0*/  LDL R236, [R1+0x234] ;  /* 0x0002340001ec7983 */ /* 0x000f280000100800 */
[----:B-123--:R-:W2:Y:S04]  /*b6b0*/  LDL R7, [R1+0x220] ;  /* 0x0002200001077983 */ /* 0x00eea80000100800 */
[----:B------:R-:W3:Y:S04]  /*b6c0*/  LDL R6, [R1+0x224] ;  /* 0x0002240001067983 */ /* 0x000ee80000100800 */
[----:B------:R-:W2:Y:S04]  /*b6d0*/  LDL R238, [R1+0x210] ;  /* 0x0002100001ee7983 */ /* 0x000ea80000100800 */
[----:B------:R-:W2:Y:S04]  /*b6e0*/  LDL R237, [R1+0x214] ;  /* 0x0002140001ed7983 */ /* 0x000ea80000100800 */
[----:B----4-:R1:W-:Y:S04]  /*b6f0*/  STL [R1+0x2bc], R31 ;  /* 0x0002bc1f01007387 */ /* 0x0103e80000100800 */
[----:B-1----:R-:W4:Y:S01]  /*b700*/  LDL R31, [R1+0x240] ;  /* 0x00024000011f7983 */ /* 0x002f220000100800 */
[----:B------:R-:W-:-:S03]  /*b710*/  ISETP.NE.U32.AND P0, PT, RZ, UR14, PT ;  /* 0x0000000eff007c0c */ /* 0x000fc6000bf05070 */
[----:B------:R1:W-:Y:S01]  /*b720*/  STL [R1+0x2b8], R30 ;  /* 0x0002b81e01007387 */ /* 0x0003e20000100800 */
[----:B------:R-:W-:-:S03]  /*b730*/  ISETP.NE.AND.EX P0, PT, RZ, UR15, PT, P0 ;  /* 0x0000000fff007c0c */ /* 0x000fc6000bf05300 */
[----:B------:R1:W-:Y:S04]  /*b740*/  STL [R1+0x2b4], R29 ;  /* 0x0002b41d01007387 */ /* 0x0003e80000100800 */
[----:B------:R1:W-:Y:S04]  /*b750*/  STL [R1+0x2b0], R28 ;  /* 0x0002b01c01007387 */ /* 0x0003e80000100800 */
[----:B------:R-:W-:Y:S02]  /*b760*/  STL [R1+0x2ac], R27 ;  /* 0x0002ac1b01007387 */ /* 0x000fe40000100800 */
[----:B------:R-:W1:Y:S02]  /*b770*/  @P0 LDC R3, c[0x0][0x408] ;  /* 0x00010200ff030b82 */ /* 0x000e640000000800 */
[----:B------:R1:W-:Y:S04]  /*b780*/  STL [R1+0x2a8], R26 ;  /* 0x0002a81a01007387 */ /* 0x0003e80000100800 */
[----:B------:R-:W-:Y:S02]  /*b790*/  STL [R1+0x2a4], R25 ;  /* 0x0002a41901007387 */ /* 0x000fe40000100800 */
[----:B0-----:R-:W1:Y:S02]  /*b7a0*/  @P0 LDC R4, c[0x0][0x430] ;  /* 0x00010c00ff040b82 */ /* 0x001e640000000800 */
[----:B------:R0:W-:Y:S04]  /*b7b0*/  STL [R1+0x2a0], R24 ;  /* 0x0002a01801007387 */ /* 0x0001e80000100800 */
[----:B------:R-:W-:Y:S04]  /*b7c0*/  STL [R1+0x29c], R23 ;  /* 0x00029c1701007387 */ /* 0x000fe80000100800 */
[----:B------:R0:W-:Y:S04]  /*b7d0*/  STL [R1+0x298], R22 ;  /* 0x0002981601007387 */ /* 0x0001e80000100800 */
[----:B------:R-:W-:Y:S04]  /*b7e0*/  STL [R1+0x294], R21 ;  /* 0x0002941501007387 */ /* 0x000fe80000100800 */
[----:B------:R0:W-:Y:S04]  /*b7f0*/  STL [R1+0x290], R20 ;  /* 0x0002901401007387 */ /* 0x0001e80000100800 */
[----:B------:R-:W-:Y:S01]  /*b800*/  STL [R1+0x28c], R19 ;  /* 0x00028c1301007387 */ /* 0x000fe20000100800 */
[----:B-1----:R-:W-:-:S03]  /*b810*/  @P0 IMAD.IADD R3, R3, 0x1, R4 ;  /* 0x0000000103030824 */ /* 0x002fc600078e0204 */
[----:B------:R1:W-:Y:S02]  /*b820*/  STL [R1+0x288], R18 ;  /* 0x0002881201007387 */ /* 0x0003e40000100800 */
[----:B------:R-:W-:Y:S02]  /*b830*/  @P0 ISETP.GE.AND P3, PT, R248, R3, PT ;  /* 0x00000003f800020c */ /* 0x000fe40003f66270 */
        /* <DEDUP_REMOVED lines=8> */
[----:B------:R-:W2:Y:S04]  /*b8c0*/  LDL R30, [R1+0x204] ;  /* 0x00020400011e7983 */ /* 0x000ea80000100800 */
[----:B------:R-:W2:Y:S04]  /*b8d0*/  LDL R29, [R1+0x1f0] ;  /* 0x0001f000011d7983 */ /* 0x000ea80000100800 */
[----:B------:R-:W2:Y:S04]  /*b8e0*/  LDL R248, [R1+0x1e0] ;  /* 0x0001e00001f87983 */ /* 0x000ea80000100800 */
[----:B------:R-:W2:Y:S04]  /*b8f0*/  LDL R28, [R1+0x1c4] ;  /* 0x0001c400011c7983 */ /* 0x000ea80000100800 */
[----:B------:R-:W2:Y:S04]  /*b900*/  LDL R26, [R1+0x1b4] ;  /* 0x0001b400011a7983 */ /* 0x000ea80000100800 */
[----:B0-----:R-:W2:Y:S04]  /*b910*/  LDL R24, [R1+0x194] ;  /* 0x0001940001187983 */ /* 0x001ea80000100800 */
[----:B------:R-:W2:Y:S04]  /*b920*/  LDL R22, [R1+0x184] ;  /* 0x0001840001167983 */ /* 0x000ea80000100800 */
[----:B------:R-:W2:Y:S04]  /*b930*/  LDL R27, [R1+0x1b0] ;  /* 0x0001b000011b7983 */ /* 0x000ea80000100800 */
[----:B------:R-:W2:Y:S04]  /*b940*/  LDL R20, [R1+0x174] ;  /* 0x0001740001147983 */ /* 0x000ea80000100800 */
[----:B-1----:R-:W2:Y:S04]  /*b950*/  LDL R18, [R1+0x164] ;  /* 0x0001640001127983 */ /* 0x002ea80000100800 */
[----:B------:R-:W2:Y:S04]  /*b960*/  LDL R16, [R1+0x154] ;  /* 0x0001540001107983 */ /* 0x000ea80000100800 */
        /* <DEDUP_REMOVED lines=10> */
[----:B------:R-:W2:Y:S01]  /*ba10*/  LDL R2, [R1+0x120] ;  /* 0x0001200001027983 */ /* 0x000ea20000100800 */
[----:B------:R-:W-:-:S03]  /*ba20*/  HMUL2 R3, R249, R113 ;  /* 0x00000071f9037232 */ /* 0x000fc60000000000 */
[----:B------:R-:W2:Y:S01]  /*ba30*/  LDL R249, [R1+0x1f4] ;  /* 0x0001f40001f97983 */ /* 0x000ea20000100800 */
[----:B------:R-:W-:-:S03]  /*ba40*/  HFMA2 R3, R236, R117, R3 ;  /* 0x00000075ec037231 */ /* 0x000fc60000000003 */
[----:B------:R-:W2:Y:S01]  /*ba50*/  LDL R236, [R1+0x1c0] ;  /* 0x0001c00001ec7983 */ /* 0x000ea20000100800 */
[----:B---3--:R-:W-:-:S03]  /*ba60*/  HFMA2 R3, R6, R9, R3 ;  /* 0x0000000906037231 */ /* 0x008fc60000000003 */
[----:B------:R-:W3:Y:S01]  /*ba70*/  LDL R6, [R1+0x1a4] ;  /* 0x0001a40001067983 */ /* 0x000ee20000100800 */
[----:B----4-:R-:W-:-:S03]  /*ba80*/  HFMA2 R4, R31, R112, -RZ ;  /* 0x000000701f047231 */ /* 0x010fc600001000ff */
[----:B------:R-:W4:Y:S01]  /*ba90*/  LDL R31, [R1+0x200] ;  /* 0x00020000011f7983 */ /* 0x000f220000100800 */
[----:B------:R-:W-:-:S03]  /*baa0*/  HFMA2 R4, R239, R116, R4 ;  /* 0x00000074ef047231 */ /* 0x000fc60000000004 */
[----:B------:R-:W3:Y:S01]  /*bab0*/  LDL R239, [R1+0x1e4] ;  /* 0x0001e40001ef7983 */ /* 0x000ee20000100800 */
[----:B--2---:R-:W-:-:S03]  /*bac0*/  HFMA2 R3, R237, R121, R3 ;  /* 0x00000079ed037231 */ /* 0x004fc60000000003 */
[----:B------:R-:W2:Y:S01]  /*bad0*/  LDL R237, [R1+0x1d4] ;  /* 0x0001d40001ed7983 */ /* 0x000ea20000100800 */
[----:B------:R-:W-:-:S03]  /*bae0*/  HFMA2 R4, R7, R8, R4 ;  /* 0x0000000807047231 */ /* 0x000fc60000000004 */
[----:B------:R-:W2:Y:S01]  /*baf0*/  LDL R7, [R1+0x1a0] ;  /* 0x0001a00001077983 */ /* 0x000ea20000100800 */
[----:B------:R-:W-:-:S03]  /*bb00*/  HFMA2 R4, R238, R120, R4 ;  /* 0x00000078ee047231 */ /* 0x000fc60000000004 */
[----:B------:R-:W2:Y:S01]  /*bb10*/  LDL R238, [R1+0x1d0] ;  /* 0x0001d00001ee7983 */ /* 0x000ea20000100800 */
[----:B------:R-:W-:-:S04]  /*bb20*/  HFMA2 R3, R30, R125, R3 ;  /* 0x0000007d1e037231 */ /* 0x000fc80000000003 */
[----:B-----5:R-:W-:Y:S02]  /*bb30*/  HFMA2 R3, R249, R129, R3 ;  /* 0x00000081f9037231 */ /* 0x020fe40000000003 */
[----:B----4-:R-:W-:Y:S02]  /*bb40*/  HFMA2 R4, R31, R124, R4 ;  /* 0x0000007c1f047231 */ /* 0x010fe40000000004 */
[----:B------:R-:W5:Y:S04]  /*bb50*/  LDL.LU R31, [R1+0x2bc] ;  /* 0x0002bc00011f7983 */ /* 0x000f680000300800 */
[----:B------:R-:W5:Y:S01]  /*bb60*/  LDL.LU R30, [R1+0x2b8] ;  /* 0x0002b800011e7983 */ /* 0x000f620000300800 */
[----:B------:R-:W-:Y:S02]  /*bb70*/  HFMA2 R4, R29, R128, R4 ;  /* 0x000000801d047231 */ /* 0x000fe40000000004 */
[----:B---3--:R-:W-:Y:S01]  /*bb80*/  HFMA2 R3, R239, R133, R3 ;  /* 0x00000085ef037231 */ /* 0x008fe20000000003 */
[----:B------:R-:W5:Y:S03]  /*bb90*/  LDL.LU R29, [R1+0x2b4] ;  /* 0x0002b400011d7983 */ /* 0x000f660000300800 */
[----:B--2---:R-:W-:Y:S01]  /*bba0*/  HFMA2 R3, R237, R137, R3 ;  /* 0x00000089ed037231 */ /* 0x004fe20000000003 */
        /* <DEDUP_REMOVED lines=9> */
[----:B------:R-:W-:Y:S01]  /*bc40*/  HFMA2 R3, R24, R153, R3 ;  /* 0x0000009918037231 */ /* 0x000fe20000000003 */
        /* <DEDUP_REMOVED lines=242> */
.L_x_713:
[----:B------:R-:W-:Y:S05]  /*cb70*/  BSYNC.RECONVERGENT B1 ;  /* 0x0000000000017941 */ /* 0x000fea0003800200 */
.L_x_712:
[----:B0-----:R-:W4:Y:S04]  /*cb80*/  LDL.LU R4, [R1+0x254] ;  /* 0x0002540001047983 */ /* 0x001f280000300800 */
[----:B------:R-:W4:Y:S04]  /*cb90*/  LDL.LU R3, [R1+0x250] ;  /* 0x0002500001037983 */ /* 0x000f280000300800 */
[----:B-123--:R-:W2:Y:S01]  /*cba0*/  LDL R6, [R1+0x260] ;  /* 0x0002600001067983 */ /* 0x00eea20000100800 */
[----:B------:R-:W-:-:S04]  /*cbb0*/  IADD3 R252, P2, PT, R252, 0x100, RZ ;  /* 0x00000100fcfc7810 */ /* 0x000fc80007f5e0ff */
[----:B------:R-:W-:Y:S02]  /*cbc0*/  IADD3.X R251, PT, PT, RZ, R251, RZ, P2, !PT ;  /* 0x000000fbfffb7210 */ /* 0x000fe400017fe4ff */
[----:B----4-:R-:W-:Y:S01]  /*cbd0*/  MOV R5, R4 ;  /* 0x0000000400057202 */ /* 0x010fe20000000f00 */
[----:B------:R-:W-:-:S03]  /*cbe0*/  IMAD.MOV.U32 R4, RZ, RZ, R3 ;  /* 0x000000ffff047224 */ /* 0x000fc600078e0003 */
[----:B------:R-:W-:Y:S02]  /*cbf0*/  IADD3 R5, PT, PT, R5, 0x400, RZ ;  /* 0x0000040005057810 */ /* 0x000fe40007ffe0ff */
[----:B------:R-:W-:Y:S01]  /*cc00*/  IADD3 R3, PT, PT, R250, 0xff, RZ ;  /* 0x000000fffa037810 */ /* 0x000fe20007ffe0ff */
[----:B------:R-:W-:Y:S02]  /*cc10*/  VIADD R4, R4, 0x100 ;  /* 0x0000010004047836 */ /* 0x000fe40000000000 */
[----:B------:R0:W-:Y:S01]  /*cc20*/  STL [R1+0x254], R5 ;  /* 0x0002540501007387 */ /* 0x0001e20000100800 */
[----:B--2---:R-:W-:Y:S01]  /*cc30*/  ISETP.GE.AND P0, PT, R3, R6, PT ;  /* 0x000000060300720c */ /* 0x004fe20003f06270 */
[----:B------:R-:W-:Y:S02]  /*cc40*/  VIADD R3, R250, 0x100 ;  /* 0x00000100fa037836 */ /* 0x000fe40000000000 */
[----:B------:R0:W-:Y:S02]  /*cc50*/  STL [R1+0x250], R4 ;  /* 0x0002500401007387 */ /* 0x0001e40000100800 */
[----:B------:R-:W-:-:S08]  /*cc60*/  IMAD.MOV.U32 R250, RZ, RZ, R3 ;  /* 0x000000fffffa7224 */ /* 0x000fd000078e0003 */
[----:B0-----:R-:W-:Y:S05]  /*cc70*/  @!P0 BRA `(.L_x_714) ;  /* 0xffffff7000b48947 */ /* 0x001fea000383ffff */
.L_x_647:
[----:B------:R-:W-:Y:S05]  /*cc80*/  BSYNC.RECONVERGENT B0 ;  /* 0x0000000000007941 */ /* 0x000fea0003800200 */
.L_x_646:
[----:B------:R-:W3:Y:S01]  /*cc90*/  LDL.LU R4, [R1+0x258] ;  /* 0x0002580001047983 */ /* 0x000ee20000300800 */
[----:B-----5:R-:W-:Y:S01]  /*cca0*/  MOV R15, 0x400 ;  /* 0x00000400000f7802 */ /* 0x020fe20000000f00 */
[----:B------:R-:W-:Y:S01]  /*ccb0*/  BSSY.RECONVERGENT B0, `(.L_x_715) ;  /* 0x000016a000007945 */ /* 0x000fe20003800200 */
[----:B------:R-:W-:Y:S01]  /*ccc0*/  IMAD.MOV.U32 R13, RZ, RZ, RZ ;  /* 0x000000ffff0d7224 */ /* 0x000fe200078e00ff */
[----:B------:R-:W1:Y:S01]  /*ccd0*/  S2R R16, SR_CgaCtaId ;  /* 0x0000000000107919 */ /* 0x000e620000008800 */
[----:B---3--:R-:W2:Y:S02]  /*cce0*/  SHFL.BFLY PT, R3, R4, 0x10, 0x1f ;  /* 0x0e001f0004037f89 */ /* 0x008ea400000e0000 */
[----:B--2---:R-:W-:-:S05]  /*ccf0*/  FMNMX.FTZ R4, R3, R4, !PT ;  /* 0x0000000403047209 */ /* 0x004fca0007810000 */
[----:B------:R-:W2:Y:S02]  /*cd00*/  SHFL.BFLY PT, R3, R4, 0x8, 0x1f ;  /* 0x0d001f0004037f89 */ /* 0x000ea400000e0000 */
[----:B--2---:R-:W-:Y:S02]  /*cd10*/  FMNMX.FTZ R5, R4, R3, !PT ;  /* 0x0000000304057209 */ /* 0x004fe40007810000 */
[----:B------:R-:W0:Y:S01]  /*cd20*/  S2R R3, SR_TID.X ;  /* 0x0000000000037919 */ /* 0x000e220000002100 */
[----:B-1----:R-:W-:Y:S02]  /*cd30*/  LEA R4, R16, R15, 0x18 ;  /* 0x0000000f10047211 */ /* 0x002fe400078ec0ff */
[----:B------:R-:W1:Y:S02]  /*cd40*/  SHFL.BFLY PT, R6, R5, 0x4, 0x1f ;  /* 0x0c801f0005067f89 */ /* 0x000e6400000e0000 */
[----:B-1----:R-:W-:Y:S02]  /*cd50*/  FMNMX.FTZ R6, R5, R6, !PT ;  /* 0x0000000605067209 */ /* 0x002fe40007810000 */
[----:B0-----:R-:W-:-:S03]  /*cd60*/  LOP3.LUT P0, R11, R3, 0x1f, RZ, 0xc0, !PT ;  /* 0x0000001f030b7812 */ /* 0x001fc6000780c0ff */
[----:B------:R-:W0:Y:S01]  /*cd70*/  SHFL.BFLY PT, R7, R6, 0x2, 0x1f ;  /* 0x0c401f0006077f89 */ /* 0x000e2200000e0000 */
[----:B------:R-:W-:-:S09]  /*cd80*/  ISETP.GT.U32.AND P1, PT, R11, 0x7, PT ;  /* 0x000000070b00780c */ /* 0x000fd20003f24070 */
[----:B------:R-:W-:Y:S02]  /*cd90*/  @!P0 LEA.HI R9, R3, R4, RZ, 0x1d ;  /* 0x0000000403098211 */ /* 0x000fe400078fe8ff */
[----:B0-----:R-:W-:Y:S01]  /*cda0*/  FMNMX.FTZ R7, R6, R7, !PT ;  /* 0x0000000706077209 */ /* 0x001fe20007810000 */
[----:B------:R-:W-:-:S04]  /*cdb0*/  IMAD R6, R11, 0x4, R4 ;  /* 0x000000040b067824 */ /* 0x000fc800078e0204 */
[----:B------:R-:W0:Y:S02]  /*cdc0*/  SHFL.BFLY PT, R8, R7, 0x1, 0x1f ;  /* 0x0c201f0007087f89 */ /* 0x000e2400000e0000 */
[----:B0-----:R-:W-:Y:S02]  /*cdd0*/  FMNMX.FTZ R14, R7, R8, !PT ;  /* 0x00000008070e7209 */ /* 0x001fe40007810000 */
[----:B------:R-:W-:-:S03]  /*cde0*/  MOV R8, 0xff7fffff ;  /* 0xff7fffff00087802 */ /* 0x000fc60000000f00 */
[----:B------:R-:W-:Y:S01]  /*cdf0*/  @!P0 STS [R9], R14 ;  /* 0x0000000e09008388 */ /* 0x000fe20000000800 */
[----:B------:R-:W-:Y:S06]  /*ce00*/  BAR.SYNC.DEFER_BLOCKING 0x0 ;  /* 0x0000000000007b1d */ /* 0x000fec0000010000 */
[----:B------:R-:W0:Y:S04]  /*ce10*/  @!P1 LDS R8, [R6] ;  /* 0x0000000006089984 */ /* 0x000e280000000800 */
[----:B0-----:R-:W0:Y:S02]  /*ce20*/  SHFL.BFLY PT, R5, R8, 0x4, 0x1f ;  /* 0x0c801f0008057f89 */ /* 0x001e2400000e0000 */
[----:B0-----:R-:W-:-:S05]  /*ce30*/  FMNMX.FTZ R7, R5, R8, !PT ;  /* 0x0000000805077209 */ /* 0x001fca0007810000 */
[----:B------:R-:W0:Y:S02]  /*ce40*/  SHFL.BFLY PT, R10, R7, 0x2, 0x1f ;  /* 0x0c401f00070a7f89 */ /* 0x000e2400000e0000 */
        /* <DEDUP_REMOVED lines=11> */
[----:B------:R-:W-:Y:S01]  /*cf00*/  HFMA2 R0, -RZ, RZ, 0, 1.52587890625e-05 ;  /* 0x00000100ff007431 */ /* 0x000fe200000001ff */
        /* <DEDUP_REMOVED lines=13> */
[----:B------:R-:W-:Y:S01]  /*cfe0*/  LOP3.LUT R7, R0, 0x3, RZ, 0xc0, !PT ;  /* 0x0000000300077812 */ /* 0x000fe200078ec0ff */
[----:B------:R-:W-:Y:S01]  /*cff0*/  IMAD.MOV.U32 R0, RZ, RZ, R5 ;  /* 0x000000ffff007224 */ /* 0x000fe200078e0005 */
[----:B------:R-:W-:-:S03]  /*d000*/  LEA R8, R16, R9, 0x18 ;  /* 0x0000000910087211 */ /* 0x000fc600078ec0ff */
[----:B------:R-:W-:Y:S01]  /*d010*/  IMAD.MOV R7, RZ, RZ, -R7 ;  /* 0x000000ffff077224 */ /* 0x000fe200078e0a07 */
[----:B------:R-:W-:-:S07]  /*d020*/  LEA R8, R3, R8, 0x2 ;  /* 0x0000000803087211 */ /* 0x000fce00078e10ff */
.L_x_720:
        /* <DEDUP_REMOVED lines=11> */
.L_x_719:
[----:B------:R-:W-:Y:S05]  /*d0e0*/  BSYNC.RECONVERGENT B1 ;  /* 0x0000000000017941 */ /* 0x000fea0003800200 */
.L_x_718:
        /* <DEDUP_REMOVED lines=14> */
.L_x_723:
[----:B------:R-:W1:Y:S01]  /*d1d0*/  LDS R8, [R7+-0x800] ;  /* 0xfff8000007087984 */ /* 0x000e620000000800 */
[----:B------:R-:W-:-:S03]  /*d1e0*/  IADD3 R0, PT, PT, R0, 0x1000, RZ ;  /* 0x0000100000007810 */ /* 0x000fc60007ffe0ff */
[----:B------:R-:W0:Y:S01]  /*d1f0*/  LDS R9, [R7+-0x400] ;  /* 0xfffc000007097984 */ /* 0x000e220000000800 */
[----:B------:R-:W-:-:S03]  /*d200*/  ISETP.GE.AND P1, PT, R0, R35, PT ;  /* 0x000000230000720c */ /* 0x000fc60003f26270 */
[----:B------:R-:W2:Y:S04]  /*d210*/  LDS R10, [R7] ;  /* 0x00000000070a7984 */ /* 0x000ea80000000800 */
[----:B------:R-:W3:Y:S04]  /*d220*/  LDS R15, [R7+0x800] ;  /* 0x00080000070f7984 */ /* 0x000ee80000000800 */
[----:B------:R-:W5:Y:S04]  /*d230*/  LDS R14, [R7+0x400] ;  /* 0x00040000070e7984 */ /* 0x000f680000000800 */
[----:B------:R-:W-:Y:S04]  /*d240*/  LDS R16, [R7+0xc00] ;  /* 0x000c000007107984 */ /* 0x000fe80000000800 */
        /* <DEDUP_REMOVED lines=10> */
[----:B------:R-:W-:Y:S01]  /*d2f0*/  FMUL.FTZ R9, R9, 1.4426950216293334961 ;  /* 0x3fb8aa3b09097820 */ /* 0x000fe20000410000 */
[----:B------:R-:W2:Y:S01]  /*d300*/  MUFU.EX2 R8, R8 ;  /* 0x0000000800087308 */ /* 0x000ea20000000800 */
[----:B----4-:R-:W4:Y:S01]  /*d310*/  LDS R29, [R7+0x2800] ;  /* 0x00280000071d7984 */ /* 0x010f220000000800 */
[----:B---3--:R-:W-:Y:S01]  /*d320*/  FADD.FTZ R15, -R37, R15 ;  /* 0x0000000f250f7221 */ /* 0x008fe20000010100 */
[----:B------:R-:W-:-:S02]  /*d330*/  FMUL.FTZ R12, R12, 1.4426950216293334961 ;  /* 0x3fb8aa3b0c0c7820 */ /* 0x000fc40000410000 */
[----:B------:R-:W3:Y:S01]  /*d340*/  LDS R31, [R7+0x2c00] ;  /* 0x002c0000071f7984 */ /* 0x000ee20000000800 */
[----:B-----5:R-:W-:Y:S01]  /*d350*/  FADD.FTZ R14, -R37, R14 ;  /* 0x0000000e250e7221 */ /* 0x020fe20000010100 */
[----:B------:R-:W-:Y:S01]  /*d360*/  FMUL.FTZ R15, R15, 1.4426950216293334961 ;  /* 0x3fb8aa3b0f0f7820 */ /* 0x000fe20000410000 */
[----:B------:R5:W2:Y:S01]  /*d370*/  MUFU.EX2 R10, R9 ;  /* 0x00000009000a7308 */ /* 0x000aa20000000800 */
[----:B------:R-:W3:Y:S01]  /*d380*/  LDS R33, [R7+0x3000] ;  /* 0x0030000007217984 */ /* 0x000ee20000000800 */
[----:B------:R-:W-:Y:S01]  /*d390*/  FMUL.FTZ R14, R14, 1.4426950216293334961 ;  /* 0x3fb8aa3b0e0e7820 */ /* 0x000fe20000410000 */
[----:B------:R-:W-:-:S05]  /*d3a0*/  FADD.FTZ R17, -R37, R17 ;  /* 0x0000001125117221 */ /* 0x000fca0000010100 */
[----:B------:R-:W0:Y:S01]  /*d3b0*/  MUFU.EX2 R12, R12 ;  /* 0x0000000c000c7308 */ /* 0x000e220000000800 */
[----:B-----5:R-:W-:Y:S01]  /*d3c0*/  FADD.FTZ R9, -R37, R16 ;  /* 0x0000001025097221 */ /* 0x020fe20000010100 */
[----:B--2---:R-:W-:Y:S01]  /*d3d0*/  FADD.FTZ R13, R8, R13 ;  /* 0x0000000d080d7221 */ /* 0x004fe20000010000 */
[----:B------:R-:W-:Y:S01]  /*d3e0*/  FMUL.FTZ R17, R17, 1.4426950216293334961 ;  /* 0x3fb8aa3b11117820 */ /* 0x000fe20000410000 */
[----:B------:R-:W-:Y:S01]  /*d3f0*/  FADD.FTZ R19, -R37, R19 ;  /* 0x0000001325137221 */ /* 0x000fe20000010100 */
[----:B------:R-:W-:Y:S01]  /*d400*/  FMUL.FTZ R9, R9, 1.4426950216293334961 ;  /* 0x3fb8aa3b09097820 */ /* 0x000fe20000410000 */
[----:B------:R-:W-:Y:S01]  /*d410*/  FADD.FTZ R21, -R37, R21 ;  /* 0x0000001525157221 */ /* 0x000fe20000010100 */
[----:B------:R-:W-:Y:S01]  /*d420*/  STS [R7+-0x800], R8 ;  /* 0xfff8000807007388 */ /* 0x000fe20000000800 */
[----:B------:R2:W5:Y:S01]  /*d430*/  MUFU.EX2 R16, R15 ;  /* 0x0000000f00107308 */ /* 0x0005620000000800 */
[----:B------:R-:W-:Y:S01]  /*d440*/  FADD.FTZ R13, R13, R10 ;  /* 0x0000000a0d0d7221 */ /* 0x000fe20000010000 */
[----:B------:R-:W-:Y:S01]  /*d450*/  FMUL.FTZ R19, R19, 1.4426950216293334961 ;  /* 0x3fb8aa3b13137820 */ /* 0x000fe20000410000 */
[----:B------:R-:W-:Y:S01]  /*d460*/  FMUL.FTZ R21, R21, 1.4426950216293334961 ;  /* 0x3fb8aa3b15157820 */ /* 0x000fe20000410000 */
[C---:B------:R-:W-:Y:S01]  /*d470*/  FADD.FTZ R23, -R37.reuse, R23 ;  /* 0x0000001725177221 */ /* 0x040fe20000010100 */
[----:B------:R-:W-:Y:S01]  /*d480*/  STS [R7+-0x400], R10 ;  /* 0xfffc000a07007388 */ /* 0x000fe20000000800 */
[----:B-1----:R-:W-:-:S02]  /*d490*/  FADD.FTZ R25, -R37, R25 ;  /* 0x0000001925197221 */ /* 0x002fc40000010100 */
[----:B------:R-:W1:Y:S01]  /*d4a0*/  MUFU.EX2 R14, R14 ;  /* 0x0000000e000e7308 */ /* 0x000e620000000800 */
[----:B--2---:R-:W2:Y:S01]  /*d4b0*/  LDS R15, [R7+0x3400] ;  /* 0x00340000070f7984 */ /* 0x004ea20000000800 */
[----:B0-----:R-:W-:Y:S01]  /*d4c0*/  FADD.FTZ R13, R13, R12 ;  /* 0x0000000c0d0d7221 */ /* 0x001fe20000010000 */
[----:B------:R-:W-:Y:S01]  /*d4d0*/  FMUL.FTZ R23, R23, 1.4426950216293334961 ;  /* 0x3fb8aa3b17177820 */ /* 0x000fe20000410000 */
[----:B------:R-:W-:Y:S01]  /*d4e0*/  FMUL.FTZ R25, R25, 1.4426950216293334961 ;  /* 0x3fb8aa3b19197820 */ /* 0x000fe20000410000 */
[----:B------:R-:W-:Y:S01]  /*d4f0*/  FADD.FTZ R27, -R37, R27 ;  /* 0x0000001b251b7221 */ /* 0x000fe20000010100 */
[----:B------:R-:W-:Y:S02]  /*d500*/  STS [R7], R12 ;  /* 0x0000000c07007388 */ /* 0x000fe40000000800 */
[----:B------:R-:W0:Y:S01]  /*d510*/  MUFU.EX2 R18, R9 ;  /* 0x0000000900127308 */ /* 0x000e220000000800 */
[----:B------:R-:W-:Y:S01]  /*d520*/  FMUL.FTZ R27, R27, 1.4426950216293334961 ;  /* 0x3fb8aa3b1b1b7820 */ /* 0x000fe20000410000 */
[C---:B----4-:R-:W-:Y:S01]  /*d530*/  FADD.FTZ R29, -R37.reuse, R29 ;  /* 0x0000001d251d7221 */ /* 0x050fe20000010100 */
[----:B-----5:R-:W-:Y:S01]  /*d540*/  STS [R7+0x800], R16 ;  /* 0x0008001007007388 */ /* 0x020fe20000000800 */
[----:B---3--:R-:W-:-:S02]  /*d550*/  FADD.FTZ R31, -R37, R31 ;  /* 0x0000001f251f7221 */ /* 0x008fc40000010100 */
[----:B------:R-:W-:Y:S02]  /*d560*/  FMUL.FTZ R29, R29, 1.4426950216293334961 ;  /* 0x3fb8aa3b1d1d7820 */ /* 0x000fe40000410000 */
[----:B------:R-:W3:Y:S01]  /*d570*/  MUFU.EX2 R20, R17 ;  /* 0x0000001100147308 */ /* 0x000ee20000000800 */
[----:B-1----:R-:W-:Y:S01]  /*d580*/  FADD.FTZ R13, R13, R14 ;  /* 0x0000000e0d0d7221 */ /* 0x002fe20000010000 */
[----:B------:R-:W-:Y:S01]  /*d590*/  FMUL.FTZ R31, R31, 1.4426950216293334961 ;  /* 0x3fb8aa3b1f1f7820 */ /* 0x000fe20000410000 */
[----:B------:R-:W-:Y:S01]  /*d5a0*/  FADD.FTZ R33, -R37, R33 ;  /* 0x0000002125217221 */ /* 0x000fe20000010100 */
[----:B------:R-:W-:Y:S01]  /*d5b0*/  STS [R7+0x400], R14 ;  /* 0x0004000e07007388 */ /* 0x000fe20000000800 */
[----:B------:R-:W-:Y:S02]  /*d5c0*/  FADD.FTZ R13, R13, R16 ;  /* 0x000000100d0d7221 */ /* 0x000fe40000010000 */
[----:B------:R-:W-:Y:S01]  /*d5d0*/  FMUL.FTZ R33, R33, 1.4426950216293334961 ;  /* 0x3fb8aa3b21217820 */ /* 0x000fe20000410000 */
[----:B------:R-:W1:Y:S01]  /*d5e0*/  MUFU.EX2 R22, R19 ;  /* 0x0000001300167308 */ /* 0x000e620000000800 */
[----:B0-----:R-:W-:Y:S01]  /*d5f0*/  FADD.FTZ R13, R13, R18 ;  /* 0x000000120d0d7221 */ /* 0x001fe20000010000 */
[----:B------:R-:W-:Y:S06]  /*d600*/  STS [R7+0xc00], R18 ;  /* 0x000c001207007388 */ /* 0x000fec0000000800 */
[----:B------:R-:W0:Y:S01]  /*d610*/  MUFU.EX2 R24, R21 ;  /* 0x0000001500187308 */ /* 0x000e220000000800 */
[----:B---3--:R-:W-:Y:S01]  /*d620*/  FADD.FTZ R13, R13, R20 ;  /* 0x000000140d0d7221 */ /* 0x008fe20000010000 */
[----:B------:R-:W-:Y:S06]  /*d630*/  STS [R7+0x1000], R20 ;  /* 0x0010001407007388 */ /* 0x000fec0000000800 */
[----:B------:R-:W3:Y:S01]  /*d640*/  MUFU.EX2 R26, R23 ;  /* 0x00000017001a7308 */ /* 0x000ee20000000800 */
[----:B-1----:R-:W-:Y:S01]  /*d650*/  FADD.FTZ R13, R13, R22 ;  /* 0x000000160d0d7221 */ /* 0x002fe20000010000 */
[----:B--2---:R-:W-:Y:S01]  /*d660*/  FADD.FTZ R15, -R37, R15 ;  /* 0x0000000f250f7221 */ /* 0x004fe20000010100 */
[----:B------:R-:W-:Y:S03]  /*d670*/  STS [R7+0x1400], R22 ;  /* 0x0014001607007388 */ /* 0x000fe60000000800 */
[----:B------:R-:W-:-:S02]  /*d680*/  FMUL.FTZ R15, R15, 1.4426950216293334961 ;  /* 0x3fb8aa3b0f0f7820 */ /* 0x000fc40000410000 */
[----:B------:R-:W1:Y:S01]  /*d690*/  MUFU.EX2 R28, R25 ;  /* 0x00000019001c7308 */ /* 0x000e620000000800 */
[----:B0-----:R-:W-:Y:S01]  /*d6a0*/  FADD.FTZ R13, R13, R24 ;  /* 0x000000180d0d7221 */ /* 0x001fe20000010000 */
[----:B------:R-:W-:Y:S06]  /*d6b0*/  STS [R7+0x1800], R24 ;  /* 0x0018001807007388 */ /* 0x000fec0000000800 */
[----:B------:R-:W0:Y:S01]  /*d6c0*/  MUFU.EX2 R30, R27 ;  /* 0x0000001b001e7308 */ /* 0x000e220000000800 */
[----:B---3--:R-:W-:Y:S01]  /*d6d0*/  FADD.FTZ R13, R13, R26 ;  /* 0x0000001a0d0d7221 */ /* 0x008fe20000010000 */
        /* <DEDUP_REMOVED lines=19> */
.L_x_722:
[----:B------:R-:W-:Y:S05]  /*d810*/  BSYNC.RECONVERGENT B1 ;  /* 0x0000000000017941 */ /* 0x000fea0003800200 */
.L_x_721:
        /* <DEDUP_REMOVED lines=8> */
[----:B------:R-:W2:Y:S04]  /*d8a0*/  LDS R10, [R7] ;  /* 0x00000000070a7984 */ /* 0x000ea80000000800 */
[----:B------:R-:W3:Y:S04]  /*d8b0*/  LDS R14, [R7+0x400] ;  /* 0x00040000070e7984 */ /* 0x000ee80000000800 */
[----:B------:R-:W5:Y:S04]  /*d8c0*/  LDS R15, [R7+0x800] ;  /* 0x00080000070f7984 */ /* 0x000f680000000800 */
[----:B------:R-:W4:Y:S04]  /*d8d0*/  LDS R16, [R7+0xc00] ;  /* 0x000c000007107984 */ /* 0x000f280000000800 */
[----:B------:R-:W4:Y:S04]  /*d8e0*/  LDS R18, [R7+0x1000] ;  /* 0x0010000007127984 */ /* 0x000f280000000800 */
[----:B------:R-:W4:Y:S01]  /*d8f0*/  LDS R19, [R7+0x1400] ;  /* 0x0014000007137984 */ /* 0x000f220000000800 */
        /* <DEDUP_REMOVED lines=8> */
[----:B-----5:R-:W-:-:S03]  /*d980*/  FADD.FTZ R15, -R37, R15 ;  /* 0x0000000f250f7221 */ /* 0x020fc60000010100 */
[----:B------:R-:W-:Y:S02]  /*d990*/  FMUL.FTZ R14, R14, 1.4426950216293334961 ;  /* 0x3fb8aa3b0e0e7820 */ /* 0x000fe40000410000 */
[----:B------:R1:W2:Y:S01]  /*d9a0*/  MUFU.EX2 R10, R9 ;  /* 0x00000009000a7308 */ /* 0x0002a20000000800 */
[----:B------:R-:W-:Y:S01]  /*d9b0*/  FMUL.FTZ R15, R15, 1.4426950216293334961 ;  /* 0x3fb8aa3b0f0f7820 */ /* 0x000fe20000410000 */
[----:B----4-:R-:W-:-:S04]  /*d9c0*/  FADD.FTZ R17, -R37, R16 ;  /* 0x0000001025117221 */ /* 0x010fc80000010100 */
[----:B------:R-:W-:Y:S02]  /*d9d0*/  FMUL.FTZ R17, R17, 1.4426950216293334961 ;  /* 0x3fb8aa3b11117820 */ /* 0x000fe40000410000 */
[----:B------:R-:W3:Y:S01]  /*d9e0*/  MUFU.EX2 R12, R12 ;  /* 0x0000000c000c7308 */ /* 0x000ee20000000800 */
[----:B-1----:R-:W-:Y:S01]  /*d9f0*/  FADD.FTZ R9, -R37, R18 ;  /* 0x0000001225097221 */ /* 0x002fe20000010100 */
[----:B0-----:R-:W-:Y:S01]  /*da00*/  FADD.FTZ R13, R13, R8 ;  /* 0x000000080d0d7221 */ /* 0x001fe20000010000 */
[----:B------:R-:W-:Y:S01]  /*da10*/  FADD.FTZ R19, -R37, R19 ;  /* 0x0000001325137221 */ /* 0x000fe20000010100 */
[----:B------:R-:W-:Y:S01]  /*da20*/  STS [R7+-0x800], R8 ;  /* 0xfff8000807007388 */ /* 0x000fe20000000800 */
[----:B------:R-:W-:Y:S02]  /*da30*/  FMUL.FTZ R9, R9, 1.4426950216293334961 ;  /* 0x3fb8aa3b09097820 */ /* 0x000fe40000410000 */
[----:B------:R-:W-:Y:S01]  /*da40*/  FMUL.FTZ R19, R19, 1.4426950216293334961 ;  /* 0x3fb8aa3b13137820 */ /* 0x000fe20000410000 */
[----:B------:R-:W0:Y:S01]  /*da50*/  MUFU.EX2 R14, R14 ;  /* 0x0000000e000e7308 */ /* 0x000e220000000800 */
[----:B--2---:R-:W-:Y:S01]  /*da60*/  FADD.FTZ R13, R13, R10 ;  /* 0x0000000a0d0d7221 */ /* 0x004fe20000010000 */
[----:B------:R-:W-:Y:S06]  /*da70*/  STS [R7+-0x400], R10 ;  /* 0xfffc000a07007388 */ /* 0x000fec0000000800 */
        /* <DEDUP_REMOVED lines=17> */
.L_x_725:
[----:B------:R-:W-:Y:S05]  /*db90*/  BSYNC.RECONVERGENT B1 ;  /* 0x0000000000017941 */ /* 0x000fea0003800200 */
.L_x_724:
[----:B------:R-:W-:-:S13]  /*dba0*/  ISETP.LT.OR P0, PT, R0, UR44, P0 ;  /* 0x0000002c00007c0c */ /* 0x000fda0008701670 */
[----:B------:R-:W-:Y:S05]  /*dbb0*/  @!P0 BRA `(.L_x_716) ;  /* 0x0000000400e48947 */ /* 0x000fea0003800000 */
[----:B------:R-:W1:Y:S04]  /*dbc0*/  LDS R0, [R7+-0x800] ;  /* 0xfff8000007007984 */ /* 0x000e680000000800 */
[----:B------:R-:W0:Y:S04]  /*dbd0*/  LDS R8, [R7+-0x400] ;  /* 0xfffc000007087984 */ /* 0x000e280000000800 */
[----:B------:R-:W2:Y:S04]  /*dbe0*/  LDS R10, [R7+0x400] ;  /* 0x00040000070a7984 */ /* 0x000ea80000000800 */
[----:B------:R-:W3:Y:S01]  /*dbf0*/  LDS R9, [R7] ;  /* 0x0000000007097984 */ /* 0x000ee20000000800 */
        /* <DEDUP_REMOVED lines=13> */
[----:B------:R-:W3:Y:S01]  /*dcd0*/  MUFU.EX2 R12, R12 ;  /* 0x0000000c000c7308 */ /* 0x000ee20000000800 */
[----:B-1----:R0:W-:Y:S01]  /*dce0*/  STS [R7+-0x400], R8 ;  /* 0xfffc000807007388 */ /* 0x0021e20000000800 */
[----:B------:R-:W-:-:S03]  /*dcf0*/  FADD.FTZ R13, R13, R8 ;  /* 0x000000080d0d7221 */ /* 0x000fc60000010000 */
[----:B--2---:R0:W-:Y:S01]  /*dd00*/  STS [R7], R10 ;  /* 0x0000000a07007388 */ /* 0x0041e20000000800 */
[----:B------:R-:W-:-:S03]  /*dd10*/  FADD.FTZ R13, R13, R10 ;  /* 0x0000000a0d0d7221 */ /* 0x000fc60000010000 */
[----:B---3--:R0:W-:Y:S01]  /*dd20*/  STS [R7+0x400], R12 ;  /* 0x0004000c07007388 */ /* 0x0081e20000000800 */
[----:B------:R-:W-:Y:S01]  /*dd30*/  FADD.FTZ R13, R13, R12 ;  /* 0x0000000c0d0d7221 */ /* 0x000fe20000010000 */
[----:B------:R-:W-:Y:S06]  /*dd40*/  BRA `(.L_x_716) ;  /* 0x0000000400807947 */ /* 0x000fec0003800000 */
.L_x_717:
[----:B------:R-:W-:Y:S01]  /*dd50*/  HFMA2 R12, -RZ, RZ, 0, 1.52587890625e-05 ;  /* 0x00000100ff0c7431 */ /* 0x000fe200000001ff */
[----:B------:R-:W0:Y:S01]  /*dd60*/  S2UR UR4, SR_CTAID.Y ;  /* 0x00000000000479c3 */ /* 0x000e220000002600 */
[----:B------:R-:W-:Y:S01]  /*dd70*/  LOP3.LUT R10, RZ, R3, RZ, 0x33, !PT ;  /* 0x00000003ff0a7212 */ /* 0x000fe200078e33ff */
[----:B------:R-:W-:Y:S01]  /*dd80*/  BSSY.RECONVERGENT B1, `(.L_x_726) ;  /* 0x0000025000017945 */ /* 0x000fe20003800200 */
[----:B------:R-:W-:Y:S01]  /*dd90*/  IMAD.MOV.U32 R13, RZ, RZ, RZ ;  /* 0x000000ffff0d7224 */ /* 0x000fe200078e00ff */
[----:B------:R-:W-:-:S04]  /*dda0*/  VIADDMNMX R7, R5, R12, UR44, !PT ;  /* 0x0000002c05077e46 */ /* 0x000fc8000f80010c */
[----:B------:R-:W-:-:S04]  /*ddb0*/  IADD3 R7, PT, PT, R7, -UR10, R10 ;  /* 0x8000000a07077c10 */ /* 0x000fc8000fffe00a */
[C---:B------:R-:W-:Y:S02]  /*ddc0*/  LOP3.LUT R10, R7.reuse, 0x300, RZ, 0xc0, !PT ;  /* 0x00000300070a7812 */ /* 0x040fe400078ec0ff */
[----:B------:R-:W-:Y:S02]  /*ddd0*/  ISETP.GE.U32.AND P0, PT, R7, 0x300, PT ;  /* 0x000003000700780c */ /* 0x000fe40003f06070 */
[----:B------:R-:W-:Y:S01]  /*dde0*/  ISETP.NE.AND P1, PT, R10, 0x300, PT ;  /* 0x000003000a00780c */ /* 0x000fe20003f25270 */
[----:B0-----:R-:W-:Y:S01]  /*ddf0*/  IMAD R17, R0, UR4, RZ ;  /* 0x0000000400117c24 */ /* 0x001fe2000f8e02ff */
[----:B------:R-:W-:-:S04]  /*de00*/  MOV R0, R5 ;  /* 0x0000000500007202 */ /* 0x000fc80000000f00 */
[----:B------:R-:W-:-:S07]  /*de10*/  SHF.R.S32.HI R18, RZ, 0x1f, R17 ;  /* 0x0000001fff127819 */ /* 0x000fce0000011411 */
[----:B------:R-:W-:Y:S05]  /*de20*/  @!P1 BRA `(.L_x_727) ;  /* 0x0000000000689947 */ /* 0x000fea0003800000 */
[----:B------:R-:W-:Y:S01]  /*de30*/  VIADD R15, R15, 0x440 ;  /* 0x000004400f0f7836 */ /* 0x000fe20000000000 */
[----:B------:R-:W-:Y:S02]  /*de40*/  LEA.HI R0, R7, 0x1, RZ, 0x18 ;  /* 0x0000000107007811 */ /* 0x000fe400078fc0ff */
[--C-:B------:R-:W-:Y:S02]  /*de50*/  IADD3 R8, P1, P2, R17, R8, R5.reuse ;  /* 0x0000000811087210 */ /* 0x100fe40007a3e005 */
[----:B------:R-:W-:Y:S01]  /*de60*/  LOP3.LUT R7, R0, 0x3, RZ, 0xc0, !PT ;  /* 0x0000000300077812 */ /* 0x000fe200078ec0ff */
[----:B------:R-:W-:Y:S01]  /*de70*/  IMAD.MOV.U32 R0, RZ, RZ, R5 ;  /* 0x000000ffff007224 */ /* 0x000fe200078e0005 */
[----:B------:R-:W-:Y:S02]  /*de80*/  LEA R10, R16, R15, 0x18 ;  /* 0x0000000f100a7211 */ /* 0x000fe400078ec0ff */
[----:B------:R-:W-:Y:S01]  /*de90*/  IADD3.X R9, PT, PT, R18, R9, RZ, P1, P2 ;  /* 0x0000000912097210 */ /* 0x000fe20000fe44ff */
[----:B------:R-:W-:Y:S01]  /*dea0*/  IMAD.MOV R7, RZ, RZ, -R7 ;  /* 0x000000ffff077224 */ /* 0x000fe200078e0a07 */
[----:B------:R-:W-:-:S02]  /*deb0*/  MOV R13, RZ ;  /* 0x000000ff000d7202 */ /* 0x000fc40000000f00 */
[----:B------:R-:W-:-:S07]  /*dec0*/  LEA R10, R3, R10, 0x2 ;  /* 0x0000000a030a7211 */ /* 0x000fce00078e10ff */
.L_x_728:
[----:B------:R0:W2:Y:S01]  /*ded0*/  LDG.E.U8 R12, desc[UR36][R8.64] ;  /* 0x00000024080c7981 */ /* 0x0000a2000c1e1100 */
[----:B------:R-:W-:Y:S01]  /*dee0*/  VIADD R7, R7, 0x1 ;  /* 0x0000000107077836 */ /* 0x000fe20000000000 */
[----:B------:R-:W-:Y:S02]  /*def0*/  IADD3 R0, PT, PT, R0, 0x100, RZ ;  /* 0x0000010000007810 */ /* 0x000fe40007ffe0ff */
[----:B0-----:R-:W-:-:S05]  /*df00*/  IADD3 R8, P2, PT, R8, 0x100, RZ ;  /* 0x0000010008087810 */ /* 0x001fca0007f5e0ff */
[----:B------:R-:W-:Y:S01]  /*df10*/  IMAD.X R9, RZ, RZ, R9, P2 ;  /* 0x000000ffff097224 */ /* 0x000fe200010e0609 */
[----:B--2---:R-:W-:-:S13]  /*df20*/  ISETP.NE.AND P1, PT, R12, RZ, PT ;  /* 0x000000ff0c00720c */ /* 0x004fda0003f25270 */
[----:B------:R-:W1:Y:S02]  /*df30*/  @!P1 LDS R12, [R10] ;  /* 0x000000000a0c9984 */ /* 0x000e640000000800 */
[----:B-1----:R-:W-:Y:S01]  /*df40*/  @!P1 FADD.FTZ R14, -R37, R12 ;  /* 0x0000000c250e9221 */ /* 0x002fe20000010100 */
[----:B------:R-:W-:-:S03]  /*df50*/  HFMA2 R12, -RZ, RZ, 0, 0 ;  /* 0x00000000ff0c7431 */ /* 0x000fc600000001ff */
[----:B------:R-:W-:-:S04]  /*df60*/  @!P1 FMUL.FTZ R14, R14, 1.4426950216293334961 ;  /* 0x3fb8aa3b0e0e9820 */ /* 0x000fc80000410000 */
[----:B------:R-:W0:Y:S01]  /*df70*/  @!P1 MUFU.EX2 R12, R14 ;  /* 0x0000000e000c9308 */ /* 0x000e220000000800 */
[----:B------:R-:W-:Y:S01]  /*df80*/  ISETP.NE.AND P1, PT, R7, RZ, PT ;  /* 0x000000ff0700720c */ /* 0x000fe20003f25270 */
[----:B0-----:R0:W-:Y:S01]  /*df90*/  STS [R10], R12 ;  /* 0x0000000c0a007388 */ /* 0x0011e20000000800 */
[----:B------:R-:W-:Y:S01]  /*dfa0*/  FADD.FTZ R13, R12, R13 ;  /* 0x0000000d0c0d7221 */ /* 0x000fe20000010000 */
[----:B0-----:R-:W-:-:S10]  /*dfb0*/  IADD3 R10, PT, PT, R10, 0x400, RZ ;  /* 0x000004000a0a7810 */ /* 0x001fd40007ffe0ff */
[----:B------:R-:W-:Y:S05]  /*dfc0*/  @P1 BRA `(.L_x_728) ;  /* 0xfffffffc00c01947 */ /* 0x000fea000383ffff */
.L_x_727:
[----:B------:R-:W-:Y:S05]  /*dfd0*/  BSYNC.RECONVERGENT B1 ;  /* 0x0000000000017941 */ /* 0x000fea0003800200 */
.L_x_726:
        /* <DEDUP_REMOVED lines=13> */
.L_x_729:
[----:B------:R-:W2:Y:S04]  /*e0b0*/  LDG.E.U8 R14, desc[UR36][R8.64+-0x200] ;  /* 0xfffe0024080e7981 */ /* 0x000ea8000c1e1100 */
[----:B------:R-:W3:Y:S04]  /*e0c0*/  LDG.E.U8 R10, desc[UR36][R8.64+-0x100] ;  /* 0xffff0024080a7981 */ /* 0x000ee8000c1e1100 */
[----:B------:R-:W5:Y:S04]  /*e0d0*/  LDG.E.U8 R12, desc[UR36][R8.64] ;  /* 0x00000024080c7981 */ /* 0x000f68000c1e1100 */
[----:B------:R-:W4:Y:S01]  /*e0e0*/  LDG.E.U8 R15, desc[UR36][R8.64+0x100] ;  /* 0x00010024080f7981 */ /* 0x000f22000c1e1100 */
[----:B------:R-:W-:Y:S01]  /*e0f0*/  VIADD R0, R0, 0x400 ;  /* 0x0000040000007836 */ /* 0x000fe20000000000 */
[----:B--2---:R-:W-:-:S02]  /*e100*/  ISETP.NE.AND P0, PT, R14, RZ, PT ;  /* 0x000000ff0e00720c */ /* 0x004fc40003f05270 */
[----:B---3--:R-:W-:Y:S02]  /*e110*/  ISETP.NE.AND P1, PT, R10, RZ, PT ;  /* 0x000000ff0a00720c */ /* 0x008fe40003f25270 */
[----:B-----5:R-:W-:Y:S02]  /*e120*/  ISETP.NE.AND P2, PT, R12, RZ, PT ;  /* 0x000000ff0c00720c */ /* 0x020fe40003f45270 */
[----:B----4-:R-:W-:-:S07]  /*e130*/  ISETP.NE.AND P3, PT, R15, RZ, PT ;  /* 0x000000ff0f00720c */ /* 0x010fce0003f65270 */
[----:B------:R-:W1:Y:S04]  /*e140*/  @!P0 LDS R10, [R7+-0x800] ;  /* 0xfff80000070a8984 */ /* 0x000e680000000800 */
[----:B------:R-:W0:Y:S04]  /*e150*/  @!P1 LDS R14, [R7+-0x400] ;  /* 0xfffc0000070e9984 */ /* 0x000e280000000800 */
[----:B------:R-:W2:Y:S04]  /*e160*/  @!P2 LDS R16, [R7] ;  /* 0x000000000710a984 */ /* 0x000ea80000000800 */
[----:B------:R-:W3:Y:S01]  /*e170*/  @!P3 LDS R18, [R7+0x400] ;  /* 0x000400000712b984 */ /* 0x000ee20000000800 */
[----:B-1----:R-:W-:Y:S01]  /*e180*/  @!P0 FADD.FTZ R12, -R37, R10 ;  /* 0x0000000a250c8221 */ /* 0x002fe20000010100 */
[----:B------:R-:W-:-:S03]  /*e190*/  IMAD.MOV.U32 R10, RZ, RZ, RZ ;  /* 0x000000ffff0a7224 */ /* 0x000fc600078e00ff */
[----:B------:R-:W-:Y:S01]  /*e1a0*/  @!P0 FMUL.FTZ R12, R12, 1.4426950216293334961 ;  /* 0x3fb8aa3b0c0c8820 */ /* 0x000fe20000410000 */
[----:B0-----:R-:W-:Y:S01]  /*e1b0*/  @!P1 FADD.FTZ R15, -R37, R14 ;  /* 0x0000000e250f9221 */ /* 0x001fe20000010100 */
[----:B------:R-:W-:Y:S02]  /*e1c0*/  MOV R14, RZ ;  /* 0x000000ff000e7202 */ /* 0x000fe40000000f00 */
[----:B------:R-:W0:Y:S01]  /*e1d0*/  @!P0 MUFU.EX2 R10, R12 ;  /* 0x0000000c000a8308 */ /* 0x000e220000000800 */
[----:B------:R-:W-:Y:S01]  /*e1e0*/  @!P1 FMUL.FTZ R15, R15, 1.4426950216293334961 ;  /* 0x3fb8aa3b0f0f9820 */ /* 0x000fe20000410000 */
[C---:B--2---:R-:W-:Y:S01]  /*e1f0*/  @!P2 FADD.FTZ R17, -R37.reuse, R16 ;  /* 0x000000102511a221 */ /* 0x044fe20000010100 */
[----:B------:R-:W-:Y:S02]  /*e200*/  IMAD.MOV.U32 R16, RZ, RZ, RZ ;  /* 0x000000ffff107224 */ /* 0x000fe400078e00ff */
[----:B---3--:R-:W-:Y:S01]  /*e210*/  @!P3 FADD.FTZ R19, -R37, R18 ;  /* 0x000000122513b221 */ /* 0x008fe20000010100 */
[----:B------:R-:W-:-:S02]  /*e220*/  HFMA2 R18, -RZ, RZ, 0, 0 ;  /* 0x00000000ff127431 */ /* 0x000fc400000001ff */
[----:B------:R-:W-:Y:S01]  /*e230*/  @!P2 FMUL.FTZ R17, R17, 1.4426950216293334961 ;  /* 0x3fb8aa3b1111a820 */ /* 0x000fe20000410000 */
[----:B------:R-:W-:Y:S01]  /*e240*/  ISETP.GE.AND P0, PT, R0, UR44, PT ;  /* 0x0000002c00007c0c */ /* 0x000fe2000bf06270 */
[----:B------:R-:W1:Y:S01]  /*e250*/  @!P1 MUFU.EX2 R14, R15 ;  /* 0x0000000f000e9308 */ /* 0x000e620000000800 */
[----:B------:R-:W-:Y:S01]  /*e260*/  @!P3 FMUL.FTZ R19, R19, 1.4426950216293334961 ;  /* 0x3fb8aa3b1313b820 */ /* 0x000fe20000410000 */
[----:B------:R-:W-:-:S04]  /*e270*/  IADD3 R8, P1, PT, R8, 0x400, RZ ;  /* 0x0000040008087810 */ /* 0x000fc80007f3e0ff */
[----:B------:R-:W-:Y:S02]  /*e280*/  IADD3.X R9, PT, PT, RZ, R9, RZ, P1, !PT ;  /* 0x00000009ff097210 */ /* 0x000fe40000ffe4ff */
[----:B------:R-:W2:Y:S01]  /*e290*/  @!P2 MUFU.EX2 R16, R17 ;  /* 0x000000110010a308 */ /* 0x000ea20000000800 */
[----:B0-----:R-:W-:Y:S01]  /*e2a0*/  FADD.FTZ R13, R10, R13 ;  /* 0x0000000d0a0d7221 */ /* 0x001fe20000010000 */
[----:B------:R-:W-:Y:S06]  /*e2b0*/  STS [R7+-0x800], R10 ;  /* 0xfff8000a07007388 */ /* 0x000fec0000000800 */
[----:B------:R-:W0:Y:S01]  /*e2c0*/  @!P3 MUFU.EX2 R18, R19 ;  /* 0x000000130012b308 */ /* 0x000e220000000800 */
[----:B-1----:R-:W-:Y:S01]  /*e2d0*/  FADD.FTZ R13, R13, R14 ;  /* 0x0000000e0d0d7221 */ /* 0x002fe20000010000 */
[----:B------:R-:W-:Y:S03]  /*e2e0*/  STS [R7+-0x400], R14 ;  /* 0xfffc000e07007388 */ /* 0x000fe60000000800 */
[----:B--2---:R-:W-:Y:S01]  /*e2f0*/  FADD.FTZ R13, R13, R16 ;  /* 0x000000100d0d7221 */ /* 0x004fe20000010000 */
[----:B------:R-:W-:Y:S04]  /*e300*/  STS [R7], R16 ;  /* 0x0000001007007388 */ /* 0x000fe80000000800 */
[----:B0-----:R0:W-:Y:S01]  /*e310*/  STS [R7+0x400], R18 ;  /* 0x0004001207007388 */ /* 0x0011e20000000800 */
[----:B------:R-:W-:Y:S01]  /*e320*/  FADD.FTZ R13, R13, R18 ;  /* 0x000000120d0d7221 */ /* 0x000fe20000010000 */
[----:B0-----:R-:W-:Y:S01]  /*e330*/  VIADD R7, R7, 0x1000 ;  /* 0x0000100007077836 */ /* 0x001fe20000000000 */
[----:B------:R-:W-:Y:S06]  /*e340*/  @!P0 BRA `(.L_x_729) ;  /* 0xfffffffc00588947 */ /* 0x000fec000383ffff */
.L_x_716:
[----:B------:R-:W-:Y:S05]  /*e350*/  BSYNC.RECONVERGENT B0 ;  /* 0x0000000000007941 */ /* 0x000fea0003800200 */
.L_x_715:
[----:B0-----:R-:W0:Y:S01]  /*e360*/  SHFL.BFLY PT, R0, R13, 0x10, 0x1f ;  /* 0x0e001f000d007f89 */ /* 0x001e2200000e0000 */
[C---:B------:R-:W-:Y:S01]  /*e370*/  ISETP.NE.AND P0, PT, R11.reuse, RZ, PT ;  /* 0x000000ff0b00720c */ /* 0x040fe20003f05270 */
[----:B------:R-:W2:Y:S01]  /*e380*/  LDCU UR4, c[0x0][0x3f4] ;  /* 0x00007e80ff0477ac */ /* 0x000ea20008000800 */
[----:B------:R-:W-:Y:S01]  /*e390*/  ISETP.GT.U32.AND P1, PT, R11, 0x7, PT ;  /* 0x000000070b00780c */ /* 0x000fe20003f24070 */
[----:B------:R-:W3:Y:S01]  /*e3a0*/  S2UR UR16, SR_CTAID.X ;  /* 0x00000000001079c3 */ /* 0x000ee20000002500 */
[----:B------:R-:W5:Y:S01]  /*e3b0*/  LDCU.U8 UR12, c[0x0][0x48c] ;  /* 0x00009180ff0c77ac */ /* 0x000f620008000000 */
[----:B--2---:R-:W-:Y:S01]  /*e3c0*/  UIADD3 UR4, UPT, UPT, UR4, 0x4, URZ ;  /* 0x0000000404047890 */ /* 0x004fe2000fffe0ff */
        /* <DEDUP_REMOVED lines=15> */
[----:B------:R-:W-:Y:S01]  /*e4c0*/  @!P0 LEA R4, R0, R4, 0x2 ;  /* 0x0000000400048211 */ /* 0x000fe200078e10ff */
        /* <DEDUP_REMOVED lines=15> */
[----:B---3--:R-:W-:Y:S05]  /*e5c0*/  @!P0 BRA `(.L_x_730) ;  /* 0x0000000000248947 */ /* 0x008fea0003800000 */
[----:B------:R-:W3:Y:S01]  /*e5d0*/  S2UR UR5, SR_CTAID.Y ;  /* 0x00000000000579c3 */ /* 0x000ee20000002600 */
[----:B------:R-:W3:Y:S01]  /*e5e0*/  LDCU UR8, c[0x0][0x3f8] ;  /* 0x00007f00ff0877ac */ /* 0x000ee20008000800 */
[----:B------:R-:W5:Y:S01]  /*e5f0*/  LDCU UR4, c[0x0][0x488] ;  /* 0x00009100ff0477ac */ /* 0x000f620008000800 */
[----:B------:R-:W5:Y:S01]  /*e600*/  LDCU UR9, c[0x0][0x40c] ;  /* 0x00008180ff0977ac */ /* 0x000f620008000800 */
[----:B------:R-:W1:Y:S01]  /*e610*/  LDCU UR11, c[0x0][0x3f4] ;  /* 0x00007e80ff0b77ac */ /* 0x000e620008000800 */
[----:B---3--:R-:W-:-:S04]  /*e620*/  UIMAD UR5, UR5, UR8, UR16 ;  /* 0x00000008050572a4 */ /* 0x008fc8000f8e0210 */
[----:B-----5:R-:W-:-:S04]  /*e630*/  UIMAD UR4, UR5, UR4, UR9 ;  /* 0x00000004050472a4 */ /* 0x020fc8000f8e0209 */
[----:B-1----:R-:W-:-:S04]  /*e640*/  UIMAD UR4, UR4, UR11, URZ ;  /* 0x0000000b040472a4 */ /* 0x002fc8000f8e02ff */
[----:B------:R-:W-:-:S12]  /*e650*/  USHF.R.S32.HI UR5, URZ, 0x1f, UR4 ;  /* 0x0000001fff057899 */ /* 0x000fd80008011404 */
.L_x_730:
[----:B------:R-:W-:Y:S04]  /*e660*/  BSSY.RECONVERGENT B0, `(.L_x_731) ;  /* 0x0000063000007945 */ /* 0x000fe80003800200 */
[----:B------:R-:W-:Y:S05]  /*e670*/  @P1 BRA `(.L_x_732) ;  /* 0x0000000400841947 */ /* 0x000fea0003800000 */
[----:B0-----:R-:W-:Y:S01]  /*e680*/  IMAD.MOV.U32 R4, RZ, RZ, 0x100 ;  /* 0x00000100ff047424 */ /* 0x001fe200078e00ff */
        /* <DEDUP_REMOVED lines=12> */
[----:B------:R-:W-:Y:S01]  /*e750*/  UMOV UR8, 0x400 ;  /* 0x0000040000087882 */ /* 0x000fe20000000000 */
[C---:B------:R-:W-:Y:S01]  /*e760*/  SHF.L.U32 R6, R4.reuse, 0x8, RZ ;  /* 0x0000000804067819 */ /* 0x040fe200000006ff */
[----:B------:R-:W-:Y:S01]  /*e770*/  UIADD3 UR8, UPT, UPT, UR8, 0x440, URZ ;  /* 0x0000044008087890 */ /* 0x000fe2000fffe0ff */
[----:B------:R-:W-:Y:S01]  /*e780*/  LOP3.LUT R4, R4, 0x3, RZ, 0xc0, !PT ;  /* 0x0000000304047812 */ /* 0x000fe200078ec0ff */
[----:B------:R-:W-:Y:S01]  /*e790*/  IMAD.X R12, RZ, RZ, UR5, P2 ;  /* 0x00000005ff0c7e24 */ /* 0x000fe200090e06ff */
[----:B------:R-:W-:-:S02]  /*e7a0*/  LOP3.LUT R8, R6, 0x300, RZ, 0xc0, !PT ;  /* 0x0000030006087812 */ /* 0x000fc400078ec0ff */
[----:B------:R-:W-:Y:S01]  /*e7b0*/  LEA R6, R3, UR7, 0x1 ;  /* 0x0000000703067c11 */ /* 0x000fe2000f8e08ff */
[----:B------:R-:W-:Y:S01]  /*e7c0*/  IMAD.MOV R9, RZ, RZ, -R4 ;  /* 0x000000ffff097224 */ /* 0x000fe200078e0a04 */
[----:B------:R-:W-:Y:S02]  /*e7d0*/  IADD3 R5, PT, PT, R5, R8, RZ ;  /* 0x0000000805057210 */ /* 0x000fe40007ffe0ff */
[----:B---3--:R-:W-:-:S04]  /*e7e0*/  LEA R10, P2, R11, UR14, 0x2 ;  /* 0x0000000e0b0a7c11 */ /* 0x008fc8000f8410ff */
[----:B------:R-:W-:Y:S01]  /*e7f0*/  LEA.HI.X R11, R11, UR15, R12, 0x2, P2 ;  /* 0x0000000f0b0b7c11 */ /* 0x000fe200090f140c */
[----:B0-----:R-:W-:-:S06]  /*e800*/  ULEA UR8, UR9, UR8, 0x18 ;  /* 0x0000000809087291 */ /* 0x001fcc000f8ec0ff */
[----:B------:R-:W-:Y:S02]  /*e810*/  IADD3 R4, PT, PT, R6, UR8, RZ ;  /* 0x0000000806047c10 */ /* 0x000fe4000fffe0ff */
[----:B------:R-:W-:-:S07]  /*e820*/  LEA R8, R3, UR8, 0x2 ;  /* 0x0000000803087c11 */ /* 0x000fce000f8e10ff */
.L_x_735:
        /* <DEDUP_REMOVED lines=15> */
.L_x_734:
[----:B------:R-:W-:Y:S05]  /*e920*/  BSYNC.RECONVERGENT B1 ;  /* 0x0000000000017941 */ /* 0x000fea0003800200 */
.L_x_733:
[----:B------:R-:W-:Y:S05]  /*e930*/  @!P1 BRA `(.L_x_732) ;  /* 0x0000000000d49947 */ /* 0x000fea0003800000 */
[----:B------:R-:W0:Y:S01]  /*e940*/  S2R R8, SR_CgaCtaId ;  /* 0x0000000000087919 */ /* 0x000e220000008800 */
[----:B------:R-:W5:Y:S01]  /*e950*/  LDCU.64 UR14, c[0x0][0x480] ;  /* 0x00009000ff0e77ac */ /* 0x000f620008000a00 */
[----:B------:R-:W-:Y:S01]  /*e960*/  LEA R4, R5, UR7, 0x1 ;  /* 0x0000000705047c11 */ /* 0x000fe2000f8e08ff */
[----:B------:R-:W-:Y:S01]  /*e970*/  IMAD.U32 R9, RZ, RZ, UR10 ;  /* 0x0000000aff097e24 */ /* 0x000fe2000f8e00ff */
[----:B---3--:R-:W-:Y:S01]  /*e980*/  MOV R7, 0x400 ;  /* 0x0000040000077802 */ /* 0x008fe20000000f00 */
[----:B------:R-:W-:Y:S01]  /*e990*/  USHF.L.U32 UR8, UR10, 0x2, URZ ;  /* 0x000000020a087899 */ /* 0x000fe200080006ff */
[----:B------:R-:W-:Y:S01]  /*e9a0*/  ISETP.NE.AND P1, PT, RZ, UR12, PT ;  /* 0x0000000cff007c0c */ /* 0x000fe2000bf25270 */
[----:B------:R-:W-:Y:S01]  /*e9b0*/  IMAD R6, R9, -0x2, R4 ;  /* 0xfffffffe09067824 */ /* 0x000fe200078e0204 */
[----:B------:R-:W-:Y:S01]  /*e9c0*/  IADD3 R7, PT, PT, R7, 0x440, RZ ;  /* 0x0000044007077810 */ /* 0x000fe20007ffe0ff */
[----:B------:R-:W-:Y:S01]  /*e9d0*/  UISETP.NE.AND UP0, UPT, UR12, URZ, UPT ;  /* 0x000000ff0c00728c */ /* 0x000fe2000bf05270 */
[----:B------:R-:W-:-:S02]  /*e9e0*/  IADD3 R9, P2, PT, R5, UR4, RZ ;  /* 0x0000000405097c10 */ /* 0x000fc4000ff5e0ff */
[----:B------:R-:W-:-:S03]  /*e9f0*/  LEA R4, R5, -UR8, 0x2 ;  /* 0x8000000805047c11 */ /* 0x000fc6000f8e10ff */
[----:B------:R-:W-:Y:S02]  /*ea00*/  PLOP3.LUT P0, PT, PT, PT, UP0, 0x80, 0x8 ;  /* 0x000000000008781c */ /* 0x000fe40003f0f008 */
[C---:B-----5:R-:W-:Y:S02]  /*ea10*/  LEA R10, P3, R9.reuse, UR14, 0x2 ;  /* 0x0000000e090a7c11 */ /* 0x060fe4000f8610ff */
[----:B0-----:R-:W-:Y:S01]  /*ea20*/  LEA R7, R8, R7, 0x18 ;  /* 0x0000000708077211 */ /* 0x001fe200078ec0ff */
[----:B------:R-:W-:Y:S01]  /*ea30*/  IMAD.X R8, RZ, RZ, UR5, P2 ;  /* 0x00000005ff087e24 */ /* 0x000fe200090e06ff */
[----:B------:R-:W-:Y:S02]  /*ea40*/  IADD3 R10, P2, PT, R10, 0x800, RZ ;  /* 0x000008000a0a7810 */ /* 0x000fe40007f5e0ff */
[----:B------:R-:W-:Y:S02]  /*ea50*/  IADD3 R4, PT, PT, R4, 0x800, R7 ;  /* 0x0000080004047810 */ /* 0x000fe40007ffe007 */
[----:B------:R-:W-:-:S02]  /*ea60*/  LEA.HI.X R9, R9, UR15, R8, 0x2, P3 ;  /* 0x0000000f09097c11 */ /* 0x000fc400098f1408 */
[----:B------:R-:W-:Y:S02]  /*ea70*/  IADD3 R8, PT, PT, R6, 0x400, R7 ;  /* 0x0000040006087810 */ /* 0x000fe40007ffe007 */
[----:B------:R-:W-:-:S07]  /*ea80*/  IADD3.X R11, PT, PT, RZ, R9, RZ, P2, !PT ;  /* 0x00000009ff0b7210 */ /* 0x000fce00017fe4ff */
.L_x_736:
[----:B------:R-:W2:Y:S01]  /*ea90*/  LDS R6, [R4+-0x800] ;  /* 0xfff8000004067984 */ /* 0x000ea20000000800 */
[----:B------:R-:W-:-:S05]  /*eaa0*/  VIADD R5, R5, 0x400 ;  /* 0x0000040005057836 */ /* 0x000fca0000000000 */
[----:B------:R-:W-:Y:S01]  /*eab0*/  ISETP.GE.AND P2, PT, R5, UR44, PT ;  /* 0x0000002c05007c0c */ /* 0x000fe2000bf46270 */
[----:B--2---:R-:W-:-:S05]  /*eac0*/  FMUL.FTZ R15, R6, R13 ;  /* 0x0000000d060f7220 */ /* 0x004fca0000410000 */
[----:B------:R-:W-:-:S04]  /*ead0*/  F2FP.F16.F32.PACK_AB R6, RZ, R15 ;  /* 0x0000000fff06723e */ /* 0x000fc800000000ff */
[----:B------:R-:W-:-:S05]  /*eae0*/  PRMT R7, R6, 0x7610, R7 ;  /* 0x0000761006077816 */ /* 0x000fca0000000007 */
[----:B------:R0:W-:Y:S04]  /*eaf0*/  STS.U16 [R8+-0x400], R7 ;  /* 0xfffc000708007388 */ /* 0x0001e80000000400 */
[----:B------:R-:W2:Y:S01]  /*eb00*/  LDS R6, [R4+-0x400] ;  /* 0xfffc000004067984 */ /* 0x000ea20000000800 */
[----:B0-----:R-:W-:Y:S01]  /*eb10*/  MOV R7, R11 ;  /* 0x0000000b00077202 */ /* 0x001fe20000000f00 */
[----:B--2---:R-:W-:-:S05]  /*eb20*/  FMUL.FTZ R17, R6, R13 ;  /* 0x0000000d06117220 */ /* 0x004fca0000410000 */
[----:B------:R-:W-:-:S04]  /*eb30*/  F2FP.F16.F32.PACK_AB R6, RZ, R17 ;  /* 0x00000011ff06723e */ /* 0x000fc800000000ff */
[----:B------:R-:W-:-:S05]  /*eb40*/  PRMT R12, R6, 0x7610, R12 ;  /* 0x00007610060c7816 */ /* 0x000fca000000000c */
[----:B------:R-:W-:Y:S04]  /*eb50*/  STS.U16 [R8+-0x200], R12 ;  /* 0xfffe000c08007388 */ /* 0x000fe80000000400 */
[----:B------:R-:W0:Y:S02]  /*eb60*/  LDS R6, [R4] ;  /* 0x0000000004067984 */ /* 0x000e240000000800 */
[----:B0-----:R-:W-:-:S05]  /*eb70*/  FMUL.FTZ R19, R6, R13 ;  /* 0x0000000d06137220 */ /* 0x001fca0000410000 */
[----:B------:R-:W-:-:S05]  /*eb80*/  F2FP.F16.F32.PACK_AB R6, RZ, R19 ;  /* 0x00000013ff06723e */ /* 0x000fca00000000ff */
[----:B------:R0:W-:Y:S04]  /*eb90*/  STS.U16 [R8], R6 ;  /* 0x0000000608007388 */ /* 0x0001e80000000400 */
[----:B------:R2:W3:Y:S01]  /*eba0*/  LDS R9, [R4+0x400] ;  /* 0x0004000004097984 */ /* 0x0004e20000000800 */
[----:B0-----:R-:W-:Y:S02]  /*ebb0*/  IMAD.MOV.U32 R6, RZ, RZ, R10 ;  /* 0x000000ffff067224 */ /* 0x001fe400078e000a */
[----:B--2---:R-:W-:-:S03]  /*ebc0*/  VIADD R4, R4, 0x1000 ;  /* 0x0000100004047836 */ /* 0x004fc60000000000 */
[----:B------:R-:W-:Y:S01]  /*ebd0*/  @P0 STG.E desc[UR36][R6.64+-0x800], R15 ;  /* 0xfff8000f06000986 */ /* 0x000fe2000c101924 */
[----:B------:R-:W-:Y:S02]  /*ebe0*/  PLOP3.LUT P0, PT, P1, PT, PT, 0x80, 0x8 ;  /* 0x000000000008781c */ /* 0x000fe40000f0f070 */
[----:B------:R-:W-:-:S04]  /*ebf0*/  IADD3 R10, P3, PT, R6, 0x1000, RZ ;  /* 0x00001000060a7810 */ /* 0x000fc80007f7e0ff */
[----:B------:R-:W-:-:S07]  /*ec00*/  IADD3.X R11, PT, PT, RZ, R7, RZ, P3, !PT ;  /* 0x00000007ff0b7210 */ /* 0x000fce0001ffe4ff */
[----:B------:R-:W-:Y:S04]  /*ec10*/  @P0 STG.E desc[UR36][R6.64+-0x400], R17 ;  /* 0xfffc001106000986 */ /* 0x000fe8000c101924 */
[----:B------:R-:W-:Y:S01]  /*ec20*/  @P0 STG.E desc[UR36][R6.64], R19 ;  /* 0x0000001306000986 */ /* 0x000fe2000c101924 */
[----:B---3--:R-:W-:-:S05]  /*ec30*/  FMUL.FTZ R21, R9, R13 ;  /* 0x0000000d09157220 */ /* 0x008fca0000410000 */
[----:B------:R-:W-:Y:S01]  /*ec40*/  @P0 STG.E desc[UR36][R6.64+0x400], R21 ;  /* 0x0004001506000986 */ /* 0x000fe2000c101924 */
[----:B------:R-:W-:-:S05]  /*ec50*/  F2FP.F16.F32.PACK_AB R9, RZ, R21 ;  /* 0x00000015ff09723e */ /* 0x000fca00000000ff */
[----:B------:R0:W-:Y:S02]  /*ec60*/  STS.U16 [R8+0x200], R9 ;  /* 0x0002000908007388 */ /* 0x0001e40000000400 */
[----:B0-----:R-:W-:Y:S01]  /*ec70*/  IADD3 R8, PT, PT, R8, 0x800, RZ ;  /* 0x0000080008087810 */ /* 0x001fe20007ffe0ff */
[----:B------:R-:W-:Y:S06]  /*ec80*/  @!P2 BRA `(.L_x_736) ;  /* 0xfffffffc0080a947 */ /* 0x000fec000383ffff */
.L_x_732:
[----:B------:R-:W-:Y:S05]  /*ec90*/  BSYNC.RECONVERGENT B0 ;  /* 0x0000000000007941 */ /* 0x000fea0003800200 */
.L_x_731:
[----:B------:R-:W-:Y:S01]  /*eca0*/  UIADD3 UR14, UPT, UPT, UR44, -0x1, URZ ;  /* 0xffffffff2c0e7890 */ /* 0x000fe2000fffe0ff */
[----:B------:R-:W5:Y:S01]  /*ecb0*/  S2R R22, SR_CgaCtaId ;  /* 0x0000000000167919 */ /* 0x000f620000008800 */
[----:B------:R-:W1:Y:S01]  /*ecc0*/  LDCU UR15, c[0x0][0x40c] ;  /* 0x00008180ff0f77ac */ /* 0x000e620008000800 */
[----:B------:R-:W4:Y:S01]  /*ecd0*/  S2UR UR5, SR_CTAID.Y ;  /* 0x00000000000579c3 */ /* 0x000f220000002600 */
[C---:B--2---:R-:W-:Y:S01]  /*ece0*/  IMAD.SHL.U32 R13, R3.reuse, 0x8, RZ ;  /* 0x00000008030d7824 */ /* 0x044fe200078e00ff */
[----:B------:R-:W-:Y:S01]  /*ecf0*/  MOV R8, 0x400 ;  /* 0x0000040000087802 */ /* 0x000fe20000000f00 */
[----:B------:R-:W-:Y:S01]  /*ed00*/  USHF.R.S32.HI UR4, URZ, 0x1f, UR14 ;  /* 0x0000001fff047899 */ /* 0x000fe2000801140e */
[----:B0-----:R-:W-:Y:S01]  /*ed10*/  IMAD.SHL.U32 R4, R3, 0x10, RZ ;  /* 0x0000001003047824 */ /* 0x001fe200078e00ff */
[----:B------:R-:W4:Y:S01]  /*ed20*/  LDCU UR9, c[0x0][0x3f8] ;  /* 0x00007f00ff0977ac */ /* 0x000f220008000800 */
[----:B------:R-:W-:Y:S01]  /*ed30*/  LOP3.LUT R13, R13, 0xf8, RZ, 0xc0, !PT ;  /* 0x000000f80d0d7812 */ /* 0x000fe200078ec0ff */
[----:B------:R-:W-:Y:S01]  /*ed40*/  BSSY.RECONVERGENT B0, `(.L_x_737) ;  /* 0x000001f000007945 */ /* 0x000fe20003800200 */
[----:B------:R-:W-:Y:S01]  /*ed50*/  IADD3 R5, PT, PT, R8, 0x240, RZ ;  /* 0x0000024008057810 */ /* 0x000fe20007ffe0ff */
[----:B------:R-:W-:Y:S01]  /*ed60*/  ULEA.HI UR4, UR4, UR14, URZ, 0x3 ;  /* 0x0000000e04047291 */ /* 0x000fe2000f8f18ff */
[----:B------:R-:W-:Y:S01]  /*ed70*/  LOP3.LUT R4, R4, 0x1f0, RZ, 0xc0, !PT ;  /* 0x000001f004047812 */ /* 0x000fe200078ec0ff */
[----:B------:R-:W0:Y:S01]  /*ed80*/  LDCU UR11, c[0x0][0x3f4] ;  /* 0x00007e80ff0b77ac */ /* 0x000e220008000800 */
[----:B---3--:R-:W-:Y:S01]  /*ed90*/  CS2R R6, SRZ ;  /* 0x0000000000067805 */ /* 0x008fe2000001ff00 */
[----:B------:R-:W-:-:S04]  /*eda0*/  ULOP3.LUT UR4, UR4, 0xfffffff8, URZ, 0xc0, !UPT ;  /* 0xfffffff804047892 */ /* 0x000fc8000f8ec0ff */
[----:B------:R-:W-:Y:S02]  /*edb0*/  UIADD3 UR4, UPT, UPT, UR14, -UR4, URZ ;  /* 0x800000040e047290 */ /* 0x000fe4000fffe0ff */
[----:B----4-:R-:W-:-:S04]  /*edc0*/  UIMAD UR5, UR5, UR9, UR16 ;  /* 0x00000009050572a4 */ /* 0x010fc8000f8e0210 */
[----:B------:R-:W-:Y:S01]  /*edd0*/  ISETP.NE.AND P0, PT, R0, UR4, PT ;  /* 0x0000000400007c0c */ /* 0x000fe2000bf05270 */
[----:B------:R-:W-:-:S03]  /*ede0*/  UIMAD UR8, UR5, 0x90, URZ ;  /* 0x00000090050878a4 */ /* 0x000fc6000f8e02ff */
[----:B-1----:R-:W-:Y:S01]  /*edf0*/  ISETP.NE.OR P0, PT, RZ, UR15, P0 ;  /* 0x0000000fff007c0c */ /* 0x002fe20008705670 */
[----:B0-----:R-:W-:Y:S01]  /*ee00*/  IMAD.U32 R24, RZ, RZ, UR11 ;  /* 0x0000000bff187e24 */ /* 0x001fe2000f8e00ff */
[----:B-----5:R-:W-:Y:S02]  /*ee10*/  LEA R5, R22, R5, 0x18 ;  /* 0x0000000516057211 */ /* 0x020fe400078ec0ff */
[----:B------:R-:W-:Y:S01]  /*ee20*/  ISETP.GT.U32.OR P0, PT, R13, 0x8f, P0 ;  /* 0x0000008f0d00780c */ /* 0x000fe20000704470 */
[C-C-:B------:R-:W-:Y:S01]  /*ee30*/  IMAD R33, R24.reuse, UR6, R13.reuse ;  /* 0x0000000618217c24 */ /* 0x140fe2000f8e020d */
[----:B------:R-:W-:Y:S02]  /*ee40*/  IADD3 R20, PT, PT, R5, R4, RZ ;  /* 0x0000000405147210 */ /* 0x000fe40007ffe0ff */
[----:B------:R-:W-:Y:S01]  /*ee50*/  CS2R R4, SRZ ;  /* 0x0000000000047805 */ /* 0x000fe2000001ff00 */
[----:B------:R-:W-:-:S08]  /*ee60*/  IMAD R27, R24, UR8, R13 ;  /* 0x00000008181b7c24 */ /* 0x000fd0000f8e020d */
[----:B------:R-:W-:Y:S05]  /*ee70*/  @P0 BRA `(.L_x_738) ;  /* 0x00000000002c0947 */ /* 0x000fea0003800000 */
[----:B------:R-:W0:Y:S01]  /*ee80*/  LDCU.64 UR12, c[0x0][0x3b0] ;  /* 0x00007600ff0c77ac */ /* 0x000e220008000a00 */
[----:B------:R-:W-:Y:S01]  /*ee90*/  HFMA2 R7, -RZ, RZ, 0, 0 ;  /* 0x00000000ff077431 */ /* 0x000fe200000001ff */
[----:B0-----:R-:W-:-:S04]  /*eea0*/  UISETP.NE.U32.AND UP0, UPT, UR12, URZ, UPT ;  /* 0x000000ff0c00728c */ /* 0x001fc8000bf05070 */
[----:B------:R-:W-:-:S09]  /*eeb0*/  UISETP.NE.AND.EX UP0, UPT, UR13, URZ, UPT, UP0 ;  /* 0x000000ff0d00728c */ /* 0x000fd2000bf05300 */
[----:B------:R-:W-:Y:S05]  /*eec0*/  BRA.U !UP0, `(.L_x_739) ;  /* 0x0000000108147547 */ /* 0x000fea000b800000 */
[----:B------:R-:W0:Y:S01]  /*eed0*/  S2R R6, SR_CTAID.X ;  /* 0x0000000000067919 */ /* 0x000e220000002500 */
[----:B------:R-:W1:Y:S01]  /*eee0*/  LDC.64 R4, c[0x0][0x3b0] ;  /* 0x0000ec00ff047b82 */ /* 0x000e620000000a00 */
[----:B0-----:R-:W-:-:S04]  /*eef0*/  IMAD R7, R6, 0x90, R13 ;  /* 0x0000009006077824 */ /* 0x001fc800078e020d */
[----:B-1----:R-:W-:-:S06]  /*ef00*/  IMAD.WIDE.U32 R4, R7, 0x2, R4 ;  /* 0x0000000207047825 */ /* 0x002fcc00078e0004 */
[----:B------:R-:W5:Y:S02]  /*ef10*/  LDG.E.128 R4, desc[UR36][R4.64] ;  /* 0x0000002404047981 */ /* 0x000f64000c1e1d00 */
.L_x_739:
[----:B-----5:R0:W-:Y:S02]  /*ef20*/  STS.128 [R20], R4 ;  /* 0x0000000414007388 */ /* 0x0201e40000000c00 */
.L_x_738:
[----:B------:R-:W-:Y:S05]  /*ef30*/  BSYNC.RECONVERGENT B0 ;  /* 0x0000000000007941 */ /* 0x000fea0003800200 */
.L_x_737:
[----:B------:R-:W-:Y:S01]  /*ef40*/  ISETP.GT.U32.AND P0, PT, R13, 0x8f, PT ;  /* 0x0000008f0d00780c */ /* 0x000fe20003f04070 */
[----:B------:R-:W-:Y:S01]  /*ef50*/  BAR.SYNC.DEFER_BLOCKING 0x0 ;  /* 0x0000000000007b1d */ /* 0x000fe20000010000 */
[----:B------:R-:W-:Y:S02]  /*ef60*/  CS2R R16, SRZ ;  /* 0x0000000000107805 */ /* 0x000fe4000001ff00 */
[----:B------:R-:W-:Y:S02]  /*ef70*/  CS2R R18, SRZ ;  /* 0x0000000000127805 */ /* 0x000fe4000001ff00 */
[----:B------:R-:W-:Y:S01]  /*ef80*/  CS2R R14, SRZ ;  /* 0x00000000000e7805 */ /* 0x000fe2000001ff00 */
[----:B------:R-:W-:Y:S01]  /*ef90*/  IMAD.MOV.U32 R12, RZ, RZ, RZ ;  /* 0x000000ffff0c7224 */ /* 0x000fe200078e00ff */
[----:B------:R-:W-:Y:S01]  /*efa0*/  MOV R21, RZ ;  /* 0x000000ff00157202 */ /* 0x000fe20000000f00 */
[----:B------:R-:W1:Y:S01]  /*efb0*/  LDCU UR11, c[0x0][0x40c] ;  /* 0x00008180ff0b77ac */ /* 0x000e620008000800 */
[----:B------:R-:W-:Y:S04]  /*efc0*/  BSSY.RECONVERGENT B0, `(.L_x_740) ;  /* 0x0000243000007945 */ /* 0x000fe80003800200 */
[----:B------:R-:W-:Y:S05]  /*efd0*/  @P0 BRA `(.L_x_741) ;  /* 0x0000002400040947 */ /* 0x000fea0003800000 */
[----:B------:R-:W2:Y:S01]  /*efe0*/  LDC.64 R10, c[0x0][0x3c0] ;  /* 0x0000f000ff0a7b82 */ /* 0x000ea20000000a00 */
[----:B------:R-:W-:Y:S01]  /*eff0*/  VIADD R30, R0, UR10 ;  /* 0x0000000a001e7c36 */ /* 0x000fe20008000000 */
[----:B------:R-:W-:Y:S01]  /*f000*/  VIMNMX R31, PT, PT, R24, UR14, PT ;  /* 0x0000000e181f7c48 */ /* 0x000fe2000bfe0100 */
[----:B------:R-:W-:Y:S01]  /*f010*/  BSSY.RECONVERGENT B1, `(.L_x_742) ;  /* 0x000010f000017945 */ /* 0x000fe20003800200 */
[----:B------:R-:W-:Y:S01]  /*f020*/  IADD3 R9, PT, PT, R8, 0x440, RZ ;  /* 0x0000044008097810 */ /* 0x000fe20007ffe0ff */
[----:B------:R-:W-:Y:S01]  /*f030*/  IMAD.MOV.U32 R16, RZ, RZ, RZ ;  /* 0x000000ffff107224 */ /* 0x000fe200078e00ff */
[----:B------:R-:W-:Y:S02]  /*f040*/  ISETP.GE.AND P0, PT, R30, R31, PT ;  /* 0x0000001f1e00720c */ /* 0x000fe40003f06270 */
[----:B------:R-:W-:-:S04]  /*f050*/  LEA R22, R22, R9, 0x18 ;  /* 0x0000000916167211 */ /* 0x000fc800078ec0ff */
[----:B------:R-:W-:Y:S01]  /*f060*/  IADD3 R23, PT, PT, R22, UR7, RZ ;  /* 0x0000000716177c10 */ /* 0x000fe2000fffe0ff */
[----:B--2---:R-:W-:-:S04]  /*f070*/  IMAD.WIDE R8, R27, 0x2, R10 ;  /* 0x000000021b087825 */ /* 0x004fc800078e020a */
[----:B------:R-:W-:Y:S02]  /*f080*/  IMAD.WIDE R10, R33, 0x2, R10 ;  /* 0x00000002210a7825 */ /* 0x000fe400078e020a */
[----:B------:R-:W-:Y:S05]  /*f090*/  @P0 BRA `(.L_x_743) ;  /* 0x0000001000180947 */ /* 0x000fea0003800000 */
[----:B------:R-:W-:Y:S01]  /*f0a0*/  ULOP3.LUT UR6, URZ, UR10, URZ, 0x33, !UPT ;  /* 0x0000000aff067292 */ /* 0x000fe2000f8e33ff */
[----:B------:R-:W-:Y:S01]  /*f0b0*/  VIADDMNMX R15, R30, 0x8, R31, !PT ;  /* 0x000000081e0f7846 */ /* 0x000fe2000780011f */
[----:B------:R-:W2:Y:S01]  /*f0c0*/  LDC.64 R28, c[0x0][0x458] ;  /* 0x00011600ff1c7b82 */ /* 0x000ea20000000a00 */
[----:B------:R-:W-:Y:S01]  /*f0d0*/  UIMAD UR5, UR38, UR9, UR16 ;  /* 0x00000009260572a4 */ /* 0x000fe2000f8e0210 */
[----:B------:R-:W-:Y:S01]  /*f0e0*/  BSSY.RECONVERGENT B2, `(.L_x_744) ;  /* 0x0000052000027945 */ /* 0x000fe20003800200 */
[----:B------:R-:W-:Y:S01]  /*f0f0*/  HFMA2 R21, -RZ, RZ, 0, 0 ;  /* 0x00000000ff157431 */ /* 0x000fe200000001ff */
[----:B------:R-:W-:Y:S01]  /*f100*/  IADD3 R32, PT, PT, -R0, UR6, R15 ;  /* 0x0000000600207c10 */ /* 0x000fe2000fffe10f */
[----:B------:R-:W-:Y:S01]  /*f110*/  IMAD.MOV.U32 R40, RZ, RZ, R30 ;  /* 0x000000ffff287224 */ /* 0x000fe200078e001e */
[----:B------:R-:W-:Y:S01]  /*f120*/  CS2R R18, SRZ ;  /* 0x0000000000127805 */ /* 0x000fe2000001ff00 */
[----:B------:R-:W-:Y:S01]  /*f130*/  IMAD.U32 R12, RZ, RZ, UR5 ;  /* 0x00000005ff0c7e24 */ /* 0x000fe2000f8e00ff */
[----:B------:R-:W-:-:S02]  /*f140*/  LOP3.LUT R14, R32, 0x18, RZ, 0xc0, !PT ;  /* 0x00000018200e7812 */ /* 0x000fc400078ec0ff */
[----:B------:R-:W-:Y:S01]  /*f150*/  CS2R R16, SRZ ;  /* 0x0000000000107805 */ /* 0x000fe2000001ff00 */
[----:B------:R-:W-:Y:S01]  /*f160*/  IMAD R15, R12, 0x90, R13 ;  /* 0x000000900c0f7824 */ /* 0x000fe200078e020d */
[----:B------:R-:W-:Y:S02]  /*f170*/  ISETP.NE.AND P0, PT, R14, 0x18, PT ;  /* 0x000000180e00780c */ /* 0x000fe40003f05270 */
[----:B------:R-:W-:Y:S01]  /*f180*/  MOV R12, RZ ;  /* 0x000000ff000c7202 */ /* 0x000fe20000000f00 */
[----:B--2---:R-:W-:Y:S01]  /*f190*/  IMAD.WIDE R28, R15, 0x2, R28 ;  /* 0x000000020f1c7825 */ /* 0x004fe200078e021c */
[----:B------:R-:W-:-:S09]  /*f1a0*/  CS2R R14, SRZ ;  /* 0x00000000000e7805 */ /* 0x000fd2000001ff00 */
[----:B------:R-:W-:Y:S05]  /*f1b0*/  @!P0 BRA `(.L_x_745) ;  /* 0x0000000400108947 */ /* 0x000fea0003800000 */
[----:B------:R-:W2:Y:S01]  /*f1c0*/  LDCU.64 UR12, c[0x0][0x3c0] ;  /* 0x00007800ff0c77ac */ /* 0x000ea20008000a00 */
[----:B------:R-:W-:Y:S01]  /*f1d0*/  IMAD R24, R30, 0x90, RZ ;  /* 0x000000901e187824 */ /* 0x000fe200078e02ff */
[----:B------:R-:W-:Y:S02]  /*f1e0*/  LEA.HI R21, R32, 0x1, RZ, 0x1d ;  /* 0x0000000120157811 */ /* 0x000fe400078fe8ff */
[----:B------:R-:W-:Y:S01]  /*f1f0*/  MOV R40, R30 ;  /* 0x0000001e00287202 */ /* 0x000fe20000000f00 */
[----:B------:R-:W-:-:S04]  /*f200*/  IMAD.WIDE.U32 R24, R24, 0x2, RZ ;  /* 0x0000000218187825 */ /* 0x000fc800078e00ff */
[----:B------:R-:W-:-:S04]  /*f210*/  IMAD.WIDE R26, R27, 0x2, R24 ;  /* 0x000000021b1a7825 */ /* 0x000fc800078e0218 */
[----:B------:R-:W-:Y:S01]  /*f220*/  IMAD.WIDE R24, R33, 0x2, R24 ;  /* 0x0000000221187825 */ /* 0x000fe200078e0218 */
[----:B--2---:R-:W-:Y:S02]  /*f230*/  IADD3 R43, P0, PT, R26, UR12, RZ ;  /* 0x0000000c1a2b7c10 */ /* 0x004fe4000ff1e0ff */
[----:B------:R-:W-:Y:S02]  /*f240*/  IADD3 R41, P1, PT, R24, UR12, RZ ;  /* 0x0000000c18297c10 */ /* 0x000fe4000ff3e0ff */
[----:B------:R-:W-:Y:S01]  /*f250*/  LOP3.LUT R24, R21, 0x3, RZ, 0xc0, !PT ;  /* 0x0000000315187812 */ /* 0x000fe200078ec0ff */
[----:B------:R-:W-:Y:S01]  /*f260*/  IMAD.MOV.U32 R21, RZ, RZ, RZ ;  /* 0x000000ffff157224 */ /* 0x000fe200078e00ff */
[----:B------:R-:W-:Y:S02]  /*f270*/  IADD3.X R42, PT, PT, R25, UR13, RZ, P1, !PT ;  /* 0x0000000d192a7c10 */ /* 0x000fe40008ffe4ff */
[----:B------:R-:W-:Y:S02]  /*f280*/  LEA R25, R0, UR7, 0x1 ;  /* 0x0000000700197c11 */ /* 0x000fe4000f8e08ff */
[----:B------:R-:W-:-:S02]  /*f290*/  IADD3.X R52, PT, PT, R27, UR13, RZ, P0, !PT ;  /* 0x0000000d1b347c10 */ /* 0x000fc400087fe4ff */
[----:B------:R-:W-:Y:S01]  /*f2a0*/  IADD3 R27, PT, PT, -R24, RZ, RZ ;  /* 0x000000ff181b7210 */ /* 0x000fe20007ffe1ff */
[----:B------:R-:W-:-:S07]  /*f2b0*/  IMAD.IADD R26, R22, 0x1, R25 ;  /* 0x00000001161a7824 */ /* 0x000fce00078e0219 */
.L_x_747:
[----:B------:R-:W-:Y:S01]  /*f2c0*/  IMAD.MOV.U32 R24, RZ, RZ, R41 ;  /* 0x000000ffff187224 */ /* 0x000fe200078e0029 */
[----:B------:R-:W-:Y:S01]  /*f2d0*/  MOV R25, R42 ;  /* 0x0000002a00197202 */ /* 0x000fe20000000f00 */
[----:B------:R-:W2:Y:S04]  /*f2e0*/  LDS.U16 R33, [R26] ;  /* 0x000000001a217984 */ /* 0x000ea80000000400 */
[----:B------:R3:W5:Y:S01]  /*f2f0*/  LDG.E.128 R36, desc[UR36][R24.64] ;  /* 0x0000002418247981 */ /* 0x000762000c1e1d00 */
[----:B------:R-:W-:Y:S01]  /*f300*/  UISETP.NE.AND UP0, UPT, UR15, URZ, UPT ;  /* 0x000000ff0f00728c */ /* 0x000fe2000bf05270 */
[----:B--2---:R-:W-:-:S08]  /*f310*/  HADD2.F32 R34, -RZ, R33.H0_H0 ;  /* 0x20000021ff227230 */ /* 0x004fd00000004100 */
[----:B---3--:R-:W-:Y:S05]  /*f320*/  BRA.U UP0, `(.L_x_746) ;  /* 0x0000000100507547 */ /* 0x008fea000b800000 */
[----:B------:R-:W-:Y:S01]  /*f330*/  ISETP.NE.AND P0, PT, R2, RZ, PT ;  /* 0x000000ff0200720c */ /* 0x000fe20003f05270 */
[----:B------:R-:W2:-:S12]  /*f340*/  LDS.128 R44, [R20] ;  /* 0x00000000142c7984 */ /* 0x000e980000000c00 */
[----:B------:R-:W-:Y:S01]  /*f350*/  VOTEU.ANY UP0, P0 ;  /* 0x0000000000ff7886 */ /* 0x000fe20000000100 */
[----:B------:R-:W-:-:S13]  /*f360*/  PLOP3.LUT P0, PT, PT, PT, UP0, 0x80, 0x8 ;  /* 0x000000000008781c */ /* 0x000fda0003f0f008 */
[----:B------:R-:W3:Y:S01]  /*f370*/  @P0 LDG.E.128 R48, desc[UR36][R28.64] ;  /* 0x000000241c300981 */ /* 0x000ee2000c1e1d00 */
[----:B------:R-:W-:Y:S01]  /*f380*/  PLOP3.LUT P1, PT, PT, PT, UP0, 0x80, 0x8 ;  /* 0x000000000008781c */ /* 0x000fe20003f2f008 */
[----:B------:R-:W-:Y:S01]  /*f390*/  IMAD.MOV.U32 R24, RZ, RZ, R43 ;  /* 0x000000ffff187224 */ /* 0x000fe200078e002b */
[----:B------:R-:W-:Y:S02]  /*f3a0*/  PLOP3.LUT P3, PT, PT, PT, UP0, 0x80, 0x8 ;  /* 0x000000000008781c */ /* 0x000fe40003f6f008 */
[----:B------:R-:W-:Y:S02]  /*f3b0*/  PLOP3.LUT P0, PT, PT, PT, UP0, 0x80, 0x8 ;  /* 0x000000000008781c */ /* 0x000fe40003f0f008 */
[----:B------:R-:W-:Y:S02]  /*f3c0*/  PLOP3.LUT P2, PT, PT, PT, UP0, 0x80, 0x8 ;  /* 0x000000000008781c */ /* 0x000fe40003f4f008 */
[----:B------:R-:W-:Y:S01]  /*f3d0*/  MOV R25, R52 ;  /* 0x0000003400197202 */ /* 0x000fe20000000f00 */
[----:B--2--5:R-:W-:-:S02]  /*f3e0*/  HFMA2 R36, R36, 1, 1, R44 ;  /* 0x3c003c0024247831 */ /* 0x024fc4000000002c */
[----:B------:R-:W-:Y:S02]  /*f3f0*/  HADD2 R37, R37, R45 ;  /* 0x0000002d25257230 */ /* 0x000fe40000000000 */
[----:B------:R-:W-:Y:S02]  /*f400*/  HFMA2 R38, R38, 1, 1, R46 ;  /* 0x3c003c0026267831 */ /* 0x000fe4000000002e */
[----:B------:R-:W-:Y:S02]  /*f410*/  HADD2 R39, R39, R47 ;  /* 0x0000002f27277230 */ /* 0x000fe40000000000 */
[----:B---3--:R-:W-:Y:S02]  /*f420*/  @P1 HFMA2 R37, R37, R49, -RZ ;  /* 0x0000003125251231 */ /* 0x008fe400001000ff */
[----:B------:R-:W-:Y:S02]  /*f430*/  @P0 HMUL2 R36, R36, R48 ;  /* 0x0000003024240232 */ /* 0x000fe40000000000 */
[----:B------:R-:W-:-:S02]  /*f440*/  @P3 HFMA2 R39, R39, R51, -RZ ;  /* 0x0000003327273231 */ /* 0x000fc400001000ff */
[----:B------:R-:W-:-:S05]  /*f450*/  @P2 HMUL2 R38, R38, R50 ;  /* 0x0000003226262232 */ /* 0x000fca0000000000 */
[----:B------:R2:W-:Y:S02]  /*f460*/  STG.E.128 desc[UR36][R24.64], R36 ;  /* 0x0000002418007986 */ /* 0x0005e4000c101d24 */
.L_x_746:
[----:B------:R-:W-:Y:S01]  /*f470*/  VIADD R27, R27, 0x1 ;  /* 0x000000011b1b7836 */ /* 0x000fe20000000000 */
[----:B------:R-:W-:Y:S01]  /*f480*/  IADD3 R43, P1, PT, R43, 0x900, RZ ;  /* 0x000009002b2b7810 */ /* 0x000fe20007f3e0ff */
[--C-:B--2--5:R-:W-:Y:S01]  /*f490*/  HADD2.F32 R24, -RZ, R36.reuse.H0_H0 ;  /* 0x20000024ff187230 */ /* 0x124fe20000004100 */
[----:B------:R-:W-:Y:S01]  /*f4a0*/  IADD3 R41, P2, PT, R41, 0x900, RZ ;  /* 0x0000090029297810 */ /* 0x000fe20007f5e0ff */
[----:B------:R-:W-:Y:S01]  /*f4b0*/  HADD2.F32 R25, -RZ, R36.H1_H1 ;  /* 0x30000024ff197230 */ /* 0x000fe20000004100 */
[----:B------:R-:W-:Y:S01]  /*f4c0*/  ISETP.NE.AND P0, PT, R27, RZ, PT ;  /* 0x000000ff1b00720c */ /* 0x000fe20003f05270 */
        /* <DEDUP_REMOVED lines=11> */
[----:B------:R-:W-:Y:S01]  /*f580*/  FFMA.FTZ R12, R34, R37, R12 ;  /* 0x00000025220c7223 */ /* 0x000fe2000001000c */
[----:B------:R-:W-:Y:S01]  /*f590*/  IADD3 R40, PT, PT, R40, 0x8, RZ ;  /* 0x0000000828287810 */ /* 0x000fe20007ffe0ff */
[----:B------:R-:W-:Y:S01]  /*f5a0*/  FFMA.FTZ R19, R34, R38, R19 ;  /* 0x0000002622137223 */ /* 0x000fe20000010013 */
[----:B------:R-:W-:-:S02]  /*f5b0*/  VIADD R26, R26, 0x10 ;  /* 0x000000101a1a7836 */ /* 0x000fc40000000000 */
[----:B------:R-:W-:Y:S01]  /*f5c0*/  FFMA.FTZ R16, R34, R39, R16 ;  /* 0x0000002722107223 */ /* 0x000fe20000010010 */
[----:B------:R-:W-:Y:S01]  /*f5d0*/  IADD3.X R42, PT, PT, RZ, R42, RZ, P2, !PT ;  /* 0x0000002aff2a7210 */ /* 0x000fe200017fe4ff */
[----:B------:R-:W-:Y:S01]  /*f5e0*/  IMAD.X R52, RZ, RZ, R52, P1 ;  /* 0x000000ffff347224 */ /* 0x000fe200008e0634 */
[----:B------:R-:W-:Y:S06]  /*f5f0*/  @P0 BRA `(.L_x_747) ;  /* 0xfffffffc00300947 */ /* 0x000fec000383ffff */
.L_x_745:
[----:B-1----:R-:W-:Y:S05]  /*f600*/  BSYNC.RECONVERGENT B2 ;  /* 0x0000000000027941 */ /* 0x002fea0003800200 */
.L_x_744:
[----:B------:R-:W-:-:S13]  /*f610*/  ISETP.GE.U32.AND P0, PT, R32, 0x18, PT ;  /* 0x000000182000780c */ /* 0x000fda0003f06070 */
[----:B------:R-:W-:Y:S05]  /*f620*/  @!P0 BRA `(.L_x_743) ;  /* 0x0000000800b48947 */ /* 0x000fea0003800000 */
[----:B------:R-:W1:Y:S02]  /*f630*/  LDCU UR5, c[0x0][0x40c] ;  /* 0x00008180ff0577ac */ /* 0x000e640008000800 */
[----:B-1----:R-:W-:-:S06]  /*f640*/  UISETP.NE.AND UP0, UPT, UR5, URZ, UPT ;  /* 0x000000ff0500728c */ /* 0x002fcc000bf05270 */
[----:B------:R-:W-:-:S13]  /*f650*/  PLOP3.LUT P0, PT, PT, PT, UP0, 0x80, 0x8 ;  /* 0x000000000008781c */ /* 0x000fda0003f0f008 */
.L_x_753:
[----:B------:R-:W-:Y:S01]  /*f660*/  IMAD R37, R40, 0x90, RZ ;  /* 0x0000009028257824 */ /* 0x000fe200078e02ff */
[----:B------:R-:W-:-:S03]  /*f670*/  ISETP.NE.AND P5, PT, R2, RZ, PT ;  /* 0x000000ff0200720c */ /* 0x000fc60003fa5270 */
[----:B------:R-:W-:-:S05]  /*f680*/  IMAD.WIDE.U32 R24, R37, 0x2, R10 ;  /* 0x0000000225187825 */ /* 0x000fca00078e000a */
[----:B------:R1:W5:Y:S01]  /*f690*/  LDG.E.128 R44, desc[UR36][R24.64] ;  /* 0x00000024182c7981 */ /* 0x000362000c1e1d00 */
[----:B------:R-:W-:Y:S04]  /*f6a0*/  BSSY.RECONVERGENT B2, `(.L_x_748) ;  /* 0x0000014000027945 */ /* 0x000fe80003800200 */
[----:B------:R-:W-:Y:S05]  /*f6b0*/  @P0 BRA `(.L_x_749) ;  /* 0x0000000000480947 */ /* 0x000fea0003800000 */
[----:B------:R-:W-:Y:S01]  /*f6c0*/  VOTEU.ANY UP0, P5 ;  /* 0x0000000000ff7886 */ /* 0x000fe20002800100 */
[----:B------:R-:W-:Y:S01]  /*f6d0*/  PLOP3.LUT P0, PT, PT, PT, UP0, 0x80, 0x8 ;  /* 0x000000000008781c */ /* 0x000fe20003f0f008 */
[----:B-1----:R-:W1:-:S12]  /*f6e0*/  LDS.128 R24, [R20] ;  /* 0x0000000014187984 */ /* 0x002e580000000c00 */
[----:B------:R-:W2:Y:S01]  /*f6f0*/  @P0 LDG.E.128 R32, desc[UR36][R28.64] ;  /* 0x000000241c200981 */ /* 0x000ea2000c1e1d00 */
[----:B------:R-:W-:Y:S02]  /*f700*/  PLOP3.LUT P1, PT, PT, PT, UP0, 0x80, 0x8 ;  /* 0x000000000008781c */ /* 0x000fe40003f2f008 */
[----:B------:R-:W-:Y:S02]  /*f710*/  PLOP3.LUT P3, PT, PT, PT, UP0, 0x80, 0x8 ;  /* 0x000000000008781c */ /* 0x000fe40003f6f008 */
[----:B------:R-:W-:Y:S02]  /*f720*/  PLOP3.LUT P0, PT, PT, PT, UP0, 0x80, 0x8 ;  /* 0x000000000008781c */ /* 0x000fe40003f0f008 */
[----:B------:R-:W-:Y:S01]  /*f730*/  PLOP3.LUT P2, PT, PT, PT, UP0, 0x80, 0x8 ;  /* 0x000000000008781c */ /* 0x000fe20003f4f008 */
[----:B-1---5:R-:W-:Y:S02]  /*f740*/  HFMA2 R44, R44, 1, 1, R24 ;  /* 0x3c003c002c2c7831 */ /* 0x022fe40000000018 */
[----:B------:R-:W-:-:S02]  /*f750*/  HADD2 R45, R45, R25 ;  /* 0x000000192d2d7230 */ /* 0x000fc40000000000 */
[----:B------:R-:W-:Y:S02]  /*f760*/  HFMA2 R46, R46, 1, 1, R26 ;  /* 0x3c003c002e2e7831 */ /* 0x000fe4000000001a */
[----:B------:R-:W-:Y:S02]  /*f770*/  HADD2 R47, R47, R27 ;  /* 0x0000001b2f2f7230 */ /* 0x000fe40000000000 */
[----:B------:R-:W-:-:S04]  /*f780*/  IMAD.WIDE.U32 R24, R37, 0x2, R8 ;  /* 0x0000000225187825 */ /* 0x000fc800078e0008 */
[----:B--2---:R-:W-:Y:S02]  /*f790*/  @P1 HFMA2 R45, R45, R33, -RZ ;  /* 0x000000212d2d1231 */ /* 0x004fe400001000ff */
[----:B------:R-:W-:Y:S02]  /*f7a0*/  @P0 HMUL2 R44, R44, R32 ;  /* 0x000000202c2c0232 */ /* 0x000fe40000000000 */
[----:B------:R-:W-:Y:S02]  /*f7b0*/  @P3 HFMA2 R47, R47, R35, -RZ ;  /* 0x000000232f2f3231 */ /* 0x000fe400001000ff */
[----:B------:R-:W-:-:S05]  /*f7c0*/  @P2 HMUL2 R46, R46, R34 ;  /* 0x000000222e2e2232 */ /* 0x000fca0000000000 */
[----:B------:R2:W-:Y:S02]  /*f7d0*/  STG.E.128 desc[UR36][R24.64], R44 ;  /* 0x0000002c18007986 */ /* 0x0005e4000c101d24 */
.L_x_749:
[----:B------:R-:W-:Y:S05]  /*f7e0*/  BSYNC.RECONVERGENT B2 ;  /* 0x0000000000027941 */ /* 0x000fea0003800200 */
.L_x_748:
[C---:B-12---:R-:W-:Y:S01]  /*f7f0*/  IADD3 R25, PT, PT, R37.reuse, 0x480, RZ ;  /* 0x0000048025197810 */ /* 0x046fe20007ffe0ff */
[C---:B------:R-:W-:Y:S01]  /*f800*/  VIADD R41, R37.reuse, 0x900 ;  /* 0x0000090025297836 */ /* 0x040fe20000000000 */
[----:B------:R-:W-:Y:S01]  /*f810*/  IADD3 R55, PT, PT, R37, 0xd80, RZ ;  /* 0x00000d8025377810 */ /* 0x000fe20007ffe0ff */
[----:B------:R-:W-:Y:S02]  /*f820*/  UISETP.NE.AND UP0, UPT, UR11, URZ, UPT ;  /* 0x000000ff0b00728c */ /* 0x000fe4000bf05270 */
[----:B------:R-:W-:-:S04]  /*f830*/  IMAD.WIDE.U32 R36, R25, 0x2, R10 ;  /* 0x0000000219247825 */ /* 0x000fc800078e000a */
[----:B------:R-:W-:Y:S01]  /*f840*/  PLOP3.LUT P0, PT, PT, PT, UP0, 0x80, 0x8 ;  /* 0x000000000008781c */ /* 0x000fe20003f0f008 */
[--C-:B------:R-:W-:Y:S01]  /*f850*/  IMAD.WIDE.U32 R32, R41, 0x2, R10.reuse ;  /* 0x0000000229207825 */ /* 0x100fe200078e000a */
[----:B------:R-:W5:Y:S03]  /*f860*/  LDG.E.128 R36, desc[UR36][R36.64] ;  /* 0x0000002424247981 */ /* 0x000f66000c1e1d00 */
[----:B------:R-:W-:-:S08]  /*f870*/  IMAD.WIDE.U32 R26, R55, 0x2, R10 ;  /* 0x00000002371a7825 */ /* 0x000fd000078e000a */
[----:B------:R-:W-:Y:S05]  /*f880*/  @P0 BRA `(.L_x_750) ;  /* 0x0000000000480947 */ /* 0x000fea0003800000 */
[----:B------:R-:W-:Y:S01]  /*f890*/  VOTEU.ANY UP0, P5 ;  /* 0x0000000000ff7886 */ /* 0x000fe20002800100 */
[----:B------:R-:W-:Y:S01]  /*f8a0*/  PLOP3.LUT P1, PT, PT, PT, UP0, 0x80, 0x8 ;  /* 0x000000000008781c */ /* 0x000fe20003f2f008 */
[----:B------:R-:W1:-:S12]  /*f8b0*/  LDS.128 R56, [R20] ;  /* 0x0000000014387984 */ /* 0x000e580000000c00 */
[----:B------:R-:W2:Y:S01]  /*f8c0*/  @P1 LDG.E.128 R48, desc[UR36][R28.64] ;  /* 0x000000241c301981 */ /* 0x000ea2000c1e1d00 */
[----:B------:R-:W-:Y:S01]  /*f8d0*/  PLOP3.LUT P2, PT, PT, PT, UP0, 0x80, 0x8 ;  /* 0x000000000008781c */ /* 0x000fe20003f4f008 */
[----:B------:R-:W-:Y:S01]  /*f8e0*/  IMAD.WIDE.U32 R24, R25, 0x2, R8 ;  /* 0x0000000219187825 */ /* 0x000fe200078e0008 */
[----:B------:R-:W-:Y:S02]  /*f8f0*/  PLOP3.LUT P4, PT, PT, PT, UP0, 0x80, 0x8 ;  /* 0x000000000008781c */ /* 0x000fe40003f8f008 */
[----:B------:R-:W-:Y:S02]  /*f900*/  PLOP3.LUT P1, PT, PT, PT, UP0, 0x80, 0x8 ;  /* 0x000000000008781c */ /* 0x000fe40003f2f008 */
[----:B------:R-:W-:Y:S01]  /*f910*/  PLOP3.LUT P3, PT, PT, PT, UP0, 0x80, 0x8 ;  /* 0x000000000008781c */ /* 0x000fe20003f6f008 */
[----:B-1---5:R-:W-:Y:S02]  /*f920*/  HFMA2 R36, R36, 1, 1, R56 ;  /* 0x3c003c0024247831 */ /* 0x022fe40000000038 */
[----:B------:R-:W-:-:S02]  /*f930*/  HADD2 R37, R37, R57 ;  /* 0x0000003925257230 */ /* 0x000fc40000000000 */
[----:B------:R-:W-:Y:S02]  /*f940*/  HFMA2 R38, R38, 1, 1, R58 ;  /* 0x3c003c0026267831 */ /* 0x000fe4000000003a */
[----:B------:R-:W-:Y:S02]  /*f950*/  HADD2 R39, R39, R59 ;  /* 0x0000003b27277230 */ /* 0x000fe40000000000 */
[----:B--2---:R-:W-:Y:S02]  /*f960*/  @P2 HFMA2 R37, R37, R49, -RZ ;  /* 0x0000003125252231 */ /* 0x004fe400001000ff */
[----:B------:R-:W-:Y:S02]  /*f970*/  @P1 HMUL2 R36, R36, R48 ;  /* 0x0000003024241232 */ /* 0x000fe40000000000 */
[----:B------:R-:W-:Y:S02]  /*f980*/  @P4 HFMA2 R39, R39, R51, -RZ ;  /* 0x0000003327274231 */ /* 0x000fe400001000ff */
[----:B------:R-:W-:-:S05]  /*f990*/  @P3 HMUL2 R38, R38, R50 ;  /* 0x0000003226263232 */ /* 0x000fca0000000000 */
[----:B------:R1:W-:Y:S02]  /*f9a0*/  STG.E.128 desc[UR36][R24.64], R36 ;  /* 0x0000002418007986 */ /* 0x0003e4000c101d24 */
.L_x_750:
[----:B------:R-:W5:Y:S01]  /*f9b0*/  LDG.E.128 R32, desc[UR36][R32.64] ;  /* 0x0000002420207981 */ /* 0x000f62000c1e1d00 */
[----:B------:R-:W-:Y:S05]  /*f9c0*/  @P0 BRA `(.L_x_751) ;  /* 0x0000000000480947 */ /* 0x000fea0003800000 */
[----:B------:R-:W-:Y:S01]  /*f9d0*/  VOTEU.ANY UP0, P5 ;  /* 0x0000000000ff7886 */ /* 0x000fe20002800100 */
[----:B------:R-:W-:Y:S01]  /*f9e0*/  PLOP3.LUT P1, PT, PT, PT, UP0, 0x80, 0x8 ;  /* 0x000000000008781c */ /* 0x000fe20003f2f008 */
[----:B------:R-:W2:-:S12]  /*f9f0*/  LDS.128 R56, [R20] ;  /* 0x0000000014387984 */ /* 0x000e980000000c00 */
[----:B------:R-:W3:Y:S01]  /*fa00*/  @P1 LDG.E.128 R48, desc[UR36][R28.64] ;  /* 0x000000241c301981 */ /* 0x000ee2000c1e1d00 */
[----:B------:R-:W-:Y:S01]  /*fa10*/  PLOP3.LUT P2, PT, PT, PT, UP0, 0x80, 0x8 ;  /* 0x000000000008781c */ /* 0x000fe20003f4f008 */
[----:B-1----:R-:W-:Y:S01]  /*fa20*/  IMAD.WIDE.U32 R24, R41, 0x2, R8 ;  /* 0x0000000229187825 */ /* 0x002fe200078e0008 */
[----:B------:R-:W-:Y:S02]  /*fa30*/  PLOP3.LUT P4, PT, PT, PT, UP0, 0x80, 0x8 ;  /* 0x000000000008781c */ /* 0x000fe40003f8f008 */
[----:B------:R-:W-:Y:S02]  /*fa40*/  PLOP3.LUT P1, PT, PT, PT, UP0, 0x80, 0x8 ;  /* 0x000000000008781c */ /* 0x000fe40003f2f008 */
[----:B------:R-:W-:Y:S01]  /*fa50*/  PLOP3.LUT P3, PT, PT, PT, UP0, 0x80, 0x8 ;  /* 0x000000000008781c */ /* 0x000fe20003f6f008 */
[----:B--2--5:R-:W-:Y:S02]  /*fa60*/  HFMA2 R33, R33, 1, 1, R57 ;  /* 0x3c003c0021217831 */ /* 0x024fe40000000039 */
        /* <DEDUP_REMOVED lines=8> */
.L_x_751:
[----:B-12---:R-:W5:Y:S01]  /*faf0*/  LDG.E.128 R24, desc[UR36][R26.64] ;  /* 0x000000241a187981 */ /* 0x006f62000c1e1d00 */
[----:B------:R-:W-:Y:S02]  /*fb00*/  VIADD R42, R40, -UR10 ;  /* 0x8000000a282a7c36 */ /* 0x000fe40008000000 */
[--C-:B-----5:R-:W-:Y:S02]  /*fb10*/  HADD2.F32 R49, -RZ, R46.reuse.H0_H0 ;  /* 0x2000002eff317230 */ /* 0x120fe40000004100 */
[----:B------:R-:W-:Y:S01]  /*fb20*/  HADD2.F32 R46, -RZ, R46.H1_H1 ;  /* 0x3000002eff2e7230 */ /* 0x000fe20000004100 */
[----:B------:R-:W-:Y:S01]  /*fb30*/  LEA R52, R42, R23, 0x1 ;  /* 0x000000172a347211 */ /* 0x000fe200078e08ff */
[----:B------:R-:W-:Y:S02]  /*fb40*/  HADD2.F32 R43, -RZ, R44.H1_H1 ;  /* 0x3000002cff2b7230 */ /* 0x000fe40000004100 */
[--C-:B------:R-:W-:Y:S02]  /*fb50*/  HADD2.F32 R48, -RZ, R47.reuse.H0_H0 ;  /* 0x2000002fff307230 */ /* 0x100fe40000004100 */
[----:B------:R-:W1:Y:S01]  /*fb60*/  LDS.U16 R41, [R52] ;  /* 0x0000000034297984 */ /* 0x000e620000000400 */
[----:B------:R-:W-:-:S03]  /*fb70*/  HADD2.F32 R47, -RZ, R47.H1_H1 ;  /* 0x3000002fff2f7230 */ /* 0x000fc60000004100 */
[----:B------:R-:W2:Y:S04]  /*fb80*/  LDS.U16 R50, [R52+0x10] ;  /* 0x0000100034327984 */ /* 0x000ea80000000400 */
[----:B------:R-:W3:Y:S01]  /*fb90*/  LDS.U16 R51, [R52+0x20] ;  /* 0x0000200034337984 */ /* 0x000ee20000000400 */
[----:B-1----:R-:W-:Y:S02]  /*fba0*/  HADD2.F32 R42, -RZ, R41.H0_H0 ;  /* 0x20000029ff2a7230 */ /* 0x002fe40000004100 */
[----:B------:R-:W-:Y:S02]  /*fbb0*/  HADD2.F32 R41, -RZ, R44.H0_H0 ;  /* 0x2000002cff297230 */ /* 0x000fe40000004100 */
[--C-:B------:R-:W-:Y:S02]  /*fbc0*/  HADD2.F32 R44, -RZ, R45.reuse.H0_H0 ;  /* 0x2000002dff2c7230 */ /* 0x100fe40000004100 */
[----:B------:R-:W-:Y:S01]  /*fbd0*/  FFMA.FTZ R46, R42, R46, R19 ;  /* 0x0000002e2a2e7223 */ /* 0x000fe20000010013 */
[----:B------:R-:W-:-:S02]  /*fbe0*/  HADD2.F32 R45, -RZ, R45.H1_H1 ;  /* 0x3000002dff2d7230 */ /* 0x000fc40000004100 */
[C---:B------:R-:W-:Y:S01]  /*fbf0*/  FFMA.FTZ R18, R42.reuse, R43, R18 ;  /* 0x0000002b2a127223 */ /* 0x040fe20000010012 */
[C---:B------:R-:W-:Y:S01]  /*fc00*/  FFMA.FTZ R48, R42.reuse, R48, R17 ;  /* 0x000000302a307223 */ /* 0x040fe20000010011 */
[--C-:B------:R-:W-:Y:S02]  /*fc10*/  HADD2.F32 R19, -RZ, R37.reuse.H0_H0 ;  /* 0x20000025ff137230 */ /* 0x100fe40000004100 */
[C---:B------:R-:W-:Y:S01]  /*fc20*/  FFMA.FTZ R53, R42.reuse, R41, R21 ;  /* 0x000000292a357223 */ /* 0x040fe20000010015 */
[----:B--2---:R-:W-:Y:S02]  /*fc30*/  HADD2.F32 R50, -RZ, R50.H0_H0 ;  /* 0x20000032ff327230 */ /* 0x004fe40000004100 */
[C---:B------:R-:W-:Y:S01]  /*fc40*/  FFMA.FTZ R44, R42.reuse, R44, R15 ;  /* 0x0000002c2a2c7223 */ /* 0x040fe2000001000f */
[----:B------:R-:W-:Y:S02]  /*fc50*/  HADD2.F32 R17, -RZ, R36.H1_H1 ;  /* 0x30000024ff117230 */ /* 0x000fe40000004100 */
[----:B------:R-:W-:Y:S01]  /*fc60*/  FFMA.FTZ R12, R42, R45, R12 ;  /* 0x0000002d2a0c7223 */ /* 0x000fe2000001000c */
[----:B------:R-:W-:-:S02]  /*fc70*/  HADD2.F32 R37, -RZ, R37.H1_H1 ;  /* 0x30000025ff257230 */ /* 0x000fc40000004100 */
[C---:B------:R-:W-:Y:S01]  /*fc80*/  FFMA.FTZ R14, R42.reuse, R49, R14 ;  /* 0x000000312a0e7223 */ /* 0x040fe2000001000e */
[--C-:B------:R-:W-:Y:S02]  /*fc90*/  HADD2.F32 R43, -RZ, R39.reuse.H0_H0 ;  /* 0x20000027ff2b7230 */ /* 0x100fe40000004100 */
[----:B------:R-:W-:Y:S01]  /*fca0*/  FFMA.FTZ R16, R42, R47, R16 ;  /* 0x0000002f2a107223 */ /* 0x000fe20000010010 */
[----:B------:R-:W-:Y:S02]  /*fcb0*/  HADD2.F32 R21, -RZ, R38.H0_H0 ;  /* 0x20000026ff157230 */ /* 0x000fe40000004100 */
[C---:B------:R-:W-:Y:S01]  /*fcc0*/  FFMA.FTZ R17, R50.reuse, R17, R18 ;  /* 0x0000001132117223 */ /* 0x040fe20000010012 */
[----:B------:R-:W-:Y:S02]  /*fcd0*/  HADD2.F32 R39, -RZ, R39.H1_H1 ;  /* 0x30000027ff277230 */ /* 0x000fe40000004100 */
[----:B------:R-:W-:Y:S01]  /*fce0*/  FFMA.FTZ R37, R50, R37, R12 ;  /* 0x0000002532257223 */ /* 0x000fe2000001000c */
[----:B------:R-:W-:-:S02]  /*fcf0*/  HADD2.F32 R15, -RZ, R36.H0_H0 ;  /* 0x20000024ff0f7230 */ /* 0x000fc40000004100 */
[C---:B------:R-:W-:Y:S01]  /*fd00*/  FFMA.FTZ R21, R50.reuse, R21, R14 ;  /* 0x0000001532157223 */ /* 0x040fe2000001000e */
[----:B------:R-:W-:Y:S02]  /*fd10*/  HADD2.F32 R41, -RZ, R38.H1_H1 ;  /* 0x30000026ff297230 */ /* 0x000fe40000004100 */
[C---:B------:R-:W-:Y:S01]  /*fd20*/  FFMA.FTZ R39, R50.reuse, R39, R16 ;  /* 0x0000002732277223 */ /* 0x040fe20000010010 */
[----:B---3--:R-:W-:Y:S02]  /*fd30*/  HADD2.F32 R51, -RZ, R51.H0_H0 ;  /* 0x20000033ff337230 */ /* 0x008fe40000004100 */
[C---:B------:R-:W-:Y:S01]  /*fd40*/  FFMA.FTZ R42, R50.reuse, R15, R53 ;  /* 0x0000000f322a7223 */ /* 0x040fe20000010035 */
[----:B------:R-:W-:Y:S02]  /*fd50*/  HADD2.F32 R12, -RZ, R32.H0_H0 ;  /* 0x20000020ff0c7230 */ /* 0x000fe40000004100 */
[----:B------:R-:W-:Y:S01]  /*fd60*/  FFMA.FTZ R19, R50, R19, R44 ;  /* 0x0000001332137223 */ /* 0x000fe2000001002c */
[----:B------:R-:W-:-:S02]  /*fd70*/  HADD2.F32 R18, -RZ, R34.H0_H0 ;  /* 0x20000022ff127230 */ /* 0x000fc40000004100 */
[C---:B------:R-:W-:Y:S01]  /*fd80*/  FFMA.FTZ R41, R50.reuse, R41, R46 ;  /* 0x0000002932297223 */ /* 0x040fe2000001002e */
[----:B------:R-:W-:Y:S02]  /*fd90*/  HADD2.F32 R32, -RZ, R32.H1_H1 ;  /* 0x30000020ff207230 */ /* 0x000fe40000004100 */
[----:B------:R-:W-:Y:S01]  /*fda0*/  FFMA.FTZ R43, R50, R43, R48 ;  /* 0x0000002b322b7223 */ /* 0x000fe20000010030 */
[--C-:B------:R-:W-:Y:S02]  /*fdb0*/  HADD2.F32 R14, -RZ, R33.reuse.H0_H0 ;  /* 0x20000021ff0e7230 */ /* 0x100fe40000004100 */
        /* <DEDUP_REMOVED lines=9> */
[C---:B------:R-:W-:Y:S01]  /*fe50*/  FFMA.FTZ R34, R51.reuse, R34, R41 ;  /* 0x0000002233227223 */ /* 0x040fe20000010029 */
[C---:B------:R-:W-:Y:S01]  /*fe60*/  FFMA.FTZ R36, R51.reuse, R36, R43 ;  /* 0x0000002433247223 */ /* 0x040fe2000001002b */
[----:B------:R-:W-:Y:S01]  /*fe70*/  FFMA.FTZ R38, R51, R38, R39 ;  /* 0x0000002633267223 */ /* 0x000fe20000010027 */
[----:B------:R-:W-:Y:S06]  /*fe80*/  @P0 BRA `(.L_x_752) ;  /* 0x0000000000480947 */ /* 0x000fec0003800000 */
        /* <DEDUP_REMOVED lines=9> */
[----:B-1----:R-:W-:Y:S02]  /*ff20*/  HFMA2 R24, R24, 1, 1, R48 ;  /* 0x3c003c0018187831 */ /* 0x002fe40000000030 */
        /* <DEDUP_REMOVED lines=8> */
.L_x_752:
[----:B------:R-:W2:Y:S01]  /*ffb0*/  LDS.U16 R12, [R52+0x30] ;  /* 0x00003000340c7984 */ /* 0x000ea20000000400 */
[----:B------:R-:W-:Y:S02]  /*ffc0*/  VIADD R40, R40, 0x20 ;  /* 0x0000002028287836 */ /* 0x000fe40000000000 */
[----:B-1----:R-:W-:Y:S02]  /*ffd0*/  HADD2.F32 R15, -RZ, R24.H1_H1 ;  /* 0x30000018ff0f7230 */ /* 0x002fe40000004100 */
[--C-:B------:R-:W-:Y:S01]  /*ffe0*/  HADD2.F32 R17, -RZ, R25.reuse.H0_H0 ;  /* 0x20000019ff117230 */ /* 0x100fe20000004100 */
[----:B------:R-:W-:Y:S01]  /*fff0*/  ISETP.GE.AND P1, PT, R40, R31, PT ;  /* 0x0000001f2800720c */ /* 0x000fe20003f26270 */
[----:B------:R-:W-:Y:S02]  /*10000*/  HADD2.F32 R19, -RZ, R26.H0_H0 ;  /* 0x2000001aff137230 */ /* 0x000fe40000004100 */
[----:B------:R-:W-:Y:S02]  /*10010*/  HADD2.F32 R21, -RZ, R24.H0_H0 ;  /* 0x20000018ff157230 */ /* 0x000fe40000004100 */
[----:B------:R-:W-:-:S02]  /*10020*/  HADD2.F32 R25, -RZ, R25.H1_H1 ;  /* 0x30000019ff197230 */ /* 0x000fc40000004100 */
[----:B------:R-:W-:Y:S02]  /*10030*/  HADD2.F32 R33, -RZ, R26.H1_H1 ;  /* 0x3000001aff217230 */ /* 0x000fe40000004100 */
[--C-:B------:R-:W-:Y:S02]  /*10040*/  HADD2.F32 R35, -RZ, R27.reuse.H0_H0 ;  /* 0x2000001bff237230 */ /* 0x100fe40000004100 */
[----:B------:R-:W-:Y:S02]  /*10050*/  HADD2.F32 R27, -RZ, R27.H1_H1 ;  /* 0x3000001bff1b7230 */ /* 0x000fe40000004100 */
[----:B--2---:R-:W-:-:S05]  /*10060*/  HADD2.F32 R16, -RZ, R12.H0_H0 ;  /* 0x2000000cff107230 */ /* 0x004fca0000004100 */
        /* <DEDUP_REMOVED lines=9> */
.L_x_743:
[----:B-1----:R-:W-:Y:S05]  /*10100*/  BSYNC.RECONVERGENT B1 ;  /* 0x0000000000017941 */ /* 0x002fea0003800200 */
.L_x_742:
[----:B------:R-:W-:Y:S01]  /*10110*/  ISETP.GE.AND P0, PT, R30, UR14, PT ;  /* 0x0000000e1e007c0c */ /* 0x000fe2000bf06270 */
[----:B------:R-:W-:-:S12]  /*10120*/  BSSY.RECONVERGENT B1, `(.L_x_754) ;  /* 0x00000f4000017945 */ /* 0x000fd80003800200 */
[----:B------:R-:W-:Y:S05]  /*10130*/  @P0 BRA `(.L_x_755) ;  /* 0x0000000c00c80947 */ /* 0x000fea0003800000 */
[----:B------:R-:W1:Y:S01]  /*10140*/  LDCU UR5, c[0x0][0x3f8] ;  /* 0x00007f00ff0577ac */ /* 0x000e620008000800 */
[----:B------:R-:W-:Y:S01]  /*10150*/  IADD3 R28, PT, PT, R30, 0x8, RZ ;  /* 0x000000081e1c7810 */ /* 0x000fe20007ffe0ff */
[----:B------:R-:W2:Y:S01]  /*10160*/  LDC.64 R24, c[0x0][0x458] ;  /* 0x00011600ff187b82 */ /* 0x000ea20000000a00 */
[----:B------:R-:W-:Y:S01]  /*10170*/  BSSY.RECONVERGENT B2, `(.L_x_756) ;  /* 0x0000053000027945 */ /* 0x000fe20003800200 */
[----:B------:R-:W-:Y:S01]  /*10180*/  ULOP3.LUT UR6, URZ, UR10, URZ, 0x33, !UPT ;  /* 0x0000000aff067292 */ /* 0x000fe2000f8e33ff */
[----:B------:R-:W-:-:S05]  /*10190*/  VIMNMX R27, PT, PT, R28, UR14, !PT ;  /* 0x0000000e1c1b7c48 */ /* 0x000fca000ffe0100 */
[----:B------:R-:W-:-:S04]  /*101a0*/  IADD3 R29, PT, PT, -R0, UR6, R27 ;  /* 0x00000006001d7c10 */ /* 0x000fc8000fffe11b */
[----:B------:R-:W-:Y:S01]  /*101b0*/  LOP3.LUT P0, RZ, R29, 0x8, RZ, 0xc0, !PT ;  /* 0x000000081dff7812 */ /* 0x000fe2000780c0ff */
[----:B-1----:R-:W-:-:S06]  /*101c0*/  UIMAD UR5, UR38, UR5, UR16 ;  /* 0x00000005260572a4 */ /* 0x002fcc000f8e0210 */
[----:B------:R-:W-:-:S04]  /*101d0*/  IMAD.U32 R26, RZ, RZ, UR5 ;  /* 0x00000005ff1a7e24 */ /* 0x000fc8000f8e00ff */
[----:B------:R-:W-:Y:S01]  /*101e0*/  IMAD R27, R26, 0x90, R13 ;  /* 0x000000901a1b7824 */ /* 0x000fe200078e020d */
[----:B------:R-:W-:-:S03]  /*101f0*/  MOV R26, R30 ;  /* 0x0000001e001a7202 */ /* 0x000fc60000000f00 */
[----:B--2---:R-:W-:Y:S01]  /*10200*/  IMAD.WIDE R24, R27, 0x2, R24 ;  /* 0x000000021b187825 */ /* 0x004fe200078e0218 */
[----:B------:R-:W-:Y:S06]  /*10210*/  @P0 BRA `(.L_x_757) ;  /* 0x0000000400200947 */ /* 0x000fec0003800000 */
[----:B------:R-:W1:Y:S01]  /*10220*/  LDC R31, c[0x0][0x3f4] ;  /* 0x0000fd00ff1f7b82 */ /* 0x000e620000000800 */
[----:B------:R-:W-:Y:S01]  /*10230*/  IMAD.MOV.U32 R26, RZ, RZ, R28 ;  /* 0x000000ffff1a7224 */ /* 0x000fe200078e001c */
[----:B-1----:R-:W-:-:S13]  /*10240*/  ISETP.GE.AND P0, PT, R30, R31, PT ;  /* 0x0000001f1e00720c */ /* 0x002fda0003f06270 */
[----:B------:R-:W-:Y:S05]  /*10250*/  @!P0 BRA `(.L_x_757) ;  /* 0x0000000400108947 */ /* 0x000fea0003800000 */
[----:B------:R-:W-:Y:S01]  /*10260*/  IABS R33, R31 ;  /* 0x0000001f00217213 */ /* 0x000fe20000000000 */
[----:B------:R-:W1:Y:S01]  /*10270*/  LDCU UR5, c[0x0][0x40c] ;  /* 0x00008180ff0577ac */ /* 0x000e620008000800 */
[----:B------:R-:W-:Y:S02]  /*10280*/  IABS R36, R30 ;  /* 0x0000001e00247213 */ /* 0x000fe40000000000 */
[----:B------:R-:W2:Y:S01]  /*10290*/  I2F.RP R32, R33 ;  /* 0x0000002100207306 */ /* 0x000ea20000209400 */
[----:B------:R-:W-:Y:S02]  /*102a0*/  ISETP.GE.AND P1, PT, R30, RZ, PT ;  /* 0x000000ff1e00720c */ /* 0x000fe40003f26270 */
[----:B------:R-:W-:-:S05]  /*102b0*/  ISETP.NE.AND P2, PT, R31, RZ, PT ;  /* 0x000000ff1f00720c */ /* 0x000fca0003f45270 */
[----:B--2---:R-:W2:Y:S02]  /*102c0*/  MUFU.RCP R32, R32 ;  /* 0x0000002000207308 */ /* 0x004ea40000001000 */
[----:B--2---:R-:W-:-:S06]  /*102d0*/  IADD3 R34, PT, PT, R32, 0xffffffe, RZ ;  /* 0x0ffffffe20227810 */ /* 0x004fcc0007ffe0ff */
[----:B------:R-:W2:Y:S02]  /*102e0*/  F2I.FTZ.U32.TRUNC.NTZ R27, R34 ;  /* 0x00000022001b7305 */ /* 0x000ea4000021f000 */
[----:B--2---:R-:W-:-:S04]  /*102f0*/  IMAD.MOV R26, RZ, RZ, -R27 ;  /* 0x000000ffff1a7224 */ /* 0x004fc800078e0a1b */
[----:B------:R-:W-:Y:S02]  /*10300*/  IMAD R35, R26, R33, RZ ;  /* 0x000000211a237224 */ /* 0x000fe400078e02ff */
[----:B------:R-:W-:-:S05]  /*10310*/  HFMA2 R26, -RZ, RZ, 0, 0 ;  /* 0x00000000ff1a7431 */ /* 0x000fca00000001ff */
[----:B------:R-:W-:-:S04]  /*10320*/  IMAD.HI.U32 R26, R27, R35, R26 ;  /* 0x000000231b1a7227 */ /* 0x000fc800078e001a */
[----:B------:R-:W-:-:S04]  /*10330*/  IMAD.MOV.U32 R27, RZ, RZ, R36 ;  /* 0x000000ffff1b7224 */ /* 0x000fc800078e0024 */
[----:B------:R-:W-:-:S05]  /*10340*/  IMAD.HI.U32 R26, R26, R27, RZ ;  /* 0x0000001b1a1a7227 */ /* 0x000fca00078e00ff */
[----:B------:R-:W-:-:S05]  /*10350*/  IADD3 R26, PT, PT, -R26, RZ, RZ ;  /* 0x000000ff1a1a7210 */ /* 0x000fca0007ffe1ff */
[----:B------:R-:W-:-:S05]  /*10360*/  IMAD R26, R33, R26, R27 ;  /* 0x0000001a211a7224 */ /* 0x000fca00078e021b */
[----:B------:R-:W-:-:S13]  /*10370*/  ISETP.GT.U32.AND P0, PT, R33, R26, PT ;  /* 0x0000001a2100720c */ /* 0x000fda0003f04070 */
[----:B------:R-:W-:-:S05]  /*10380*/  @!P0 IMAD.IADD R26, R26, 0x1, -R33 ;  /* 0x000000011a1a8824 */ /* 0x000fca00078e0a21 */
[----:B------:R-:W-:-:S13]  /*10390*/  ISETP.GT.U32.AND P0, PT, R33, R26, PT ;  /* 0x0000001a2100720c */ /* 0x000fda0003f04070 */
[----:B------:R-:W-:-:S05]  /*103a0*/  @!P0 IADD3 R26, PT, PT, R26, -R33, RZ ;  /* 0x800000211a1a8210 */ /* 0x000fca0007ffe0ff */
[----:B------:R-:W-:Y:S01]  /*103b0*/  @!P1 IMAD.MOV R26, RZ, RZ, -R26 ;  /* 0x000000ffff1a9224 */ /* 0x000fe200078e0a1a */
[----:B------:R-:W-:-:S05]  /*103c0*/  @!P2 LOP3.LUT R26, RZ, R31, RZ, 0x33, !PT ;  /* 0x0000001fff1aa212 */ /* 0x000fca00078e33ff */
[----:B------:R-:W-:-:S04]  /*103d0*/  IMAD R27, R26, 0x90, RZ ;  /* 0x000000901a1b7824 */ /* 0x000fc800078e02ff */
[----:B------:R-:W-:-:S05]  /*103e0*/  IMAD.WIDE.U32 R26, R27, 0x2, R10 ;  /* 0x000000021b1a7825 */ /* 0x000fca00078e000a */
[----:B------:R2:W5:Y:S01]  /*103f0*/  LDG.E.128 R32, desc[UR36][R26.64] ;  /* 0x000000241a207981 */ /* 0x000562000c1e1d00 */
[----:B------:R-:W-:Y:S01]  /*10400*/  LEA R31, R0, R23, 0x1 ;  /* 0x00000017001f7211 */ /* 0x000fe200078e08ff */
[----:B-1----:R-:W-:-:S05]  /*10410*/  UISETP.NE.AND UP0, UPT, UR5, URZ, UPT ;  /* 0x000000ff0500728c */ /* 0x002fca000bf05270 */
[----:B------:R-:W1:Y:S02]  /*10420*/  LDS.U16 R31, [R31] ;  /* 0x000000001f1f7984 */ /* 0x000e640000000400 */
[----:B-1----:R-:W-:Y:S02]  /*10430*/  HADD2.F32 R40, -RZ, R31.H0_H0 ;  /* 0x2000001fff287230 */ /* 0x002fe40000004100 */
[----:B--2---:R-:W-:Y:S05]  /*10440*/  BRA.U UP0, `(.L_x_758) ;  /* 0x0000000100507547 */ /* 0x004fea000b800000 */
[----:B------:R-:W-:Y:S01]  /*10450*/  ISETP.NE.AND P3, PT, R2, RZ, PT ;  /* 0x000000ff0200720c */ /* 0x000fe20003f65270 */
[----:B------:R-:W1:-:S12]  /*10460*/  LDS.128 R44, [R20] ;  /* 0x00000000142c7984 */ /* 0x000e580000000c00 */
[----:B------:R-:W-:Y:S01]  /*10470*/  VOTEU.ANY UP0, P3 ;  /* 0x0000000000ff7886 */ /* 0x000fe20001800100 */
[----:B------:R-:W-:-:S13]  /*10480*/  PLOP3.LUT P0, PT, PT, PT, UP0, 0x80, 0x8 ;  /* 0x000000000008781c */ /* 0x000fda0003f0f008 */
[----:B------:R-:W2:Y:S01]  /*10490*/  @P0 LDG.E.128 R36, desc[UR36][R24.64] ;  /* 0x0000002418240981 */ /* 0x000ea2000c1e1d00 */
[----:B------:R-:W-:Y:S01]  /*104a0*/  PLOP3.LUT P1, PT, PT, PT, UP0, 0x80, 0x8 ;  /* 0x000000000008781c */ /* 0x000fe20003f2f008 */
[----:B------:R-:W-:Y:S01]  /*104b0*/  IMAD R27, R30, 0x90, RZ ;  /* 0x000000901e1b7824 */ /* 0x000fe200078e02ff */
[----:B------:R-:W-:Y:S02]  /*104c0*/  PLOP3.LUT P3, PT, PT, PT, UP0, 0x80, 0x8 ;  /* 0x000000000008781c */ /* 0x000fe40003f6f008 */
[----:B------:R-:W-:Y:S01]  /*104d0*/  PLOP3.LUT P0, PT, PT, PT, UP0, 0x80, 0x8 ;  /* 0x000000000008781c */ /* 0x000fe20003f0f008 */
[----:B------:R-:W-:Y:S01]  /*104e0*/  IMAD.WIDE.U32 R26, R27, 0x2, R8 ;  /* 0x000000021b1a7825 */ /* 0x000fe200078e0008 */
[----:B------:R-:W-:-:S03]  /*104f0*/  PLOP3.LUT P2, PT, PT, PT, UP0, 0x80, 0x8 ;  /* 0x000000000008781c */ /* 0x000fc60003f4f008 */
        /* <DEDUP_REMOVED lines=9> */
.L_x_758:
[--C-:B-1---5:R-:W-:Y:S02]  /*10590*/  HADD2.F32 R26, -RZ, R32.reuse.H0_H0 ;  /* 0x20000020ff1a7230 */ /* 0x122fe40000004100 */
[----:B------:R-:W-:Y:S02]  /*105a0*/  HADD2.F32 R27, -RZ, R32.H1_H1 ;  /* 0x30000020ff1b7230 */ /* 0x000fe40000004100 */
        /* <DEDUP_REMOVED lines=12> */
[----:B------:R-:W-:-:S02]  /*10670*/  IMAD.MOV.U32 R26, RZ, RZ, R28 ;  /* 0x000000ffff1a7224 */ /* 0x000fc400078e001c */
[C---:B------:R-:W-:Y:S01]  /*10680*/  FFMA.FTZ R19, R40.reuse, R34, R19 ;  /* 0x0000002228137223 */ /* 0x040fe20000010013 */
[----:B------:R-:W-:-:S07]  /*10690*/  FFMA.FTZ R16, R40, R35, R16 ;  /* 0x0000002328107223 */ /* 0x000fce0000010010 */
.L_x_757:
[----:B------:R-:W-:Y:S05]  /*106a0*/  BSYNC.RECONVERGENT B2 ;  /* 0x0000000000027941 */ /* 0x000fea0003800200 */
.L_x_756:
[----:B------:R-:W-:-:S13]  /*106b0*/  ISETP.GE.U32.AND P0, PT, R29, 0x8, PT ;  /* 0x000000081d00780c */ /* 0x000fda0003f06070 */
[----:B------:R-:W-:Y:S05]  /*106c0*/  @!P0 BRA `(.L_x_755) ;  /* 0x0000000800648947 */ /* 0x000fea0003800000 */
[C---:B------:R-:W-:Y:S01]  /*106d0*/  LEA R27, R26.reuse, UR7, 0x1 ;  /* 0x000000071a1b7c11 */ /* 0x040fe2000f8e08ff */
[----:B------:R-:W-:Y:S01]  /*106e0*/  IMAD R29, R26, 0x90, RZ ;  /* 0x000000901a1d7824 */ /* 0x000fe200078e02ff */
[----:B------:R-:W-:-:S05]  /*106f0*/  MOV R28, UR10 ;  /* 0x0000000a001c7c02 */ /* 0x000fca0008000f00 */
[----:B------:R-:W-:Y:S02]  /*10700*/  IMAD R27, R28, -0x2, R27 ;  /* 0xfffffffe1c1b7824 */ /* 0x000fe400078e021b */
[----:B------:R-:W-:-:S03]  /*10710*/  VIADD R28, R26, 0x8 ;  /* 0x000000081a1c7836 */ /* 0x000fc60000000000 */
[----:B------:R-:W-:-:S07]  /*10720*/  IADD3 R22, PT, PT, R27, 0x10, R22 ;  /* 0x000000101b167810 */ /* 0x000fce0007ffe016 */
.L_x_765:
[----:B------:R-:W1:Y:S01]  /*10730*/  LDC R45, c[0x0][0x3f4] ;  /* 0x0000fd00ff2d7b82 */ /* 0x000e620000000800 */
[----:B------:R-:W-:Y:S01]  /*10740*/  IADD3 R30, PT, PT, R28, -0x8, RZ ;  /* 0xfffffff81c1e7810 */ /* 0x000fe20007ffe0ff */
[----:B------:R-:W-:Y:S03]  /*10750*/  BSSY.RECONVERGENT B2, `(.L_x_759) ;  /* 0x0000044000027945 */ /* 0x000fe60003800200 */
[----:B-1----:R-:W-:-:S13]  /*10760*/  ISETP.GE.AND P0, PT, R30, R45, PT ;  /* 0x0000002d1e00720c */ /* 0x002fda0003f06270 */
[----:B------:R-:W-:Y:S05]  /*10770*/  @!P0 BRA `(.L_x_760) ;  /* 0x0000000400048947 */ /* 0x000fea0003800000 */
[----:B------:R-:W-:Y:S01]  /*10780*/  IABS R31, R45 ;  /* 0x0000002d001f7213 */ /* 0x000fe20000000000 */
[----:B------:R-:W1:Y:S01]  /*10790*/  LDCU UR5, c[0x0][0x40c] ;  /* 0x00008180ff0577ac */ /* 0x000e620008000800 */
[----:B------:R-:W-:Y:S02]  /*107a0*/  IABS R34, R30 ;  /* 0x0000001e00227213 */ /* 0x000fe40000000000 */
[----:B------:R-:W2:Y:S01]  /*107b0*/  I2F.RP R32, R31 ;  /* 0x0000001f00207306 */ /* 0x000ea20000209400 */
[----:B------:R-:W-:Y:S02]  /*107c0*/  ISETP.GE.AND P1, PT, R30, RZ, PT ;  /* 0x000000ff1e00720c */ /* 0x000fe40003f26270 */
[----:B------:R-:W-:Y:S01]  /*107d0*/  ISETP.NE.AND P2, PT, R45, RZ, PT ;  /* 0x000000ff2d00720c */ /* 0x000fe20003f45270 */
[----:B------:R-:W3:Y:S04]  /*107e0*/  LDS.U16 R30, [R22+-0x10] ;  /* 0xfffff000161e7984 */ /* 0x000ee80000000400 */
[----:B--2---:R-:W2:Y:S02]  /*107f0*/  MUFU.RCP R32, R32 ;  /* 0x0000002000207308 */ /* 0x004ea40000001000 */
[----:B--2---:R-:W-:-:S06]  /*10800*/  VIADD R33, R32, 0xffffffe ;  /* 0x0ffffffe20217836 */ /* 0x004fcc0000000000 */
[----:B------:R-:W2:Y:S02]  /*10810*/  F2I.FTZ.U32.TRUNC.NTZ R27, R33 ;  /* 0x00000021001b7305 */ /* 0x000ea4000021f000 */
[----:B--2---:R-:W-:-:S05]  /*10820*/  IADD3 R26, PT, PT, RZ, -R27, RZ ;  /* 0x8000001bff1a7210 */ /* 0x004fca0007ffe0ff */
[----:B------:R-:W-:Y:S02]  /*10830*/  IMAD R35, R26, R31, RZ ;  /* 0x0000001f1a237224 */ /* 0x000fe400078e02ff */
[----:B------:R-:W-:-:S04]  /*10840*/  IMAD.MOV.U32 R26, RZ, RZ, RZ ;  /* 0x000000ffff1a7224 */ /* 0x000fc800078e00ff */
[----:B------:R-:W-:Y:S01]  /*10850*/  IMAD.HI.U32 R26, R27, R35, R26 ;  /* 0x000000231b1a7227 */ /* 0x000fe200078e001a */
[----:B------:R-:W-:-:S05]  /*10860*/  MOV R27, R34 ;  /* 0x00000022001b7202 */ /* 0x000fca0000000f00 */
        /* <DEDUP_REMOVED lines=8> */
[----:B------:R-:W-:-:S05]  /*108f0*/  @!P2 LOP3.LUT R26, RZ, R45, RZ, 0x33, !PT ;  /* 0x0000002dff1aa212 */ /* 0x000fca00078e33ff */
[----:B------:R-:W-:-:S04]  /*10900*/  IMAD R27, R26, 0x90, RZ ;  /* 0x000000901a1b7824 */ /* 0x000fc800078e02ff */
[----:B------:R-:W-:-:S05]  /*10910*/  IMAD.WIDE.U32 R26, R27, 0x2, R10 ;  /* 0x000000021b1a7825 */ /* 0x000fca00078e000a */
[----:B------:R2:W5:Y:S01]  /*10920*/  LDG.E.128 R32, desc[UR36][R26.64] ;  /* 0x000000241a207981 */ /* 0x000562000c1e1d00 */
[----:B-1----:R-:W-:Y:S01]  /*10930*/  UISETP.NE.AND UP0, UPT, UR5, URZ, UPT ;  /* 0x000000ff0500728c */ /* 0x002fe2000bf05270 */
[----:B---3--:R-:W-:-:S08]  /*10940*/  HADD2.F32 R30, -RZ, R30.H0_H0 ;  /* 0x2000001eff1e7230 */ /* 0x008fd00000004100 */
[----:B--2---:R-:W-:Y:S05]  /*10950*/  BRA.U UP0, `(.L_x_761) ;  /* 0x00000001004c7547 */ /* 0x004fea000b800000 */
[----:B------:R-:W-:Y:S01]  /*10960*/  ISETP.NE.AND P3, PT, R2, RZ, PT ;  /* 0x000000ff0200720c */ /* 0x000fe20003f65270 */
[----:B------:R-:W1:-:S12]  /*10970*/  LDS.128 R36, [R20] ;  /* 0x0000000014247984 */ /* 0x000e580000000c00 */
[----:B------:R-:W-:Y:S01]  /*10980*/  VOTEU.ANY UP0, P3 ;  /* 0x0000000000ff7886 */ /* 0x000fe20001800100 */
[----:B------:R-:W-:-:S13]  /*10990*/  PLOP3.LUT P0, PT, PT, PT, UP0, 0x80, 0x8 ;  /* 0x000000000008781c */ /* 0x000fda0003f0f008 */
        /* <DEDUP_REMOVED lines=15> */
.L_x_761:
        /* <DEDUP_REMOVED lines=16> */
.L_x_760:
[----:B------:R-:W-:Y:S05]  /*10b90*/  BSYNC.RECONVERGENT B2 ;  /* 0x0000000000027941 */ /* 0x000fea0003800200 */
.L_x_759:
[----:B------:R-:W-:Y:S01]  /*10ba0*/  ISETP.GE.AND P0, PT, R28, R45, PT ;  /* 0x0000002d1c00720c */ /* 0x000fe20003f06270 */
[----:B------:R-:W-:-:S12]  /*10bb0*/  BSSY.RECONVERGENT B2, `(.L_x_762) ;  /* 0x0000044000027945 */ /* 0x000fd80003800200 */
        /* <DEDUP_REMOVED lines=8> */
[----:B--2---:R-:W-:Y:S02]  /*10c40*/  VIADD R32, R30, 0xffffffe ;  /* 0x0ffffffe1e207836 */ /* 0x004fe40000000000 */
[----:B------:R-:W2:Y:S04]  /*10c50*/  LDS.U16 R30, [R22] ;  /* 0x00000000161e7984 */ /* 0x000ea80000000400 */
[----:B------:R-:W3:Y:S02]  /*10c60*/  F2I.FTZ.U32.TRUNC.NTZ R27, R32 ;  /* 0x00000020001b7305 */ /* 0x000ee4000021f000 */
[----:B---3--:R-:W-:-:S05]  /*10c70*/  IADD3 R26, PT, PT, RZ, -R27, RZ ;  /* 0x8000001bff1a7210 */ /* 0x008fca0007ffe0ff */
        /* <DEDUP_REMOVED lines=17> */
[----:B--2---:R-:W-:-:S08]  /*10d90*/  HADD2.F32 R30, -RZ, R30.H0_H0 ;  /* 0x2000001eff1e7230 */ /* 0x004fd00000004100 */
[----:B---3--:R-:W-:Y:S05]  /*10da0*/  BRA.U UP0, `(.L_x_764) ;  /* 0x0000000100507547 */ /* 0x008fea000b800000 */
[----:B------:R-:W-:Y:S01]  /*10db0*/  ISETP.NE.AND P3, PT, R2, RZ, PT ;  /* 0x000000ff0200720c */ /* 0x000fe20003f65270 */
[----:B------:R-:W1:-:S12]  /*10dc0*/  LDS.128 R40, [R20] ;  /* 0x0000000014287984 */ /* 0x000e580000000c00 */
[----:B------:R-:W-:Y:S01]  /*10dd0*/  VOTEU.ANY UP0, P3 ;  /* 0x0000000000ff7886 */ /* 0x000fe20001800100 */
[----:B------:R-:W-:-:S13]  /*10de0*/  PLOP3.LUT P0, PT, PT, PT, UP0, 0x80, 0x8 ;  /* 0x000000000008781c */ /* 0x000fda0003f0f008 */
[----:B------:R-:W2:Y:S01]  /*10df0*/  @P0 LDG.E.128 R36, desc[UR36][R24.64] ;  /* 0x0000002418240981 */ /* 0x000ea2000c1e1d00 */
[----:B------:R-:W-:Y:S01]  /*10e00*/  PLOP3.LUT P1, PT, PT, PT, UP0, 0x80, 0x8 ;  /* 0x000000000008781c */ /* 0x000fe20003f2f008 */
[----:B------:R-:W-:Y:S01]  /*10e10*/  VIADD R27, R29, 0x480 ;  /* 0x000004801d1b7836 */ /* 0x000fe20000000000 */
        /* <DEDUP_REMOVED lines=13> */
.L_x_764:
        /* <DEDUP_REMOVED lines=16> */
.L_x_763:
[----:B------:R-:W-:Y:S05]  /*10ff0*/  BSYNC.RECONVERGENT B2 ;  /* 0x0000000000027941 */ /* 0x000fea0003800200 */
.L_x_762:
[C---:B------:R-:W-:Y:S01]  /*11000*/  IADD3 R26, PT, PT, R28.reuse, 0x8, RZ ;  /* 0x000000081c1a7810 */ /* 0x040fe20007ffe0ff */
[----:B------:R-:W-:Y:S01]  /*11010*/  VIADD R28, R28, 0x10 ;  /* 0x000000101c1c7836 */ /* 0x000fe20000000000 */
[----:B------:R-:W-:Y:S01]  /*11020*/  IADD3 R29, PT, PT, R29, 0x900, RZ ;  /* 0x000009001d1d7810 */ /* 0x000fe20007ffe0ff */
[----:B------:R-:W-:Y:S01]  /*11030*/  VIADD R22, R22, 0x20 ;  /* 0x0000002016167836 */ /* 0x000fe20000000000 */
[----:B------:R-:W-:-:S13]  /*11040*/  ISETP.GE.AND P0, PT, R26, UR14, PT ;  /* 0x0000000e1a007c0c */ /* 0x000fda000bf06270 */
[----:B------:R-:W-:Y:S05]  /*11050*/  @!P0 BRA `(.L_x_765) ;  /* 0xfffffff400b48947 */ /* 0x000fea000383ffff */
.L_x_755:
[----:B------:R-:W-:Y:S05]  /*11060*/  BSYNC.RECONVERGENT B1 ;  /* 0x0000000000017941 */ /* 0x000fea0003800200 */
.L_x_754:
[----:B------:R-:W-:-:S13]  /*11070*/  ISETP.NE.AND P0, PT, R0, UR4, PT ;  /* 0x0000000400007c0c */ /* 0x000fda000bf05270 */
[----:B------:R-:W-:Y:S05]  /*11080*/  @P0 BRA `(.L_x_741) ;  /* 0x0000000000d80947 */ /* 0x000fea0003800000 */
[----:B------:R-:W-:Y:S02]  /*11090*/  UMOV UR5, 0x90 ;  /* 0x0000009000057882 */ /* 0x000fe40000000000 */
[----:B------:R-:W-:-:S06]  /*110a0*/  UIMAD UR5, UR44, UR5, -0x90 ;  /* 0xffffff702c0574a4 */ /* 0x000fcc000f8e0205 */
[----:B------:R-:W-:-:S05]  /*110b0*/  MOV R11, UR5 ;  /* 0x00000005000b7c02 */ /* 0x000fca0008000f00 */
[----:B------:R-:W-:-:S05]  /*110c0*/  IMAD.WIDE R10, R11, 0x2, R8 ;  /* 0x000000020b0a7825 */ /* 0x000fca00078e0208 */
[----:B------:R1:W5:Y:S01]  /*110d0*/  LDG.E.128 R24, desc[UR36][R10.64] ;  /* 0x000000240a187981 */ /* 0x000362000c1e1d00 */
[----:B------:R-:W-:-:S06]  /*110e0*/  UIADD3 UR5, UPT, UPT, UR44, -UR10, URZ ;  /* 0x8000000a2c057290 */ /* 0x000fcc000fffe0ff */
[----:B------:R-:W-:-:S05]  /*110f0*/  IMAD.U32 R2, RZ, RZ, UR5 ;  /* 0x00000005ff027e24 */ /* 0x000fca000f8e00ff */
[----:B------:R-:W-:Y:S01]  /*11100*/  LEA R23, R2, R23, 0x1 ;  /* 0x0000001702177211 */ /* 0x000fe200078e08ff */
[----:B------:R-:W2:Y:S05]  /*11110*/  LDCU UR5, c[0x0][0x40c] ;  /* 0x00008180ff0577ac */ /* 0x000eaa0008000800 */
[----:B------:R-:W3:Y:S01]  /*11120*/  LDS.U16 R23, [R23+-0x2] ;  /* 0xfffffe0017177984 */ /* 0x000ee20000000400 */
[----:B--2---:R-:W-:Y:S01]  /*11130*/  UISETP.NE.AND UP0, UPT, UR5, URZ, UPT ;  /* 0x000000ff0500728c */ /* 0x004fe2000bf05270 */
[----:B---3--:R-:W-:-:S08]  /*11140*/  HADD2.F32 R2, -RZ, R23.H0_H0 ;  /* 0x20000017ff027230 */ /* 0x008fd00000004100 */
[----:B-1----:R-:W-:Y:S05]  /*11150*/  BRA.U UP0, `(.L_x_766) ;  /* 0x0000000100647547 */ /* 0x002fea000b800000 */
[----:B------:R-:W1:Y:S02]  /*11160*/  LDCU.64 UR12, c[0x0][0x460] ;  /* 0x00008c00ff0c77ac */ /* 0x000e640008000a00 */
[----:B-1----:R-:W-:-:S04]  /*11170*/  UISETP.NE.U32.AND UP0, UPT, UR12, URZ, UPT ;  /* 0x000000ff0c00728c */ /* 0x002fc8000bf05070 */
[----:B------:R-:W-:-:S06]  /*11180*/  UISETP.NE.AND.EX UP0, UPT, UR13, URZ, UPT, UP0 ;  /* 0x000000ff0d00728c */ /* 0x000fcc000bf05300 */
[----:B------:R-:W-:-:S05]  /*11190*/  PLOP3.LUT P0, PT, PT, PT, UP0, 0x80, 0x8 ;  /* 0x000000000008781c */ /* 0x000fca0003f0f008 */
[----:B------:R-:W1:Y:S01]  /*111a0*/  @UP0 LDCU UR5, c[0x0][0x3f8] ;  /* 0x00007f00ff0507ac */ /* 0x000e620008000800 */
[----:B------:R-:W2:Y:S01]  /*111b0*/  @UP0 LDCU.64 UR12, c[0x0][0x458] ;  /* 0x00008b00ff0c07ac */ /* 0x000ea20008000a00 */
[----:B-1----:R-:W-:Y:S01]  /*111c0*/  @UP0 UIMAD UR5, UR38, UR5, UR16 ;  /* 0x00000005260502a4 */ /* 0x002fe2000f8e0210 */
[----:B--2---:R-:W-:Y:S01]  /*111d0*/  MOV R10, UR12 ;  /* 0x0000000c000a7c02 */ /* 0x004fe20008000f00 */
[----:B------:R-:W-:-:S04]  /*111e0*/  IMAD.U32 R11, RZ, RZ, UR13 ;  /* 0x0000000dff0b7e24 */ /* 0x000fc8000f8e00ff */
[----:B0-----:R-:W-:-:S04]  /*111f0*/  IMAD.U32 R20, RZ, RZ, UR5 ;  /* 0x00000005ff147e24 */ /* 0x001fc8000f8e00ff */
[----:B------:R-:W-:-:S04]  /*11200*/  @P0 IMAD R23, R20, 0x90, R13 ;  /* 0x0000009014170824 */ /* 0x000fc800078e020d */
[----:B------:R-:W-:-:S05]  /*11210*/  @P0 IMAD.WIDE R10, R23, 0x2, R10 ;  /* 0x00000002170a0825 */ /* 0x000fca00078e020a */
[----:B------:R-:W2:Y:S01]  /*11220*/  @P0 LDG.E.128 R28, desc[UR36][R10.64] ;  /* 0x000000240a1c0981 */ /* 0x000ea2000c1e1d00 */
[----:B------:R-:W-:Y:S01]  /*11230*/  UIMAD UR5, UR40, 0x90, URZ ;  /* 0x00000090280578a4 */ /* 0x000fe2000f8e02ff */
[----:B-----5:R-:W-:Y:S02]  /*11240*/  HFMA2 R24, R24, 1, 1, R4 ;  /* 0x3c003c0018187831 */ /* 0x020fe40000000004 */
[----:B------:R-:W-:Y:S02]  /*11250*/  HADD2 R25, R25, R5 ;  /* 0x0000000519197230 */ /* 0x000fe40000000000 */
[----:B------:R-:W-:Y:S02]  /*11260*/  HFMA2 R26, R26, 1, 1, R6 ;  /* 0x3c003c001a1a7831 */ /* 0x000fe40000000006 */
[----:B------:R-:W-:Y:S01]  /*11270*/  HADD2 R27, R27, R7 ;  /* 0x000000071b1b7230 */ /* 0x000fe20000000000 */
[----:B------:R-:W-:-:S05]  /*11280*/  MOV R23, UR5 ;  /* 0x0000000500177c02 */ /* 0x000fca0008000f00 */
[----:B------:R-:W-:-:S04]  /*11290*/  IMAD.WIDE R8, R23, 0x2, R8 ;  /* 0x0000000217087825 */ /* 0x000fc800078e0208 */
[----:B--2---:R-:W-:Y:S02]  /*112a0*/  @P0 HFMA2 R25, R25, R29, -RZ ;  /* 0x0000001d19190231 */ /* 0x004fe400001000ff */
[----:B------:R-:W-:Y:S02]  /*112b0*/  @P0 HMUL2 R24, R24, R28 ;  /* 0x0000001c18180232 */ /* 0x000fe40000000000 */
[----:B------:R-:W-:Y:S02]  /*112c0*/  @P0 HFMA2 R27, R27, R31, -RZ ;  /* 0x0000001f1b1b0231 */ /* 0x000fe400001000ff */
[----:B------:R-:W-:-:S05]  /*112d0*/  @P0 HMUL2 R26, R26, R30 ;  /* 0x0000001e1a1a0232 */ /* 0x000fca0000000000 */
[----:B------:R1:W-:Y:S02]  /*112e0*/  STG.E.128 desc[UR36][R8.64], R24 ;  /* 0x0000001808007986 */ /* 0x0003e4000c101d24 */
.L_x_766:
[----:B0----5:R-:W-:Y:S02]  /*112f0*/  HADD2.F32 R6, -RZ, R25.H0_H0 ;  /* 0x20000019ff067230 */ /* 0x021fe40000004100 */
[----:B------:R-:W-:Y:S02]  /*11300*/  HADD2.F32 R7, -RZ, R26.H0_H0 ;  /* 0x2000001aff077230 */ /* 0x000fe40000004100 */
[----:B-1----:R-:W-:Y:S02]  /*11310*/  HADD2.F32 R8, -RZ, R27.H0_H0 ;  /* 0x2000001bff087230 */ /* 0x002fe40000004100 */
[C---:B------:R-:W-:Y:S01]  /*11320*/  FFMA.FTZ R15, R2.reuse, R6, R15 ;  /* 0x00000006020f7223 */ /* 0x040fe2000001000f */
[--C-:B------:R-:W-:Y:S02]  /*11330*/  HADD2.F32 R4, -RZ, R24.reuse.H0_H0 ;  /* 0x20000018ff047230 */ /* 0x100fe40000004100 */
[----:B------:R-:W-:Y:S01]  /*11340*/  FFMA.FTZ R14, R2, R7, R14 ;  /* 0x00000007020e7223 */ /* 0x000fe2000001000e */
[----:B------:R-:W-:-:S02]  /*11350*/  HADD2.F32 R5, -RZ, R24.H1_H1 ;  /* 0x30000018ff057230 */ /* 0x000fc40000004100 */
        /* <DEDUP_REMOVED lines=9> */
.L_x_741:
[----:B-1----:R-:W-:Y:S05]  /*113f0*/  BSYNC.RECONVERGENT B0 ;  /* 0x0000000000007941 */ /* 0x002fea0003800200 */
.L_x_740:
[----:B------:R-:W-:Y:S01]  /*11400*/  BAR.SYNC.DEFER_BLOCKING 0x0 ;  /* 0x0000000000007b1d */ /* 0x000fe20000010000 */
[----:B------:R-:W-:-:S13]  /*11410*/  ISETP.GT.U32.AND P0, PT, R13, 0x8f, PT ;  /* 0x0000008f0d00780c */ /* 0x000fda0003f04070 */
[----:B------:R-:W-:Y:S05]  /*11420*/  @P0 EXIT ;  /* 0x000000000000094d */ /* 0x000fea0003800000 */
[----:B------:R-:W1:Y:S01]  /*11430*/  S2UR UR5, SR_CgaCtaId ;  /* 0x00000000000579c3 */ /* 0x000e620000008800 */
[C---:B------:R-:W-:Y:S01]  /*11440*/  LOP3.LUT R2, R3.reuse, 0x380, RZ, 0xc0, !PT ;  /* 0x0000038003027812 */ /* 0x040fe200078ec0ff */
        /* <DEDUP_REMOVED lines=8> */
[C---:B0-----:R-:W-:Y:S02]  /*114d0*/  LOP3.LUT R4, R3.reuse, 0x3c0, RZ, 0xc0, !PT ;  /* 0x000003c003047812 */ /* 0x041fe400078ec0ff */
[----:B------:R-:W-:Y:S02]  /*114e0*/  LOP3.LUT R3, R3, 0x3e0, RZ, 0xc0, !PT ;  /* 0x000003e003037812 */ /* 0x000fe400078ec0ff */
[----:B------:R-:W-:Y:S02]  /*114f0*/  ISETP.NE.AND P2, PT, R4, 0x40, PT ;  /* 0x000000400400780c */ /* 0x000fe40003f45270 */
[----:B------:R-:W-:Y:S01]  /*11500*/  ISETP.NE.AND P4, PT, R3, 0x20, PT ;  /* 0x000000200300780c */ /* 0x000fe20003f85270 */
[----:B-1----:R-:W-:-:S06]  /*11510*/  ULEA UR4, UR5, UR4, 0x18 ;  /* 0x0000000405047291 */ /* 0x002fcc000f8ec0ff */
[----:B------:R-:W-:Y:S01]  /*11520*/  LEA R0, R0, UR4, 0x1 ;  /* 0x0000000400007c11 */ /* 0x000fe2000f8e08ff */
[----:B------:R-:W-:Y:S06]  /*11530*/  @P0 BRA `(.L_x_768) ;  /* 0x0000000000140947 */ /* 0x000fec0003800000 */
[----:B------:R-:W-:Y:S02]  /*11540*/  F2FP.F16.F32.PACK_AB R4, R18, R21 ;  /* 0x000000151204723e */ /* 0x000fe400000000ff */
[----:B------:R-:W-:Y:S02]  /*11550*/  F2FP.F16.F32.PACK_AB R5, R12, R15 ;  /* 0x0000000f0c05723e */ /* 0x000fe400000000ff */
[----:B------:R-:W-:Y:S02]  /*11560*/  F2FP.F16.F32.PACK_AB R6, R19, R14 ;  /* 0x0000000e1306723e */ /* 0x000fe400000000ff */
[----:B------:R-:W-:-:S05]  /*11570*/  F2FP.F16.F32.PACK_AB R7, R16, R17 ;  /* 0x000000111007723e */ /* 0x000fca00000000ff */
[----:B------:R0:W-:Y:S02]  /*11580*/  STS.128 [R0+-0x480], R4 ;  /* 0xfffb800400007388 */ /* 0x0001e40000000c00 */
.L_x_768:
[----:B------:R-:W-:Y:S05]  /*11590*/  BSYNC.RECONVERGENT B0 ;  /* 0x0000000000007941 */ /* 0x000fea0003800200 */
.L_x_767:
[----:B------:R-:W-:Y:S06]  /*115a0*/  BAR.SYNC.DEFER_BLOCKING 0x0 ;  /* 0x0000000000007b1d */ /* 0x000fec0000010000 */
[----:B------:R-:W-:Y:S04]  /*115b0*/  BSSY.RECONVERGENT B0, `(.L_x_769) ;  /* 0x0000013000007945 */ /* 0x000fe80003800200 */
[----:B------:R-:W-:Y:S05]  /*115c0*/  @P1 BRA `(.L_x_770) ;  /* 0x0000000000441947 */ /* 0x000fea0003800000 */
[----:B0-----:R-:W0:Y:S02]  /*115d0*/  LDS.128 R4, [R0] ;  /* 0x0000000000047984 */ /* 0x001e240000000c00 */
[--C-:B0-----:R-:W-:Y:S02]  /*115e0*/  HADD2.F32 R2, -RZ, R4.reuse.H0_H0 ;  /* 0x20000004ff027230 */ /* 0x101fe40000004100 */
[----:B------:R-:W-:Y:S02]  /*115f0*/  HADD2.F32 R3, -RZ, R4.H1_H1 ;  /* 0x30000004ff037230 */ /* 0x000fe40000004100 */
[----:B------:R-:W-:Y:S02]  /*11600*/  HADD2.F32 R4, -RZ, R5.H0_H0 ;  /* 0x20000005ff047230 */ /* 0x000fe40000004100 */
[----:B------:R-:W-:Y:S01]  /*11610*/  FADD.FTZ R21, R21, R2 ;  /* 0x0000000215157221 */ /* 0x000fe20000010000 */
[----:B------:R-:W-:Y:S02]  /*11620*/  HADD2.F32 R9, -RZ, R6.H0_H0 ;  /* 0x20000006ff097230 */ /* 0x000fe40000004100 */
[----:B------:R-:W-:Y:S01]  /*11630*/  FADD.FTZ R18, R18, R3 ;  /* 0x0000000312127221 */ /* 0x000fe20000010000 */
[----:B------:R-:W-:-:S02]  /*11640*/  HADD2.F32 R8, -RZ, R7.H0_H0 ;  /* 0x20000007ff087230 */ /* 0x000fc40000004100 */
[----:B------:R-:W-:Y:S01]  /*11650*/  FADD.FTZ R15, R15, R4 ;  /* 0x000000040f0f7221 */ /* 0x000fe20000010000 */
[----:B------:R-:W-:Y:S02]  /*11660*/  HADD2.F32 R5, -RZ, R5.H1_H1 ;  /* 0x30000005ff057230 */ /* 0x000fe40000004100 */
[----:B------:R-:W-:Y:S01]  /*11670*/  FADD.FTZ R14, R14, R9 ;  /* 0x000000090e0e7221 */ /* 0x000fe20000010000 */
[----:B------:R-:W-:Y:S02]  /*11680*/  HADD2.F32 R6, -RZ, R6.H1_H1 ;  /* 0x30000006ff067230 */ /* 0x000fe40000004100 */
[----:B------:R-:W-:Y:S01]  /*11690*/  FADD.FTZ R17, R17, R8 ;  /* 0x0000000811117221 */ /* 0x000fe20000010000 */
[----:B------:R-:W-:Y:S02]  /*116a0*/  HADD2.F32 R7, -RZ, R7.H1_H1 ;  /* 0x30000007ff077230 */ /* 0x000fe40000004100 */
[----:B------:R-:W-:Y:S01]  /*116b0*/  FADD.FTZ R12, R12, R5 ;  /* 0x000000050c0c7221 */ /* 0x000fe20000010000 */
[----:B------:R-:W-:-:S02]  /*116c0*/  FADD.FTZ R19, R19, R6 ;  /* 0x0000000613137221 */ /* 0x000fc40000010000 */
[----:B------:R-:W-:-:S07]  /*116d0*/  FADD.FTZ R16, R16, R7 ;  /* 0x0000000710107221 */ /* 0x000fce0000010000 */
.L_x_770:
[----:B------:R-:W-:Y:S05]  /*116e0*/  BSYNC.RECONVERGENT B0 ;  /* 0x0000000000007941 */ /* 0x000fea0003800200 */
.L_x_769:
[----:B------:R-:W-:Y:S06]  /*116f0*/  BAR.SYNC.DEFER_BLOCKING 0x0 ;  /* 0x0000000000007b1d */ /* 0x000fec0000010000 */
[----:B------:R-:W-:Y:S04]  /*11700*/  BSSY.RECONVERGENT B0, `(.L_x_771) ;  /* 0x0000007000007945 */ /* 0x000fe80003800200 */
[----:B------:R-:W-:Y:S05]  /*11710*/  @P2 BRA `(.L_x_772) ;  /* 0x0000000000142947 */ /* 0x000fea0003800000 */
[----:B0-----:R-:W-:Y:S02]  /*11720*/  F2FP.F16.F32.PACK_AB R4, R18, R21 ;  /* 0x000000151204723e */ /* 0x001fe400000000ff */
[----:B------:R-:W-:Y:S02]  /*11730*/  F2FP.F16.F32.PACK_AB R5, R12, R15 ;  /* 0x0000000f0c05723e */ /* 0x000fe400000000ff */
[----:B------:R-:W-:Y:S02]  /*11740*/  F2FP.F16.F32.PACK_AB R6, R19, R14 ;  /* 0x0000000e1306723e */ /* 0x000fe400000000ff */
[----:B------:R-:W-:-:S05]  /*11750*/  F2FP.F16.F32.PACK_AB R7, R16, R17 ;  /* 0x000000111007723e */ /* 0x000fca00000000ff */
[----:B------:R1:W-:Y:S02]  /*11760*/  STS.128 [R0+-0x240], R4 ;  /* 0xfffdc00400007388 */ /* 0x0003e40000000c00 */
.L_x_772:
[----:B------:R-:W-:Y:S05]  /*11770*/  BSYNC.RECONVERGENT B0 ;  /* 0x0000000000007941 */ /* 0x000fea0003800200 */
.L_x_771:
[----:B------:R-:W-:Y:S06]  /*11780*/  BAR.SYNC.DEFER_BLOCKING 0x0 ;  /* 0x0000000000007b1d */ /* 0x000fec0000010000 */
[----:B------:R-:W-:Y:S04]  /*11790*/  BSSY.RECONVERGENT B0, `(.L_x_773) ;  /* 0x0000013000007945 */ /* 0x000fe80003800200 */
[----:B------:R-:W-:Y:S05]  /*117a0*/  @P3 BRA `(.L_x_774) ;  /* 0x0000000000443947 */ /* 0x000fea0003800000 */
[----:B01----:R-:W0:Y:S02]  /*117b0*/  LDS.128 R4, [R0] ;  /* 0x0000000000047984 */ /* 0x003e240000000c00 */
        /* <DEDUP_REMOVED lines=16> */
.L_x_774:
[----:B------:R-:W-:Y:S05]  /*118c0*/  BSYNC.RECONVERGENT B0 ;  /* 0x0000000000007941 */ /* 0x000fea0003800200 */
.L_x_773:
        /* <DEDUP_REMOVED lines=8> */
.L_x_776:
[----:B------:R-:W-:Y:S05]  /*11950*/  BSYNC.RECONVERGENT B0 ;  /* 0x0000000000007941 */ /* 0x000fea0003800200 */
.L_x_775:
[----:B------:R-:W-:Y:S06]  /*11960*/  BAR.SYNC.DEFER_BLOCKING 0x0 ;  /* 0x0000000000007b1d */ /* 0x000fec0000010000 */
[----:B------:R-:W-:Y:S04]  /*11970*/  BSSY.RECONVERGENT B0, `(.L_x_777) ;  /* 0x0000013000007945 */ /* 0x000fe80003800200 */
[----:B------:R-:W-:Y:S05]  /*11980*/  @P5 BRA `(.L_x_778) ;  /* 0x0000000000445947 */ /* 0x000fea0003800000 */
[----:B012---:R-:W0:Y:S02]  /*11990*/  LDS.128 R4, [R0] ;  /* 0x0000000000047984 */ /* 0x007e240000000c00 */
        /* <DEDUP_REMOVED lines=16> */
.L_x_778:
[----:B------:R-:W-:Y:S05]  /*11aa0*/  BSYNC.RECONVERGENT B0 ;  /* 0x0000000000007941 */ /* 0x000fea0003800200 */
.L_x_777:
[----:B------:R-:W-:Y:S06]  /*11ab0*/  BAR.SYNC.DEFER_BLOCKING 0x0 ;  /* 0x0000000000007b1d */ /* 0x000fec0000010000 */
[----:B------:R-:W-:Y:S05]  /*11ac0*/  @P5 EXIT ;  /* 0x000000000000594d */ /* 0x000fea0003800000 */
[----:B------:R-:W3:Y:S02]  /*11ad0*/  LDCU UR4, c[0x0][0x478] ;  /* 0x00008f00ff0477ac */ /* 0x000ee40008000800 */
[----:B---3--:R-:W-:-:S09]  /*11ae0*/  UISETP.NE.AND UP0, UPT, UR4, 0x2, UPT ;  /* 0x000000020400788c */ /* 0x008fd2000bf05270 */
[----:B------:R-:W-:Y:S05]  /*11af0*/  BRA.U UP0, `(.L_x_779) ;  /* 0x0000000100e07547 */ /* 0x000fea000b800000 */
[----:B------:R-:W3:Y:S01]  /*11b00*/  LDC.64 R2, c[0x0][0x470] ;  /* 0x00011c00ff027b82 */ /* 0x000ee20000000a00 */
[----:B------:R-:W4:Y:S01]  /*11b10*/  LDCU.64 UR4, c[0x0][0x380] ;  /* 0x00007000ff0477ac */ /* 0x000f220008000a00 */
[----:B---3--:R-:W3:Y:S01]  /*11b20*/  LDG.E R2, desc[UR36][R2.64] ;  /* 0x0000002402027981 */ /* 0x008ee2000c1e1900 */
[----:B------:R-:W-:-:S05]  /*11b30*/  VIADD R13, R13, UR8 ;  /* 0x000000080d0d7c36 */ /* 0x000fca0008000000 */
[----:B----4-:R-:W-:Y:S01]  /*11b40*/  IADD3 R8, P0, PT, R13, UR4, RZ ;  /* 0x000000040d087c10 */ /* 0x010fe2000ff1e0ff */
[C---:B---3--:R-:W-:Y:S01]  /*11b50*/  FMUL.FTZ R17, R2.reuse, R17 ;  /* 0x0000001102117220 */ /* 0x048fe20000410000 */
        /* <DEDUP_REMOVED lines=8> */
[----:B------:R-:W3:Y:S01]  /*11be0*/  F2I.S8.NTZ R19, R19 ;  /* 0x0000001300137305 */ /* 0x000ee20000202100 */
[----:B012---:R-:W-:-:S07]  /*11bf0*/  PRMT R0, R17, 0x8880, RZ ;  /* 0x0000888011007816 */ /* 0x007fce00000000ff */
[----:B------:R-:W0:Y:S01]  /*11c00*/  F2I.S8.NTZ R16, R16 ;  /* 0x0000001000107305 */ /* 0x000e220000202100 */
[----:B------:R-:W-:Y:S02]  /*11c10*/  PRMT R0, R0, 0x7710, RZ ;  /* 0x0000771000007816 */ /* 0x000fe400000000ff */
[----:B---3--:R-:W-:-:S05]  /*11c20*/  PRMT R19, R19, 0x8880, RZ ;  /* 0x0000888013137816 */ /* 0x008fca00000000ff */
[----:B------:R-:W1:Y:S01]  /*11c30*/  F2I.S8.NTZ R12, R12 ;  /* 0x0000000c000c7305 */ /* 0x000e620000202100 */
[----:B------:R-:W-:-:S05]  /*11c40*/  IMAD.U32 R0, R0, 0x10000, RZ ;  /* 0x0001000000007824 */ /* 0x000fca00078e00ff */
[----:B------:R-:W-:Y:S02]  /*11c50*/  LOP3.LUT R4, R0, 0xff0000, RZ, 0xc0, !PT ;  /* 0x00ff000000047812 */ /* 0x000fe400078ec0ff */
[----:B------:R-:W2:Y:S01]  /*11c60*/  F2I.S8.NTZ R18, R18 ;  /* 0x0000001200127305 */ /* 0x000ea20000202100 */
[----:B0-----:R-:W-:Y:S02]  /*11c70*/  PRMT R3, R16, 0x8880, RZ ;  /* 0x0000888010037816 */ /* 0x001fe400000000ff */
[----:B------:R-:W-:Y:S02]  /*11c80*/  PRMT R0, R19, 0x7710, RZ ;  /* 0x0000771013007816 */ /* 0x000fe400000000ff */
[----:B------:R-:W-:Y:S02]  /*11c90*/  PRMT R3, R3, 0x7710, RZ ;  /* 0x0000771003037816 */ /* 0x000fe400000000ff */
[----:B------:R-:W-:Y:S01]  /*11ca0*/  SHF.L.U32 R0, R0, 0x8, RZ ;  /* 0x0000000800007819 */ /* 0x000fe200000006ff */
[----:B------:R-:W0:Y:S01]  /*11cb0*/  F2I.S8.NTZ R15, R15 ;  /* 0x0000000f000f7305 */ /* 0x000e220000202100 */
[----:B------:R-:W-:-:S02]  /*11cc0*/  PRMT R3, R4, 0x4210, R3 ;  /* 0x0000421004037816 */ /* 0x000fc40000000003 */
[----:B-1----:R-:W-:Y:S02]  /*11cd0*/  PRMT R4, R12, 0x8880, RZ ;  /* 0x000088800c047816 */ /* 0x002fe400000000ff */
[----:B------:R-:W-:Y:S02]  /*11ce0*/  LOP3.LUT R9, R3, 0xff00, R0, 0xf8, !PT ;  /* 0x0000ff0003097812 */ /* 0x000fe400078ef800 */
[----:B--2---:R-:W-:Y:S01]  /*11cf0*/  PRMT R0, R18, 0x8880, RZ ;  /* 0x0000888012007816 */ /* 0x004fe200000000ff */
[----:B------:R-:W1:Y:S01]  /*11d00*/  F2I.S8.NTZ R14, R14 ;  /* 0x0000000e000e7305 */ /* 0x000e620000202100 */
[----:B------:R-:W-:Y:S02]  /*11d10*/  PRMT R4, R4, 0x7710, RZ ;  /* 0x0000771004047816 */ /* 0x000fe400000000ff */
[----:B------:R-:W-:Y:S02]  /*11d20*/  PRMT R0, R0, 0x7710, RZ ;  /* 0x0000771000007816 */ /* 0x000fe400000000ff */
[----:B------:R-:W-:-:S02]  /*11d30*/  LOP3.LUT R4, R4, 0xff, RZ, 0xc0, !PT ;  /* 0x000000ff04047812 */ /* 0x000fc400078ec0ff */
[----:B0-----:R-:W-:Y:S01]  /*11d40*/  PRMT R3, R15, 0x8880, RZ ;  /* 0x000088800f037816 */ /* 0x001fe200000000ff */
[----:B------:R-:W0:Y:S01]  /*11d50*/  F2I.S8.NTZ R2, R2 ;  /* 0x0000000200027305 */ /* 0x000e220000202100 */
[----:B------:R-:W-:Y:S02]  /*11d60*/  LOP3.LUT R6, R0, 0xff, RZ, 0xc0, !PT ;  /* 0x000000ff00067812 */ /* 0x000fe400078ec0ff */
[----:B------:R-:W-:-:S03]  /*11d70*/  PRMT R3, R3, 0x7710, RZ ;  /* 0x0000771003037816 */ /* 0x000fc600000000ff */
[----:B------:R-:W-:Y:S01]  /*11d80*/  IMAD.WIDE.U32 R6, R6, 0x100, RZ ;  /* 0x0000010006067825 */ /* 0x000fe200078e00ff */
[----:B-1----:R-:W-:Y:S02]  /*11d90*/  PRMT R14, R14, 0x8880, RZ ;  /* 0x000088800e0e7816 */ /* 0x002fe400000000ff */
[----:B------:R-:W-:Y:S02]  /*11da0*/  LOP3.LUT R5, R3, 0xff, RZ, 0xc0, !PT ;  /* 0x000000ff03057812 */ /* 0x000fe400078ec0ff */
[----:B------:R-:W-:Y:S02]  /*11db0*/  PRMT R0, R14, 0x7710, RZ ;  /* 0x000077100e007816 */ /* 0x000fe400000000ff */
[----:B0-----:R-:W-:Y:S01]  /*11dc0*/  PRMT R10, R2, 0x8880, RZ ;  /* 0x00008880020a7816 */ /* 0x001fe200000000ff */
        /* <DEDUP_REMOVED lines=11> */
.L_x_779:
[----:B------:R-:W3:Y:S01]  /*11e80*/  LDC.64 R2, c[0x0][0x380] ;  /* 0x0000e000ff027b82 */ /* 0x000ee20000000a00 */
[----:B------:R-:W-:Y:S02]  /*11e90*/  IADD3 R13, PT, PT, R13, UR8, RZ ;  /* 0x000000080d0d7c10 */ /* 0x000fe4000fffe0ff */
[----:B------:R-:W-:Y:S02]  /*11ea0*/  F2FP.F16.F32.PACK_AB R21, R18, R21 ;  /* 0x000000151215723e */ /* 0x000fe400000000ff */
[----:B------:R-:W-:Y:S02]  /*11eb0*/  F2FP.F16.F32.PACK_AB R15, R12, R15 ;  /* 0x0000000f0c0f723e */ /* 0x000fe400000000ff */
[----:B------:R-:W-:Y:S02]  /*11ec0*/  F2FP.F16.F32.PACK_AB R19, R19, R14 ;  /* 0x0000000e1313723e */ /* 0x000fe400000000ff */
[----:B------:R-:W-:Y:S01]  /*11ed0*/  F2FP.F16.F32.PACK_AB R17, R16, R17 ;  /* 0x000000111011723e */ /* 0x000fe200000000ff */
[----:B---3--:R-:W-:-:S05]  /*11ee0*/  IMAD.WIDE R2, R13, 0x2, R2 ;  /* 0x000000020d027825 */ /* 0x008fca00078e0202 */
[----:B------:R-:W-:Y:S04]  /*11ef0*/  STG.E desc[UR36][R2.64], R21 ;  /* 0x0000001502007986 */ /* 0x000fe8000c101924 */
[----:B------:R-:W-:Y:S04]  /*11f00*/  STG.E desc[UR36][R2.64+0x4], R15 ;  /* 0x0000040f02007986 */ /* 0x000fe8000c101924 */
[----:B------:R-:W-:Y:S04]  /*11f10*/  STG.E desc[UR36][R2.64+0x8], R19 ;  /* 0x0000081302007986 */ /* 0x000fe8000c101924 */
[----:B------:R-:W-:Y:S01]  /*11f20*/  STG.E desc[UR36][R2.64+0xc], R17 ;  /* 0x00000c1102007986 */ /* 0x000fe2000c101924 */
[----:B------:R-:W-:Y:S05]  /*11f30*/  EXIT ;  /* 0x000000000000794d */ /* 0x000fea0003800000 */
.L_x_644:
[----:B------:R-:W-:Y:S01]  /*11f40*/  IMAD.MOV.U32 R12, RZ, RZ, 0x10 ;  /* 0x00000010ff0c7424 */ /* 0x000fe200078e00ff */
[----:B------:R-:W-:Y:S01]  /*11f50*/  MOV R11, 0x1f ;  /* 0x0000001f000b7802 */ /* 0x000fe20000000f00 */
[----:B------:R-:W-:-:S07]  /*11f60*/  IMAD.MOV.U32 R15, RZ, RZ, -0x1 ;  /* 0xffffffffff0f7424 */ /* 0x000fce00078e00ff */
[----:B-1----:R-:W-:Y:S05]  /*11f70*/  WARPSYNC.COLLECTIVE R15, `(.L_x_780) ;  /* 0x000000000f087348 */ /* 0x002fea0003c00000 */
[----:B------:R0:W2:Y:S02]  /*11f80*/  SHFL.BFLY P6, R14, R13, R12, R11 ;  /* 0x0c00000c0d0e7389 */ /* 0x0000a400000c000b */
[----:B012---:R-:W-:Y:S05]  /*11f90*/  ENDCOLLECTIVE ;  /* 0x000000000000791b */ /* 0x007fea0003800000 */
.L_x_780:
[----:B------:R-:W-:Y:S02]  /*11fa0*/  IMAD.MOV.U32 R12, RZ, RZ, 0x8 ;  /* 0x00000008ff0c7424 */ /* 0x000fe400078e00ff */
[----:B------:R-:W-:-:S05]  /*11fb0*/  FADD.FTZ R3, R13, R14 ;  /* 0x0000000e0d037221 */ /* 0x000fca0000010000 */
[----:B------:R-:W-:-:S07]  /*11fc0*/  MOV R13, R3 ;  /* 0x00000003000d7202 */ /* 0x000fce0000000f00 */
[----:B------:R-:W-:Y:S05]  /*11fd0*/  WARPSYNC.COLLECTIVE R15, `(.L_x_781) ;  /* 0x000000000f087348 */ /* 0x000fea0003c00000 */
[----:B------:R0:W1:Y:S02]  /*11fe0*/  SHFL.BFLY P6, R14, R13, R12, R11 ;  /* 0x0c00000c0d0e7389 */ /* 0x00006400000c000b */
[----:B01----:R-:W-:Y:S05]  /*11ff0*/  ENDCOLLECTIVE ;  /* 0x000000000000791b */ /* 0x003fea0003800000 */
.L_x_781:
[----:B------:R-:W-:Y:S02]  /*12000*/  IMAD.MOV.U32 R12, RZ, RZ, 0x4 ;  /* 0x00000004ff0c7424 */ /* 0x000fe400078e00ff */
[----:B------:R-:W-:-:S05]  /*12010*/  FADD.FTZ R4, R3, R14 ;  /* 0x0000000e03047221 */ /* 0x000fca0000010000 */
[----:B------:R-:W-:-:S07]  /*12020*/  MOV R13, R4 ;  /* 0x00000004000d7202 */ /* 0x000fce0000000f00 */
[----:B------:R-:W-:Y:S05]  /*12030*/  WARPSYNC.COLLECTIVE R15, `(.L_x_782) ;  /* 0x000000000f087348 */ /* 0x000fea0003c00000 */
[----:B------:R0:W1:Y:S02]  /*12040*/  SHFL.BFLY P6, R14, R13, R12, R11 ;  /* 0x0c00000c0d0e7389 */ /* 0x00006400000c000b */
[----:B01----:R-:W-:Y:S05]  /*12050*/  ENDCOLLECTIVE ;  /* 0x000000000000791b */ /* 0x003fea0003800000 */
.L_x_782:
[----:B------:R-:W-:Y:S02]  /*12060*/  IMAD.MOV.U32 R12, RZ, RZ, 0x2 ;  /* 0x00000002ff0c7424 */ /* 0x000fe400078e00ff */
[----:B------:R-:W-:-:S05]  /*12070*/  FADD.FTZ R5, R4, R14 ;  /* 0x0000000e04057221 */ /* 0x000fca0000010000 */
[----:B------:R-:W-:-:S07]  /*12080*/  MOV R13, R5 ;  /* 0x00000005000d7202 */ /* 0x000fce0000000f00 */
[----:B------:R-:W-:Y:S05]  /*12090*/  WARPSYNC.COLLECTIVE R15, `(.L_x_783) ;  /* 0x000000000f087348 */ /* 0x000fea0003c00000 */
[----:B------:R0:W1:Y:S02]  /*120a0*/  SHFL.BFLY P6, R14, R13, R12, R11 ;  /* 0x0c00000c0d0e7389 */ /* 0x00006400000c000b */
[----:B01----:R-:W-:Y:S05]  /*120b0*/  ENDCOLLECTIVE ;  /* 0x000000000000791b */ /* 0x003fea0003800000 */
.L_x_783:
[----:B------:R-:W-:Y:S01]  /*120c0*/  MOV R12, 0x1 ;  /* 0x00000001000c7802 */ /* 0x000fe20000000f00 */
[----:B------:R-:W-:-:S05]  /*120d0*/  FADD.FTZ R6, R5, R14 ;  /* 0x0000000e05067221 */ /* 0x000fca0000010000 */
[----:B------:R-:W-:-:S07]  /*120e0*/  MOV R13, R6 ;  /* 0x00000006000d7202 */ /* 0x000fce0000000f00 */
[----:B------:R-:W-:Y:S05]  /*120f0*/  WARPSYNC.COLLECTIVE R15, `(.L_x_784) ;  /* 0x000000000f087348 */ /* 0x000fea0003c00000 */
[----:B------:R0:W1:Y:S02]  /*12100*/  SHFL.BFLY P6, R14, R13, R12, R11 ;  /* 0x0c00000c0d0e7389 */ /* 0x00006400000c000b */
[----:B01----:R-:W-:Y:S05]  /*12110*/  ENDCOLLECTIVE ;  /* 0x000000000000791b */ /* 0x003fea0003800000 */
.L_x_784:
[----:B------:R-:W-:Y:S05]  /*12120*/  BRA `(.L_x_785) ;  /* 0xffffff0c00f47947 */ /* 0x000fea000383ffff */
.L_x_786:
        /* <DEDUP_REMOVED lines=13> */
.L_x_5592:


//--------------------- .text._ZN4mmha33masked_multihead_attention_kernelItLi144ELi256ELi2ELi32ELi128ELb1ELb0EEEv26Multihead_attention_paramsIT_XT5_EE --------------------------
	.section	.text._ZN4mmha33masked_multihead_attention_kernelItLi144ELi256ELi2ELi32ELi128ELb1ELb0EEEv26Multihead_attention_paramsIT_XT5_EE,"ax",@progbits
	.align	128
        .global         _ZN4mmha33masked_multihead_attention_kernelItLi144ELi256ELi2ELi32ELi128ELb1ELb0EEEv26Multihead_attention_paramsIT_XT5_EE
        .type           _ZN4mmha33masked_multihead_attention_kernelItLi144ELi256ELi2ELi32ELi128ELb1ELb0EEEv26Multihead_attention_paramsIT_XT5_EE,@function
        .size           _ZN4mmha33masked_multihead_attention_kernelItLi144ELi256ELi2ELi32ELi128ELb1ELb0EEEv26Multihead_attention_paramsIT_XT5_EE,(.L_x_5593 - _ZN4mmha33masked_multihead_attention_kernelItLi144ELi256ELi2ELi32ELi128ELb1ELb0EEEv26Multihead_attention_paramsIT_XT5_EE)
        .other          _ZN4mmha33masked_multihead_attention_kernelItLi144ELi256ELi2ELi32ELi128ELb1ELb0EEEv26Multihead_attention_paramsIT_XT5_EE,@"STO_CUDA_ENTRY STV_DEFAULT"
_ZN4mmha33masked_multihead_attention_kernelItLi144ELi256ELi2ELi32ELi128ELb1ELb0EEEv26Multihead_attention_paramsIT_XT5_EE:
.text._ZN4mmha33masked_multihead_attention_kernelItLi144ELi256ELi2ELi32ELi128ELb1ELb0EEEv26Multihead_attention_paramsIT_XT5_EE:
        /* <DEDUP_REMOVED lines=12> */
.L_x_787:
[----:B------:R-:W2:Y:S08]  /*00c0*/  LDC.64 R18, c[0x0][0x498] ;  /* 0x00012600ff127b82 */ /* 0x000eb00000000a00 */
[----:B------:R-:W1:Y:S08]  /*00d0*/  LDC R4, c[0x0][0x3f0] ;  /* 0x0000fc00ff047b82 */ /* 0x000e700000000800 */
[----:B------:R-:W3:Y:S01]  /*00e0*/  LDC.64 R8, c[0x0][0x460] ;  /* 0x00011800ff087b82 */ /* 0x000ee20000000a00 */
[----:B--2---:R-:W-:-:S07]  /*00f0*/  IMAD.WIDE.U32 R18, R25, 0x4, R18 ;  /* 0x0000000419127825 */ /* 0x004fce00078e0012 */
[----:B------:R-:W2:Y:S01]  /*0100*/  LDC R44, c[0x0][0x40c] ;  /* 0x00010300ff2c7b82 */ /* 0x000ea20000000800 */
[----:B------:R-:W4:Y:S01]  /*0110*/  LDG.E R18, desc[UR36][R18.64] ;  /* 0x0000002412127981 */ /* 0x000f22000c1e1900 */
[----:B-1----:R-:W-:-:S06]  /*0120*/  IABS R5, R4 ;  /* 0x0000000400057213 */ /* 0x002fcc0000000000 */
[----:B------:R-:W1:Y:S01]  /*0130*/  LDC R20, c[0x0][0x3f4] ;  /* 0x0000fd00ff147b82 */ /* 0x000e620000000800 */
[----:B------:R-:W0:Y:S01]  /*0140*/  I2F.RP R0, R5 ;  /* 0x0000000500007306 */ /* 0x000e220000209400 */
[----:B------:R-:W-:Y:S01]  /*0150*/  HFMA2 R17, -RZ, RZ, 0, 0 ;  /* 0x00000000ff117431 */ /* 0x000fe200000001ff */
[----:B------:R-:W1:Y:S05]  /*0160*/  S2R R23, SR_CTAID.X ;  /* 0x0000000000177919 */ /* 0x000e6a0000002500 */
[----:B------:R-:W1:Y:S01]  /*0170*/  LDC R14, c[0x0][0x3f8] ;  /* 0x0000fe00ff0e7b82 */ /* 0x000e620000000800 */
        /* <DEDUP_REMOVED lines=8> */
[----:B------:R-:W-:-:S05]  /*0200*/  IMAD.HI.U32 R0, R3, R6, RZ ;  /* 0x0000000603007227 */ /* 0x000fca00078e00ff */
[----:B------:R-:W-:-:S05]  /*0210*/  IADD3 R2, PT, PT, -R0, RZ, RZ ;  /* 0x000000ff00027210 */ /* 0x000fca0007ffe1ff */
[----:B------:R-:W-:-:S05]  /*0220*/  IMAD R2, R5, R2, R6 ;  /* 0x0000000205027224 */ /* 0x000fca00078e0206 */
[----:B------:R-:W-:Y:S02]  /*0230*/  ISETP.GT.U32.AND P1, PT, R5, R2, PT ;  /* 0x000000020500720c */ /* 0x000fe40003f24070 */
[----:B------:R-:W-:-:S04]  /*0240*/  ISETP.NE.U32.AND P0, PT, R8, RZ, PT ;  /* 0x000000ff0800720c */ /* 0x000fc80003f05070 */
[----:B------:R-:W-:-:S07]  /*0250*/  ISETP.NE.AND.EX P0, PT, R9, RZ, PT, P0 ;  /* 0x000000ff0900720c */ /* 0x000fce0003f05300 */
[----:B------:R-:W-:Y:S01]  /*0260*/  @!P1 IMAD.IADD R2, R2, 0x1, -R5 ;  /* 0x0000000102029824 */ /* 0x000fe200078e0a05 */
[----:B--2---:R-:W-:-:S04]  /*0270*/  ISETP.EQ.AND P5, PT, R44, RZ, P0 ;  /* 0x000000ff2c00720c */ /* 0x004fc800007a2270 */
[----:B------:R-:W-:Y:S02]  /*0280*/  ISETP.GE.U32.AND P0, PT, R2, R5, PT ;  /* 0x000000050200720c */ /* 0x000fe40003f06070 */
[----:B------:R-:W-:Y:S02]  /*0290*/  @!P1 IADD3 R0, PT, PT, R0, 0x1, RZ ;  /* 0x0000000100009810 */ /* 0x000fe40007ffe0ff */
[----:B-1----:R-:W-:-:S05]  /*02a0*/  IABS R7, R20 ;  /* 0x0000001400077213 */ /* 0x002fca0000000000 */
[----:B------:R-:W0:Y:S04]  /*02b0*/  @P5 LDC.64 R2, c[0x0][0x460] ;  /* 0x00011800ff025b82 */ /* 0x000e280000000a00 */
[----:B------:R-:W-:-:S05]  /*02c0*/  @P0 VIADD R0, R0, 0x1 ;  /* 0x0000000100000836 */ /* 0x000fca0000000000 */
[----:B------:R-:W-:Y:S02]  /*02d0*/  MOV R9, R0 ;  /* 0x0000000000097202 */ /* 0x000fe40000000f00 */
[----:B------:R-:W1:Y:S01]  /*02e0*/  I2F.RP R0, R7 ;  /* 0x0000000700007306 */ /* 0x000e620000209400 */
[----:B------:R-:W-:Y:S02]  /*02f0*/  LOP3.LUT R5, R25, R4, RZ, 0x3c, !PT ;  /* 0x0000000419057212 */ /* 0x000fe400078e3cff */
[----:B------:R-:W-:Y:S02]  /*0300*/  ISETP.NE.AND P1, PT, R4, RZ, PT ;  /* 0x000000ff0400720c */ /* 0x000fe40003f25270 */
[----:B------:R-:W-:-:S03]  /*0310*/  ISETP.GE.AND P2, PT, R5, RZ, PT ;  /* 0x000000ff0500720c */ /* 0x000fc60003f46270 */
[----:B-1----:R-:W1:Y:S10]  /*0320*/  MUFU.RCP R0, R0 ;  /* 0x0000000000007308 */ /* 0x002e740000001000 */
[----:B------:R-:W-:Y:S01]  /*0330*/  @!P2 IMAD.MOV R9, RZ, RZ, -R9 ;  /* 0x000000ffff09a224 */ /* 0x000fe200078e0a09 */
[----:B------:R-:W-:Y:S01]  /*0340*/  @!P1 LOP3.LUT R9, RZ, R4, RZ, 0x33, !PT ;  /* 0x00000004ff099212 */ /* 0x000fe200078e33ff */
[----:B-1----:R-:W-:-:S04]  /*0350*/  VIADD R4, R0, 0xffffffe ;  /* 0x0ffffffe00047836 */ /* 0x002fc80000000000 */
[----:B0-----:R-:W-:Y:S01]  /*0360*/  @P5 IMAD.WIDE R2, R9, 0x4, R2 ;  /* 0x0000000409025825 */ /* 0x001fe200078e0202 */
[----:B------:R-:W0:Y:S01]  /*0370*/  S2R R37, SR_TID.X ;  /* 0x0000000000257919 */ /* 0x000e220000002100 */
[----:B------:R1:W2:Y:S01]  /*0380*/  F2I.FTZ.U32.TRUNC.NTZ R5, R4 ;  /* 0x0000000400057305 */ /* 0x0002a2000021f000 */
[----:B------:R-:W3:Y:S02]  /*0390*/  LDC R0, c[0x0][0x3e8] ;  /* 0x0000fa00ff007b82 */ /* 0x000ee40000000800 */
[----:B------:R2:W5:Y:S01]  /*03a0*/  @P5 LDG.E R17, desc[UR36][R2.64] ;  /* 0x0000002402115981 */ /* 0x000562000c1e1900 */
[----:B-1----:R-:W-:Y:S02]  /*03b0*/  MOV R4, RZ ;  /* 0x000000ff00047202 */ /* 0x002fe40000000f00 */
[----:B--2---:R-:W-:-:S05]  /*03c0*/  IADD3 R6, PT, PT, RZ, -R5, RZ ;  /* 0x80000005ff067210 */ /* 0x004fca0007ffe0ff */
[----:B------:R-:W-:-:S04]  /*03d0*/  IMAD R3, R6, R7, RZ ;  /* 0x0000000706037224 */ /* 0x000fc800078e02ff */
[----:B------:R-:W-:Y:S01]  /*03e0*/  IMAD.HI.U32 R5, R5, R3, R4 ;  /* 0x0000000305057227 */ /* 0x000fe200078e0004 */
[----:B---3--:R-:W-:Y:S02]  /*03f0*/  ISETP.NE.AND P1, PT, R0, RZ, PT ;  /* 0x000000ff0000720c */ /* 0x008fe40003f25270 */
[----:B0-----:R-:W-:Y:S01]  /*0400*/  ISETP.GT.U32.AND P4, PT, R37, 0x11, PT ;  /* 0x000000112500780c */ /* 0x001fe20003f84070 */
[----:B------:R-:W-:Y:S01]  /*0410*/  IMAD R38, R25, R14, R23 ;  /* 0x0000000e19267224 */ /* 0x000fe200078e0217 */
[----:B------:R-:W-:Y:S01]  /*0420*/  SHF.L.U32 R36, R37, 0x3, RZ ;  /* 0x0000000325247819 */ /* 0x000fe200000006ff */
[----:B------:R-:W-:Y:S08]  /*0430*/  BSSY.RECONVERGENT B0, `(.L_x_788) ;  /* 0x0000053000007945 */ /* 0x000ff00003800200 */
[----:B------:R-:W-:Y:S01]  /*0440*/  @P1 IMAD R0, R25, R0, RZ ;  /* 0x0000000019001224 */ /* 0x000fe200078e02ff */
[----:B------:R-:W-:Y:S01]  /*0450*/  P2R R217, PR, RZ, 0x20 ;  /* 0x00000020ffd97803 */ /* 0x000fe20000000000 */
[----:B------:R-:W-:Y:S01]  /*0460*/  @!P1 IMAD R3, R38, 0x90, RZ ;  /* 0x0000009026039824 */ /* 0x000fe200078e02ff */
[----:B------:R-:W-:Y:S01]  /*0470*/  CS2R R34, SRZ ;  /* 0x0000000000227805 */ /* 0x000fe2000001ff00 */
[C---:B------:R-:W-:Y:S01]  /*0480*/  @P1 IMAD R3, R23.reuse, 0x90, R0 ;  /* 0x0000009017031824 */ /* 0x040fe200078e0200 */
[----:B------:R-:W-:Y:S01]  /*0490*/  CS2R R32, SRZ ;  /* 0x0000000000207805 */ /* 0x000fe2000001ff00 */
[----:B------:R-:W-:-:S02]  /*04a0*/  IMAD R13, R23, 0x90, R36 ;  /* 0x00000090170d7824 */ /* 0x000fc400078e0224 */
[----:B------:R-:W-:Y:S02]  /*04b0*/  IMAD R84, R9, R14, RZ ;  /* 0x0000000e09547224 */ /* 0x000fe400078e02ff */
        /* <DEDUP_REMOVED lines=9> */
[----:B------:R-:W-:-:S11]  /*0550*/  ISETP.NE.AND P0, PT, R20, RZ, PT ;  /* 0x000000ff1400720c */ /* 0x000fd60003f05270 */
[----:B------:R-:W-:-:S04]  /*0560*/  @!P2 IMAD.IADD R16, R16, 0x1, -R7 ;  /* 0x000000011010a824 */ /* 0x000fc800078e0a07 */
        /* <DEDUP_REMOVED lines=60> */
.L_x_790:
[----:B------:R-:W0:Y:S02]  /*0930*/  LDC.64 R2, c[0x0][0x388] ;  /* 0x0000e200ff027b82 */ /* 0x000e240000000a00 */
[----:B0-----:R-:W-:-:S05]  /*0940*/  IMAD.WIDE R2, R5, 0x2, R2 ;  /* 0x0000000205027825 */ /* 0x001fca00078e0202 */
[----:B------:R0:W5:Y:S02]  /*0950*/  LDG.E.128 R32, desc[UR36][R2.64] ;  /* 0x0000002402207981 */ /* 0x000164000c1e1d00 */
.L_x_789:
[----:B------:R-:W-:Y:S05]  /*0960*/  BSYNC.RECONVERGENT B0 ;  /* 0x0000000000007941 */ /* 0x000fea0003800200 */
.L_x_788:
[----:B------:R-:W1:Y:S01]  /*0970*/  LDCU.64 UR4, c[0x0][0x390] ;  /* 0x00007200ff0477ac */ /* 0x000e620008000a00 */
[----:B0-----:R-:W0:Y:S01]  /*0980*/  LDC.64 R2, c[0x0][0x418] ;  /* 0x00010600ff027b82 */ /* 0x001e220000000a00 */
[C---:B------:R-:W-:Y:S01]  /*0990*/  ISETP.GT.U32.OR P3, PT, R37.reuse, 0x1f, !P5 ;  /* 0x0000001f2500780c */ /* 0x040fe20006f64470 */
[----:B------:R-:W-:Y:S01]  /*09a0*/  @!P4 IMAD R0, R37, R20, R22 ;  /* 0x000000142500c224 */ /* 0x000fe200078e0216 */
[----:B------:R-:W2:Y:S01]  /*09b0*/  LDCU.64 UR6, c[0x0][0x3a0] ;  /* 0x00007400ff0677ac */ /* 0x000ea20008000a00 */
[----:B------:R-:W-:Y:S01]  /*09c0*/  IMAD R38, R38, 0x90, RZ ;  /* 0x0000009026267824 */ /* 0x000fe200078e02ff */
[----:B------:R-:W-:Y:S02]  /*09d0*/  CS2R R42, SRZ ;  /* 0x00000000002a7805 */ /* 0x000fe4000001ff00 */
[----:B------:R-:W-:Y:S02]  /*09e0*/  CS2R R40, SRZ ;  /* 0x0000000000287805 */ /* 0x000fe4000001ff00 */
[----:B------:R-:W-:-:S02]  /*09f0*/  @!P4 SHF.L.U32 R15, R0, 0x3, RZ ;  /* 0x00000003000fc819 */ /* 0x000fc400000006ff */
[----:B------:R-:W-:Y:S02]  /*0a00*/  CS2R R30, SRZ ;  /* 0x00000000001e7805 */ /* 0x000fe4000001ff00 */
[----:B------:R-:W-:Y:S01]  /*0a10*/  CS2R R28, SRZ ;  /* 0x00000000001c7805 */ /* 0x000fe2000001ff00 */
[----:B------:R-:W-:Y:S01]  /*0a20*/  @!P4 IMAD R15, R38, R20, R15 ;  /* 0x00000014260fc224 */ /* 0x000fe200078e020f */
[----:B------:R-:W3:Y:S01]  /*0a30*/  @!P3 LDC.64 R8, c[0x0][0x450] ;  /* 0x00011400ff08bb82 */ /* 0x000ee20000000a00 */
[----:B-----5:R-:W-:Y:S01]  /*0a40*/  @!P3 IMAD R0, R17, R14, RZ ;  /* 0x0000000e1100b224 */ /* 0x020fe200078e02ff */
[----:B-1----:R-:W-:Y:S02]  /*0a50*/  ISETP.NE.U32.AND P1, PT, RZ, UR4, PT ;  /* 0x00000004ff007c0c */ /* 0x002fe4000bf25070 */
[----:B------:R-:W-:Y:S02]  /*0a60*/  CS2R R26, SRZ ;  /* 0x00000000001a7805 */ /* 0x000fe4000001ff00 */
[----:B--2---:R-:W-:-:S02]  /*0a70*/  ISETP.NE.U32.AND P2, PT, RZ, UR6, PT ;  /* 0x00000006ff007c0c */ /* 0x004fc4000bf45070 */
[----:B0-----:R-:W-:Y:S01]  /*0a80*/  ISETP.NE.U32.AND P0, PT, R2, RZ, PT ;  /* 0x000000ff0200720c */ /* 0x001fe20003f05070 */
[----:B------:R-:W-:Y:S01]  /*0a90*/  @!P3 IMAD R21, R0, 0x90, R13 ;  /* 0x000000900015b824 */ /* 0x000fe200078e020d */
[----:B------:R-:W-:Y:S01]  /*0aa0*/  ISETP.NE.AND.EX P1, PT, RZ, UR5, PT, P1 ;  /* 0x00000005ff007c0c */ /* 0x000fe2000bf25310 */
[----:B------:R-:W0:Y:S01]  /*0ab0*/  LDCU.U8 UR4, c[0x0][0x404] ;  /* 0x00008080ff0477ac */ /* 0x000e220008000000 */
[----:B------:R-:W-:Y:S02]  /*0ac0*/  ISETP.NE.AND.EX P2, PT, RZ, UR7, PT, P2 ;  /* 0x00000007ff007c0c */ /* 0x000fe4000bf45320 */
[C---:B------:R-:W-:Y:S02]  /*0ad0*/  ISETP.GT.U32.OR P1, PT, R37.reuse, 0x11, !P1 ;  /* 0x000000112500780c */ /* 0x040fe40004f24470 */
        /* <DEDUP_REMOVED lines=8> */
[----:B---3--:R-:W-:Y:S01]  /*0b60*/  @!P3 IMAD.WIDE R8, R21, 0x2, R8 ;  /* 0x000000021508b825 */ /* 0x008fe200078e0208 */
[----:B------:R-:W5:Y:S03]  /*0b70*/  @!P4 LDG.E.128 R28, desc[UR36][R2.64] ;  /* 0x00000024021cc981 */ /* 0x000f66000c1e1d00 */
[----:B--2---:R-:W-:-:S05]  /*0b80*/  @!P1 IMAD.WIDE.U32 R4, R13, 0x2, R4 ;  /* 0x000000020d049825 */ /* 0x004fca00078e0004 */
[----:B------:R1:W2:Y:S01]  /*0b90*/  @!P1 LDG.E.128 R40, desc[UR36][R4.64] ;  /* 0x0000002404289981 */ /* 0x0002a2000c1e1d00 */
[----:B----4-:R-:W-:Y:S01]  /*0ba0*/  @P0 IMAD.WIDE.U32 R10, R25, 0x4, R10 ;  /* 0x00000004190a0825 */ /* 0x010fe200078e000a */
[----:B------:R-:W-:-:S03]  /*0bb0*/  CS2R R24, SRZ ;  /* 0x0000000000187805 */ /* 0x000fc6000001ff00 */
[----:B0-----:R-:W-:Y:S01]  /*0bc0*/  @!P2 IMAD.WIDE.U32 R6, R13, 0x2, R6 ;  /* 0x000000020d06a825 */ /* 0x001fe200078e0006 */
[----:B-1----:R-:W0:Y:S01]  /*0bd0*/  LDC R5, c[0x0][0x400] ;  /* 0x00010000ff057b82 */ /* 0x002e220000000800 */
[----:B------:R1:W5:Y:S04]  /*0be0*/  @!P3 LDG.E.128 R12, desc[UR36][R8.64] ;  /* 0x00000024080cb981 */ /* 0x000368000c1e1d00 */
[----:B------:R1:W5:Y:S01]  /*0bf0*/  @!P2 LDG.E.128 R24, desc[UR36][R6.64] ;  /* 0x000000240618a981 */ /* 0x000362000c1e1d00 */
[----:B------:R-:W-:Y:S01]  /*0c00*/  ISETP.NE.AND P1, PT, R44, RZ, PT ;  /* 0x000000ff2c00720c */ /* 0x000fe20003f25270 */
[----:B------:R-:W-:-:S06]  /*0c10*/  IMAD.MOV.U32 R19, RZ, RZ, RZ ;  /* 0x000000ffff137224 */ /* 0x000fcc00078e00ff */
[----:B------:R1:W5:Y:S01]  /*0c20*/  @P0 LDG.E R19, desc[UR36][R10.64] ;  /* 0x000000240a130981 */ /* 0x000362000c1e1900 */
[----:B------:R-:W-:-:S04]  /*0c30*/  ISETP.NE.AND P0, PT, RZ, UR4, PT ;  /* 0x00000004ff007c0c */ /* 0x000fc8000bf05270 */
[----:B0-----:R-:W-:Y:S01]  /*0c40*/  ISETP.LT.OR P0, PT, R5, 0x1, P0 ;  /* 0x000000010500780c */ /* 0x001fe20000701670 */
[----:B--2---:R-:W-:Y:S02]  /*0c50*/  HFMA2 R32, R32, 1, 1, R40 ;  /* 0x3c003c0020207831 */ /* 0x004fe40000000028 */
[----:B------:R-:W-:Y:S02]  /*0c60*/  HFMA2 R34, R34, 1, 1, R42 ;  /* 0x3c003c0022227831 */ /* 0x000fe4000000002a */
[----:B------:R-:W-:Y:S02]  /*0c70*/  HADD2 R33, R33, R41 ;  /* 0x0000002921217230 */ /* 0x000fe40000000000 */
[----:B------:R-:W-:Y:S01]  /*0c80*/  HADD2 R35, R35, R43 ;  /* 0x0000002b23237230 */ /* 0x000fe20000000000 */
[----:B-1----:R-:W-:Y:S06]  /*0c90*/  @P1 BRA `(.L_x_791) ;  /* 0x0000000000101947 */ /* 0x002fec0003800000 */
[----:B-----5:R-:W-:Y:S02]  /*0ca0*/  HFMA2 R28, R28, 1, 1, R24 ;  /* 0x3c003c001c1c7831 */ /* 0x020fe40000000018 */
[----:B------:R-:W-:Y:S02]  /*0cb0*/  HADD2 R29, R29, R25 ;  /* 0x000000191d1d7230 */ /* 0x000fe40000000000 */
[----:B------:R-:W-:Y:S02]  /*0cc0*/  HFMA2 R30, R30, 1, 1, R26 ;  /* 0x3c003c001e1e7831 */ /* 0x000fe4000000001a */
[----:B------:R-:W-:-:S07]  /*0cd0*/  HADD2 R31, R31, R27 ;  /* 0x0000001b1f1f7230 */ /* 0x000fce0000000000 */
.L_x_791:
        /* <DEDUP_REMOVED lines=13> */
[----:B------:R0:W1:Y:S01]  /*0db0*/  MUFU.RCP R7, R2 ;  /* 0x0000000200077308 */ /* 0x0000620000001000 */
[----:B------:R-:W-:Y:S01]  /*0dc0*/  IADD3 R3, PT, PT, R36, 0x2, RZ ;  /* 0x0000000224037810 */ /* 0x000fe20007ffe0ff */
[--C-:B------:R-:W-:Y:S02]  /*0dd0*/  HADD2.F32 R41, -RZ, R35.reuse.H1_H1 ;  /* 0x30000023ff297230 */ /* 0x100fe40000004100 */
[----:B------:R-:W-:Y:S01]  /*0de0*/  HADD2.F32 R39, -RZ, R35.H0_H0 ;  /* 0x20000023ff277230 */ /* 0x000fe20000004100 */
[----:B------:R-:W-:Y:S01]  /*0df0*/  I2FP.F32.U32 R4, R3 ;  /* 0x0000000300047245 */ /* 0x000fe20000201000 */
[----:B------:R-:W-:-:S02]  /*0e00*/  HADD2.F32 R35, -RZ, R30.H1_H1 ;  /* 0x3000001eff237230 */ /* 0x000fc40000004100 */
[--C-:B------:R-:W-:Y:S01]  /*0e10*/  HADD2.F32 R43, -RZ, R31.reuse.H1_H1 ;  /* 0x3000001fff2b7230 */ /* 0x100fe20000004100 */
[----:B0-----:R-:W-:Y:S01]  /*0e20*/  IADD3 R2, PT, PT, R36, 0x6, RZ ;  /* 0x0000000624027810 */ /* 0x001fe20007ffe0ff */
[----:B------:R-:W-:Y:S02]  /*0e30*/  HADD2.F32 R21, -RZ, R30.H0_H0 ;  /* 0x2000001eff157230 */ /* 0x000fe40000004100 */
[----:B------:R-:W-:Y:S01]  /*0e40*/  HADD2.F32 R31, -RZ, R31.H0_H0 ;  /* 0x2000001fff1f7230 */ /* 0x000fe20000004100 */
[----:B------:R-:W-:Y:S01]  /*0e50*/  I2FP.F32.U32 R2, R2 ;  /* 0x0000000200027245 */ /* 0x000fe20000201000 */
[-C--:B-1----:R-:W-:Y:S01]  /*0e60*/  FMUL.FTZ R0, R0, R7.reuse ;  /* 0x0000000700007220 */ /* 0x082fe20000410000 */
[----:B------:R-:W-:-:S03]  /*0e70*/  FMUL.FTZ R4, R4, R7 ;  /* 0x0000000704047220 */ /* 0x000fc60000410000 */
[----:B------:R-:W-:Y:S01]  /*0e80*/  FMUL.FTZ R2, R2, R7 ;  /* 0x0000000702027220 */ /* 0x000fe20000410000 */
[----:B------:R-:W-:Y:S01]  /*0e90*/  FMUL.FTZ R3, R0, 13.28771209716796875 ;  /* 0x41549a7800037820 */ /* 0x000fe20000410000 */
[----:B------:R-:W-:Y:S02]  /*0ea0*/  VIADD R0, R36, 0x4 ;  /* 0x0000000424007836 */ /* 0x000fe40000000000 */
[----:B------:R-:W-:-:S03]  /*0eb0*/  FMUL.FTZ R4, R4, 13.28771209716796875 ;  /* 0x41549a7804047820 */ /* 0x000fc60000410000 */
[----:B------:R-:W-:Y:S01]  /*0ec0*/  I2FP.F32.U32 R0, R0 ;  /* 0x0000000000007245 */ /* 0x000fe20000201000 */
[----:B------:R-:W0:Y:S04]  /*0ed0*/  MUFU.EX2 R3, -R3 ;  /* 0x8000000300037308 */ /* 0x000e280000000800 */
[----:B------:R-:W-:Y:S01]  /*0ee0*/  FMUL.FTZ R0, R0, R7 ;  /* 0x0000000700007220 */ /* 0x000fe20000410000 */
[----:B------:R-:W-:-:S03]  /*0ef0*/  FMUL.FTZ R7, R2, 13.28771209716796875 ;  /* 0x41549a7802077820 */ /* 0x000fc60000410000 */
[----:B------:R-:W-:Y:S01]  /*0f00*/  FMUL.FTZ R5, R0, 13.28771209716796875 ;  /* 0x41549a7800057820 */ /* 0x000fe20000410000 */
[----:B------:R-:W1:Y:S01]  /*0f10*/  MUFU.EX2 R9, -R4 ;  /* 0x8000000400097308 */ /* 0x000e620000000800 */
[----:B------:R-:W-:-:S05]  /*0f20*/  IMAD.IADD R0, R44, 0x1, -R19 ;  /* 0x000000012c007824 */ /* 0x000fca00078e0a13 */
[----:B------:R-:W-:Y:S02]  /*0f30*/  I2FP.F32.S32 R0, R0 ;  /* 0x0000000000007245 */ /* 0x000fe40000201400 */
[----:B------:R-:W2:Y:S03]  /*0f40*/  MUFU.EX2 R5, -R5 ;  /* 0x8000000500057308 */ /* 0x000ea60000000800 */
[----:B0-----:R-:W-:-:S04]  /*0f50*/  FMUL.FTZ R2, R0, R3 ;  /* 0x0000000300027220 */ /* 0x001fc80000410000 */
[----:B------:R-:W-:Y:S01]  /*0f60*/  FMUL.RZ R11, R2, 0.15915493667125701904 ;  /* 0x3e22f983020b7820 */ /* 0x000fe2000040c000 */
[----:B------:R-:W0:Y:S01]  /*0f70*/  MUFU.EX2 R7, -R7 ;  /* 0x8000000700077308 */ /* 0x000e220000000800 */
[----:B-1----:R-:W-:Y:S01]  /*0f80*/  FMUL.FTZ R4, R0, R9 ;  /* 0x0000000900047220 */ /* 0x002fe20000410000 */
[--C-:B------:R-:W-:Y:S02]  /*0f90*/  HADD2.F32 R9, -RZ, R33.reuse.H1_H1 ;  /* 0x30000021ff097230 */ /* 0x100fe40000004100 */
[----:B------:R-:W-:Y:S02]  /*0fa0*/  HADD2.F32 R33, -RZ, R33.H0_H0 ;  /* 0x20000021ff217230 */ /* 0x000fe40000004100 */
[----:B------:R-:W-:Y:S01]  /*0fb0*/  FMUL.RZ R12, R4, 0.15915493667125701904 ;  /* 0x3e22f983040c7820 */ /* 0x000fe2000040c000 */
[--C-:B------:R-:W-:Y:S01]  /*0fc0*/  HADD2.F32 R4, -RZ, R32.reuse.H1_H1 ;  /* 0x30000020ff047230 */ /* 0x100fe20000004100 */
[----:B------:R-:W1:Y:S01]  /*0fd0*/  MUFU.SIN R3, R11 ;  /* 0x0000000b00037308 */ /* 0x000e620000000400 */
[----:B--2---:R-:W-:Y:S01]  /*0fe0*/  FMUL.FTZ R5, R0, R5 ;  /* 0x0000000500057220 */ /* 0x004fe20000410000 */
[----:B------:R-:W-:-:S03]  /*0ff0*/  HADD2.F32 R32, -RZ, R32.H0_H0 ;  /* 0x20000020ff207230 */ /* 0x000fc60000004100 */
[----:B------:R-:W-:-:S03]  /*1000*/  FMUL.RZ R20, R5, 0.15915493667125701904 ;  /* 0x3e22f98305147820 */ /* 0x000fc6000040c000 */
[----:B------:R2:W3:Y:S01]  /*1010*/  MUFU.COS R2, R11 ;  /* 0x0000000b00027308 */ /* 0x0004e20000000000 */
[----:B0-----:R-:W-:Y:S01]  /*1020*/  FMUL.FTZ R5, R0, R7 ;  /* 0x0000000700057220 */ /* 0x001fe20000410000 */
[--C-:B------:R-:W-:Y:S02]  /*1030*/  HADD2.F32 R0, -RZ, R28.reuse.H1_H1 ;  /* 0x3000001cff007230 */ /* 0x100fe40000004100 */
[----:B------:R-:W-:Y:S02]  /*1040*/  HADD2.F32 R28, -RZ, R28.H0_H0 ;  /* 0x2000001cff1c7230 */ /* 0x000fe40000004100 */
[----:B------:R-:W-:Y:S02]  /*1050*/  FMUL.RZ R34, R5, 0.15915493667125701904 ;  /* 0x3e22f98305227820 */ /* 0x000fe4000040c000 */
[----:B------:R-:W0:Y:S01]  /*1060*/  MUFU.SIN R8, R12 ;  /* 0x0000000c00087308 */ /* 0x000e220000000400 */
[C---:B-1----:R-:W-:Y:S01]  /*1070*/  FMUL.FTZ R5, R3.reuse, R4 ;  /* 0x0000000403057220 */ /* 0x042fe20000410000 */
[----:B------:R-:W-:Y:S01]  /*1080*/  FMUL.FTZ R7, R3, R0 ;  /* 0x0000000003077220 */ /* 0x000fe20000410000 */
[----:B--2---:R-:W-:-:S02]  /*1090*/  HADD2.F32 R11, -RZ, R29.H1_H1 ;  /* 0x3000001dff0b7230 */ /* 0x004fc40000004100 */
[----:B------:R-:W-:-:S03]  /*10a0*/  HADD2.F32 R29, -RZ, R29.H0_H0 ;  /* 0x2000001dff1d7230 */ /* 0x000fc60000004100 */
[----:B------:R-:W1:Y:S01]  /*10b0*/  MUFU.COS R6, R12 ;  /* 0x0000000c00067308 */ /* 0x000e620000000000 */
[C---:B---3--:R-:W-:Y:S01]  /*10c0*/  FMUL.FTZ R4, R2.reuse, R4 ;  /* 0x0000000402047220 */ /* 0x048fe20000410000 */
[C---:B------:R-:W-:Y:S01]  /*10d0*/  FMUL.FTZ R0, R2.reuse, R0 ;  /* 0x0000000002007220 */ /* 0x040fe20000410000 */
[C---:B------:R-:W-:Y:S01]  /*10e0*/  FFMA.FTZ R5, R2.reuse, R32, -R5 ;  /* 0x0000002002057223 */ /* 0x040fe20000010805 */
[----:B------:R-:W-:Y:S01]  /*10f0*/  FFMA.FTZ R7, R2, R28, -R7 ;  /* 0x0000001c02077223 */ /* 0x000fe20000010807 */
[C---:B------:R-:W-:Y:S01]  /*1100*/  FFMA.FTZ R32, R3.reuse, R32, R4 ;  /* 0x0000002003207223 */ /* 0x040fe20000010004 */
[----:B------:R-:W-:Y:S02]  /*1110*/  FFMA.FTZ R28, R3, R28, R0 ;  /* 0x0000001c031c7223 */ /* 0x000fe40000010000 */
[----:B------:R-:W-:Y:S01]  /*1120*/  MUFU.COS R10, R20 ;  /* 0x00000014000a7308 */ /* 0x000fe20000000000 */
[C---:B0-----:R-:W-:Y:S01]  /*1130*/  FMUL.FTZ R3, R8.reuse, R9 ;  /* 0x0000000908037220 */ /* 0x041fe20000410000 */
[----:B------:R-:W-:Y:S01]  /*1140*/  FMUL.FTZ R2, R8, R11 ;  /* 0x0000000b08027220 */ /* 0x000fe20000410000 */
[----:B------:R-:W-:-:S02]  /*1150*/  F2FP.F16.F32.PACK_AB R32, R32, R5 ;  /* 0x000000052020723e */ /* 0x000fc400000000ff */
[----:B------:R-:W-:-:S03]  /*1160*/  F2FP.F16.F32.PACK_AB R28, R28, R7 ;  /* 0x000000071c1c723e */ /* 0x000fc600000000ff */
[----:B------:R-:W0:Y:S01]  /*1170*/  MUFU.SIN R12, R20 ;  /* 0x00000014000c7308 */ /* 0x000e220000000400 */
[C---:B-1----:R-:W-:Y:S01]  /*1180*/  FMUL.FTZ R9, R6.reuse, R9 ;  /* 0x0000000906097220 */ /* 0x042fe20000410000 */
[C---:B------:R-:W-:Y:S01]  /*1190*/  FMUL.FTZ R11, R6.reuse, R11 ;  /* 0x0000000b060b7220 */ /* 0x040fe20000410000 */
[C---:B------:R-:W-:Y:S01]  /*11a0*/  FFMA.FTZ R2, R6.reuse, R29, -R2 ;  /* 0x0000001d06027223 */ /* 0x040fe20000010802 */
[-C--:B------:R-:W-:Y:S01]  /*11b0*/  FFMA.FTZ R3, R6, R33.reuse, -R3 ;  /* 0x0000002106037223 */ /* 0x080fe20000010803 */
[C---:B------:R-:W-:Y:S01]  /*11c0*/  FFMA.FTZ R0, R8.reuse, R33, R9 ;  /* 0x0000002108007223 */ /* 0x040fe20000010009 */
[----:B------:R-:W-:Y:S02]  /*11d0*/  FFMA.FTZ R29, R8, R29, R11 ;  /* 0x0000001d081d7223 */ /* 0x000fe4000001000b */
[----:B------:R-:W1:Y:S02]  /*11e0*/  MUFU.SIN R20, R34 ;  /* 0x0000002200147308 */ /* 0x000e640000000400 */
[----:B------:R-:W-:-:S02]  /*11f0*/  F2FP.F16.F32.PACK_AB R33, R0, R3 ;  /* 0x000000030021723e */ /* 0x000fc400000000ff */
[----:B------:R-:W-:-:S04]  /*1200*/  F2FP.F16.F32.PACK_AB R29, R29, R2 ;  /* 0x000000021d1d723e */ /* 0x000fc800000000ff */
[----:B------:R2:W3:Y:S01]  /*1210*/  MUFU.COS R14, R34 ;  /* 0x00000022000e7308 */ /* 0x0004e20000000000 */
[C---:B0-----:R-:W-:Y:S01]  /*1220*/  FMUL.FTZ R4, R12.reuse, R35 ;  /* 0x000000230c047220 */ /* 0x041fe20000410000 */
[----:B------:R-:W-:Y:S01]  /*1230*/  FMUL.FTZ R9, R12, R15 ;  /* 0x0000000f0c097220 */ /* 0x000fe20000410000 */
[C---:B------:R-:W-:Y:S01]  /*1240*/  FMUL.FTZ R35, R10.reuse, R35 ;  /* 0x000000230a237220 */ /* 0x040fe20000410000 */
[C---:B------:R-:W-:Y:S01]  /*1250*/  FMUL.FTZ R15, R10.reuse, R15 ;  /* 0x0000000f0a0f7220 */ /* 0x040fe20000410000 */
[C---:B------:R-:W-:Y:S01]  /*1260*/  FFMA.FTZ R4, R10.reuse, R21, -R4 ;  /* 0x000000150a047223 */ /* 0x040fe20000010804 */
[----:B------:R-:W-:Y:S01]  /*1270*/  FFMA.FTZ R9, R10, R13, -R9 ;  /* 0x0000000d0a097223 */ /* 0x000fe20000010809 */
[----:B------:R-:W-:Y:S01]  /*1280*/  FFMA.FTZ R35, R12, R21, R35 ;  /* 0x000000150c237223 */ /* 0x000fe20000010023 */
[C---:B-1----:R-:W-:Y:S01]  /*1290*/  FMUL.FTZ R11, R20.reuse, R41 ;  /* 0x00000029140b7220 */ /* 0x042fe20000410000 */
[----:B------:R-:W-:Y:S01]  /*12a0*/  FMUL.FTZ R8, R20, R43 ;  /* 0x0000002b14087220 */ /* 0x000fe20000410000 */
[----:B--2---:R-:W-:-:S02]  /*12b0*/  FFMA.FTZ R34, R12, R13, R15 ;  /* 0x0000000d0c227223 */ /* 0x004fc4000001000f */
        /* <DEDUP_REMOVED lines=11> */
.L_x_794:
[----:B------:R-:W-:-:S13]  /*1370*/  ISETP.GE.AND P0, PT, R36, R5, PT ;  /* 0x000000052400720c */ /* 0x000fda0003f06270 */
[----:B------:R-:W-:Y:S05]  /*1380*/  @P0 BRA `(.L_x_795) ;  /* 0x0000001800300947 */ /* 0x000fea0003800000 */
[----:B------:R-:W-:Y:S01]  /*1390*/  I2FP.F32.U32 R5, R5 ;  /* 0x0000000500057245 */ /* 0x000fe20000201000 */
[----:B------:R-:W-:Y:S01]  /*13a0*/  VIADD R4, R36, 0x4 ;  /* 0x0000000424047836 */ /* 0x000fe20000000000 */
[----:B------:R-:W-:Y:S01]  /*13b0*/  I2FP.F32.U32 R0, R36 ;  /* 0x0000002400007245 */ /* 0x000fe20000201000 */
[----:B------:R-:W-:Y:S01]  /*13c0*/  IMAD.IADD R44, R44, 0x1, -R19 ;  /* 0x000000012c2c7824 */ /* 0x000fe200078e0a13 */
[C---:B------:R-:W-:Y:S01]  /*13d0*/  IADD3 R6, PT, PT, R36.reuse, 0x6, RZ ;  /* 0x0000000624067810 */ /* 0x040fe20007ffe0ff */
[--C-:B------:R-:W-:Y:S01]  /*13e0*/  HADD2.F32 R15, -RZ, R34.reuse.H1_H1 ;  /* 0x30000022ff0f7230 */ /* 0x100fe20000004100 */
[----:B------:R-:W0:Y:S01]  /*13f0*/  MUFU.RCP R5, R5 ;  /* 0x0000000500057308 */ /* 0x000e220000001000 */
[----:B------:R-:W-:Y:S01]  /*1400*/  IADD3 R2, PT, PT, R36, 0x2, RZ ;  /* 0x0000000224027810 */ /* 0x000fe20007ffe0ff */
[----:B------:R-:W-:Y:S01]  /*1410*/  HADD2.F32 R13, -RZ, R34.H0_H0 ;  /* 0x20000022ff0d7230 */ /* 0x000fe20000004100 */
[----:B------:R-:W-:Y:S01]  /*1420*/  I2FP.F32.U32 R8, R6 ;  /* 0x0000000600087245 */ /* 0x000fe20000201000 */
[--C-:B------:R-:W-:Y:S01]  /*1430*/  HADD2.F32 R34, -RZ, R35.reuse.H1_H1 ;  /* 0x30000023ff227230 */ /* 0x100fe20000004100 */
[----:B------:R-:W-:Y:S01]  /*1440*/  I2FP.F32.U32 R2, R2 ;  /* 0x0000000200027245 */ /* 0x000fe20000201000 */
[----:B------:R-:W-:Y:S01]  /*1450*/  HADD2.F32 R35, -RZ, R35.H0_H0 ;  /* 0x20000023ff237230 */ /* 0x000fe20000004100 */
[----:B------:R-:W-:-:S02]  /*1460*/  I2FP.F32.U32 R4, R4 ;  /* 0x0000000400047245 */ /* 0x000fc40000201000 */
[----:B------:R-:W-:Y:S01]  /*1470*/  I2FP.F32.S32 R44, R44 ;  /* 0x0000002c002c7245 */ /* 0x000fe20000201400 */
        /* <DEDUP_REMOVED lines=16> */
[----:B------:R-:W-:Y:S01]  /*1580*/  MUFU.SIN R2, R3 ;  /* 0x0000000300027308 */ /* 0x000fe20000000400 */
[----:B--2---:R-:W-:-:S04]  /*1590*/  FMUL.FTZ R5, R44, R5 ;  /* 0x000000052c057220 */ /* 0x004fc80000410000 */
[----:B------:R-:W-:Y:S01]  /*15a0*/  FMUL.RZ R8, R5, 0.15915493667125701904 ;  /* 0x3e22f98305087820 */ /* 0x000fe2000040c000 */
[----:B------:R-:W-:Y:S02]  /*15b0*/  HADD2.F32 R5, -RZ, R32.H1_H1 ;  /* 0x30000020ff057230 */ /* 0x000fe40000004100 */
[----:B------:R1:W-:Y:S01]  /*15c0*/  MUFU.COS R0, R3 ;  /* 0x0000000300007308 */ /* 0x0003e20000000000 */
[----:B0-----:R-:W-:-:S04]  /*15d0*/  FMUL.FTZ R9, R44, R9 ;  /* 0x000000092c097220 */ /* 0x001fc80000410000 */
[----:B------:R-:W-:Y:S01]  /*15e0*/  FMUL.RZ R14, R9, 0.15915493667125701904 ;  /* 0x3e22f983090e7820 */ /* 0x000fe2000040c000 */
[--C-:B------:R-:W-:Y:S02]  /*15f0*/  HADD2.F32 R9, -RZ, R33.reuse.H1_H1 ;  /* 0x30000021ff097230 */ /* 0x100fe40000004100 */
[----:B------:R-:W0:Y:S01]  /*1600*/  MUFU.SIN R6, R7 ;  /* 0x0000000700067308 */ /* 0x000e220000000400 */
[----:B-1----:R-:W-:Y:S02]  /*1610*/  HADD2.F32 R3, -RZ, R32.H0_H0 ;  /* 0x20000020ff037230 */ /* 0x002fe40000004100 */
[----:B------:R-:W-:-:S05]  /*1620*/  HADD2.F32 R33, -RZ, R33.H0_H0 ;  /* 0x20000021ff217230 */ /* 0x000fca0000004100 */
[----:B------:R-:W1:Y:S08]  /*1630*/  MUFU.SIN R12, R8 ;  /* 0x00000008000c7308 */ /* 0x000e700000000400 */
[----:B------:R2:W3:Y:S01]  /*1640*/  MUFU.COS R4, R7 ;  /* 0x0000000700047308 */ /* 0x0004e20000000000 */
[----:B0-----:R-:W-:-:S07]  /*1650*/  FMUL.FTZ R11, R6, R9 ;  /* 0x00000009060b7220 */ /* 0x001fce0000410000 */
[----:B------:R-:W0:Y:S01]  /*1660*/  MUFU.COS R10, R8 ;  /* 0x00000008000a7308 */ /* 0x000e220000000000 */
[-C--:B--2---:R-:W-:Y:S01]  /*1670*/  FMUL.FTZ R7, R2, R5.reuse ;  /* 0x0000000502077220 */ /* 0x084fe20000410000 */
[----:B------:R-:W-:-:S03]  /*1680*/  FMUL.FTZ R5, R0, R5 ;  /* 0x0000000500057220 */ /* 0x000fc60000410000 */
[-C--:B------:R-:W-:Y:S01]  /*1690*/  FFMA.FTZ R7, R0, R3.reuse, -R7 ;  /* 0x0000000300077223 */ /* 0x080fe20000010807 */
[----:B------:R-:W-:Y:S01]  /*16a0*/  FFMA.FTZ R32, R2, R3, R5 ;  /* 0x0000000302207223 */ /* 0x000fe20000010005 */
[----:B-1----:R-:W-:Y:S01]  /*16b0*/  FMUL.FTZ R3, R12, R15 ;  /* 0x0000000f0c037220 */ /* 0x002fe20000410000 */
[----:B------:R-:W1:Y:S01]  /*16c0*/  MUFU.SIN R21, R14 ;  /* 0x0000000e00157308 */ /* 0x000e620000000400 */
[C---:B---3--:R-:W-:Y:S01]  /*16d0*/  FMUL.FTZ R9, R4.reuse, R9 ;  /* 0x0000000904097220 */ /* 0x048fe20000410000 */
[----:B------:R-:W-:Y:S01]  /*16e0*/  FFMA.FTZ R11, R4, R33, -R11 ;  /* 0x00000021040b7223 */ /* 0x000fe2000001080b */
[----:B------:R-:W-:Y:S02]  /*16f0*/  F2FP.F16.F32.PACK_AB R32, R32, R7 ;  /* 0x000000072020723e */ /* 0x000fe400000000ff */
[----:B------:R-:W-:-:S03]  /*1700*/  FFMA.FTZ R6, R6, R33, R9 ;  /* 0x0000002106067223 */ /* 0x000fc60000010009 */
[----:B------:R-:W2:Y:S01]  /*1710*/  MUFU.COS R20, R14 ;  /* 0x0000000e00147308 */ /* 0x000ea20000000000 */
[C---:B0-----:R-:W-:Y:S01]  /*1720*/  FMUL.FTZ R15, R10.reuse, R15 ;  /* 0x0000000f0a0f7220 */ /* 0x041fe20000410000 */
[----:B------:R-:W-:Y:S01]  /*1730*/  FFMA.FTZ R3, R10, R13, -R3 ;  /* 0x0000000d0a037223 */ /* 0x000fe20000010803 */
[----:B------:R-:W-:Y:S01]  /*1740*/  F2FP.F16.F32.PACK_AB R33, R6, R11 ;  /* 0x0000000b0621723e */ /* 0x000fe200000000ff */
[CC--:B-1----:R-:W-:Y:S01]  /*1750*/  FMUL.FTZ R5, R21.reuse, R34.reuse ;  /* 0x0000002215057220 */ /* 0x0c2fe20000410000 */
[----:B--2---:R-:W-:Y:S01]  /*1760*/  FMUL.FTZ R0, R20, R34 ;  /* 0x0000002214007220 */ /* 0x004fe20000410000 */
[----:B------:R-:W-:Y:S02]  /*1770*/  FFMA.FTZ R34, R12, R13, R15 ;  /* 0x0000000d0c227223 */ /* 0x000fe4000001000f */
[-C--:B------:R-:W-:Y:S01]  /*1780*/  FFMA.FTZ R5, R20, R35.reuse, -R5 ;  /* 0x0000002314057223 */ /* 0x080fe20000010805 */
[----:B------:R-:W-:Y:S02]  /*1790*/  FFMA.FTZ R0, R21, R35, R0 ;  /* 0x0000002315007223 */ /* 0x000fe40000010000 */
[----:B------:R-:W-:-:S03]  /*17a0*/  F2FP.F16.F32.PACK_AB R34, R34, R3 ;  /* 0x000000032222723e */ /* 0x000fc600000000ff */
[----:B------:R-:W-:Y:S01]  /*17b0*/  F2FP.F16.F32.PACK_AB R35, R0, R5 ;  /* 0x000000050023723e */ /* 0x000fe200000000ff */
[----:B------:R-:W-:Y:S06]  /*17c0*/  BRA `(.L_x_795) ;  /* 0x0000001400207947 */ /* 0x000fec0003800000 */
.L_x_793:
        /* <DEDUP_REMOVED lines=10> */
[----:B0-----:R-:W-:-:S06]  /*1870*/  IADD3 R2, PT, PT, R0, 0xffffffe, RZ ;  /* 0x0ffffffe00027810 */ /* 0x001fcc0007ffe0ff */
[----:B------:R0:W1:Y:S02]  /*1880*/  F2I.FTZ.U32.TRUNC.NTZ R3, R2 ;  /* 0x0000000200037305 */ /* 0x000064000021f000 */
[----:B0-----:R-:W-:Y:S02]  /*1890*/  IMAD.MOV.U32 R2, RZ, RZ, RZ ;  /* 0x000000ffff027224 */ /* 0x001fe400078e00ff */
[----:B-1----:R-:W-:-:S04]  /*18a0*/  IMAD.MOV R4, RZ, RZ, -R3 ;  /* 0x000000ffff047224 */ /* 0x002fc800078e0a03 */
[----:B------:R-:W-:Y:S01]  /*18b0*/  IMAD R9, R4, R7, RZ ;  /* 0x0000000704097224 */ /* 0x000fe200078e02ff */
[----:B------:R-:W-:-:S03]  /*18c0*/  MOV R4, R6 ;  /* 0x0000000600047202 */ /* 0x000fc60000000f00 */
[----:B------:R-:W-:Y:S01]  /*18d0*/  IMAD.HI.U32 R3, R3, R9, R2 ;  /* 0x0000000903037227 */ /* 0x000fe200078e0002 */
[----:B------:R-:W-:-:S05]  /*18e0*/  IADD3 R9, PT, PT, RZ, -R8, RZ ;  /* 0x80000008ff097210 */ /* 0x000fca0007ffe0ff */
        /* <DEDUP_REMOVED lines=35> */
.L_x_796:
        /* <DEDUP_REMOVED lines=15> */
.L_x_797:
        /* <DEDUP_REMOVED lines=60> */
[----:B------:R-:W-:Y:S01]  /*1fd0*/  HADD2.F32 R34, -RZ, R29.H1_H1 ;  /* 0x3000001dff227230 */ /* 0x000fe20000004100 */
        /* <DEDUP_REMOVED lines=41> */
[----:B0-----:R-:W-:-:S05]  /*2270*/  HADD2.F32 R11, -RZ, R28.H0_H0 ;  /* 0x2000001cff0b7230 */ /* 0x001fca0000004100 */
[C---:B------:R-:W-:Y:S01]  /*2280*/  FFMA.FTZ R8, R11.reuse, R3, -R8 ;  /* 0x000000030b087223 */ /* 0x040fe20000010808 */
[----:B------:R-:W-:Y:S01]  /*2290*/  FFMA.FTZ R7, R11, R4, R7 ;  /* 0x000000040b077223 */ /* 0x000fe20000010007 */
[----:B------:R0:W3:Y:S01]  /*22a0*/  MUFU.SIN R14, R12 ;  /* 0x0000000c000e7308 */ /* 0x0000e20000000400 */
[C---:B-1----:R-:W-:Y:S01]  /*22b0*/  FMUL.FTZ R4, R32.reuse, R10 ;  /* 0x0000000a20047220 */ /* 0x042fe20000410000 */
[-C--:B------:R-:W-:Y:S01]  /*22c0*/  FMUL.FTZ R3, R32, R9.reuse ;  /* 0x0000000920037220 */ /* 0x080fe20000410000 */
[CC--:B------:R-:W-:Y:S01]  /*22d0*/  FMUL.FTZ R11, R34.reuse, R9.reuse ;  /* 0x00000009220b7220 */ /* 0x0c0fe20000410000 */
[----:B------:R-:W-:Y:S01]  /*22e0*/  F2FP.F16.F32.PACK_AB R32, R5, R6 ;  /* 0x000000060520723e */ /* 0x000fe200000000ff */
        /* <DEDUP_REMOVED lines=15> */
[-C--:B-1----:R-:W-:Y:S01]  /*23e0*/  FMUL.FTZ R13, R48, R21.reuse ;  /* 0x00000015300d7220 */ /* 0x082fe20000410000 */
[-C--:B------:R-:W-:Y:S01]  /*23f0*/  FMUL.FTZ R29, R50, R21.reuse ;  /* 0x00000015321d7220 */ /* 0x080fe20000410000 */
[----:B------:R-:W-:Y:S01]  /*2400*/  F2FP.F16.F32.PACK_AB R34, R9, R10 ;  /* 0x0000000a0922723e */ /* 0x000fe200000000ff */
[----:B------:R-:W-:Y:S01]  /*2410*/  FFMA.FTZ R15, R35, R14, R15 ;  /* 0x0000000e230f7223 */ /* 0x000fe2000001000f */
[-C--:B--2---:R-:W-:Y:S01]  /*2420*/  FMUL.FTZ R14, R48, R28.reuse ;  /* 0x0000001c300e7220 */ /* 0x084fe20000410000 */
[-C--:B------:R-:W-:Y:S01]  /*2430*/  FMUL.FTZ R30, R50, R28.reuse ;  /* 0x0000001c321e7220 */ /* 0x080fe20000410000 */
[-C--:B------:R-:W-:Y:S01]  /*2440*/  FFMA.FTZ R13, R53, R28.reuse, R13 ;  /* 0x0000001c350d7223 */ /* 0x080fe2000001000d */
[----:B------:R-:W-:Y:S01]  /*2450*/  FFMA.FTZ R42, R55, R28, R29 ;  /* 0x0000001c372a7223 */ /* 0x000fe2000001001d */
[-C--:B------:R-:W-:Y:S01]  /*2460*/  FFMA.FTZ R14, R53, R21.reuse, -R14 ;  /* 0x00000015350e7223 */ /* 0x080fe2000001080e */
[----:B------:R-:W-:Y:S01]  /*2470*/  FFMA.FTZ R31, R55, R21, -R30 ;  /* 0x00000015371f7223 */ /* 0x000fe2000001081e */
[----:B------:R-:W-:-:S02]  /*2480*/  F2FP.F16.F32.PACK_AB R28, R7, R8 ;  /* 0x00000008071c723e */ /* 0x000fc400000000ff */
[----:B------:R-:W-:Y:S02]  /*2490*/  F2FP.F16.F32.PACK_AB R29, R11, R12 ;  /* 0x0000000c0b1d723e */ /* 0x000fe400000000ff */
[----:B------:R-:W-:Y:S02]  /*24a0*/  F2FP.F16.F32.PACK_AB R30, R15, R20 ;  /* 0x000000140f1e723e */ /* 0x000fe400000000ff */
[----:B------:R-:W-:Y:S02]  /*24b0*/  F2FP.F16.F32.PACK_AB R35, R13, R14 ;  /* 0x0000000e0d23723e */ /* 0x000fe400000000ff */
[----:B------:R-:W-:-:S07]  /*24c0*/  F2FP.F16.F32.PACK_AB R31, R42, R31 ;  /* 0x0000001f2a1f723e */ /* 0x000fce00000000ff */
.L_x_803:
[----:B------:R-:W-:Y:S05]  /*24d0*/  BSYNC.RECONVERGENT B2 ;  /* 0x0000000000027941 */ /* 0x000fea0003800200 */
.L_x_802:
        /* <DEDUP_REMOVED lines=17> */
.L_x_801:
[----:B------:R-:W-:-:S04]  /*25f0*/  SHF.R.S32.HI R4, RZ, 0x1f, R5 ;  /* 0x0000001fff047819 */ /* 0x000fc80000011405 */
[----:B------:R-:W-:-:S05]  /*2600*/  LEA.HI R4, R4, R5, RZ, 0x2 ;  /* 0x0000000504047211 */ /* 0x000fca00078f10ff */
[----:B------:R-:W-:-:S05]  /*2610*/  IMAD.SHL.U32 R4, R4, 0x2, RZ ;  /* 0x0000000204047824 */ /* 0x000fca00078e00ff */
[----:B------:R-:W-:-:S04]  /*2620*/  LOP3.LUT R6, R4, 0xfffffff8, RZ, 0xc0, !PT ;  /* 0xfffffff804067812 */ /* 0x000fc800078ec0ff */
[----:B------:R-:W-:-:S13]  /*2630*/  ISETP.GE.AND P0, PT, R6, R7, PT ;  /* 0x000000070600720c */ /* 0x000fda0003f06270 */
[----:B------:R-:W-:Y:S05]  /*2640*/  @P0 BRA `(.L_x_804) ;  /* 0x0000000400080947 */ /* 0x000fea0003800000 */
[----:B------:R-:W-:Y:S01]  /*2650*/  I2FP.F32.S32 R7, R7 ;  /* 0x0000000700077245 */ /* 0x000fe20000201400 */
[--C-:B------:R-:W-:Y:S01]  /*2660*/  HADD2.F32 R20, -RZ, R33.reuse.H1_H1 ;  /* 0x30000021ff147230 */ /* 0x100fe20000004100 */
[----:B------:R-:W-:Y:S01]  /*2670*/  I2FP.F32.S32 R3, R6 ;  /* 0x0000000600037245 */ /* 0x000fe20000201400 */
[----:B------:R-:W-:Y:S01]  /*2680*/  HADD2.F32 R33, -RZ, R33.H0_H0 ;  /* 0x20000021ff217230 */ /* 0x000fe20000004100 */
[----:B------:R-:W0:Y:S01]  /*2690*/  MUFU.RCP R14, R7 ;  /* 0x00000007000e7308 */ /* 0x000e220000001000 */
[----:B------:R-:W-:Y:S01]  /*26a0*/  IADD3 R4, PT, PT, R6, 0x2, RZ ;  /* 0x0000000206047810 */ /* 0x000fe20007ffe0ff */
[--C-:B------:R-:W-:Y:S02]  /*26b0*/  HADD2.F32 R42, -RZ, R34.reuse.H1_H1 ;  /* 0x30000022ff2a7230 */ /* 0x100fe40000004100 */
[----:B------:R-:W-:Y:S01]  /*26c0*/  HADD2.F32 R21, -RZ, R34.H0_H0 ;  /* 0x20000022ff157230 */ /* 0x000fe20000004100 */
[----:B------:R-:W-:Y:S01]  /*26d0*/  I2FP.F32.S32 R5, R4 ;  /* 0x0000000400057245 */ /* 0x000fe20000201400 */
[----:B------:R-:W-:-:S02]  /*26e0*/  HADD2.F32 R34, -RZ, R35.H1_H1 ;  /* 0x30000023ff227230 */ /* 0x000fc40000004100 */
[----:B------:R-:W-:Y:S02]  /*26f0*/  HADD2.F32 R35, -RZ, R35.H0_H0 ;  /* 0x20000023ff237230 */ /* 0x000fe40000004100 */
[-C--:B0-----:R-:W-:Y:S01]  /*2700*/  FMUL.FTZ R3, R3, R14.reuse ;  /* 0x0000000e03037220 */ /* 0x081fe20000410000 */
[----:B------:R-:W-:-:S03]  /*2710*/  FMUL.FTZ R5, R5, R14 ;  /* 0x0000000e05057220 */ /* 0x000fc60000410000 */
        /* <DEDUP_REMOVED lines=21> */
[--C-:B0-----:R-:W-:Y:S02]  /*2870*/  HADD2.F32 R9, -RZ, R32.reuse.H1_H1 ;  /* 0x30000020ff097230 */ /* 0x101fe40000004100 */
[----:B------:R-:W-:Y:S02]  /*2880*/  HADD2.F32 R32, -RZ, R32.H0_H0 ;  /* 0x20000020ff207230 */ /* 0x000fe40000004100 */
[----:B------:R-:W-:Y:S02]  /*2890*/  FMUL.RZ R6, R6, 0.15915493667125701904 ;  /* 0x3e22f98306067820 */ /* 0x000fe4000040c000 */
[----:B------:R-:W0:Y:S01]  /*28a0*/  MUFU.SIN R5, R13 ;  /* 0x0000000d00057308 */ /* 0x000e220000000400 */
[----:B---3--:R-:W-:-:S04]  /*28b0*/  FMUL.FTZ R3, R3, R12 ;  /* 0x0000000c03037220 */ /* 0x008fc80000410000 */
        /* <DEDUP_REMOVED lines=21> */
[C---:B-1----:R-:W-:Y:S01]  /*2a10*/  FMUL.FTZ R8, R34.reuse, R14 ;  /* 0x0000000e22087220 */ /* 0x042fe20000410000 */
[----:B0-----:R-:W-:-:S03]  /*2a20*/  FMUL.FTZ R7, R34, R13 ;  /* 0x0000000d22077220 */ /* 0x001fc60000410000 */
[----:B------:R-:W-:Y:S01]  /*2a30*/  FFMA.FTZ R8, R35, R13, -R8 ;  /* 0x0000000d23087223 */ /* 0x000fe20000010808 */
[----:B------:R-:W-:Y:S01]  /*2a40*/  F2FP.F16.F32.PACK_AB R34, R5, R4 ;  /* 0x000000040522723e */ /* 0x000fe200000000ff */
[----:B------:R-:W-:-:S05]  /*2a50*/  FFMA.FTZ R7, R35, R14, R7 ;  /* 0x0000000e23077223 */ /* 0x000fca0000010007 */
[----:B------:R-:W-:-:S07]  /*2a60*/  F2FP.F16.F32.PACK_AB R35, R7, R8 ;  /* 0x000000080723723e */ /* 0x000fce00000000ff */
.L_x_804:
[----:B------:R-:W-:Y:S05]  /*2a70*/  BSYNC.RECONVERGENT B1 ;  /* 0x0000000000017941 */ /* 0x000fea0003800200 */
.L_x_800:
        /* <DEDUP_REMOVED lines=16> */
.L_x_799:
[----:B------:R-:W-:Y:S05]  /*2b80*/  BSYNC.RECONVERGENT B0 ;  /* 0x0000000000007941 */ /* 0x000fea0003800200 */
.L_x_798:
        /* <DEDUP_REMOVED lines=10> */
.L_x_806:
[----:B------:R-:W-:Y:S05]  /*2c30*/  BSYNC.RECONVERGENT B0 ;  /* 0x0000000000007941 */ /* 0x000fea0003800200 */
.L_x_805:
[----:B------:R-:W-:Y:S06]  /*2c40*/  BAR.SYNC.DEFER_BLOCKING 0x0 ;  /* 0x0000000000007b1d */ /* 0x000fec0000010000 */
.L_x_795:
[----:B------:R-:W-:Y:S05]  /*2c50*/  BSYNC.RECONVERGENT B6 ;  /* 0x0000000000067941 */ /* 0x000fea0003800200 */
.L_x_792:
[----:B------:R-:W0:Y:S01]  /*2c60*/  LDCU UR4, c[0x0][0x3f4] ;  /* 0x00007e80ff0477ac */ /* 0x000e220008000800 */
[----:B------:R-:W-:Y:S01]  /*2c70*/  ISETP.GT.U32.AND P0, PT, R37, 0x1f, PT ;  /* 0x0000001f2500780c */ /* 0x000fe20003f04070 */
[----:B---3--:R-:W-:Y:S01]  /*2c80*/  IMAD.MOV.U32 R0, RZ, RZ, -0x800001 ;  /* 0xff7fffffff007424 */ /* 0x008fe200078e00ff */
[----:B0-----:R-:W-:-:S04]  /*2c90*/  MOV R7, UR4 ;  /* 0x0000000400077c02 */ /* 0x001fc80008000f00 */
[----:B------:R-:W-:-:S07]  /*2ca0*/  VIADDMNMX R9, R18, -R7, RZ, !PT ;  /* 0x8000000712097246 */ /* 0x000fce00078001ff */
[----:B------:R-:W-:Y:S05]  /*2cb0*/  @P0 BRA `(.L_x_807) ;  /* 0x0000000000ec0947 */ /* 0x000fea0003800000 */
[----:B------:R-:W0:Y:S01]  /*2cc0*/  LDCU UR4, c[0x0][0x40c] ;  /* 0x00008180ff0477ac */ /* 0x000e220008000800 */
[----:B------:R-:W3:Y:S01]  /*2cd0*/  S2R R20, SR_CgaCtaId ;  /* 0x0000000000147919 */ /* 0x000ee20000008800 */
[----:B------:R-:W-:Y:S01]  /*2ce0*/  MOV R10, 0x400 ;  /* 0x00000400000a7802 */ /* 0x000fe20000000f00 */
[----:B--2-4-:R-:W-:-:S03]  /*2cf0*/  HMUL2 R14, R33, R29 ;  /* 0x0000001d210e7232 */ /* 0x014fc60000000000 */
[----:B-1----:R-:W-:Y:S01]  /*2d00*/  IADD3 R4, PT, PT, R10, 0x20, RZ ;  /* 0x000000200a047810 */ /* 0x002fe20007ffe0ff */
[----:B------:R-:W-:Y:S01]  /*2d10*/  HFMA2 R15, R32, R28, R14 ;  /* 0x0000001c200f7231 */ /* 0x000fe2000000000e */
[----:B0-----:R-:W-:-:S03]  /*2d20*/  ISETP.NE.AND P1, PT, RZ, UR4, PT ;  /* 0x00000004ff007c0c */ /* 0x001fc6000bf25270 */
[----:B------:R-:W-:Y:S01]  /*2d30*/  HFMA2 R15, R34, R30, R15 ;  /* 0x0000001e220f7231 */ /* 0x000fe2000000000f */
[----:B------:R-:W-:Y:S01]  /*2d40*/  UMOV UR4, 0xffffffff ;  /* 0xffffffff00047882 */ /* 0x000fe20000000000 */
[----:B------:R-:W-:Y:S02]  /*2d50*/  ISETP.GT.U32.OR P0, PT, R37, 0x11, P1 ;  /* 0x000000112500780c */ /* 0x000fe40000f04470 */
[----:B------:R-:W-:-:S06]  /*2d60*/  HFMA2 R15, R35, R31, R15 ;  /* 0x0000001f230f7231 */ /* 0x000fcc000000000f */
[----:B------:R-:W-:Y:S01]  /*2d70*/  @!P1 VIADD R5, R10, 0x220 ;  /* 0x000002200a059836 */ /* 0x000fe20000000000 */
[----:B---3--:R-:W-:-:S04]  /*2d80*/  LEA R4, R20, R4, 0x18 ;  /* 0x0000000414047211 */ /* 0x008fc800078ec0ff */
[----:B------:R-:W0:Y:S01]  /*2d90*/  @!P0 LDC.64 R2, c[0x0][0x3b8] ;  /* 0x0000ee00ff028b82 */ /* 0x000e220000000a00 */
[C---:B------:R-:W-:Y:S02]  /*2da0*/  @!P0 IMAD R6, R37.reuse, R7, R16 ;  /* 0x0000000725068224 */ /* 0x040fe400078e0210 */
[C---:B------:R-:W-:Y:S02]  /*2db0*/  IMAD R4, R37.reuse, 0x10, R4 ;  /* 0x0000001025047824 */ /* 0x040fe400078e0204 */
[--C-:B------:R-:W-:Y:S01]  /*2dc0*/  HADD2.F32 R13, -RZ, R15.reuse.H0_H0 ;  /* 0x2000000fff0d7230 */ /* 0x100fe20000004100 */
[----:B------:R-:W-:Y:S02]  /*2dd0*/  @!P0 SHF.L.U32 R8, R6, 0x3, RZ ;  /* 0x0000000306088819 */ /* 0x000fe400000006ff */
[----:B------:R-:W-:Y:S01]  /*2de0*/  @!P1 LEA R6, R20, R5, 0x18 ;  /* 0x0000000514069211 */ /* 0x000fe200078ec0ff */
[----:B------:R1:W-:Y:S02]  /*2df0*/  STS.128 [R4], R32 ;  /* 0x0000002004007388 */ /* 0x0003e40000000c00 */
[----:B------:R-:W-:Y:S01]  /*2e00*/  @!P0 IMAD R5, R38, R7, R8 ;  /* 0x0000000726058224 */ /* 0x000fe200078e0208 */
[----:B------:R-:W-:Y:S01]  /*2e10*/  @!P1 LEA R6, R37, R6, 0x4 ;  /* 0x0000000625069211 */ /* 0x000fe200078e20ff */
[----:B------:R-:W-:-:S04]  /*2e20*/  HADD2.F32 R8, -RZ, R15.H1_H1 ;  /* 0x3000000fff087230 */ /* 0x000fc80000004100 */
[----:B------:R1:W-:Y:S01]  /*2e30*/  @!P1 STS.128 [R6], R24 ;  /* 0x0000001806009388 */ /* 0x0003e20000000c00 */
[----:B------:R-:W-:Y:S01]  /*2e40*/  FADD.FTZ R13, R13, R8 ;  /* 0x000000080d0d7221 */ /* 0x000fe20000010000 */
        /* <DEDUP_REMOVED lines=12> */
.L_x_1011:
        /* <DEDUP_REMOVED lines=9> */
[----:B------:R-:W3:Y:S01]  /*2fa0*/  @P0 LDC.64 R2, c[0x0][0x438] ;  /* 0x00010e00ff020b82 */ /* 0x000ee20000000a00 */
[----:B--2---:R-:W-:-:S04]  /*2fb0*/  @P0 IMAD R23, R23, R0, R22 ;  /* 0x0000000017170224 */ /* 0x004fc800078e0216 */
[----:B------:R-:W-:-:S04]  /*2fc0*/  @P0 IMAD R23, R23, R0, R22 ;  /* 0x0000000017170224 */ /* 0x000fc800078e0216 */
[----:B---3--:R-:W-:-:S06]  /*2fd0*/  @P0 IMAD.WIDE R2, R23, 0x2, R2 ;  /* 0x0000000217020825 */ /* 0x008fcc00078e0202 */
[----:B------:R-:W2:Y:S01]  /*2fe0*/  @P0 LDG.E.U16 R2, desc[UR36][R2.64] ;  /* 0x0000002402020981 */ /* 0x000ea2000c1e1500 */
[----:B0-----:R-:W-:Y:S01]  /*2ff0*/  IADD3 R5, PT, PT, R10, 0x420, RZ ;  /* 0x000004200a057810 */ /* 0x001fe20007ffe0ff */
[----:B------:R-:W-:Y:S02]  /*3000*/  IMAD.IADD R4, R18, 0x1, -R9 ;  /* 0x0000000112047824 */ /* 0x000fe400078e0a09 */
[----:B-1----:R-:W-:Y:S01]  /*3010*/  FMUL.FTZ R0, R14, UR4 ;  /* 0x000000040e007c20 */ /* 0x002fe20008410000 */
[----:B------:R-:W-:-:S04]  /*3020*/  LEA R11, R20, R5, 0x18 ;  /* 0x00000005140b7211 */ /* 0x000fc800078ec0ff */
[----:B------:R-:W-:Y:S01]  /*3030*/  LEA R11, R4, R11, 0x2 ;  /* 0x0000000b040b7211 */ /* 0x000fe200078e10ff */
[----:B--2---:R-:W-:-:S05]  /*3040*/  @P0 HADD2.F32 R5, -RZ, R2.H0_H0 ;  /* 0x20000002ff050230 */ /* 0x004fca0000004100 */
[----:B------:R-:W-:-:S05]  /*3050*/  @P0 FADD.FTZ R0, R0, R5 ;  /* 0x0000000500000221 */ /* 0x000fca0000010000 */
[----:B------:R3:W-:Y:S02]  /*3060*/  STS [R11+-0x4], R0 ;  /* 0xfffffc000b007388 */ /* 0x0007e40000000800 */
.L_x_807:
[----:B------:R-:W-:Y:S05]  /*3070*/  WARPSYNC.ALL ;  /* 0x0000000000007948 */ /* 0x000fea0003800000 */
[----:B------:R-:W5:Y:S08]  /*3080*/  S2UR UR13, SR_CgaCtaId ;  /* 0x00000000000d79c3 */ /* 0x000f700000008800 */
[----:B------:R-:W-:Y:S01]  /*3090*/  BAR.SYNC.DEFER_BLOCKING 0x0 ;  /* 0x0000000000007b1d */ /* 0x000fe20000010000 */
[----:B------:R-:W-:-:S02]  /*30a0*/  LOP3.LUT R2, R36, 0x8, RZ, 0xc0, !PT ;  /* 0x0000000824027812 */ /* 0x000fc400078ec0ff */
[----:B-1----:R-:W-:-:S03]  /*30b0*/  LOP3.LUT R3, RZ, R9, RZ, 0x33, !PT ;  /* 0x00000009ff037212 */ /* 0x002fc600078e33ff */
[----:B------:R-:W-:Y:S01]  /*30c0*/  UMOV UR12, 0x400 ;  /* 0x00000400000c7882 */ /* 0x000fe20000000000 */
[----:B------:R-:W1:Y:S01]  /*30d0*/  LDCU UR5, c[0x0][0x40c] ;  /* 0x00008180ff0577ac */ /* 0x000e620008000800 */
[----:B------:R-:W2:Y:S01]  /*30e0*/  S2R R4, SR_TID.X ;  /* 0x0000000000047919 */ /* 0x000ea20000002100 */
[----:B------:R-:W4:Y:S01]  /*30f0*/  S2UR UR17, SR_CTAID.X ;  /* 0x00000000001179c3 */ /* 0x000f220000002500 */
[----:B------:R-:W-:Y:S01]  /*3100*/  IADD3 R3, PT, PT, R3, 0xf, R18 ;  /* 0x0000000f03037810 */ /* 0x000fe20007ffe012 */
[----:B------:R-:W-:Y:S01]  /*3110*/  UIADD3 UR4, UPT, UPT, UR12, 0x20, URZ ;  /* 0x000000200c047890 */ /* 0x000fe2000fffe0ff */
[----:B------:R-:W2:Y:S02]  /*3120*/  LDCU UR14, c[0x0][0x40c] ;  /* 0x00008180ff0e77ac */ /* 0x000ea40008000800 */
[----:B------:R-:W-:-:S03]  /*3130*/  SHF.R.S32.HI R6, RZ, 0x1f, R3 ;  /* 0x0000001fff067819 */ /* 0x000fc60000011403 */
[----:B0-----:R-:W4:Y:S01]  /*3140*/  LDC R5, c[0x0][0x3f0] ;  /* 0x0000fc00ff057b82 */ /* 0x001f220000000800 */
[----:B------:R-:W-:Y:S01]  /*3150*/  LEA.HI R6, R6, R3, RZ, 0x4 ;  /* 0x0000000306067211 */ /* 0x000fe200078f20ff */
[----:B------:R-:W0:Y:S03]  /*3160*/  LDCU UR15, c[0x0][0x3f8] ;  /* 0x00007f00ff0f77ac */ /* 0x000e260008000800 */
[----:B------:R-:W-:Y:S01]  /*3170*/  LOP3.LUT R214, R6, 0xfffffff0, RZ, 0xc0, !PT ;  /* 0xfffffff006d67812 */ /* 0x000fe200078ec0ff */
[----:B-----5:R-:W-:Y:S02]  /*3180*/  ULEA UR4, UR13, UR4, 0x18 ;  /* 0x000000040d047291 */ /* 0x020fe4000f8ec0ff */
[----:B-1----:R-:W-:Y:S01]  /*3190*/  UISETP.NE.AND UP0, UPT, UR5, URZ, UPT ;  /* 0x000000ff0500728c */ /* 0x002fe2000bf05270 */
[----:B------:R-:W1:Y:S01]  /*31a0*/  LDCU UR16, c[0x0][0x3f4] ;  /* 0x00007e80ff1077ac */ /* 0x000e620008000800 */
[----:B------:R-:W0:Y:S05]  /*31b0*/  LDCU UR18, c[0x0][0x410] ;  /* 0x00008200ff1277ac */ /* 0x000e2a0008000800 */
[----:B------:R0:W0:Y:S01]  /*31c0*/  LDS.64 R82, [R2+UR4] ;  /* 0x0000000402527984 */ /* 0x0000220008000a00 */
[----:B------:R-:W0:Y:S03]  /*31d0*/  LDCU.64 UR6, c[0x0][0x3b8] ;  /* 0x00007700ff0677ac */ /* 0x000e260008000a00 */
[----:B------:R0:W0:Y:S01]  /*31e0*/  LDS.64 R80, [R2+UR4+0x10] ;  /* 0x0000100402507984 */ /* 0x0000220008000a00 */
[----:B------:R-:W0:Y:S03]  /*31f0*/  LDCU.64 UR8, c[0x0][0x438] ;  /* 0x00008700ff0877ac */ /* 0x000e260008000a00 */
[----:B------:R0:W0:Y:S01]  /*3200*/  LDS.64 R78, [R2+UR4+0x20] ;  /* 0x00002004024e7984 */ /* 0x0000220008000a00 */
[----:B--2---:R-:W-:Y:S01]  /*3210*/  SHF.R.U32.HI R216, RZ, 0x1, R4 ;  /* 0x00000001ffd87819 */ /* 0x004fe20000011604 */
[----:B----4-:R-:W-:Y:S01]  /*3220*/  IMAD R6, R84, R5, UR17 ;  /* 0x0000001154067e24 */ /* 0x010fe2000f8e0205 */
[----:B------:R-:W2:Y:S01]  /*3230*/  LDCU.64 UR10, c[0x0][0x448] ;  /* 0x00008900ff0a77ac */ /* 0x000ea20008000a00 */
[----:B------:R4:W0:Y:S01]  /*3240*/  LDS.64 R76, [R2+UR4+0x30] ;  /* 0x00003004024c7984 */ /* 0x0008220008000a00 */
[----:B------:R-:W-:-:S03]  /*3250*/  ISETP.GE.AND P0, PT, R216, R214, PT ;  /* 0x000000d6d800720c */ /* 0x000fc60003f06270 */
[----:B------:R4:W0:Y:S04]  /*3260*/  LDS.64 R74, [R2+UR4+0x40] ;  /* 0x00004004024a7984 */ /* 0x0008280008000a00 */
        /* <DEDUP_REMOVED lines=26> */
[----:B------:R4:W0:Y:S01]  /*3410*/  LDS.64 R20, [R2+UR4+0x1f0] ;  /* 0x0001f00402147984 */ /* 0x0008220008000a00 */
[----:B-12---:R-:W-:Y:S05]  /*3420*/  BRA.U UP0, `(.L_x_809) ;  /* 0x0000000100887547 */ /* 0x006fea000b800000 */
[----:B------:R-:W-:-:S04]  /*3430*/  UIADD3 UR4, UPT, UPT, UR12, 0x220, URZ ;  /* 0x000002200c047890 */ /* 0x000fc8000fffe0ff */
[----:B------:R-:W-:-:S09]  /*3440*/  ULEA UR4, UR13, UR4, 0x18 ;  /* 0x000000040d047291 */ /* 0x000fd2000f8ec0ff */
[----:B------:R1:W2:Y:S04]  /*3450*/  LDS.64 R160, [R2+UR4] ;  /* 0x0000000402a07984 */ /* 0x0002a80008000a00 */
        /* <DEDUP_REMOVED lines=30> */
[----:B--2---:R1:W0:Y:S02]  /*3640*/  LDS.64 R98, [R2+UR4+0x1f0] ;  /* 0x0001f00402627984 */ /* 0x0042240008000a00 */
.L_x_809:
[----:B------:R-:W-:Y:S01]  /*3650*/  BSSY B0, `(.L_x_810) ;  /* 0x0000608000007945 */ /* 0x000fe20003800000 */
[----:B------:R-:W-:-:S03]  /*3660*/  IMAD R6, R6, 0x90, RZ ;  /* 0x0000009006067824 */ /* 0x000fc600078e02ff */
[----:B------:R-:W-:Y:S05]  /*3670*/  @P0 BRA `(.L_x_811) ;  /* 0x0000006000140947 */ /* 0x000fea0003800000 */
[----:B------:R-:W-:Y:S01]  /*3680*/  IABS R5, R7 ;  /* 0x0000000700057213 */ /* 0x000fe20000000000 */
[----:B------:R-:W2:Y:S01]  /*3690*/  LDC R8, c[0x0][0x3f8] ;  /* 0x0000fe00ff087b82 */ /* 0x000ea20000000800 */
[----:B------:R-:W5:Y:S01]  /*36a0*/  LDCU.64 UR20, c[0x0][0x420] ;  /* 0x00008400ff1477ac */ /* 0x000f620008000a00 */
[----:B------:R-:W-:Y:S01]  /*36b0*/  IMAD.SHL.U32 R4, R4, 0x4, RZ ;  /* 0x0000000404047824 */ /* 0x000fe200078e00ff */
[----:B------:R-:W1:Y:S01]  /*36c0*/  I2F.RP R12, R5 ;  /* 0x00000005000c7306 */ /* 0x000e620000209400 */
[--C-:B------:R-:W-:Y:S01]  /*36d0*/  IMAD.IADD R215, R216, 0x1, R9.reuse ;  /* 0x00000001d8d77824 */ /* 0x100fe200078e0209 */
[----:B------:R-:W-:Y:S01]  /*36e0*/  UIADD3 UR4, UPT, UPT, UR12, 0x420, URZ ;  /* 0x000004200c047890 */ /* 0x000fe2000fffe0ff */
[----:B------:R-:W-:Y:S01]  /*36f0*/  IMAD.IADD R214, R214, 0x1, R9 ;  /* 0x00000001d6d67824 */ /* 0x000fe200078e0209 */
[----:B------:R-:W-:Y:S01]  /*3700*/  LOP3.LUT R13, R4, 0x4, RZ, 0xc0, !PT ;  /* 0x00000004040d7812 */ /* 0x000fe200078ec0ff */
[----:B------:R-:W3:Y:S01]  /*3710*/  LDC R15, c[0x0][0x440] ;  /* 0x00011000ff0f7b82 */ /* 0x000ee20000000800 */
[----:B------:R-:W-:-:S06]  /*3720*/  ULEA UR4, UR13, UR4, 0x18 ;  /* 0x000000040d047291 */ /* 0x000fcc000f8ec0ff */
[----:B------:R-:W-:Y:S01]  /*3730*/  LEA R216, R216, UR4, 0x2 ;  /* 0x00000004d8d87c11 */ /* 0x000fe2000f8e10ff */
[----:B------:R-:W3:Y:S01]  /*3740*/  S2UR UR5, SR_CTAID.Y ;  /* 0x00000000000579c3 */ /* 0x000ee20000002600 */
[----:B-1----:R-:W1:Y:S01]  /*3750*/  MUFU.RCP R12, R12 ;  /* 0x0000000c000c7308 */ /* 0x002e620000001000 */
[----:B-----5:R-:W-:-:S04]  /*3760*/  ISETP.NE.U32.AND P0, PT, RZ, UR20, PT ;  /* 0x00000014ff007c0c */ /* 0x020fc8000bf05070 */
[----:B------:R-:W-:Y:S02]  /*3770*/  ISETP.NE.AND.EX P0, PT, RZ, UR21, PT, P0 ;  /* 0x00000015ff007c0c */ /* 0x000fe4000bf05300 */
[----:B0---4-:R-:W0:Y:S01]  /*3780*/  LDC.64 R2, c[0x0][0x450] ;  /* 0x00011400ff027b82 */ /* 0x011e220000000a00 */
[----:B--2---:R-:W-:-:S04]  /*3790*/  IMAD R4, R17, R8, UR17 ;  /* 0x0000001111047e24 */ /* 0x004fc8000f8e0208 */
[----:B------:R-:W-:Y:S02]  /*37a0*/  IMAD R13, R4, 0x90, R13 ;  /* 0x00000090040d7824 */ /* 0x000fe400078e020d */
[----:B---3--:R-:W-:Y:S02]  /*37b0*/  IMAD R4, R15, UR17, R18 ;  /* 0x000000110f047c24 */ /* 0x008fe4000f8e0212 */
[----:B-1----:R-:W-:-:S03]  /*37c0*/  VIADD R10, R12, 0xffffffe ;  /* 0x0ffffffe0c0a7836 */ /* 0x002fc60000000000 */
[----:B------:R-:W-:Y:S01]  /*37d0*/  IADD3 R4, PT, PT, R4, -0x1, RZ ;  /* 0xffffffff04047810 */ /* 0x000fe20007ffe0ff */
[----:B------:R1:W2:Y:S04]  /*37e0*/  F2I.FTZ.U32.TRUNC.NTZ R11, R10 ;  /* 0x0000000a000b7305 */ /* 0x0002a8000021f000 */
[----:B------:R-:W-:Y:S02]  /*37f0*/  IMAD R212, R4, R15, R215 ;  /* 0x0000000f04d47224 */ /* 0x000fe400078e02d7 */
[----:B-1----:R-:W-:Y:S02]  /*3800*/  HFMA2 R10, -RZ, RZ, 0, 0 ;  /* 0x00000000ff0a7431 */ /* 0x002fe400000001ff */
[----:B0-----:R-:W-:Y:S01]  /*3810*/  IMAD.WIDE R2, R13, 0x2, R2 ;  /* 0x000000020d027825 */ /* 0x001fe200078e0202 */
[----:B--2---:R-:W-:-:S05]  /*3820*/  IADD3 R14, PT, PT, RZ, -R11, RZ ;  /* 0x8000000bff0e7210 */ /* 0x004fca0007ffe0ff */
[----:B------:R-:W-:-:S04]  /*3830*/  IMAD R85, R14, R5, RZ ;  /* 0x000000050e557224 */ /* 0x000fc800078e02ff */
[----:B------:R-:W-:-:S04]  /*3840*/  IMAD.HI.U32 R8, R11, R85, R10 ;  /* 0x000000550b087227 */ /* 0x000fc800078e000a */
[----:B------:R-:W-:-:S05]  /*3850*/  IMAD R10, R7, UR5, RZ ;  /* 0x00000005070a7c24 */ /* 0x000fca000f8e02ff */
[----:B------:R-:W-:Y:S02]  /*3860*/  SHF.R.S32.HI R213, RZ, 0x1f, R10 ;  /* 0x0000001fffd57819 */ /* 0x000fe4000001140a */
[----:B------:R-:W-:Y:S02]  /*3870*/  IADD3 R10, P1, P2, R10, UR20, R215 ;  /* 0x000000140a0a7c10 */ /* 0x000fe4000fa3e0d7 */
[----:B------:R-:W-:Y:S02]  /*3880*/  IADD3 R215, PT, PT, R215, 0x1, RZ ;  /* 0x00000001d7d77810 */ /* 0x000fe40007ffe0ff */
[----:B------:R-:W-:-:S09]  /*3890*/  IADD3.X R213, PT, PT, R213, UR21, RZ, P1, P2 ;  /* 0x00000015d5d57c10 */ /* 0x000fd20008fe44ff */
.L_x_943:
[----:B------:R-:W-:-:S05]  /*38a0*/  @P0 IMAD.MOV.U32 R11, RZ, RZ, R213 ;  /* 0x000000ffff0b0224 */ /* 0x000fca00078e00d5 */
[----:B0-----:R0:W2:Y:S01]  /*38b0*/  @P0 LDG.E.U8 R12, desc[UR36][R10.64] ;  /* 0x000000240a0c0981 */ /* 0x0010a2000c1e1100 */
[----:B------:R-:W-:Y:S01]  /*38c0*/  IADD3 R218, PT, PT, R215, -0x1, RZ ;  /* 0xffffffffd7da7810 */ /* 0x000fe20007ffe0ff */
[----:B------:R-:W-:Y:S01]  /*38d0*/  IMAD.U32 R7, RZ, RZ, UR16 ;  /* 0x00000010ff077e24 */ /* 0x000fe2000f8e00ff */
[----:B------:R-:W-:Y:S02]  /*38e0*/  BSSY.RECONVERGENT B1, `(.L_x_812) ;  /* 0x0000039000017945 */ /* 0x000fe40003800200 */
[----:B------:R-:W-:Y:S02]  /*38f0*/  IABS R13, R218 ;  /* 0x000000da000d7213 */ /* 0x000fe40000000000 */
[----:B------:R-:W-:Y:S02]  /*3900*/  IABS R15, R7 ;  /* 0x00000007000f7213 */ /* 0x000fe40000000000 */
[----:B------:R-:W-:Y:S01]  /*3910*/  ISETP.GE.AND P2, PT, R218, RZ, PT ;  /* 0x000000ffda00720c */ /* 0x000fe20003f46270 */
[----:B------:R-:W-:Y:S01]  /*3920*/  IMAD.HI.U32 R4, R8, R13, RZ ;  /* 0x0000000d08047227 */ /* 0x000fe200078e00ff */
[----:B0-----:R-:W-:-:S02]  /*3930*/  IADD3 R11, PT, PT, R18, -0x1, RZ ;  /* 0xffffffff120b7810 */ /* 0x001fc40007ffe0ff */
[----:B------:R-:W-:Y:S02]  /*3940*/  ISETP.NE.AND P3, PT, R7, RZ, PT ;  /* 0x000000ff0700720c */ /* 0x000fe40003f65270 */
[----:B------:R-:W-:-:S05]  /*3950*/  IADD3 R4, PT, PT, -R4, RZ, RZ ;  /* 0x000000ff04047210 */ /* 0x000fca0007ffe1ff */
[----:B------:R-:W-:-:S05]  /*3960*/  IMAD R4, R15, R4, R13 ;  /* 0x000000040f047224 */ /* 0x000fca00078e020d */
[----:B------:R-:W-:-:S13]  /*3970*/  ISETP.GT.U32.AND P1, PT, R5, R4, PT ;  /* 0x000000040500720c */ /* 0x000fda0003f24070 */
[----:B------:R-:W-:-:S05]  /*3980*/  @!P1 IMAD.IADD R4, R4, 0x1, -R15 ;  /* 0x0000000104049824 */ /* 0x000fca00078e0a0f */
[----:B------:R-:W-:-:S13]  /*3990*/  ISETP.GT.U32.AND P1, PT, R5, R4, PT ;  /* 0x000000040500720c */ /* 0x000fda0003f24070 */
[----:B------:R-:W-:Y:S02]  /*39a0*/  @!P1 IADD3 R4, PT, PT, R4, -R15, RZ ;  /* 0x8000000f04049210 */ /* 0x000fe40007ffe0ff */
[----:B------:R-:W-:-:S03]  /*39b0*/  ISETP.GE.AND P1, PT, R218, R11, PT ;  /* 0x0000000bda00720c */ /* 0x000fc60003f26270 */
[----:B------:R-:W-:Y:S02]  /*39c0*/  IMAD.MOV.U32 R222, RZ, RZ, R4 ;  /* 0x000000ffffde7224 */ /* 0x000fe400078e0004 */
[----:B------:R-:W-:Y:S02]  /*39d0*/  IMAD R4, R7, 0x90, RZ ;  /* 0x0000009007047824 */ /* 0x000fe400078e02ff */
[----:B------:R-:W-:Y:S01]  /*39e0*/  @!P2 IMAD.MOV R222, RZ, RZ, -R222 ;  /* 0x000000ffffdea224 */ /* 0x000fe200078e0ade */
[----:B------:R-:W-:Y:S02]  /*39f0*/  @!P3 LOP3.LUT R222, RZ, R7, RZ, 0x33, !PT ;  /* 0x00000007ffdeb212 */ /* 0x000fe400078e33ff */
[----:B--2---:R-:W-:Y:S02]  /*3a00*/  ISETP.NE.AND P2, PT, R12, RZ, P0 ;  /* 0x000000ff0c00720c */ /* 0x004fe40000745270 */
[----:B------:R-:W-:Y:S01]  /*3a10*/  SHF.L.U32 R12, R222, 0x3, RZ ;  /* 0x00000003de0c7819 */ /* 0x000fe200000006ff */
[----:B------:R-:W-:Y:S10]  /*3a20*/  @P1 BRA `(.L_x_813) ;  /* 0x0000000000901947 */ /* 0x000ff40003800000 */
[----:B------:R-:W-:Y:S01]  /*3a30*/  ISETP.GE.AND P3, PT, R12, R4, PT ;  /* 0x000000040c00720c */ /* 0x000fe20003f66270 */
[----:B------:R-:W-:Y:S01]  /*3a40*/  BSSY.RECONVERGENT B2, `(.L_x_814) ;  /* 0x000000c000027945 */ /* 0x000fe20003800200 */
[----:B------:R-:W-:-:S11]  /*3a50*/  CS2R R96, SRZ ;  /* 0x0000000000607805 */ /* 0x000fd6000001ff00 */
[----:B------:R-:W-:Y:S05]  /*3a60*/  @P3 BRA `(.L_x_815) ;  /* 0x0000000000243947 */ /* 0x000fea0003800000 */
[----:B------:R-:W0:Y:S02]  /*3a70*/  S2R R11, SR_TID.X ;  /* 0x00000000000b7919 */ /* 0x000e240000002100 */
[----:B0-----:R-:W-:-:S05]  /*3a80*/  IMAD.SHL.U32 R11, R11, 0x4, RZ ;  /* 0x000000040b0b7824 */ /* 0x001fca00078e00ff */
[----:B------:R-:W-:-:S05]  /*3a90*/  LOP3.LUT R11, R11, 0x4, RZ, 0xc0, !PT ;  /* 0x000000040b0b7812 */ /* 0x000fca00078ec0ff */
[----:B------:R-:W-:-:S05]  /*3aa0*/  IMAD R11, R6, R7, R11 ;  /* 0x00000007060b7224 */ /* 0x000fca00078e020b */
[----:B------:R-:W-:-:S04]  /*3ab0*/  IADD3 R13, P4, PT, R12, R11, RZ ;  /* 0x0000000b0c0d7210 */ /* 0x000fc80007f9e0ff */
[----:B------:R-:W-:Y:S02]  /*3ac0*/  LEA.HI.X.SX32 R14, R11, RZ, 0x1, P4 ;  /* 0x000000ff0b0e7211 */ /* 0x000fe400020f0eff */
[----:B------:R-:W-:-:S04]  /*3ad0*/  LEA R96, P4, R13, UR6, 0x1 ;  /* 0x000000060d607c11 */ /* 0x000fc8000f8808ff */
[----:B------:R-:W-:-:S06]  /*3ae0*/  LEA.HI.X R97, R13, UR7, R14, 0x1, P4 ;  /* 0x000000070d617c11 */ /* 0x000fcc000a0f0c0e */
[----:B------:R-:W5:Y:S03]  /*3af0*/  LDG.E.64 R96, desc[UR36][R96.64] ;  /* 0x0000002460607981 */ /* 0x000f66000c1e1b00 */
.L_x_815:
[----:B------:R-:W-:Y:S05]  /*3b00*/  BSYNC.RECONVERGENT B2 ;  /* 0x0000000000027941 */ /* 0x000fea0003800200 */
.L_x_814:
[----:B------:R-:W-:-:S09]  /*3b10*/  UISETP.NE.AND UP0, UPT, UR14, URZ, UPT ;  /* 0x000000ff0e00728c */ /* 0x000fd2000bf05270 */
[----:B------:R-:W-:Y:S05]  /*3b20*/  BRA.U UP0, `(.L_x_813) ;  /* 0x0000000100507547 */ /* 0x000fea000b800000 */
[----:B------:R-:W-:-:S13]  /*3b30*/  ISETP.NE.AND P4, PT, R217, RZ, PT ;  /* 0x000000ffd900720c */ /* 0x000fda0003f85270 */
[----:B------:R-:W2:Y:S01]  /*3b40*/  @P4 LDG.E.64 R14, desc[UR36][R2.64] ;  /* 0x00000024020e4981 */ /* 0x000ea2000c1e1b00 */
[----:B-----5:R-:W-:Y:S02]  /*3b50*/  HFMA2 R97, R97, 1, 1, R161 ;  /* 0x3c003c0061617831 */ /* 0x020fe400000000a1 */
[----:B------:R-:W-:Y:S02]  /*3b60*/  HADD2 R96, R96, R160 ;  /* 0x000000a060607230 */ /* 0x000fe40000000000 */
[----:B--2---:R-:W-:Y:S02]  /*3b70*/  @P4 HFMA2 R97, R97, R15, -RZ ;  /* 0x0000000f61614231 */ /* 0x004fe400001000ff */
[----:B------:R-:W-:Y:S01]  /*3b80*/  @P4 HMUL2 R96, R96, R14 ;  /* 0x0000000e60604232 */ /* 0x000fe20000000000 */
[----:B------:R-:W-:Y:S06]  /*3b90*/  @P3 BRA `(.L_x_813) ;  /* 0x0000000000343947 */ /* 0x000fec0003800000 */
[----:B------:R-:W0:Y:S01]  /*3ba0*/  S2R R11, SR_TID.X ;  /* 0x00000000000b7919 */ /* 0x000e220000002100 */
[----:B------:R-:W-:Y:S08]  /*3bb0*/  S2UR UR4, SR_CTAID.Y ;  /* 0x00000000000479c3 */ /* 0x000ff00000002600 */
[----:B------:R-:W1:Y:S01]  /*3bc0*/  S2UR UR5, SR_CTAID.X ;  /* 0x00000000000579c3 */ /* 0x000e620000002500 */
[----:B0-----:R-:W-:Y:S01]  /*3bd0*/  SHF.L.U32 R11, R11, 0x2, RZ ;  /* 0x000000020b0b7819 */ /* 0x001fe200000006ff */
[----:B-1----:R-:W-:-:S03]  /*3be0*/  UIMAD UR4, UR4, UR15, UR5 ;  /* 0x0000000f040472a4 */ /* 0x002fc6000f8e0205 */
[----:B------:R-:W-:-:S03]  /*3bf0*/  LOP3.LUT R14, R11, 0x4, RZ, 0xc0, !PT ;  /* 0x000000040b0e7812 */ /* 0x000fc600078ec0ff */
[----:B------:R-:W-:-:S04]  /*3c00*/  IMAD R11, R7, UR4, RZ ;  /* 0x00000004070b7c24 */ /* 0x000fc8000f8e02ff */
[----:B------:R-:W-:-:S05]  /*3c10*/  IMAD R11, R11, 0x90, R14 ;  /* 0x000000900b0b7824 */ /* 0x000fca00078e020e */
[----:B------:R-:W-:-:S04]  /*3c20*/  IADD3 R13, P3, PT, R12, R11, RZ ;  /* 0x0000000b0c0d7210 */ /* 0x000fc80007f7e0ff */
[----:B------:R-:W-:Y:S02]  /*3c30*/  LEA.HI.X.SX32 R220, R11, RZ, 0x1, P3 ;  /* 0x000000ff0bdc7211 */ /* 0x000fe400018f0eff */
[----:B------:R-:W-:-:S04]  /*3c40*/  LEA R14, P3, R13, UR6, 0x1 ;  /* 0x000000060d0e7c11 */ /* 0x000fc8000f8608ff */
[----:B------:R-:W-:-:S05]  /*3c50*/  LEA.HI.X R15, R13, UR7, R220, 0x1, P3 ;  /* 0x000000070d0f7c11 */ /* 0x000fca00098f0cdc */
[----:B------:R0:W-:Y:S04]  /*3c60*/  STG.E.64 desc[UR36][R14.64], R96 ;  /* 0x000000600e007986 */ /* 0x0001e8000c101b24 */
.L_x_813:
[----:B------:R-:W-:Y:S05]  /*3c70*/  BSYNC.RECONVERGENT B1 ;  /* 0x0000000000017941 */ /* 0x000fea0003800200 */
.L_x_812:
[----:B------:R-:W-:Y:S01]  /*3c80*/  BSSY.RECONVERGENT B1, `(.L_x_816) ;  /* 0x0000055000017945 */ /* 0x000fe20003800200 */
[----:B0-----:R-:W-:-:S03]  /*3c90*/  IMAD.IADD R14, R222, 0x1, R7 ;  /* 0x00000001de0e7824 */ /* 0x001fc600078e0207 */
[----:B------:R-:W-:Y:S05]  /*3ca0*/  @P1 BRA `(.L_x_817) ;  /* 0x0000000400481947 */ /* 0x000fea0003800000 */
[----:B------:R-:W-:Y:S01]  /*3cb0*/  SHF.L.U32 R13, R14, 0x3, RZ ;  /* 0x000000030e0d7819 */ /* 0x000fe200000006ff */
[----:B------:R-:W-:Y:S01]  /*3cc0*/  IMAD R11, R7, 0x10, R12 ;  /* 0x00000010070b7824 */ /* 0x000fe200078e020c */
[----:B------:R-:W-:Y:S01]  /*3cd0*/  BSSY.RECONVERGENT B2, `(.L_x_818) ;  /* 0x000000f000027945 */ /* 0x000fe20003800200 */
[----:B------:R-:W-:Y:S02]  /*3ce0*/  CS2R R94, SRZ ;  /* 0x00000000005e7805 */ /* 0x000fe4000001ff00 */
[-C--:B------:R-:W-:Y:S02]  /*3cf0*/  ISETP.GE.AND P3, PT, R13, R4.reuse, PT ;  /* 0x000000040d00720c */ /* 0x080fe40003f66270 */
[----:B------:R-:W-:-:S11]  /*3d00*/  ISETP.GE.AND P4, PT, R11, R4, PT ;  /* 0x000000040b00720c */ /* 0x000fd60003f86270 */
[----:B------:R-:W-:Y:S05]  /*3d10*/  @P3 BRA `(.L_x_819) ;  /* 0x0000000000283947 */ /* 0x000fea0003800000 */
[----:B------:R-:W0:Y:S02]  /*3d20*/  S2R R15, SR_TID.X ;  /* 0x00000000000f7919 */ /* 0x000e240000002100 */
[----:B0-----:R-:W-:-:S04]  /*3d30*/  SHF.L.U32 R15, R15, 0x2, RZ ;  /* 0x000000020f0f7819 */ /* 0x001fc800000006ff */
[----:B------:R-:W-:-:S05]  /*3d40*/  LOP3.LUT R15, R15, 0x4, RZ, 0xc0, !PT ;  /* 0x000000040f0f7812 */ /* 0x000fca00078ec0ff */
[----:B------:R-:W-:Y:S01]  /*3d50*/  IMAD R94, R6, R7, R15 ;  /* 0x00000007065e7224 */ /* 0x000fe200078e020f */
[----:B------:R-:W-:-:S04]  /*3d60*/  SHF.R.S32.HI R15, RZ, 0x1f, R13 ;  /* 0x0000001fff0f7819 */ /* 0x000fc8000001140d */
[----:B------:R-:W-:-:S04]  /*3d70*/  IADD3 R92, P5, PT, R94, R13, RZ ;  /* 0x0000000d5e5c7210 */ /* 0x000fc80007fbe0ff */
[----:B------:R-:W-:Y:S02]  /*3d80*/  LEA.HI.X.SX32 R15, R94, R15, 0x1, P5 ;  /* 0x0000000f5e0f7211 */ /* 0x000fe400028f0eff */
[----:B------:R-:W-:-:S04]  /*3d90*/  LEA R94, P5, R92, UR6, 0x1 ;  /* 0x000000065c5e7c11 */ /* 0x000fc8000f8a08ff */
[----:B------:R-:W-:-:S06]  /*3da0*/  LEA.HI.X R95, R92, UR7, R15, 0x1, P5 ;  /* 0x000000075c5f7c11 */ /* 0x000fcc000a8f0c0f */
[----:B------:R-:W5:Y:S03]  /*3db0*/  LDG.E.64 R94, desc[UR36][R94.64] ;  /* 0x000000245e5e7981 */ /* 0x000f66000c1e1b00 */
.L_x_819:
[----:B------:R-:W-:Y:S05]  /*3dc0*/  BSYNC.RECONVERGENT B2 ;  /* 0x0000000000027941 */ /* 0x000fea0003800200 */
.L_x_818:
[----:B------:R-:W-:Y:S01]  /*3dd0*/  UISETP.NE.AND UP0, UPT, UR14, URZ, UPT ;  /* 0x000000ff0e00728c */ /* 0x000fe2000bf05270 */
[----:B------:R-:W-:-:S08]  /*3de0*/  IMAD.MOV.U32 R93, RZ, RZ, RZ ;  /* 0x000000ffff5d7224 */ /* 0x000fd000078e00ff */
[----:B------:R-:W-:Y:S05]  /*3df0*/  BRA.U UP0, `(.L_x_820) ;  /* 0x00000001005c7547 */ /* 0x000fea000b800000 */
[----:B------:R-:W-:-:S13]  /*3e00*/  ISETP.NE.AND P5, PT, R217, RZ, PT ;  /* 0x000000ffd900720c */ /* 0x000fda0003fa5270 */
[----:B------:R-:W2:Y:S01]  /*3e10*/  @P5 LDG.E.64 R220, desc[UR36][R2.64+0x10] ;  /* 0x0000102402dc5981 */ /* 0x000ea2000c1e1b00 */
[----:B-----5:R-:W-:Y:S02]  /*3e20*/  HFMA2 R95, R95, 1, 1, R159 ;  /* 0x3c003c005f5f7831 */ /* 0x020fe4000000009f */
[----:B------:R-:W-:Y:S01]  /*3e30*/  HADD2 R94, R94, R158 ;  /* 0x0000009e5e5e7230 */ /* 0x000fe20000000000 */
[----:B------:R-:W-:Y:S01]  /*3e40*/  BSSY.RECONVERGENT B2, `(.L_x_820) ;  /* 0x0000012000027945 */ /* 0x000fe20003800200 */
        /* <DEDUP_REMOVED lines=10> */
[----:B------:R-:W-:Y:S01]  /*3ef0*/  IMAD R15, R15, 0x90, R92 ;  /* 0x000000900f0f7824 */ /* 0x000fe200078e025c */
[----:B------:R-:W-:-:S04]  /*3f00*/  SHF.R.S32.HI R92, RZ, 0x1f, R13 ;  /* 0x0000001fff5c7819 */ /* 0x000fc8000001140d */
[----:B------:R-:W-:-:S04]  /*3f10*/  IADD3 R13, P3, PT, R15, R13, RZ ;  /* 0x0000000d0f0d7210 */ /* 0x000fc80007f7e0ff */
[----:B------:R-:W-:Y:S02]  /*3f20*/  LEA.HI.X.SX32 R92, R15, R92, 0x1, P3 ;  /* 0x0000005c0f5c7211 */ /* 0x000fe400018f0eff */
[----:B------:R-:W-:-:S04]  /*3f30*/  LEA R220, P3, R13, UR6, 0x1 ;  /* 0x000000060ddc7c11 */ /* 0x000fc8000f8608ff */
[----:B------:R-:W-:-:S05]  /*3f40*/  LEA.HI.X R221, R13, UR7, R92, 0x1, P3 ;  /* 0x000000070ddd7c11 */ /* 0x000fca00098f0c5c */
[----:B------:R0:W-:Y:S04]  /*3f50*/  STG.E.64 desc[UR36][R220.64], R94 ;  /* 0x0000005edc007986 */ /* 0x0001e8000c101b24 */
.L_x_821:
[----:B------:R-:W-:Y:S05]  /*3f60*/  BSYNC.RECONVERGENT B2 ;  /* 0x0000000000027941 */ /* 0x000fea0003800200 */
.L_x_820:
[----:B------:R-:W-:Y:S01]  /*3f70*/  BSSY.RECONVERGENT B2, `(.L_x_822) ;  /* 0x000000d000027945 */ /* 0x000fe20003800200 */
[----:B------:R-:W-:-:S03]  /*3f80*/  IMAD.MOV.U32 R92, RZ, RZ, RZ ;  /* 0x000000ffff5c7224 */ /* 0x000fc600078e00ff */
[----:B------:R-:W-:Y:S05]  /*3f90*/  @P4 BRA `(.L_x_823) ;  /* 0x0000000000284947 */ /* 0x000fea0003800000 */
[----:B------:R-:W1:Y:S02]  /*3fa0*/  S2R R13, SR_TID.X ;  /* 0x00000000000d7919 */ /* 0x000e640000002100 */
[----:B-1----:R-:W-:-:S04]  /*3fb0*/  SHF.L.U32 R13, R13, 0x2, RZ ;  /* 0x000000020d0d7819 */ /* 0x002fc800000006ff */
[----:B------:R-:W-:-:S05]  /*3fc0*/  LOP3.LUT R13, R13, 0x4, RZ, 0xc0, !PT ;  /* 0x000000040d0d7812 */ /* 0x000fca00078ec0ff */
[----:B0-----:R-:W-:Y:S01]  /*3fd0*/  IMAD R220, R6, R7, R13 ;  /* 0x0000000706dc7224 */ /* 0x001fe200078e020d */
[----:B------:R-:W-:-:S04]  /*3fe0*/  SHF.R.S32.HI R13, RZ, 0x1f, R11 ;  /* 0x0000001fff0d7819 */ /* 0x000fc8000001140b */
[----:B------:R-:W-:-:S04]  /*3ff0*/  IADD3 R15, P3, PT, R220, R11, RZ ;  /* 0x0000000bdc0f7210 */ /* 0x000fc80007f7e0ff */
[----:B------:R-:W-:Y:S02]  /*4000*/  LEA.HI.X.SX32 R220, R220, R13, 0x1, P3 ;  /* 0x0000000ddcdc7211 */ /* 0x000fe400018f0eff */
[----:B------:R-:W-:-:S04]  /*4010*/  LEA R92, P3, R15, UR6, 0x1 ;  /* 0x000000060f5c7c11 */ /* 0x000fc8000f8608ff */
[----:B------:R-:W-:-:S06]  /*4020*/  LEA.HI.X R93, R15, UR7, R220, 0x1, P3 ;  /* 0x000000070f5d7c11 */ /* 0x000fcc00098f0cdc */
[----:B------:R-:W5:Y:S03]  /*4030*/  LDG.E.64 R92, desc[UR36][R92.64] ;  /* 0x000000245c5c7981 */ /* 0x000f66000c1e1b00 */
.L_x_823:
[----:B------:R-:W-:Y:S05]  /*4040*/  BSYNC.RECONVERGENT B2 ;  /* 0x0000000000027941 */ /* 0x000fea0003800200 */
.L_x_822:
[----:B------:R-:W-:-:S09]  /*4050*/  UISETP.NE.AND UP0, UPT, UR14, URZ, UPT ;  /* 0x000000ff0e00728c */ /* 0x000fd2000bf05270 */
[----:B------:R-:W-:Y:S05]  /*4060*/  BRA.U UP0, `(.L_x_817) ;  /* 0x0000000100587547 */ /* 0x000fea000b800000 */
[----:B------:R-:W-:-:S13]  /*4070*/  ISETP.NE.AND P4, PT, R217, RZ, PT ;  /* 0x000000ffd900720c */ /* 0x000fda0003f85270 */
[----:B0-----:R-:W2:Y:S01]  /*4080*/  @P4 LDG.E.64 R220, desc[UR36][R2.64+0x20] ;  /* 0x0000202402dc4981 */ /* 0x001ea2000c1e1b00 */
[----:B------:R-:W-:Y:S01]  /*4090*/  ISETP.GE.AND P3, PT, R11, R4, PT ;  /* 0x000000040b00720c */ /* 0x000fe20003f66270 */
[----:B-----5:R-:W-:Y:S02]  /*40a0*/  HFMA2 R93, R93, 1, 1, R157 ;  /* 0x3c003c005d5d7831 */ /* 0x020fe4000000009d */
[----:B------:R-:W-:Y:S02]  /*40b0*/  HADD2 R92, R92, R156 ;  /* 0x0000009c5c5c7230 */ /* 0x000fe40000000000 */
[----:B--2---:R-:W-:Y:S02]  /*40c0*/  @P4 HFMA2 R93, R93, R221, -RZ ;  /* 0x000000dd5d5d4231 */ /* 0x004fe400001000ff */
[----:B------:R-:W-:-:S06]  /*40d0*/  @P4 HMUL2 R92, R92, R220 ;  /* 0x000000dc5c5c4232 */ /* 0x000fcc0000000000 */
[----:B------:R-:W-:Y:S05]  /*40e0*/  @P3 BRA `(.L_x_817) ;  /* 0x0000000000383947 */ /* 0x000fea0003800000 */
[----:B------:R-:W0:Y:S01]  /*40f0*/  S2R R13, SR_TID.X ;  /* 0x00000000000d7919 */ /* 0x000e220000002100 */
[----:B------:R-:W-:Y:S08]  /*4100*/  S2UR UR4, SR_CTAID.Y ;  /* 0x00000000000479c3 */ /* 0x000ff00000002600 */
[----:B------:R-:W1:Y:S01]  /*4110*/  S2UR UR5, SR_CTAID.X ;  /* 0x00000000000579c3 */ /* 0x000e620000002500 */
[----:B0-----:R-:W-:Y:S01]  /*4120*/  IMAD.SHL.U32 R13, R13, 0x4, RZ ;  /* 0x000000040d0d7824 */ /* 0x001fe200078e00ff */
[----:B-1----:R-:W-:-:S04]  /*4130*/  UIMAD UR4, UR4, UR15, UR5 ;  /* 0x0000000f040472a4 */ /* 0x002fc8000f8e0205 */
[----:B------:R-:W-:Y:S02]  /*4140*/  LOP3.LUT R220, R13, 0x4, RZ, 0xc0, !PT ;  /* 0x000000040ddc7812 */ /* 0x000fe400078ec0ff */
        /* <DEDUP_REMOVED lines=8> */
.L_x_817:
[----:B------:R-:W-:Y:S05]  /*41d0*/  BSYNC.RECONVERGENT B1 ;  /* 0x0000000000017941 */ /* 0x000fea0003800200 */
.L_x_816:
[----:B------:R-:W-:Y:S04]  /*41e0*/  BSSY.RECONVERGENT B1, `(.L_x_824) ;  /* 0x0000056000017945 */ /* 0x000fe80003800200 */
[----:B------:R-:W-:Y:S05]  /*41f0*/  @P1 BRA `(.L_x_825) ;  /* 0x0000000400501947 */ /* 0x000fea0003800000 */
[----:B------:R-:W-:Y:S01]  /*4200*/  LEA R11, R7, R14, 0x1 ;  /* 0x0000000e070b7211 */ /* 0x000fe200078e08ff */
[----:B------:R-:W-:Y:S01]  /*4210*/  BSSY.RECONVERGENT B2, `(.L_x_826) ;  /* 0x000000f000027945 */ /* 0x000fe20003800200 */
[----:B------:R-:W-:-:S03]  /*4220*/  CS2R R90, SRZ ;  /* 0x00000000005a7805 */ /* 0x000fc6000001ff00 */
[----:B------:R-:W-:-:S05]  /*4230*/  IMAD.SHL.U32 R15, R11, 0x8, RZ ;  /* 0x000000080b0f7824 */ /* 0x000fca00078e00ff */
[----:B------:R-:W-:-:S13]  /*4240*/  ISETP.GE.AND P3, PT, R15, R4, PT ;  /* 0x000000040f00720c */ /* 0x000fda0003f66270 */
[----:B------:R-:W-:Y:S05]  /*4250*/  @P3 BRA `(.L_x_827) ;  /* 0x0000000000283947 */ /* 0x000fea0003800000 */
[----:B------:R-:W2:Y:S02]  /*4260*/  S2R R11, SR_TID.X ;  /* 0x00000000000b7919 */ /* 0x000ea40000002100 */
[----:B--2---:R-:W-:-:S04]  /*4270*/  SHF.L.U32 R11, R11, 0x2, RZ ;  /* 0x000000020b0b7819 */ /* 0x004fc800000006ff */
[----:B------:R-:W-:-:S05]  /*4280*/  LOP3.LUT R11, R11, 0x4, RZ, 0xc0, !PT ;  /* 0x000000040b0b7812 */ /* 0x000fca00078ec0ff */
[----:B01----:R-:W-:Y:S01]  /*4290*/  IMAD R220, R6, R7, R11 ;  /* 0x0000000706dc7224 */ /* 0x003fe200078e020b */
[----:B------:R-:W-:-:S04]  /*42a0*/  SHF.R.S32.HI R11, RZ, 0x1f, R15 ;  /* 0x0000001fff0b7819 */ /* 0x000fc8000001140f */
[----:B------:R-:W-:-:S04]  /*42b0*/  IADD3 R13, P3, PT, R220, R15, RZ ;  /* 0x0000000fdc0d7210 */ /* 0x000fc80007f7e0ff */
[----:B------:R-:W-:Y:S02]  /*42c0*/  LEA.HI.X.SX32 R220, R220, R11, 0x1, P3 ;  /* 0x0000000bdcdc7211 */ /* 0x000fe400018f0eff */
[----:B------:R-:W-:-:S04]  /*42d0*/  LEA R90, P3, R13, UR6, 0x1 ;  /* 0x000000060d5a7c11 */ /* 0x000fc8000f8608ff */
[----:B------:R-:W-:-:S06]  /*42e0*/  LEA.HI.X R91, R13, UR7, R220, 0x1, P3 ;  /* 0x000000070d5b7c11 */ /* 0x000fcc00098f0cdc */
[----:B------:R-:W5:Y:S03]  /*42f0*/  LDG.E.64 R90, desc[UR36][R90.64] ;  /* 0x000000245a5a7981 */ /* 0x000f66000c1e1b00 */
.L_x_827:
[----:B------:R-:W-:Y:S05]  /*4300*/  BSYNC.RECONVERGENT B2 ;  /* 0x0000000000027941 */ /* 0x000fea0003800200 */
.L_x_826:
[----:B------:R-:W-:-:S09]  /*4310*/  UISETP.NE.AND UP0, UPT, UR14, URZ, UPT ;  /* 0x000000ff0e00728c */ /* 0x000fd2000bf05270 */
[----:B------:R-:W-:Y:S05]  /*4320*/  BRA.U UP0, `(.L_x_828) ;  /* 0x0000000100607547 */ /* 0x000fea000b800000 */
[----:B------:R-:W-:-:S13]  /*4330*/  ISETP.NE.AND P4, PT, R217, RZ, PT ;  /* 0x000000ffd900720c */ /* 0x000fda0003f85270 */
[----:B01----:R-:W2:Y:S01]  /*4340*/  @P4 LDG.E.64 R220, desc[UR36][R2.64+0x30] ;  /* 0x0000302402dc4981 */ /* 0x003ea2000c1e1b00 */
[----:B------:R-:W-:Y:S01]  /*4350*/  ISETP.GE.AND P3, PT, R15, R4, PT ;  /* 0x000000040f00720c */ /* 0x000fe20003f66270 */
[----:B-----5:R-:W-:Y:S02]  /*4360*/  HFMA2 R91, R91, 1, 1, R155 ;  /* 0x3c003c005b5b7831 */ /* 0x020fe4000000009b */
[----:B------:R-:W-:Y:S01]  /*4370*/  HADD2 R90, R90, R154 ;  /* 0x0000009a5a5a7230 */ /* 0x000fe20000000000 */
[----:B------:R-:W-:Y:S01]  /*4380*/  BSSY.RECONVERGENT B2, `(.L_x_828) ;  /* 0x0000012000027945 */ /* 0x000fe20003800200 */
        /* <DEDUP_REMOVED lines=17> */
.L_x_829:
[----:B------:R-:W-:Y:S05]  /*44a0*/  BSYNC.RECONVERGENT B2 ;  /* 0x0000000000027941 */ /* 0x000fea0003800200 */
.L_x_828:
[----:B------:R-:W-:Y:S05]  /*44b0*/  @P1 BRA `(.L_x_825) ;  /* 0x0000000000a01947 */ /* 0x000fea0003800000 */
[----:B------:R-:W-:Y:S01]  /*44c0*/  LEA R15, R7, R12, 0x5 ;  /* 0x0000000c070f7211 */ /* 0x000fe200078e28ff */
[----:B------:R-:W-:Y:S01]  /*44d0*/  BSSY.RECONVERGENT B2, `(.L_x_830) ;  /* 0x000000e000027945 */ /* 0x000fe20003800200 */
[----:B------:R-:W-:Y:S02]  /*44e0*/  CS2R R88, SRZ ;  /* 0x0000000000587805 */ /* 0x000fe4000001ff00 */
[----:B------:R-:W-:-:S13]  /*44f0*/  ISETP.GE.AND P3, PT, R15, R4, PT ;  /* 0x000000040f00720c */ /* 0x000fda0003f66270 */
[----:B------:R-:W-:Y:S05]  /*4500*/  @P3 BRA `(.L_x_831) ;  /* 0x0000000000283947 */ /* 0x000fea0003800000 */
[----:B------:R-:W2:Y:S02]  /*4510*/  S2R R11, SR_TID.X ;  /* 0x00000000000b7919 */ /* 0x000ea40000002100 */
[----:B--2---:R-:W-:-:S05]  /*4520*/  IMAD.SHL.U32 R11, R11, 0x4, RZ ;  /* 0x000000040b0b7824 */ /* 0x004fca00078e00ff */
        /* <DEDUP_REMOVED lines=8> */
.L_x_831:
[----:B------:R-:W-:Y:S05]  /*45b0*/  BSYNC.RECONVERGENT B2 ;  /* 0x0000000000027941 */ /* 0x000fea0003800200 */
.L_x_830:
[----:B------:R-:W-:-:S09]  /*45c0*/  UISETP.NE.AND UP0, UPT, UR14, URZ, UPT ;  /* 0x000000ff0e00728c */ /* 0x000fd2000bf05270 */
[----:B------:R-:W-:Y:S05]  /*45d0*/  BRA.U UP0, `(.L_x_825) ;  /* 0x0000000100587547 */ /* 0x000fea000b800000 */
[----:B------:R-:W-:-:S13]  /*45e0*/  ISETP.NE.AND P4, PT, R217, RZ, PT ;  /* 0x000000ffd900720c */ /* 0x000fda0003f85270 */
[----:B01----:R-:W2:Y:S01]  /*45f0*/  @P4 LDG.E.64 R220, desc[UR36][R2.64+0x40] ;  /* 0x0000402402dc4981 */ /* 0x003ea2000c1e1b00 */
        /* <DEDUP_REMOVED lines=20> */
.L_x_825:
[----:B------:R-:W-:Y:S05]  /*4740*/  BSYNC.RECONVERGENT B1 ;  /* 0x0000000000017941 */ /* 0x000fea0003800200 */
.L_x_824:
[----:B------:R-:W-:Y:S01]  /*4750*/  BSSY.RECONVERGENT B1, `(.L_x_832) ;  /* 0x000002a000017945 */ /* 0x000fe20003800200 */
[----:B------:R-:W-:-:S03]  /*4760*/  IMAD R222, R7, 0x4, R14 ;  /* 0x0000000407de7824 */ /* 0x000fc600078e020e */
[----:B------:R-:W-:Y:S05]  /*4770*/  @P1 BRA `(.L_x_833) ;  /* 0x00000000009c1947 */ /* 0x000fea0003800000 */
[----:B------:R-:W-:Y:S01]  /*4780*/  SHF.L.U32 R11, R222, 0x3, RZ ;  /* 0x00000003de0b7819 */ /* 0x000fe200000006ff */
[----:B------:R-:W-:Y:S01]  /*4790*/  BSSY.RECONVERGENT B2, `(.L_x_834) ;  /* 0x000000e000027945 */ /* 0x000fe20003800200 */
[----:B------:R-:W-:Y:S02]  /*47a0*/  CS2R R86, SRZ ;  /* 0x0000000000567805 */ /* 0x000fe4000001ff00 */
[----:B------:R-:W-:-:S13]  /*47b0*/  ISETP.GE.AND P3, PT, R11, R4, PT ;  /* 0x000000040b00720c */ /* 0x000fda0003f66270 */
[----:B------:R-:W-:Y:S05]  /*47c0*/  @P3 BRA `(.L_x_835) ;  /* 0x0000000000283947 */ /* 0x000fea0003800000 */
[----:B------:R-:W3:Y:S02]  /*47d0*/  S2R R13, SR_TID.X ;  /* 0x00000000000d7919 */ /* 0x000ee40000002100 */
[----:B---3--:R-:W-:-:S05]  /*47e0*/  IMAD.SHL.U32 R13, R13, 0x4, RZ ;  /* 0x000000040d0d7824 */ /* 0x008fca00078e00ff */
        /* <DEDUP_REMOVED lines=8> */
.L_x_835:
[----:B------:R-:W-:Y:S05]  /*4870*/  BSYNC.RECONVERGENT B2 ;  /* 0x0000000000027941 */ /* 0x000fea0003800200 */
.L_x_834:
[----:B------:R-:W-:-:S09]  /*4880*/  UISETP.NE.AND UP0, UPT, UR14, URZ, UPT ;  /* 0x000000ff0e00728c */ /* 0x000fd2000bf05270 */
[----:B------:R-:W-:Y:S05]  /*4890*/  BRA.U UP0, `(.L_x_833) ;  /* 0x0000000100547547 */ /* 0x000fea000b800000 */
[----:B------:R-:W-:-:S13]  /*48a0*/  ISETP.NE.AND P4, PT, R217, RZ, PT ;  /* 0x000000ffd900720c */ /* 0x000fda0003f85270 */
[----:B------:R-:W3:Y:S01]  /*48b0*/  @P4 LDG.E.64 R14, desc[UR36][R2.64+0x50] ;  /* 0x00005024020e4981 */ /* 0x000ee2000c1e1b00 */
[----:B-----5:R-:W-:Y:S02]  /*48c0*/  HFMA2 R87, R87, 1, 1, R151 ;  /* 0x3c003c0057577831 */ /* 0x020fe40000000097 */
[----:B------:R-:W-:Y:S02]  /*48d0*/  HADD2 R86, R86, R150 ;  /* 0x0000009656567230 */ /* 0x000fe40000000000 */
[----:B---3--:R-:W-:Y:S02]  /*48e0*/  @P4 HFMA2 R87, R87, R15, -RZ ;  /* 0x0000000f57574231 */ /* 0x008fe400001000ff */
[----:B------:R-:W-:Y:S01]  /*48f0*/  @P4 HMUL2 R86, R86, R14 ;  /* 0x0000000e56564232 */ /* 0x000fe20000000000 */
[----:B------:R-:W-:Y:S06]  /*4900*/  @P3 BRA `(.L_x_833) ;  /* 0x0000000000383947 */ /* 0x000fec0003800000 */
[----:B------:R-:W3:Y:S01]  /*4910*/  S2R R13, SR_TID.X ;  /* 0x00000000000d7919 */ /* 0x000ee20000002100 */
[----:B------:R-:W-:Y:S01]  /*4920*/  S2UR UR4, SR_CTAID.Y ;  /* 0x00000000000479c3 */ /* 0x000fe20000002600 */
[----:B012---:R-:W-:-:S07]  /*4930*/  SHF.R.S32.HI R220, RZ, 0x1f, R11 ;  /* 0x0000001fffdc7819 */ /* 0x007fce000001140b */
[----:B------:R-:W0:Y:S01]  /*4940*/  S2UR UR5, SR_CTAID.X ;  /* 0x00000000000579c3 */ /* 0x000e220000002500 */
[----:B---3--:R-:W-:Y:S01]  /*4950*/  SHF.L.U32 R13, R13, 0x2, RZ ;  /* 0x000000020d0d7819 */ /* 0x008fe200000006ff */
[----:B0-----:R-:W-:-:S03]  /*4960*/  UIMAD UR4, UR4, UR15, UR5 ;  /* 0x0000000f040472a4 */ /* 0x001fc6000f8e0205 */
[----:B------:R-:W-:-:S03]  /*4970*/  LOP3.LUT R14, R13, 0x4, RZ, 0xc0, !PT ;  /* 0x000000040d0e7812 */ /* 0x000fc600078ec0ff */
[----:B------:R-:W-:-:S04]  /*4980*/  IMAD R13, R7, UR4, RZ ;  /* 0x00000004070d7c24 */ /* 0x000fc8000f8e02ff */
[----:B------:R-:W-:-:S05]  /*4990*/  IMAD R13, R13, 0x90, R14 ;  /* 0x000000900d0d7824 */ /* 0x000fca00078e020e */
[----:B------:R-:W-:-:S04]  /*49a0*/  IADD3 R11, P3, PT, R13, R11, RZ ;  /* 0x0000000b0d0b7210 */ /* 0x000fc80007f7e0ff */
[----:B------:R-:W-:Y:S02]  /*49b0*/  LEA.HI.X.SX32 R220, R13, R220, 0x1, P3 ;  /* 0x000000dc0ddc7211 */ /* 0x000fe400018f0eff */
[----:B------:R-:W-:-:S04]  /*49c0*/  LEA R14, P3, R11, UR6, 0x1 ;  /* 0x000000060b0e7c11 */ /* 0x000fc8000f8608ff */
[----:B------:R-:W-:-:S05]  /*49d0*/  LEA.HI.X R15, R11, UR7, R220, 0x1, P3 ;  /* 0x000000070b0f7c11 */ /* 0x000fca00098f0cdc */
[----:B------:R3:W-:Y:S04]  /*49e0*/  STG.E.64 desc[UR36][R14.64], R86 ;  /* 0x000000560e007986 */ /* 0x0007e8000c101b24 */
.L_x_833:
[----:B------:R-:W-:Y:S05]  /*49f0*/  BSYNC.RECONVERGENT B1 ;  /* 0x0000000000017941 */ /* 0x000fea0003800200 */
.L_x_832:
[----:B------:R-:W-:Y:S01]  /*4a00*/  BSSY.RECONVERGENT B1, `(.L_x_836) ;  /* 0x000002a000017945 */ /* 0x000fe20003800200 */
[----:B------:R-:W-:-:S03]  /*4a10*/  IMAD.IADD R222, R222, 0x1, R7 ;  /* 0x00000001dede7824 */ /* 0x000fc600078e0207 */
[----:B------:R-:W-:Y:S05]  /*4a20*/  @P1 BRA `(.L_x_837) ;  /* 0x00000000009c1947 */ /* 0x000fea0003800000 */
[----:B------:R-:W-:Y:S01]  /*4a30*/  SHF.L.U32 R11, R222, 0x3, RZ ;  /* 0x00000003de0b7819 */ /* 0x000fe200000006ff */
[----:B------:R-:W-:Y:S01]  /*4a40*/  BSSY.RECONVERGENT B2, `(.L_x_838) ;  /* 0x000000e000027945 */ /* 0x000fe20003800200 */
[----:B------:R-:W-:Y:S02]  /*4a50*/  CS2R R84, SRZ ;  /* 0x0000000000547805 */ /* 0x000fe4000001ff00 */
[----:B------:R-:W-:-:S13]  /*4a60*/  ISETP.GE.AND P3, PT, R11, R4, PT ;  /* 0x000000040b00720c */ /* 0x000fda0003f66270 */
[----:B------:R-:W-:Y:S05]  /*4a70*/  @P3 BRA `(.L_x_839) ;  /* 0x0000000000283947 */ /* 0x000fea0003800000 */
[----:B------:R-:W4:Y:S02]  /*4a80*/  S2R R13, SR_TID.X ;  /* 0x00000000000d7919 */ /* 0x000f240000002100 */
[----:B----4-:R-:W-:-:S05]  /*4a90*/  IMAD.SHL.U32 R13, R13, 0x4, RZ ;  /* 0x000000040d0d7824 */ /* 0x010fca00078e00ff */
[----:B------:R-:W-:-:S05]  /*4aa0*/  LOP3.LUT R13, R13, 0x4, RZ, 0xc0, !PT ;  /* 0x000000040d0d7812 */ /* 0x000fca00078ec0ff */
[----:B------:R-:W-:Y:S01]  /*4ab0*/  IMAD R84, R6, R7, R13 ;  /* 0x0000000706547224 */ /* 0x000fe200078e020d */
[----:B------:R-:W-:-:S04]  /*4ac0*/  SHF.R.S32.HI R13, RZ, 0x1f, R11 ;  /* 0x0000001fff0d7819 */ /* 0x000fc8000001140b */
[----:B---3--:R-:W-:-:S04]  /*4ad0*/  IADD3 R14, P4, PT, R84, R11, RZ ;  /* 0x0000000b540e7210 */ /* 0x008fc80007f9e0ff */
[----:B------:R-:W-:Y:S02]  /*4ae0*/  LEA.HI.X.SX32 R13, R84, R13, 0x1, P4 ;  /* 0x0000000d540d7211 */ /* 0x000fe400020f0eff */
[----:B------:R-:W-:-:S04]  /*4af0*/  LEA R84, P4, R14, UR6, 0x1 ;  /* 0x000000060e547c11 */ /* 0x000fc8000f8808ff */
[----:B------:R-:W-:-:S06]  /*4b00*/  LEA.HI.X R85, R14, UR7, R13, 0x1, P4 ;  /* 0x000000070e557c11 */ /* 0x000fcc000a0f0c0d */
[----:B------:R-:W5:Y:S03]  /*4b10*/  LDG.E.64 R84, desc[UR36][R84.64] ;  /* 0x0000002454547981 */ /* 0x000f66000c1e1b00 */
.L_x_839:
[----:B------:R-:W-:Y:S05]  /*4b20*/  BSYNC.RECONVERGENT B2 ;  /* 0x0000000000027941 */ /* 0x000fea0003800200 */
.L_x_838:
[----:B------:R-:W-:-:S09]  /*4b30*/  UISETP.NE.AND UP0, UPT, UR14, URZ, UPT ;  /* 0x000000ff0e00728c */ /* 0x000fd2000bf05270 */
[----:B------:R-:W-:Y:S05]  /*4b40*/  BRA.U UP0, `(.L_x_837) ;  /* 0x0000000100547547 */ /* 0x000fea000b800000 */
[----:B------:R-:W-:-:S13]  /*4b50*/  ISETP.NE.AND P4, PT, R217, RZ, PT ;  /* 0x000000ffd900720c */ /* 0x000fda0003f85270 */
[----:B---3--:R-:W3:Y:S01]  /*4b60*/  @P4 LDG.E.64 R14, desc[UR36][R2.64+0x60] ;  /* 0x00006024020e4981 */ /* 0x008ee2000c1e1b00 */
        /* <DEDUP_REMOVED lines=19> */
.L_x_837:
[----:B------:R-:W-:Y:S05]  /*4ca0*/  BSYNC.RECONVERGENT B1 ;  /* 0x0000000000017941 */ /* 0x000fea0003800200 */
.L_x_836:
[----:B------:R-:W-:Y:S01]  /*4cb0*/  BSSY.RECONVERGENT B1, `(.L_x_840) ;  /* 0x0000055000017945 */ /* 0x000fe20003800200 */
[----:B---34-:R-:W-:-:S03]  /*4cc0*/  IMAD.IADD R14, R222, 0x1, R7 ;  /* 0x00000001de0e7824 */ /* 0x018fc600078e0207 */
        /* <DEDUP_REMOVED lines=8> */
[----:B------:R-:W3:Y:S02]  /*4d50*/  S2R R15, SR_TID.X ;  /* 0x00000000000f7919 */ /* 0x000ee40000002100 */
[----:B---3--:R-:W-:-:S04]  /*4d60*/  SHF.L.U32 R15, R15, 0x2, RZ ;  /* 0x000000020f0f7819 */ /* 0x008fc800000006ff */
        /* <DEDUP_REMOVED lines=8> */
.L_x_843:
[----:B------:R-:W-:Y:S05]  /*4df0*/  BSYNC.RECONVERGENT B2 ;  /* 0x0000000000027941 */ /* 0x000fea0003800200 */
.L_x_842:
[----:B------:R-:W-:Y:S01]  /*4e00*/  UISETP.NE.AND UP0, UPT, UR14, URZ, UPT ;  /* 0x000000ff0e00728c */ /* 0x000fe2000bf05270 */
[----:B------:R-:W-:-:S08]  /*4e10*/  IMAD.MOV.U32 R165, RZ, RZ, RZ ;  /* 0x000000ffffa57224 */ /* 0x000fd000078e00ff */
[----:B------:R-:W-:Y:S05]  /*4e20*/  BRA.U UP0, `(.L_x_844) ;  /* 0x00000001005c7547 */ /* 0x000fea000b800000 */
[----:B------:R-:W-:-:S13]  /*4e30*/  ISETP.NE.AND P5, PT, R217, RZ, PT ;  /* 0x000000ffd900720c */ /* 0x000fda0003fa5270 */
[----:B012---:R-:W2:Y:S01]  /*4e40*/  @P5 LDG.E.64 R220, desc[UR36][R2.64+0x70] ;  /* 0x0000702402dc5981 */ /* 0x007ea2000c1e1b00 */
        /* <DEDUP_REMOVED lines=20> */
.L_x_845:
[----:B------:R-:W-:Y:S05]  /*4f90*/  BSYNC.RECONVERGENT B2 ;  /* 0x0000000000027941 */ /* 0x000fea0003800200 */
.L_x_844:
[----:B------:R-:W-:Y:S01]  /*4fa0*/  BSSY.RECONVERGENT B2, `(.L_x_846) ;  /* 0x000000d000027945 */ /* 0x000fe20003800200 */
[----:B------:R-:W-:-:S03]  /*4fb0*/  IMAD.MOV.U32 R164, RZ, RZ, RZ ;  /* 0x000000ffffa47224 */ /* 0x000fc600078e00ff */
[----:B------:R-:W-:Y:S05]  /*4fc0*/  @P4 BRA `(.L_x_847) ;  /* 0x0000000000284947 */ /* 0x000fea0003800000 */
[----:B------:R-:W3:Y:S02]  /*4fd0*/  S2R R13, SR_TID.X ;  /* 0x00000000000d7919 */ /* 0x000ee40000002100 */
[----:B---3--:R-:W-:-:S04]  /*4fe0*/  SHF.L.U32 R13, R13, 0x2, RZ ;  /* 0x000000020d0d7819 */ /* 0x008fc800000006ff */
[----:B------:R-:W-:-:S05]  /*4ff0*/  LOP3.LUT R13, R13, 0x4, RZ, 0xc0, !PT ;  /* 0x000000040d0d7812 */ /* 0x000fca00078ec0ff */
[----:B012---:R-:W-:Y:S01]  /*5000*/  IMAD R220, R6, R7, R13 ;  /* 0x0000000706dc7224 */ /* 0x007fe200078e020d */
[----:B------:R-:W-:-:S04]  /*5010*/  SHF.R.S32.HI R13, RZ, 0x1f, R11 ;  /* 0x0000001fff0d7819 */ /* 0x000fc8000001140b */
[----:B------:R-:W-:-:S04]  /*5020*/  IADD3 R15, P3, PT, R220, R11, RZ ;  /* 0x0000000bdc0f7210 */ /* 0x000fc80007f7e0ff */
[----:B------:R-:W-:Y:S02]  /*5030*/  LEA.HI.X.SX32 R220, R220, R13, 0x1, P3 ;  /* 0x0000000ddcdc7211 */ /* 0x000fe400018f0eff */
[----:B------:R-:W-:-:S04]  /*5040*/  LEA R164, P3, R15, UR6, 0x1 ;  /* 0x000000060fa47c11 */ /* 0x000fc8000f8608ff */
[----:B------:R-:W-:-:S06]  /*5050*/  LEA.HI.X R165, R15, UR7, R220, 0x1, P3 ;  /* 0x000000070fa57c11 */ /* 0x000fcc00098f0cdc */
[----:B------:R-:W5:Y:S03]  /*5060*/  LDG.E.64 R164, desc[UR36][R164.64] ;  /* 0x00000024a4a47981 */ /* 0x000f66000c1e1b00 */
.L_x_847:
[----:B------:R-:W-:Y:S05]  /*5070*/  BSYNC.RECONVERGENT B2 ;  /* 0x0000000000027941 */ /* 0x000fea0003800200 */
.L_x_846:
[----:B------:R-:W-:-:S09]  /*5080*/  UISETP.NE.AND UP0, UPT, UR14, URZ, UPT ;  /* 0x000000ff0e00728c */ /* 0x000fd2000bf05270 */
[----:B------:R-:W-:Y:S05]  /*5090*/  BRA.U UP0, `(.L_x_841) ;  /* 0x0000000100587547 */ /* 0x000fea000b800000 */
[----:B------:R-:W-:-:S13]  /*50a0*/  ISETP.NE.AND P4, PT, R217, RZ, PT ;  /* 0x000000ffd900720c */ /* 0x000fda0003f85270 */
[----:B012---:R-:W2:Y:S01]  /*50b0*/  @P4 LDG.E.64 R220, desc[UR36][R2.64+0x80] ;  /* 0x0000802402dc4981 */ /* 0x007ea2000c1e1b00 */
        /* <DEDUP_REMOVED lines=20> */
.L_x_841:
[----:B------:R-:W-:Y:S05]  /*5200*/  BSYNC.RECONVERGENT B1 ;  /* 0x0000000000017941 */ /* 0x000fea0003800200 */
.L_x_840:
[----:B------:R-:W-:Y:S01]  /*5210*/  BSSY.RECONVERGENT B1, `(.L_x_848) ;  /* 0x000002a000017945 */ /* 0x000fe20003800200 */
[----:B------:R-:W-:-:S03]  /*5220*/  LEA R222, R7, R14, 0x1 ;  /* 0x0000000e07de7211 */ /* 0x000fc600078e08ff */
[----:B------:R-:W-:Y:S05]  /*5230*/  @P1 BRA `(.L_x_849) ;  /* 0x00000000009c1947 */ /* 0x000fea0003800000 */
[----:B------:R-:W-:Y:S01]  /*5240*/  IMAD.SHL.U32 R11, R222, 0x8, RZ ;  /* 0x00000008de0b7824 */ /* 0x000fe200078e00ff */
[----:B------:R-:W-:Y:S01]  /*5250*/  BSSY.RECONVERGENT B2, `(.L_x_850) ;  /* 0x000000e000027945 */ /* 0x000fe20003800200 */
[----:B------:R-:W-:-:S03]  /*5260*/  CS2R R166, SRZ ;  /* 0x0000000000a67805 */ /* 0x000fc6000001ff00 */
[----:B------:R-:W-:-:S13]  /*5270*/  ISETP.GE.AND P3, PT, R11, R4, PT ;  /* 0x000000040b00720c */ /* 0x000fda0003f66270 */
[----:B------:R-:W-:Y:S05]  /*5280*/  @P3 BRA `(.L_x_851) ;  /* 0x0000000000283947 */ /* 0x000fea0003800000 */
[----:B------:R-:W4:Y:S02]  /*5290*/  S2R R13, SR_TID.X ;  /* 0x00000000000d7919 */ /* 0x000f240000002100 */
[----:B----4-:R-:W-:-:S04]  /*52a0*/  SHF.L.U32 R13, R13, 0x2, RZ ;  /* 0x000000020d0d7819 */ /* 0x010fc800000006ff */
        /* <DEDUP_REMOVED lines=8> */
.L_x_851:
[----:B------:R-:W-:Y:S05]  /*5330*/  BSYNC.RECONVERGENT B2 ;  /* 0x0000000000027941 */ /* 0x000fea0003800200 */
.L_x_850:
[----:B------:R-:W-:-:S09]  /*5340*/  UISETP.NE.AND UP0, UPT, UR14, URZ, UPT ;  /* 0x000000ff0e00728c */ /* 0x000fd2000bf05270 */
[----:B------:R-:W-:Y:S05]  /*5350*/  BRA.U UP0, `(.L_x_849) ;  /* 0x0000000100547547 */ /* 0x000fea000b800000 */
[----:B------:R-:W-:-:S13]  /*5360*/  ISETP.NE.AND P4, PT, R217, RZ, PT ;  /* 0x000000ffd900720c */ /* 0x000fda0003f85270 */
[----:B------:R-:W4:Y:S01]  /*5370*/  @P4 LDG.E.64 R14, desc[UR36][R2.64+0x90] ;  /* 0x00009024020e4981 */ /* 0x000f22000c1e1b00 */
[----:B-----5:R-:W-:Y:S02]  /*5380*/  HFMA2 R167, R167, 1, 1, R143 ;  /* 0x3c003c00a7a77831 */ /* 0x020fe4000000008f */
[----:B------:R-:W-:Y:S02]  /*5390*/  HADD2 R166, R166, R142 ;  /* 0x0000008ea6a67230 */ /* 0x000fe40000000000 */
[----:B----4-:R-:W-:Y:S02]  /*53a0*/  @P4 HFMA2 R167, R167, R15, -RZ ;  /* 0x0000000fa7a74231 */ /* 0x010fe400001000ff */
[----:B------:R-:W-:Y:S01]  /*53b0*/  @P4 HMUL2 R166, R166, R14 ;  /* 0x0000000ea6a64232 */ /* 0x000fe20000000000 */
[----:B------:R-:W-:Y:S06]  /*53c0*/  @P3 BRA `(.L_x_849) ;  /* 0x0000000000383947 */ /* 0x000fec0003800000 */
[----:B------:R-:W4:Y:S01]  /*53d0*/  S2R R13, SR_TID.X ;  /* 0x00000000000d7919 */ /* 0x000f220000002100 */
[----:B------:R-:W-:Y:S01]  /*53e0*/  S2UR UR4, SR_CTAID.Y ;  /* 0x00000000000479c3 */ /* 0x000fe20000002600 */
[----:B0123--:R-:W-:-:S07]  /*53f0*/  SHF.R.S32.HI R220, RZ, 0x1f, R11 ;  /* 0x0000001fffdc7819 */ /* 0x00ffce000001140b */
[----:B------:R-:W0:Y:S01]  /*5400*/  S2UR UR5, SR_CTAID.X ;  /* 0x00000000000579c3 */ /* 0x000e220000002500 */
[----:B----4-:R-:W-:Y:S01]  /*5410*/  IMAD.SHL.U32 R13, R13, 0x4, RZ ;  /* 0x000000040d0d7824 */ /* 0x010fe200078e00ff */
[----:B0-----:R-:W-:-:S04]  /*5420*/  UIMAD UR4, UR4, UR15, UR5 ;  /* 0x0000000f040472a4 */ /* 0x001fc8000f8e0205 */
[----:B------:R-:W-:Y:S02]  /*5430*/  LOP3.LUT R14, R13, 0x4, RZ, 0xc0, !PT ;  /* 0x000000040d0e7812 */ /* 0x000fe400078ec0ff */
[----:B------:R-:W-:-:S04]  /*5440*/  IMAD R13, R7, UR4, RZ ;  /* 0x00000004070d7c24 */ /* 0x000fc8000f8e02ff */
[----:B------:R-:W-:-:S05]  /*5450*/  IMAD R13, R13, 0x90, R14 ;  /* 0x000000900d0d7824 */ /* 0x000fca00078e020e */
[----:B------:R-:W-:-:S04]  /*5460*/  IADD3 R11, P3, PT, R13, R11, RZ ;  /* 0x0000000b0d0b7210 */ /* 0x000fc80007f7e0ff */
[----:B------:R-:W-:Y:S02]  /*5470*/  LEA.HI.X.SX32 R220, R13, R220, 0x1, P3 ;  /* 0x000000dc0ddc7211 */ /* 0x000fe400018f0eff */
[----:B------:R-:W-:-:S04]  /*5480*/  LEA R14, P3, R11, UR6, 0x1 ;  /* 0x000000060b0e7c11 */ /* 0x000fc8000f8608ff */
[----:B------:R-:W-:-:S05]  /*5490*/  LEA.HI.X R15, R11, UR7, R220, 0x1, P3 ;  /* 0x000000070b0f7c11 */ /* 0x000fca00098f0cdc */
[----:B------:R4:W-:Y:S04]  /*54a0*/  STG.E.64 desc[UR36][R14.64], R166 ;  /* 0x000000a60e007986 */ /* 0x0009e8000c101b24 */
.L_x_849:
[----:B------:R-:W-:Y:S05]  /*54b0*/  BSYNC.RECONVERGENT B1 ;  /* 0x0000000000017941 */ /* 0x000fea0003800200 */
.L_x_848:
[----:B------:R-:W-:Y:S01]  /*54c0*/  BSSY.RECONVERGENT B1, `(.L_x_852) ;  /* 0x000002a000017945 */ /* 0x000fe20003800200 */
[----:B------:R-:W-:-:S03]  /*54d0*/  IADD3 R222, PT, PT, R222, R7, RZ ;  /* 0x00000007dede7210 */ /* 0x000fc60007ffe0ff */
[----:B------:R-:W-:Y:S05]  /*54e0*/  @P1 BRA `(.L_x_853) ;  /* 0x00000000009c1947 */ /* 0x000fea0003800000 */
[----:B------:R-:W-:Y:S01]  /*54f0*/  IMAD.SHL.U32 R11, R222, 0x8, RZ ;  /* 0x00000008de0b7824 */ /* 0x000fe200078e00ff */
[----:B------:R-:W-:Y:S01]  /*5500*/  BSSY.RECONVERGENT B2, `(.L_x_854) ;  /* 0x000000e000027945 */ /* 0x000fe20003800200 */
[----:B------:R-:W-:-:S03]  /*5510*/  CS2R R168, SRZ ;  /* 0x0000000000a87805 */ /* 0x000fc6000001ff00 */
[----:B------:R-:W-:-:S13]  /*5520*/  ISETP.GE.AND P3, PT, R11, R4, PT ;  /* 0x000000040b00720c */ /* 0x000fda0003f66270 */
[----:B------:R-:W-:Y:S05]  /*5530*/  @P3 BRA `(.L_x_855) ;  /* 0x0000000000283947 */ /* 0x000fea0003800000 */
[----:B------:R-:W0:Y:S02]  /*5540*/  S2R R13, SR_TID.X ;  /* 0x00000000000d7919 */ /* 0x000e240000002100 */
[----:B0-----:R-:W-:-:S04]  /*5550*/  SHF.L.U32 R13, R13, 0x2, RZ ;  /* 0x000000020d0d7819 */ /* 0x001fc800000006ff */
[----:B------:R-:W-:-:S05]  /*5560*/  LOP3.LUT R13, R13, 0x4, RZ, 0xc0, !PT ;  /* 0x000000040d0d7812 */ /* 0x000fca00078ec0ff */
[----:B------:R-:W-:Y:S01]  /*5570*/  IMAD R168, R6, R7, R13 ;  /* 0x0000000706a87224 */ /* 0x000fe200078e020d */
[----:B------:R-:W-:-:S04]  /*5580*/  SHF.R.S32.HI R13, RZ, 0x1f, R11 ;  /* 0x0000001fff0d7819 */ /* 0x000fc8000001140b */
[----:B----4-:R-:W-:-:S04]  /*5590*/  IADD3 R14, P4, PT, R168, R11, RZ ;  /* 0x0000000ba80e7210 */ /* 0x010fc80007f9e0ff */
[----:B------:R-:W-:Y:S02]  /*55a0*/  LEA.HI.X.SX32 R13, R168, R13, 0x1, P4 ;  /* 0x0000000da80d7211 */ /* 0x000fe400020f0eff */
[----:B------:R-:W-:-:S04]  /*55b0*/  LEA R168, P4, R14, UR6, 0x1 ;  /* 0x000000060ea87c11 */ /* 0x000fc8000f8808ff */
[----:B------:R-:W-:-:S06]  /*55c0*/  LEA.HI.X R169, R14, UR7, R13, 0x1, P4 ;  /* 0x000000070ea97c11 */ /* 0x000fcc000a0f0c0d */
[----:B------:R-:W5:Y:S03]  /*55d0*/  LDG.E.64 R168, desc[UR36][R168.64] ;  /* 0x00000024a8a87981 */ /* 0x000f66000c1e1b00 */
.L_x_855:
[----:B------:R-:W-:Y:S05]  /*55e0*/  BSYNC.RECONVERGENT B2 ;  /* 0x0000000000027941 */ /* 0x000fea0003800200 */
.L_x_854:
[----:B------:R-:W-:-:S09]  /*55f0*/  UISETP.NE.AND UP0, UPT, UR14, URZ, UPT ;  /* 0x000000ff0e00728c */ /* 0x000fd2000bf05270 */
[----:B------:R-:W-:Y:S05]  /*5600*/  BRA.U UP0, `(.L_x_853) ;  /* 0x0000000100547547 */ /* 0x000fea000b800000 */
[----:B------:R-:W-:-:S13]  /*5610*/  ISETP.NE.AND P4, PT, R217, RZ, PT ;  /* 0x000000ffd900720c */ /* 0x000fda0003f85270 */
[----:B----4-:R-:W4:Y:S01]  /*5620*/  @P4 LDG.E.64 R14, desc[UR36][R2.64+0xa0] ;  /* 0x0000a024020e4981 */ /* 0x010f22000c1e1b00 */
        /* <DEDUP_REMOVED lines=19> */
.L_x_853:
[----:B------:R-:W-:Y:S05]  /*5760*/  BSYNC.RECONVERGENT B1 ;  /* 0x0000000000017941 */ /* 0x000fea0003800200 */
.L_x_852:
        /* <DEDUP_REMOVED lines=18> */
.L_x_859:
[----:B------:R-:W-:Y:S05]  /*5890*/  BSYNC.RECONVERGENT B2 ;  /* 0x0000000000027941 */ /* 0x000fea0003800200 */
.L_x_858:
[----:B------:R-:W-:-:S09]  /*58a0*/  UISETP.NE.AND UP0, UPT, UR14, URZ, UPT ;  /* 0x000000ff0e00728c */ /* 0x000fd2000bf05270 */
[----:B------:R-:W-:Y:S05]  /*58b0*/  BRA.U UP0, `(.L_x_857) ;  /* 0x0000000100547547 */ /* 0x000fea000b800000 */
[----:B------:R-:W-:-:S13]  /*58c0*/  ISETP.NE.AND P4, PT, R217, RZ, PT ;  /* 0x000000ffd900720c */ /* 0x000fda0003f85270 */
[----:B0---4-:R-:W4:Y:S01]  /*58d0*/  @P4 LDG.E.64 R14, desc[UR36][R2.64+0xb0] ;  /* 0x0000b024020e4981 */ /* 0x011f22000c1e1b00 */
[----:B-----5:R-:W-:Y:S02]  /*58e0*/  HFMA2 R171, R171, 1, 1, R139 ;  /* 0x3c003c00abab7831 */ /* 0x020fe4000000008b */
[----:B------:R-:W-:Y:S02]  /*58f0*/  HADD2 R170, R170, R138 ;  /* 0x0000008aaaaa7230 */ /* 0x000fe40000000000 */
[----:B----4-:R-:W-:Y:S02]  /*5900*/  @P4 HFMA2 R171, R171, R15, -RZ ;  /* 0x0000000fabab4231 */ /* 0x010fe400001000ff */
[----:B------:R-:W-:Y:S01]  /*5910*/  @P4 HMUL2 R170, R170, R14 ;  /* 0x0000000eaaaa4232 */ /* 0x000fe20000000000 */
[----:B------:R-:W-:Y:S06]  /*5920*/  @P3 BRA `(.L_x_857) ;  /* 0x0000000000383947 */ /* 0x000fec0003800000 */
[----:B------:R-:W0:Y:S01]  /*5930*/  S2R R13, SR_TID.X ;  /* 0x00000000000d7919 */ /* 0x000e220000002100 */
[----:B------:R-:W-:Y:S01]  /*5940*/  S2UR UR4, SR_CTAID.Y ;  /* 0x00000000000479c3 */ /* 0x000fe20000002600 */
[----:B-123--:R-:W-:-:S07]  /*5950*/  SHF.R.S32.HI R220, RZ, 0x1f, R11 ;  /* 0x0000001fffdc7819 */ /* 0x00efce000001140b */
[----:B------:R-:W1:Y:S01]  /*5960*/  S2UR UR5, SR_CTAID.X ;  /* 0x00000000000579c3 */ /* 0x000e620000002500 */
[----:B0-----:R-:W-:Y:S01]  /*5970*/  IMAD.SHL.U32 R13, R13, 0x4, RZ ;  /* 0x000000040d0d7824 */ /* 0x001fe200078e00ff */
[----:B-1----:R-:W-:-:S04]  /*5980*/  UIMAD UR4, UR4, UR15, UR5 ;  /* 0x0000000f040472a4 */ /* 0x002fc8000f8e0205 */
        /* <DEDUP_REMOVED lines=8> */
.L_x_857:
[----:B------:R-:W-:Y:S05]  /*5a10*/  BSYNC.RECONVERGENT B1 ;  /* 0x0000000000017941 */ /* 0x000fea0003800200 */
.L_x_856:
        /* <DEDUP_REMOVED lines=18> */
.L_x_863:
[----:B------:R-:W-:Y:S05]  /*5b40*/  BSYNC.RECONVERGENT B2 ;  /* 0x0000000000027941 */ /* 0x000fea0003800200 */
.L_x_862:
        /* <DEDUP_REMOVED lines=13> */
[----:B0-----:R-:W-:Y:S01]  /*5c20*/  SHF.L.U32 R13, R13, 0x2, RZ ;  /* 0x000000020d0d7819 */ /* 0x001fe200000006ff */
[----:B-1----:R-:W-:-:S03]  /*5c30*/  UIMAD UR4, UR4, UR15, UR5 ;  /* 0x0000000f040472a4 */ /* 0x002fc6000f8e0205 */
        /* <DEDUP_REMOVED lines=8> */
.L_x_861:
[----:B------:R-:W-:Y:S05]  /*5cc0*/  BSYNC.RECONVERGENT B1 ;  /* 0x0000000000017941 */ /* 0x000fea0003800200 */
.L_x_860:
        /* <DEDUP_REMOVED lines=18> */
.L_x_867:
[----:B------:R-:W-:Y:S05]  /*5df0*/  BSYNC.RECONVERGENT B2 ;  /* 0x0000000000027941 */ /* 0x000fea0003800200 */
.L_x_866:
        /* <DEDUP_REMOVED lines=23> */
.L_x_865:
[----:B------:R-:W-:Y:S05]  /*5f70*/  BSYNC.RECONVERGENT B1 ;  /* 0x0000000000017941 */ /* 0x000fea0003800200 */
.L_x_864:
[----:B------:R-:W-:Y:S01]  /*5f80*/  BSSY.RECONVERGENT B1, `(.L_x_868) ;  /* 0x000002a000017945 */ /* 0x000fe20003800200 */
[----:B------:R-:W-:-:S03]  /*5f90*/  IADD3 R222, PT, PT, R222, R7, RZ ;  /* 0x00000007dede7210 */ /* 0x000fc60007ffe0ff */
[----:B------:R-:W-:Y:S05]  /*5fa0*/  @P1 BRA `(.L_x_869) ;  /* 0x00000000009c1947 */ /* 0x000fea0003800000 */
[----:B------:R-:W-:Y:S01]  /*5fb0*/  SHF.L.U32 R11, R222, 0x3, RZ ;  /* 0x00000003de0b7819 */ /* 0x000fe200000006ff */
[----:B------:R-:W-:Y:S01]  /*5fc0*/  BSSY.RECONVERGENT B2, `(.L_x_870) ;  /* 0x000000e000027945 */ /* 0x000fe20003800200 */
[----:B------:R-:W-:Y:S02]  /*5fd0*/  CS2R R176, SRZ ;  /* 0x0000000000b07805 */ /* 0x000fe4000001ff00 */
[----:B------:R-:W-:-:S13]  /*5fe0*/  ISETP.GE.AND P3, PT, R11, R4, PT ;  /* 0x000000040b00720c */ /* 0x000fda0003f66270 */
[----:B------:R-:W-:Y:S05]  /*5ff0*/  @P3 BRA `(.L_x_871) ;  /* 0x0000000000283947 */ /* 0x000fea0003800000 */
[----:B------:R-:W0:Y:S02]  /*6000*/  S2R R13, SR_TID.X ;  /* 0x00000000000d7919 */ /* 0x000e240000002100 */
[----:B0-----:R-:W-:-:S05]  /*6010*/  IMAD.SHL.U32 R13, R13, 0x4, RZ ;  /* 0x000000040d0d7824 */ /* 0x001fca00078e00ff */
        /* <DEDUP_REMOVED lines=8> */
.L_x_871:
[----:B------:R-:W-:Y:S05]  /*60a0*/  BSYNC.RECONVERGENT B2 ;  /* 0x0000000000027941 */ /* 0x000fea0003800200 */
.L_x_870:
        /* <DEDUP_REMOVED lines=23> */
.L_x_869:
[----:B------:R-:W-:Y:S05]  /*6220*/  BSYNC.RECONVERGENT B1 ;  /* 0x0000000000017941 */ /* 0x000fea0003800200 */
.L_x_868:
[----:B------:R-:W-:Y:S01]  /*6230*/  BSSY.RECONVERGENT B1, `(.L_x_872) ;  /* 0x000002a000017945 */ /* 0x000fe20003800200 */
[----:B0---4-:R-:W-:-:S03]  /*6240*/  IADD3 R14, PT, PT, R222, R7, RZ ;  /* 0x00000007de0e7210 */ /* 0x011fc60007ffe0ff */
        /* <DEDUP_REMOVED lines=9> */
[----:B-123--:R-:W-:Y:S01]  /*62e0*/  IMAD R220, R6, R7, R13 ;  /* 0x0000000706dc7224 */ /* 0x00efe200078e020d */
[----:B------:R-:W-:-:S04]  /*62f0*/  SHF.R.S32.HI R13, RZ, 0x1f, R11 ;  /* 0x0000001fff0d7819 */ /* 0x000fc8000001140b */
[----:B------:R-:W-:-:S04]  /*6300*/  IADD3 R15, P4, PT, R220, R11, RZ ;  /* 0x0000000bdc0f7210 */ /* 0x000fc80007f9e0ff */
[----:B------:R-:W-:Y:S02]  /*6310*/  LEA.HI.X.SX32 R220, R220, R13, 0x1, P4 ;  /* 0x0000000ddcdc7211 */ /* 0x000fe400020f0eff */
[----:B------:R-:W-:-:S04]  /*6320*/  LEA R178, P4, R15, UR6, 0x1 ;  /* 0x000000060fb27c11 */ /* 0x000fc8000f8808ff */
[----:B------:R-:W-:-:S06]  /*6330*/  LEA.HI.X R179, R15, UR7, R220, 0x1, P4 ;  /* 0x000000070fb37c11 */ /* 0x000fcc000a0f0cdc */
[----:B------:R-:W5:Y:S03]  /*6340*/  LDG.E.64 R178, desc[UR36][R178.64] ;  /* 0x00000024b2b27981 */ /* 0x000f66000c1e1b00 */
.L_x_875:
[----:B------:R-:W-:Y:S05]  /*6350*/  BSYNC.RECONVERGENT B2 ;  /* 0x0000000000027941 */ /* 0x000fea0003800200 */
.L_x_874:
[----:B------:R-:W-:-:S09]  /*6360*/  UISETP.NE.AND UP0, UPT, UR14, URZ, UPT ;  /* 0x000000ff0e00728c */ /* 0x000fd2000bf05270 */
[----:B------:R-:W-:Y:S05]  /*6370*/  BRA.U UP0, `(.L_x_873) ;  /* 0x0000000100547547 */ /* 0x000fea000b800000 */
[----:B------:R-:W-:-:S13]  /*6380*/  ISETP.NE.AND P4, PT, R217, RZ, PT ;  /* 0x000000ffd900720c */ /* 0x000fda0003f85270 */
[----:B-123--:R-:W2:Y:S01]  /*6390*/  @P4 LDG.E.64 R220, desc[UR36][R2.64+0xf0] ;  /* 0x0000f02402dc4981 */ /* 0x00eea2000c1e1b00 */
[----:B-----5:R-:W-:Y:S02]  /*63a0*/  HFMA2 R179, R179, 1, 1, R131 ;  /* 0x3c003c00b3b37831 */ /* 0x020fe40000000083 */
[----:B------:R-:W-:Y:S02]  /*63b0*/  HADD2 R178, R178, R130 ;  /* 0x00000082b2b27230 */ /* 0x000fe40000000000 */
[----:B--2---:R-:W-:Y:S02]  /*63c0*/  @P4 HFMA2 R179, R179, R221, -RZ ;  /* 0x000000ddb3b34231 */ /* 0x004fe400001000ff */
[----:B------:R-:W-:Y:S01]  /*63d0*/  @P4 HMUL2 R178, R178, R220 ;  /* 0x000000dcb2b24232 */ /* 0x000fe20000000000 */
[----:B------:R-:W-:Y:S06]  /*63e0*/  @P3 BRA `(.L_x_873) ;  /* 0x0000000000383947 */ /* 0x000fec0003800000 */
[----:B------:R-:W0:Y:S01]  /*63f0*/  S2R R13, SR_TID.X ;  /* 0x00000000000d7919 */ /* 0x000e220000002100 */
[----:B------:R-:W-:Y:S01]  /*6400*/  S2UR UR4, SR_CTAID.Y ;  /* 0x00000000000479c3 */ /* 0x000fe20000002600 */
[----:B------:R-:W-:-:S07]  /*6410*/  SHF.R.S32.HI R222, RZ, 0x1f, R11 ;  /* 0x0000001fffde7819 */ /* 0x000fce000001140b */
        /* <DEDUP_REMOVED lines=11> */
.L_x_873:
[----:B------:R-:W-:Y:S05]  /*64d0*/  BSYNC.RECONVERGENT B1 ;  /* 0x0000000000017941 */ /* 0x000fea0003800200 */
.L_x_872:
[----:B------:R-:W-:Y:S01]  /*64e0*/  BSSY.RECONVERGENT B1, `(.L_x_876) ;  /* 0x0000029000017945 */ /* 0x000fe20003800200 */
[----:B------:R-:W-:-:S03]  /*64f0*/  IMAD R15, R7, 0x80, R12 ;  /* 0x00000080070f7824 */ /* 0x000fc600078e020c */
[----:B------:R-:W-:Y:S05]  /*6500*/  @P1 BRA `(.L_x_877) ;  /* 0x0000000000981947 */ /* 0x000fea0003800000 */
[----:B------:R-:W-:Y:S01]  /*6510*/  ISETP.GE.AND P3, PT, R15, R4, PT ;  /* 0x000000040f00720c */ /* 0x000fe20003f66270 */
[----:B------:R-:W-:Y:S01]  /*6520*/  BSSY.RECONVERGENT B2, `(.L_x_878) ;  /* 0x000000d000027945 */ /* 0x000fe20003800200 */
[----:B------:R-:W-:-:S11]  /*6530*/  CS2R R180, SRZ ;  /* 0x0000000000b47805 */ /* 0x000fd6000001ff00 */
        /* <DEDUP_REMOVED lines=11> */
.L_x_879:
[----:B------:R-:W-:Y:S05]  /*65f0*/  BSYNC.RECONVERGENT B2 ;  /* 0x0000000000027941 */ /* 0x000fea0003800200 */
.L_x_878:
        /* <DEDUP_REMOVED lines=13> */
[----:B----4-:R-:W-:Y:S01]  /*66d0*/  SHF.L.U32 R11, R11, 0x2, RZ ;  /* 0x000000020b0b7819 */ /* 0x010fe200000006ff */
        /* <DEDUP_REMOVED lines=9> */
.L_x_877:
[----:B------:R-:W-:Y:S05]  /*6770*/  BSYNC.RECONVERGENT B1 ;  /* 0x0000000000017941 */ /* 0x000fea0003800200 */
.L_x_876:
[----:B------:R-:W-:Y:S01]  /*6780*/  BSSY.RECONVERGENT B1, `(.L_x_880) ;  /* 0x000002a000017945 */ /* 0x000fe20003800200 */
[----:B0123--:R-:W-:-:S03]  /*6790*/  IMAD R220, R7, 0x2, R14 ;  /* 0x0000000207dc7824 */ /* 0x00ffc600078e020e */
[----:B------:R-:W-:Y:S05]  /*67a0*/  @P1 BRA `(.L_x_881) ;  /* 0x00000000009c1947 */ /* 0x000fea0003800000 */
[----:B------:R-:W-:Y:S01]  /*67b0*/  SHF.L.U32 R11, R220, 0x3, RZ ;  /* 0x00000003dc0b7819 */ /* 0x000fe200000006ff */
[----:B------:R-:W-:Y:S01]  /*67c0*/  BSSY.RECONVERGENT B2, `(.L_x_882) ;  /* 0x000000e000027945 */ /* 0x000fe20003800200 */
[----:B------:R-:W-:Y:S02]  /*67d0*/  CS2R R182, SRZ ;  /* 0x0000000000b67805 */ /* 0x000fe4000001ff00 */
[----:B------:R-:W-:-:S13]  /*67e0*/  ISETP.GE.AND P3, PT, R11, R4, PT ;  /* 0x000000040b00720c */ /* 0x000fda0003f66270 */
[----:B------:R-:W-:Y:S05]  /*67f0*/  @P3 BRA `(.L_x_883) ;  /* 0x0000000000283947 */ /* 0x000fea0003800000 */
[----:B----4-:R-:W0:Y:S02]  /*6800*/  S2R R12, SR_TID.X ;  /* 0x00000000000c7919 */ /* 0x010e240000002100 */
        /* <DEDUP_REMOVED lines=9> */
.L_x_883:
[----:B------:R-:W-:Y:S05]  /*68a0*/  BSYNC.RECONVERGENT B2 ;  /* 0x0000000000027941 */ /* 0x000fea0003800200 */
.L_x_882:
[----:B------:R-:W-:-:S09]  /*68b0*/  UISETP.NE.AND UP0, UPT, UR14, URZ, UPT ;  /* 0x000000ff0e00728c */ /* 0x000fd2000bf05270 */
[----:B------:R-:W-:Y:S05]  /*68c0*/  BRA.U UP0, `(.L_x_881) ;  /* 0x0000000100547547 */ /* 0x000fea000b800000 */
[----:B------:R-:W-:-:S13]  /*68d0*/  ISETP.NE.AND P4, PT, R217, RZ, PT ;  /* 0x000000ffd900720c */ /* 0x000fda0003f85270 */
[----:B----4-:R-:W2:Y:S01]  /*68e0*/  @P4 LDG.E.64 R12, desc[UR36][R2.64+0x110] ;  /* 0x00011024020c4981 */ /* 0x010ea2000c1e1b00 */
        /* <DEDUP_REMOVED lines=19> */
.L_x_881:
[----:B------:R-:W-:Y:S05]  /*6a20*/  BSYNC.RECONVERGENT B1 ;  /* 0x0000000000017941 */ /* 0x000fea0003800200 */
.L_x_880:
        /* <DEDUP_REMOVED lines=8> */
[----:B0---4-:R-:W0:Y:S02]  /*6ab0*/  S2R R12, SR_TID.X ;  /* 0x00000000000c7919 */ /* 0x011e240000002100 */
[----:B0-----:R-:W-:-:S05]  /*6ac0*/  IMAD.SHL.U32 R12, R12, 0x4, RZ ;  /* 0x000000040c0c7824 */ /* 0x001fca00078e00ff */
        /* <DEDUP_REMOVED lines=8> */
.L_x_887:
[----:B------:R-:W-:Y:S05]  /*6b50*/  BSYNC.RECONVERGENT B2 ;  /* 0x0000000000027941 */ /* 0x000fea0003800200 */
.L_x_886:
[----:B------:R-:W-:-:S09]  /*6b60*/  UISETP.NE.AND UP0, UPT, UR14, URZ, UPT ;  /* 0x000000ff0e00728c */ /* 0x000fd2000bf05270 */
[----:B------:R-:W-:Y:S05]  /*6b70*/  BRA.U UP0, `(.L_x_885) ;  /* 0x0000000100547547 */ /* 0x000fea000b800000 */
[----:B------:R-:W-:-:S13]  /*6b80*/  ISETP.NE.AND P4, PT, R217, RZ, PT ;  /* 0x000000ffd900720c */ /* 0x000fda0003f85270 */
[----:B0---4-:R-:W2:Y:S01]  /*6b90*/  @P4 LDG.E.64 R12, desc[UR36][R2.64+0x120] ;  /* 0x00012024020c4981 */ /* 0x011ea2000c1e1b00 */
        /* <DEDUP_REMOVED lines=19> */
.L_x_885:
[----:B------:R-:W-:Y:S05]  /*6cd0*/  BSYNC.RECONVERGENT B1 ;  /* 0x0000000000017941 */ /* 0x000fea0003800200 */
.L_x_884:
        /* <DEDUP_REMOVED lines=8> */
[----:B01--4-:R-:W0:Y:S02]  /*6d60*/  S2R R12, SR_TID.X ;  /* 0x00000000000c7919 */ /* 0x013e240000002100 */
        /* <DEDUP_REMOVED lines=9> */
.L_x_891:
[----:B------:R-:W-:Y:S05]  /*6e00*/  BSYNC.RECONVERGENT B2 ;  /* 0x0000000000027941 */ /* 0x000fea0003800200 */
.L_x_890:
[----:B------:R-:W-:-:S09]  /*6e10*/  UISETP.NE.AND UP0, UPT, UR14, URZ, UPT ;  /* 0x000000ff0e00728c */ /* 0x000fd2000bf05270 */
[----:B------:R-:W-:Y:S05]  /*6e20*/  BRA.U UP0, `(.L_x_889) ;  /* 0x0000000100547547 */ /* 0x000fea000b800000 */
[----:B------:R-:W-:-:S13]  /*6e30*/  ISETP.NE.AND P4, PT, R217, RZ, PT ;  /* 0x000000ffd900720c */ /* 0x000fda0003f85270 */
[----:B01--4-:R-:W2:Y:S01]  /*6e40*/  @P4 LDG.E.64 R12, desc[UR36][R2.64+0x130] ;  /* 0x00013024020c4981 */ /* 0x013ea2000c1e1b00 */
        /* <DEDUP_REMOVED lines=19> */
.L_x_889:
[----:B------:R-:W-:Y:S05]  /*6f80*/  BSYNC.RECONVERGENT B1 ;  /* 0x0000000000017941 */ /* 0x000fea0003800200 */
.L_x_888:
        /* <DEDUP_REMOVED lines=8> */
[----:B012-4-:R-:W0:Y:S02]  /*7010*/  S2R R12, SR_TID.X ;  /* 0x00000000000c7919 */ /* 0x017e240000002100 */
        /* <DEDUP_REMOVED lines=9> */
.L_x_895:
[----:B------:R-:W-:Y:S05]  /*70b0*/  BSYNC.RECONVERGENT B2 ;  /* 0x0000000000027941 */ /* 0x000fea0003800200 */
.L_x_894:
[----:B------:R-:W-:-:S09]  /*70c0*/  UISETP.NE.AND UP0, UPT, UR14, URZ, UPT ;  /* 0x000000ff0e00728c */ /* 0x000fd2000bf05270 */
[----:B------:R-:W-:Y:S05]  /*70d0*/  BRA.U UP0, `(.L_x_893) ;  /* 0x0000000100547547 */ /* 0x000fea000b800000 */
[----:B------:R-:W-:-:S13]  /*70e0*/  ISETP.NE.AND P4, PT, R217, RZ, PT ;  /* 0x000000ffd900720c */ /* 0x000fda0003f85270 */
[----:B012-4-:R-:W2:Y:S01]  /*70f0*/  @P4 LDG.E.64 R12, desc[UR36][R2.64+0x140] ;  /* 0x00014024020c4981 */ /* 0x017ea2000c1e1b00 */
        /* <DEDUP_REMOVED lines=19> */
.L_x_893:
[----:B------:R-:W-:Y:S05]  /*7230*/  BSYNC.RECONVERGENT B1 ;  /* 0x0000000000017941 */ /* 0x000fea0003800200 */
.L_x_892:
        /* <DEDUP_REMOVED lines=8> */
[----:B01234-:R-:W0:Y:S02]  /*72c0*/  S2R R12, SR_TID.X ;  /* 0x00000000000c7919 */ /* 0x01fe240000002100 */
        /* <DEDUP_REMOVED lines=9> */
.L_x_899:
[----:B------:R-:W-:Y:S05]  /*7360*/  BSYNC.RECONVERGENT B2 ;  /* 0x0000000000027941 */ /* 0x000fea0003800200 */
.L_x_898:
[----:B------:R-:W-:-:S09]  /*7370*/  UISETP.NE.AND UP0, UPT, UR14, URZ, UPT ;  /* 0x000000ff0e00728c */ /* 0x000fd2000bf05270 */
[----:B------:R-:W-:Y:S05]  /*7380*/  BRA.U UP0, `(.L_x_897) ;  /* 0x0000000100547547 */ /* 0x000fea000b800000 */
[----:B------:R-:W-:-:S13]  /*7390*/  ISETP.NE.AND P4, PT, R217, RZ, PT ;  /* 0x000000ffd900720c */ /* 0x000fda0003f85270 */
[----:B01234-:R-:W2:Y:S01]  /*73a0*/  @P4 LDG.E.64 R12, desc[UR36][R2.64+0x150] ;  /* 0x00015024020c4981 */ /* 0x01fea2000c1e1b00 */
        /* <DEDUP_REMOVED lines=19> */
.L_x_897:
[----:B------:R-:W-:Y:S05]  /*74e0*/  BSYNC.RECONVERGENT B1 ;  /* 0x0000000000017941 */ /* 0x000fea0003800200 */
.L_x_896:
        /* <DEDUP_REMOVED lines=8> */
[----:B01234-:R-:W0:Y:S02]  /*7570*/  S2R R12, SR_TID.X ;  /* 0x00000000000c7919 */ /* 0x01fe240000002100 */
        /* <DEDUP_REMOVED lines=9> */
.L_x_903:
[----:B------:R-:W-:Y:S05]  /*7610*/  BSYNC.RECONVERGENT B2 ;  /* 0x0000000000027941 */ /* 0x000fea0003800200 */
.L_x_902:
        /* <DEDUP_REMOVED lines=23> */
.L_x_901:
[----:B------:R-:W-:Y:S05]  /*7790*/  BSYNC.RECONVERGENT B1 ;  /* 0x0000000000017941 */ /* 0x000fea0003800200 */
.L_x_900:
        /* <DEDUP_REMOVED lines=18> */
.L_x_907:
[----:B------:R-:W-:Y:S05]  /*78c0*/  BSYNC.RECONVERGENT B2 ;  /* 0x0000000000027941 */ /* 0x000fea0003800200 */
.L_x_906:
        /* <DEDUP_REMOVED lines=23> */
.L_x_905:
[----:B------:R-:W-:Y:S05]  /*7a40*/  BSYNC.RECONVERGENT B1 ;  /* 0x0000000000017941 */ /* 0x000fea0003800200 */
.L_x_904:
        /* <DEDUP_REMOVED lines=18> */
.L_x_911:
[----:B------:R-:W-:Y:S05]  /*7b70*/  BSYNC.RECONVERGENT B2 ;  /* 0x0000000000027941 */ /* 0x000fea0003800200 */
.L_x_910:
        /* <DEDUP_REMOVED lines=23> */
.L_x_909:
[----:B------:R-:W-:Y:S05]  /*7cf0*/  BSYNC.RECONVERGENT B1 ;  /* 0x0000000000017941 */ /* 0x000fea0003800200 */
.L_x_908:
        /* <DEDUP_REMOVED lines=18> */
.L_x_915:
[----:B------:R-:W-:Y:S05]  /*7e20*/  BSYNC.RECONVERGENT B2 ;  /* 0x0000000000027941 */ /* 0x000fea0003800200 */
.L_x_914:
        /* <DEDUP_REMOVED lines=23> */
.L_x_913:
[----:B------:R-:W-:Y:S05]  /*7fa0*/  BSYNC.RECONVERGENT B1 ;  /* 0x0000000000017941 */ /* 0x000fea0003800200 */
.L_x_912:
        /* <DEDUP_REMOVED lines=18> */
.L_x_919:
[----:B------:R-:W-:Y:S05]  /*80d0*/  BSYNC.RECONVERGENT B2 ;  /* 0x0000000000027941 */ /* 0x000fea0003800200 */
.L_x_918:
        /* <DEDUP_REMOVED lines=23> */
.L_x_917:
[----:B------:R-:W-:Y:S05]  /*8250*/  BSYNC.RECONVERGENT B1 ;  /* 0x0000000000017941 */ /* 0x000fea0003800200 */
.L_x_916:
        /* <DEDUP_REMOVED lines=18> */
.L_x_923:
[----:B------:R-:W-:Y:S05]  /*8380*/  BSYNC.RECONVERGENT B2 ;  /* 0x0000000000027941 */ /* 0x000fea0003800200 */
.L_x_922:
        /* <DEDUP_REMOVED lines=23> */
.L_x_921:
[----:B------:R-:W-:Y:S05]  /*8500*/  BSYNC.RECONVERGENT B1 ;  /* 0x0000000000017941 */ /* 0x000fea0003800200 */
.L_x_920:
        /* <DEDUP_REMOVED lines=18> */
.L_x_927:
[----:B------:R-:W-:Y:S05]  /*8630*/  BSYNC.RECONVERGENT B2 ;  /* 0x0000000000027941 */ /* 0x000fea0003800200 */
.L_x_926:
        /* <DEDUP_REMOVED lines=23> */
.L_x_925:
[----:B------:R-:W-:Y:S05]  /*87b0*/  BSYNC.RECONVERGENT B1 ;  /* 0x0000000000017941 */ /* 0x000fea0003800200 */
.L_x_924:
        /* <DEDUP_REMOVED lines=18> */
.L_x_931:
[----:B------:R-:W-:Y:S05]  /*88e0*/  BSYNC.RECONVERGENT B2 ;  /* 0x0000000000027941 */ /* 0x000fea0003800200 */
.L_x_930:
        /* <DEDUP_REMOVED lines=23> */
.L_x_929:
[----:B------:R-:W-:Y:S05]  /*8a60*/  BSYNC.RECONVERGENT B1 ;  /* 0x0000000000017941 */ /* 0x000fea0003800200 */
.L_x_928:
        /* <DEDUP_REMOVED lines=18> */
.L_x_935:
[----:B------:R-:W-:Y:S05]  /*8b90*/  BSYNC.RECONVERGENT B2 ;  /* 0x0000000000027941 */ /* 0x000fea0003800200 */
.L_x_934:
        /* <DEDUP_REMOVED lines=23> */
.L_x_933:
[----:B------:R-:W-:Y:S05]  /*8d10*/  BSYNC.RECONVERGENT B1 ;  /* 0x0000000000017941 */ /* 0x000fea0003800200 */
.L_x_932:
[----:B------:R-:W-:Y:S04]  /*8d20*/  BSSY.RECONVERGENT B1, `(.L_x_936) ;  /* 0x000002b000017945 */ /* 0x000fe80003800200 */
[----:B------:R-:W-:Y:S05]  /*8d30*/  @P1 BRA `(.L_x_937) ;  /* 0x0000000000a41947 */ /* 0x000fea0003800000 */
[----:B------:R-:W-:Y:S01]  /*8d40*/  IADD3 R11, PT, PT, R220, R7, RZ ;  /* 0x00000007dc0b7210 */ /* 0x000fe20007ffe0ff */
[----:B------:R-:W-:Y:S01]  /*8d50*/  BSSY.RECONVERGENT B2, `(.L_x_938) ;  /* 0x000000f000027945 */ /* 0x000fe20003800200 */
[----:B------:R-:W-:-:S03]  /*8d60*/  CS2R R210, SRZ ;  /* 0x0000000000d27805 */ /* 0x000fc6000001ff00 */
[----:B------:R-:W-:-:S05]  /*8d70*/  IMAD.SHL.U32 R219, R11, 0x8, RZ ;  /* 0x000000080bdb7824 */ /* 0x000fca00078e00ff */
[----:B------:R-:W-:-:S13]  /*8d80*/  ISETP.GE.AND P3, PT, R219, R4, PT ;  /* 0x00000004db00720c */ /* 0x000fda0003f66270 */
[----:B------:R-:W-:Y:S05]  /*8d90*/  @P3 BRA `(.L_x_939) ;  /* 0x0000000000283947 */ /* 0x000fea0003800000 */
[----:B------:R-:W0:Y:S02]  /*8da0*/  S2R R4, SR_TID.X ;  /* 0x0000000000047919 */ /* 0x000e240000002100 */
[----:B0-----:R-:W-:-:S04]  /*8db0*/  SHF.L.U32 R4, R4, 0x2, RZ ;  /* 0x0000000204047819 */ /* 0x001fc800000006ff */
[----:B------:R-:W-:-:S05]  /*8dc0*/  LOP3.LUT R4, R4, 0x4, RZ, 0xc0, !PT ;  /* 0x0000000404047812 */ /* 0x000fca00078ec0ff */
[----:B-1234-:R-:W-:Y:S01]  /*8dd0*/  IMAD R12, R6, R7, R4 ;  /* 0x00000007060c7224 */ /* 0x01efe200078e0204 */
[----:B------:R-:W-:-:S04]  /*8de0*/  SHF.R.S32.HI R4, RZ, 0x1f, R219 ;  /* 0x0000001fff047819 */ /* 0x000fc800000114db */
[----:B------:R-:W-:-:S04]  /*8df0*/  IADD3 R11, P4, PT, R12, R219, RZ ;  /* 0x000000db0c0b7210 */ /* 0x000fc80007f9e0ff */
[----:B------:R-:W-:Y:S02]  /*8e00*/  LEA.HI.X.SX32 R4, R12, R4, 0x1, P4 ;  /* 0x000000040c047211 */ /* 0x000fe400020f0eff */
[----:B------:R-:W-:-:S04]  /*8e10*/  LEA R210, P4, R11, UR6, 0x1 ;  /* 0x000000060bd27c11 */ /* 0x000fc8000f8808ff */
[----:B------:R-:W-:-:S06]  /*8e20*/  LEA.HI.X R211, R11, UR7, R4, 0x1, P4 ;  /* 0x000000070bd37c11 */ /* 0x000fcc000a0f0c04 */
[----:B------:R-:W5:Y:S03]  /*8e30*/  LDG.E.64 R210, desc[UR36][R210.64] ;  /* 0x00000024d2d27981 */ /* 0x000f66000c1e1b00 */
.L_x_939:
[----:B------:R-:W-:Y:S05]  /*8e40*/  BSYNC.RECONVERGENT B2 ;  /* 0x0000000000027941 */ /* 0x000fea0003800200 */
.L_x_938:
[----:B------:R-:W-:-:S09]  /*8e50*/  UISETP.NE.AND UP0, UPT, UR14, URZ, UPT ;  /* 0x000000ff0e00728c */ /* 0x000fd2000bf05270 */
[----:B------:R-:W-:Y:S05]  /*8e60*/  BRA.U UP0, `(.L_x_937) ;  /* 0x0000000100587547 */ /* 0x000fea000b800000 */
[----:B------:R-:W-:Y:S01]  /*8e70*/  ISETP.NE.AND P5, PT, R217, RZ, PT ;  /* 0x000000ffd900720c */ /* 0x000fe20003fa5270 */
[----:B------:R-:W0:Y:S01]  /*8e80*/  @!P3 S2R R221, SR_TID.X ;  /* 0x0000000000ddb919 */ /* 0x000e220000002100 */
[----:B------:R-:W0:Y:S01]  /*8e90*/  @!P3 LDC R220, c[0x0][0x3f8] ;  /* 0x0000fe00ffdcbb82 */ /* 0x000e220000000800 */
[----:B------:R-:W0:Y:S01]  /*8ea0*/  @!P3 S2R R4, SR_CTAID.Y ;  /* 0x000000000004b919 */ /* 0x000e220000002600 */
[----:B------:R-:W0:Y:S06]  /*8eb0*/  @!P3 S2R R11, SR_CTAID.X ;  /* 0x00000000000bb919 */ /* 0x000e2c0000002500 */
[----:B------:R-:W0:Y:S03]  /*8ec0*/  @!P3 LDC.64 R14, c[0x0][0x3b8] ;  /* 0x0000ee00ff0ebb82 */ /* 0x000e260000000a00 */
[----:B01234-:R-:W2:Y:S01]  /*8ed0*/  @P5 LDG.E.64 R12, desc[UR36][R2.64+0x1f0] ;  /* 0x0001f024020c5981 */ /* 0x01fea2000c1e1b00 */
[----:B-----5:R-:W-:-:S02]  /*8ee0*/  HFMA2 R211, R211, 1, 1, R99 ;  /* 0x3c003c00d3d37831 */ /* 0x020fc40000000063 */
[----:B------:R-:W-:Y:S01]  /*8ef0*/  HADD2 R210, R210, R98 ;  /* 0x00000062d2d27230 */ /* 0x000fe20000000000 */
[----:B------:R-:W-:-:S04]  /*8f00*/  @!P3 SHF.L.U32 R221, R221, 0x2, RZ ;  /* 0x00000002ddddb819 */ /* 0x000fc800000006ff */
[----:B------:R-:W-:Y:S01]  /*8f10*/  @!P3 LOP3.LUT R221, R221, 0x4, RZ, 0xc0, !PT ;  /* 0x00000004ddddb812 */ /* 0x000fe200078ec0ff */
[----:B------:R-:W-:Y:S01]  /*8f20*/  @!P3 IMAD R4, R4, R220, R11 ;  /* 0x000000dc0404b224 */ /* 0x000fe200078e020b */
[----:B------:R-:W-:-:S03]  /*8f30*/  @!P3 SHF.R.S32.HI R11, RZ, 0x1f, R219 ;  /* 0x0000001fff0bb819 */ /* 0x000fc600000114db */
[----:B------:R-:W-:-:S04]  /*8f40*/  @!P3 IMAD R4, R4, R7, RZ ;  /* 0x000000070404b224 */ /* 0x000fc800078e02ff */
[----:B------:R-:W-:-:S05]  /*8f50*/  @!P3 IMAD R220, R4, 0x90, R221 ;  /* 0x0000009004dcb824 */ /* 0x000fca00078e02dd */
[----:B------:R-:W-:-:S04]  /*8f60*/  @!P3 IADD3 R4, P4, PT, R220, R219, RZ ;  /* 0x000000dbdc04b210 */ /* 0x000fc80007f9e0ff */
[----:B------:R-:W-:Y:S02]  /*8f70*/  @!P3 LEA.HI.X.SX32 R11, R220, R11, 0x1, P4 ;  /* 0x0000000bdc0bb211 */ /* 0x000fe400020f0eff */
[----:B------:R-:W-:-:S04]  /*8f80*/  @!P3 LEA R14, P4, R4, R14, 0x1 ;  /* 0x0000000e040eb211 */ /* 0x000fc800078808ff */
[----:B------:R-:W-:Y:S01]  /*8f90*/  @!P3 LEA.HI.X R15, R4, R15, R11, 0x1, P4 ;  /* 0x0000000f040fb211 */ /* 0x000fe200020f0c0b */
[----:B--2---:R-:W-:Y:S02]  /*8fa0*/  @P5 HFMA2 R211, R211, R13, -RZ ;  /* 0x0000000dd3d35231 */ /* 0x004fe400001000ff */
[----:B------:R-:W-:-:S05]  /*8fb0*/  @P5 HMUL2 R210, R210, R12 ;  /* 0x0000000cd2d25232 */ /* 0x000fca0000000000 */
[----:B------:R0:W-:Y:S02]  /*8fc0*/  @!P3 STG.E.64 desc[UR36][R14.64], R210 ;  /* 0x000000d20e00b986 */ /* 0x0001e4000c101b24 */
.L_x_937:
[----:B------:R-:W-:Y:S05]  /*8fd0*/  BSYNC.RECONVERGENT B1 ;  /* 0x0000000000017941 */ /* 0x000fea0003800200 */
.L_x_936:
[----:B-----5:R-:W-:Y:S02]  /*8fe0*/  HMUL2 R4, R82, R96 ;  /* 0x0000006052047232 */ /* 0x020fe40000000000 */
[----:B------:R-:W-:Y:S01]  /*8ff0*/  HFMA2 R11, R83, R97, -RZ ;  /* 0x00000061530b7231 */ /* 0x000fe200001000ff */
[----:B------:R-:W-:Y:S01]  /*9000*/  UMOV UR4, 0xffffffff ;  /* 0xffffffff00047882 */ /* 0x000fe20000000000 */
[----:B------:R-:W-:Y:S02]  /*9010*/  HFMA2 R4, R80, R94, R4 ;  /* 0x0000005e50047231 */ /* 0x000fe40000000004 */
        /* <DEDUP_REMOVED lines=54> */
[----:B0-----:R-:W-:Y:S02]  /*9380*/  HFMA2 R15, R32, R198, R4 ;  /* 0x000000c6200f7231 */ /* 0x001fe40000000004 */
[----:B------:R-:W0:Y:S02]  /*9390*/  S2R R4, SR_TID.X ;  /* 0x0000000000047919 */ /* 0x000e240000002100 */
[----:B------:R-:W-:-:S04]  /*93a0*/  HFMA2 R14, R30, R200, R15 ;  /* 0x000000c81e0e7231 */ /* 0x000fc8000000000f */
[----:B-1234-:R-:W-:-:S04]  /*93b0*/  HFMA2 R13, R28, R202, R14 ;  /* 0x000000ca1c0d7231 */ /* 0x01efc8000000000e */
[----:B------:R-:W-:-:S04]  /*93c0*/  HFMA2 R12, R26, R204, R13 ;  /* 0x000000cc1a0c7231 */ /* 0x000fc8000000000d */
[----:B------:R-:W-:Y:S01]  /*93d0*/  HFMA2 R12, R24, R206, R12 ;  /* 0x000000ce180c7231 */ /* 0x000fe2000000000c */
[----:B0-----:R-:W-:-:S03]  /*93e0*/  LOP3.LUT R219, R4, 0x1, RZ, 0xc0, !PT ;  /* 0x0000000104db7812 */ /* 0x001fc600078ec0ff */
[----:B------:R-:W-:-:S04]  /*93f0*/  HFMA2 R12, R22, R208, R12 ;  /* 0x000000d0160c7231 */ /* 0x000fc8000000000c */
[----:B------:R-:W-:-:S04]  /*9400*/  HFMA2 R12, R20, R210, R12 ;  /* 0x000000d2140c7231 */ /* 0x000fc8000000000c */
[----:B------:R-:W-:-:S05]  /*9410*/  HADD2 R11, R12, R11 ;  /* 0x0000000b0c0b7230 */ /* 0x000fca0000000000 */
[--C-:B------:R-:W-:Y:S02]  /*9420*/  HADD2.F32 R13, -RZ, R11.reuse.H0_H0 ;  /* 0x2000000bff0d7230 */ /* 0x100fe40000004100 */
[----:B------:R-:W-:-:S05]  /*9430*/  HADD2.F32 R12, -RZ, R11.H1_H1 ;  /* 0x3000000bff0c7230 */ /* 0x000fca0000004100 */
[----:B------:R-:W-:Y:S01]  /*9440*/  FADD.FTZ R13, R13, R12 ;  /* 0x0000000c0d0d7221 */ /* 0x000fe20000010000 */
[----:B------:R-:W-:Y:S06]  /*9450*/  BRA.DIV UR4, `(.L_x_940) ;  /* 0x0000005204347947 */ /* 0x000fec000b800000 */
[----:B------:R0:W1:Y:S02]  /*9460*/  SHFL.BFLY PT, R14, R13, 0x1, 0x1f ;  /* 0x0c201f000d0e7f89 */ /* 0x00006400000e0000 */
.L_x_1014:
[----:B------:R-:W-:Y:S01]  /*9470*/  ISETP.EQ.U32.OR P1, PT, R219, 0x1, P1 ;  /* 0x00000001db00780c */ /* 0x000fe20000f22470 */
        /* <DEDUP_REMOVED lines=17> */
[----:B--2---:R-:W-:-:S05]  /*9590*/  @P1 IMAD.IADD R219, R219, 0x1, R220 ;  /* 0x00000001dbdb1824 */ /* 0x004fca00078e02dc */
        /* <DEDUP_REMOVED lines=10> */
.L_x_942:
[----:B------:R-:W-:Y:S05]  /*9640*/  BSYNC.RECONVERGENT B1 ;  /* 0x0000000000017941 */ /* 0x000fea0003800200 */
.L_x_941:
[----:B-1----:R-:W-:Y:S01]  /*9650*/  IADD3 R11, PT, PT, R215, 0x3f, RZ ;  /* 0x0000003fd70b7810 */ /* 0x002fe20007ffe0ff */
[----:B------:R-:W-:Y:S01]  /*9660*/  VIADD R216, R216, 0x100 ;  /* 0x00000100d8d87836 */ /* 0x000fe20000000000 */
[----:B------:R-:W-:Y:S02]  /*9670*/  IADD3 R10, P2, PT, R10, 0x40, RZ ;  /* 0x000000400a0a7810 */ /* 0x000fe40007f5e0ff */
[----:B------:R-:W-:Y:S02]  /*9680*/  ISETP.GE.AND P1, PT, R11, R214, PT ;  /* 0x000000d60b00720c */ /* 0x000fe40003f26270 */
[----:B------:R-:W-:Y:S02]  /*9690*/  IADD3 R215, PT, PT, R215, 0x40, RZ ;  /* 0x00000040d7d77810 */ /* 0x000fe40007ffe0ff */
[----:B------:R-:W-:Y:S02]  /*96a0*/  IADD3 R212, PT, PT, R212, 0x40, RZ ;  /* 0x00000040d4d47810 */ /* 0x000fe40007ffe0ff */
[----:B------:R-:W-:-:S07]  /*96b0*/  IADD3.X R213, PT, PT, RZ, R213, RZ, P2, !PT ;  /* 0x000000d5ffd57210 */ /* 0x000fce00017fe4ff */
[----:B------:R-:W-:Y:S05]  /*96c0*/  @!P1 BRA `(.L_x_943) ;  /* 0xffffffa000749947 */ /* 0x000fea000383ffff */
.L_x_811:
[----:B0-----:R-:W-:Y:S05]  /*96d0*/  BSYNC B0 ;  /* 0x0000000000007941 */ /* 0x001fea0003800000 */
.L_x_810:
[----:B------:R-:W-:-:S03]  /*96e0*/  UMOV UR4, 0xffffffff ;  /* 0xffffffff00047882 */ /* 0x000fc60000000000 */
[----:B------:R-:W-:Y:S05]  /*96f0*/  BRA.DIV UR4, `(.L_x_944) ;  /* 0x0000004e04b07947 */ /* 0x000fea000b800000 */
[----:B------:R-:W0:Y:S02]  /*9700*/  SHFL.BFLY PT, R14, R0, 0x10, 0x1f ;  /* 0x0e001f00000e7f89 */ /* 0x000e2400000e0000 */
[----:B0-----:R-:W-:-:S05]  /*9710*/  FMNMX.FTZ R13, R14, R0, !PT ;  /* 0x000000000e0d7209 */ /* 0x001fca0007810000 */
[----:B------:R-:W1:Y:S02]  /*9720*/  SHFL.BFLY PT, R14, R13, 0x8, 0x1f ;  /* 0x0d001f000d0e7f89 */ /* 0x000e6400000e0000 */
[----:B-1--4-:R-:W-:-:S05]  /*9730*/  FMNMX.FTZ R2, R13, R14, !PT ;  /* 0x0000000e0d027209 */ /* 0x012fca0007810000 */
[----:B------:R-:W0:Y:S02]  /*9740*/  SHFL.BFLY PT, R14, R2, 0x4, 0x1f ;  /* 0x0c801f00020e7f89 */ /* 0x000e2400000e0000 */
[----:B0-----:R-:W-:-:S05]  /*9750*/  FMNMX.FTZ R3, R2, R14, !PT ;  /* 0x0000000e02037209 */ /* 0x001fca0007810000 */
[----:B------:R0:W1:Y:S02]  /*9760*/  SHFL.BFLY PT, R14, R3, 0x2, 0x1f ;  /* 0x0c401f00030e7f89 */ /* 0x00006400000e0000 */
.L_x_1020:
[----:B------:R-:W2:Y:S01]  /*9770*/  S2R R20, SR_CgaCtaId ;  /* 0x0000000000147919 */ /* 0x000ea20000008800 */
[----:B---3--:R-:W-:Y:S01]  /*9780*/  LOP3.LUT P0, R0, R4, 0x1f, RZ, 0xc0, !PT ;  /* 0x0000001f04007812 */ /* 0x008fe2000780c0ff */
[----:B------:R-:W-:Y:S05]  /*9790*/  WARPSYNC.ALL ;  /* 0x0000000000007948 */ /* 0x000fea0003800000 */
[----:B------:R-:W-:Y:S02]  /*97a0*/  MOV R13, 0x400 ;  /* 0x00000400000d7802 */ /* 0x000fe40000000f00 */
[----:B01----:R-:W-:Y:S02]  /*97b0*/  FMNMX.FTZ R3, R3, R14, !PT ;  /* 0x0000000e03037209 */ /* 0x003fe40007810000 */
[----:B--2---:R-:W-:-:S04]  /*97c0*/  LEA R5, R20, R13, 0x18 ;  /* 0x0000000d14057211 */ /* 0x004fc800078ec0ff */
[----:B------:R-:W-:-:S05]  /*97d0*/  @!P0 LEA.HI R2, R4, R5, RZ, 0x1d ;  /* 0x0000000504028211 */ /* 0x000fca00078fe8ff */
[----:B------:R0:W-:Y:S01]  /*97e0*/  @!P0 STS [R2], R3 ;  /* 0x0000000302008388 */ /* 0x0001e20000000800 */
[----:B------:R-:W-:Y:S01]  /*97f0*/  BAR.SYNC.DEFER_BLOCKING 0x0 ;  /* 0x0000000000007b1d */ /* 0x000fe20000010000 */
[C---:B------:R-:W-:Y:S01]  /*9800*/  ISETP.GT.U32.AND P0, PT, R0.reuse, 0x3, PT ;  /* 0x000000030000780c */ /* 0x040fe20003f04070 */
[----:B0-----:R-:W-:Y:S01]  /*9810*/  IMAD R2, R0, 0x4, R5 ;  /* 0x0000000400027824 */ /* 0x001fe200078e0205 */
[----:B------:R-:W-:Y:S01]  /*9820*/  MOV R8, 0xff7fffff ;  /* 0xff7fffff00087802 */ /* 0x000fe20000000f00 */
[----:B------:R-:W-:Y:S02]  /*9830*/  IMAD.MOV.U32 R12, RZ, RZ, RZ ;  /* 0x000000ffff0c7224 */ /* 0x000fe400078e00ff */
[----:B------:R-:W-:Y:S08]  /*9840*/  BSSY.RECONVERGENT B0, `(.L_x_945) ;  /* 0x0000150000007945 */ /* 0x000ff00003800200 */
[----:B------:R-:W0:Y:S04]  /*9850*/  @!P0 LDS R8, [R2] ;  /* 0x0000000002088984 */ /* 0x000e280000000800 */
[----:B0-----:R-:W0:Y:S02]  /*9860*/  SHFL.BFLY PT, R3, R8, 0x2, 0x1f ;  /* 0x0c401f0008037f89 */ /* 0x001e2400000e0000 */
[----:B0-----:R-:W-:-:S05]  /*9870*/  FMNMX.FTZ R10, R3, R8, !PT ;  /* 0x00000008030a7209 */ /* 0x001fca0007810000 */
[----:B------:R-:W0:Y:S02]  /*9880*/  SHFL.BFLY PT, R3, R10, 0x1, 0x1f ;  /* 0x0c201f000a037f89 */ /* 0x000e2400000e0000 */
[----:B0-----:R-:W-:Y:S02]  /*9890*/  FMNMX.FTZ R11, R10, R3, !PT ;  /* 0x000000030a0b7209 */ /* 0x001fe40007810000 */
[----:B------:R-:W-:-:S03]  /*98a0*/  IADD3 R3, PT, PT, R4, R9, RZ ;  /* 0x0000000904037210 */ /* 0x000fc60007ffe0ff */
[----:B------:R0:W1:Y:S01]  /*98b0*/  SHFL.IDX PT, R45, R11, RZ, 0x1f ;  /* 0x00001fff0b2d7589 */ /* 0x00006200000e0000 */
[----:B------:R-:W-:-:S13]  /*98c0*/  ISETP.GE.AND P0, PT, R3, R18, PT ;  /* 0x000000120300720c */ /* 0x000fda0003f06270 */
[----:B0-----:R-:W-:Y:S05]  /*98d0*/  @P0 BRA `(.L_x_946) ;  /* 0x0000001400180947 */ /* 0x001fea0003800000 */
[----:B------:R-:W0:Y:S02]  /*98e0*/  LDC.64 R10, c[0x0][0x420] ;  /* 0x00010800ff0a7b82 */ /* 0x000e240000000a00 */
[----:B0-----:R-:W-:-:S04]  /*98f0*/  ISETP.NE.U32.AND P0, PT, R10, RZ, PT ;  /* 0x000000ff0a00720c */ /* 0x001fc80003f05070 */
[----:B------:R-:W-:-:S13]  /*9900*/  ISETP.NE.AND.EX P0, PT, R11, RZ, PT, P0 ;  /* 0x000000ff0b00720c */ /* 0x000fda0003f05300 */
[----:B------:R-:W-:Y:S05]  /*9910*/  @P0 BRA `(.L_x_947) ;  /* 0x0000000c008c0947 */ /* 0x000fea0003800000 */
[----:B------:R-:W-:Y:S01]  /*9920*/  VIADDMNMX R8, R3, 0x80, R18, !PT ;  /* 0x0000008003087846 */ /* 0x000fe20007800112 */
[----:B------:R-:W-:Y:S01]  /*9930*/  BSSY.RECONVERGENT B1, `(.L_x_948) ;  /* 0x000001c000017945 */ /* 0x000fe20003800200 */
[----:B------:R-:W-:Y:S01]  /*9940*/  LOP3.LUT R7, RZ, R4, RZ, 0x33, !PT ;  /* 0x00000004ff077212 */ /* 0x000fe200078e33ff */
[----:B------:R-:W-:-:S03]  /*9950*/  HFMA2 R12, -RZ, RZ, 0, 0 ;  /* 0x00000000ff0c7431 */ /* 0x000fc600000001ff */
[----:B------:R-:W-:-:S04]  /*9960*/  IADD3 R8, PT, PT, -R9, R8, R7 ;  /* 0x0000000809087210 */ /* 0x000fc80007ffe107 */
        /* <DEDUP_REMOVED lines=9> */
[----:B------:R-:W-:Y:S02]  /*9a00*/  LOP3.LUT R8, R7, 0x3, RZ, 0xc0, !PT ;  /* 0x0000000307087812 */ /* 0x000fe400078ec0ff */
[----:B------:R-:W-:Y:S01]  /*9a10*/  MOV R7, R3 ;  /* 0x0000000300077202 */ /* 0x000fe20000000f00 */
[----:B------:R-:W-:Y:S01]  /*9a20*/  IMAD R10, R4, 0x4, R11 ;  /* 0x00000004040a7824 */ /* 0x000fe200078e020b */
[----:B------:R-:W-:-:S07]  /*9a30*/  IADD3 R8, PT, PT, -R8, RZ, RZ ;  /* 0x000000ff08087210 */ /* 0x000fce0007ffe1ff */
.L_x_950:
        /* <DEDUP_REMOVED lines=11> */
.L_x_949:
[----:B------:R-:W-:Y:S05]  /*9af0*/  BSYNC.RECONVERGENT B1 ;  /* 0x0000000000017941 */ /* 0x000fea0003800200 */
.L_x_948:
[----:B------:R-:W-:Y:S05]  /*9b00*/  @!P1 BRA `(.L_x_946) ;  /* 0x00000010008c9947 */ /* 0x000fea0003800000 */
[----:B------:R-:W-:Y:S01]  /*9b10*/  IADD3 R10, PT, PT, R18, -R7, RZ ;  /* 0x80000007120a7210 */ /* 0x000fe20007ffe0ff */
[----:B------:R-:W-:Y:S01]  /*9b20*/  VIADD R13, R13, 0x420 ;  /* 0x000004200d0d7836 */ /* 0x000fe20000000000 */
[----:B------:R-:W-:Y:S01]  /*9b30*/  SHF.L.U32 R8, R9, 0x2, RZ ;  /* 0x0000000209087819 */ /* 0x000fe200000006ff */
[----:B------:R-:W-:Y:S01]  /*9b40*/  BSSY.RECONVERGENT B1, `(.L_x_951) ;  /* 0x000006d000017945 */ /* 0x000fe20003800200 */
[----:B------:R-:W-:Y:S02]  /*9b50*/  ISETP.GT.AND P1, PT, R10, 0x600, PT ;  /* 0x000006000a00780c */ /* 0x000fe40003f24270 */
[----:B------:R-:W-:Y:S02]  /*9b60*/  LEA R13, R20, R13, 0x18 ;  /* 0x0000000d140d7211 */ /* 0x000fe400078ec0ff */
[----:B------:R-:W-:Y:S02]  /*9b70*/  LEA R8, R7, -R8, 0x2 ;  /* 0x8000000807087211 */ /* 0x000fe400078e10ff */
[----:B------:R-:W-:-:S02]  /*9b80*/  PLOP3.LUT P0, PT, PT, PT, PT, 0x80, 0x8 ;  /* 0x000000000008781c */ /* 0x000fc40003f0f070 */
[----:B------:R-:W-:-:S05]  /*9b90*/  IADD3 R8, PT, PT, R8, 0x400, R13 ;  /* 0x0000040008087810 */ /* 0x000fca0007ffe00d */
[----:B------:R-:W-:Y:S06]  /*9ba0*/  @!P1 BRA `(.L_x_952) ;  /* 0x0000000400989947 */ /* 0x000fec0003800000 */
[----:B------:R-:W-:Y:S01]  /*9bb0*/  PLOP3.LUT P0, PT, PT, PT, PT, 0x8, 0x80 ;  /* 0x000000000080781c */ /* 0x000fe20003f0e170 */
[----:B------:R-:W-:-:S12]  /*9bc0*/  VIADD R38, R18, 0xfffffa00 ;  /* 0xfffffa0012267836 */ /* 0x000fd80000000000 */
.L_x_953:
[----:B------:R-:W1:Y:S01]  /*9bd0*/  LDS R10, [R8+-0x400] ;  /* 0xfffc0000080a7984 */ /* 0x000e620000000800 */
[----:B------:R-:W-:-:S03]  /*9be0*/  IADD3 R7, PT, PT, R7, 0x800, RZ ;  /* 0x0000080007077810 */ /* 0x000fc60007ffe0ff */
[----:B------:R-:W0:Y:S01]  /*9bf0*/  LDS R11, [R8+-0x200] ;  /* 0xfffe0000080b7984 */ /* 0x000e220000000800 */
[----:B------:R-:W-:-:S03]  /*9c00*/  ISETP.GE.AND P1, PT, R7, R38, PT ;  /* 0x000000260700720c */ /* 0x000fc60003f26270 */
        /* <DEDUP_REMOVED lines=10> */
[C---:B0-----:R-:W-:Y:S01]  /*9cb0*/  FADD.FTZ R13, -R45.reuse, R11 ;  /* 0x0000000b2d0d7221 */ /* 0x041fe20000010100 */
[----:B------:R-:W-:Y:S02]  /*9cc0*/  FMUL.FTZ R10, R10, 1.4426950216293334961 ;  /* 0x3fb8aa3b0a0a7820 */ /* 0x000fe40000410000 */
[----:B------:R-:W0:Y:S01]  /*9cd0*/  LDS R32, [R8+0x1200] ;  /* 0x0012000008207984 */ /* 0x000e220000000800 */
[----:B--2---:R-:W-:Y:S01]  /*9ce0*/  FADD.FTZ R14, -R45, R14 ;  /* 0x0000000e2d0e7221 */ /* 0x004fe20000010100 */
[----:B------:R-:W-:Y:S01]  /*9cf0*/  FMUL.FTZ R13, R13, 1.4426950216293334961 ;  /* 0x3fb8aa3b0d0d7820 */ /* 0x000fe20000410000 */
[----:B------:R5:W2:Y:S01]  /*9d00*/  MUFU.EX2 R11, R10 ;  /* 0x0000000a000b7308 */ /* 0x000aa20000000800 */
[----:B------:R-:W0:Y:S01]  /*9d10*/  LDS R34, [R8+0x1400] ;  /* 0x0014000008227984 */ /* 0x000e220000000800 */
[----:B------:R-:W-:Y:S01]  /*9d20*/  FMUL.FTZ R14, R14, 1.4426950216293334961 ;  /* 0x3fb8aa3b0e0e7820 */ /* 0x000fe20000410000 */
[----:B---3--:R-:W-:-:S02]  /*9d30*/  FADD.FTZ R20, -R45, R20 ;  /* 0x000000142d147221 */ /* 0x008fc40000010100 */
[----:B------:R-:W3:Y:S01]  /*9d40*/  LDS R36, [R8+0x1800] ;  /* 0x0018000008247984 */ /* 0x000ee20000000800 */
[----:B----4-:R-:W-:Y:S01]  /*9d50*/  FADD.FTZ R19, -R45, R15 ;  /* 0x0000000f2d137221 */ /* 0x010fe20000010100 */
[----:B------:R-:W-:Y:S01]  /*9d60*/  FMUL.FTZ R20, R20, 1.4426950216293334961 ;  /* 0x3fb8aa3b14147820 */ /* 0x000fe20000410000 */
[----:B------:R4:W1:Y:S02]  /*9d70*/  MUFU.EX2 R15, R14 ;  /* 0x0000000e000f7308 */ /* 0x0008640000000800 */
[----:B------:R-:W-:Y:S01]  /*9d80*/  FMUL.FTZ R19, R19, 1.4426950216293334961 ;  /* 0x3fb8aa3b13137820 */ /* 0x000fe20000410000 */
[C---:B-----5:R-:W-:Y:S01]  /*9d90*/  FADD.FTZ R10, -R45.reuse, R21 ;  /* 0x000000152d0a7221 */ /* 0x060fe20000010100 */
[----:B------:R-:W-:-:S03]  /*9da0*/  FADD.FTZ R22, -R45, R22 ;  /* 0x000000162d167221 */ /* 0x000fc60000010100 */
[----:B------:R-:W-:Y:S01]  /*9db0*/  FMUL.FTZ R10, R10, 1.4426950216293334961 ;  /* 0x3fb8aa3b0a0a7820 */ /* 0x000fe20000410000 */
[----:B------:R-:W5:Y:S01]  /*9dc0*/  MUFU.EX2 R13, R13 ;  /* 0x0000000d000d7308 */ /* 0x000f620000000800 */
[----:B----4-:R-:W4:Y:S01]  /*9dd0*/  LDS R14, [R8+0x1600] ;  /* 0x00160000080e7984 */ /* 0x010f220000000800 */
[----:B--2---:R-:W-:Y:S01]  /*9de0*/  FADD.FTZ R12, R11, R12 ;  /* 0x0000000c0b0c7221 */ /* 0x004fe20000010000 */
[----:B------:R-:W-:Y:S01]  /*9df0*/  FMUL.FTZ R22, R22, 1.4426950216293334961 ;  /* 0x3fb8aa3b16167820 */ /* 0x000fe20000410000 */
[C---:B------:R-:W-:Y:S01]  /*9e00*/  FADD.FTZ R24, -R45.reuse, R24 ;  /* 0x000000182d187221 */ /* 0x040fe20000010100 */
[----:B------:R-:W-:Y:S01]  /*9e10*/  STS [R8+-0x400], R11 ;  /* 0xfffc000b08007388 */ /* 0x000fe20000000800 */
[C---:B------:R-:W-:Y:S02]  /*9e20*/  FADD.FTZ R26, -R45.reuse, R26 ;  /* 0x0000001a2d1a7221 */ /* 0x040fe40000010100 */
[----:B------:R2:W3:Y:S01]  /*9e30*/  MUFU.EX2 R21, R20 ;  /* 0x0000001400157308 */ /* 0x0004e20000000800 */
[----:B------:R-:W-:Y:S01]  /*9e40*/  FMUL.FTZ R24, R24, 1.4426950216293334961 ;  /* 0x3fb8aa3b18187820 */ /* 0x000fe20000410000 */
[----:B------:R-:W-:Y:S01]  /*9e50*/  FMUL.FTZ R26, R26, 1.4426950216293334961 ;  /* 0x3fb8aa3b1a1a7820 */ /* 0x000fe20000410000 */
[C---:B------:R-:W-:Y:S01]  /*9e60*/  FADD.FTZ R28, -R45.reuse, R28 ;  /* 0x0000001c2d1c7221 */ /* 0x040fe20000010100 */
[----:B-1----:R-:W-:Y:S03]  /*9e70*/  STS [R8], R15 ;  /* 0x0000000f08007388 */ /* 0x002fe60000000800 */
[----:B------:R-:W-:Y:S01]  /*9e80*/  FMUL.FTZ R28, R28, 1.4426950216293334961 ;  /* 0x3fb8aa3b1c1c7820 */ /* 0x000fe20000410000 */
[----:B------:R-:W1:Y:S01]  /*9e90*/  MUFU.EX2 R19, R19 ;  /* 0x0000001300137308 */ /* 0x000e620000000800 */
[----:B--2---:R-:W2:Y:S01]  /*9ea0*/  LDS R20, [R8+0x1a00] ;  /* 0x001a000008147984 */ /* 0x004ea20000000800 */
[----:B-----5:R-:W-:Y:S01]  /*9eb0*/  FADD.FTZ R12, R12, R13 ;  /* 0x0000000d0c0c7221 */ /* 0x020fe20000010000 */
[C---:B------:R-:W-:Y:S01]  /*9ec0*/  FADD.FTZ R30, -R45.reuse, R30 ;  /* 0x0000001e2d1e7221 */ /* 0x040fe20000010100 */
[C---:B0-----:R-:W-:Y:S01]  /*9ed0*/  FADD.FTZ R32, -R45.reuse, R32 ;  /* 0x000000202d207221 */ /* 0x041fe20000010100 */
[----:B------:R-:W-:Y:S01]  /*9ee0*/  STS [R8+-0x200], R13 ;  /* 0xfffe000d08007388 */ /* 0x000fe20000000800 */
[----:B------:R-:W-:Y:S01]  /*9ef0*/  FADD.FTZ R12, R12, R15 ;  /* 0x0000000f0c0c7221 */ /* 0x000fe20000010000 */
[----:B------:R-:W-:Y:S01]  /*9f00*/  FMUL.FTZ R30, R30, 1.4426950216293334961 ;  /* 0x3fb8aa3b1e1e7820 */ /* 0x000fe20000410000 */
[----:B------:R-:W0:Y:S01]  /*9f10*/  MUFU.EX2 R23, R10 ;  /* 0x0000000a00177308 */ /* 0x000e220000000800 */
[----:B------:R-:W-:Y:S01]  /*9f20*/  FMUL.FTZ R32, R32, 1.4426950216293334961 ;  /* 0x3fb8aa3b20207820 */ /* 0x000fe20000410000 */
[C---:B------:R-:W-:Y:S01]  /*9f30*/  FADD.FTZ R34, -R45.reuse, R34 ;  /* 0x000000222d227221 */ /* 0x040fe20000010100 */
[----:B---3--:R-:W-:Y:S01]  /*9f40*/  STS [R8+0x400], R21 ;  /* 0x0004001508007388 */ /* 0x008fe20000000800 */
[----:B------:R-:W-:-:S02]  /*9f50*/  FADD.FTZ R36, -R45, R36 ;  /* 0x000000242d247221 */ /* 0x000fc40000010100 */
[----:B------:R-:W-:Y:S02]  /*9f60*/  FMUL.FTZ R34, R34, 1.4426950216293334961 ;  /* 0x3fb8aa3b22227820 */ /* 0x000fe40000410000 */
[----:B------:R-:W3:Y:S01]  /*9f70*/  MUFU.EX2 R25, R22 ;  /* 0x0000001600197308 */ /* 0x000ee20000000800 */
[----:B-1----:R-:W-:Y:S01]  /*9f80*/  FADD.FTZ R12, R12, R19 ;  /* 0x000000130c0c7221 */ /* 0x002fe20000010000 */
[----:B------:R-:W-:Y:S01]  /*9f90*/  FMUL.FTZ R36, R36, 1.4426950216293334961 ;  /* 0x3fb8aa3b24247820 */ /* 0x000fe20000410000 */
[----:B------:R-:W-:Y:S02]  /*9fa0*/  STS [R8+0x200], R19 ;  /* 0x0002001308007388 */ /* 0x000fe40000000800 */
[----:B------:R-:W-:-:S03]  /*9fb0*/  FADD.FTZ R12, R12, R21 ;  /* 0x000000150c0c7221 */ /* 0x000fc60000010000 */
[----:B------:R-:W1:Y:S01]  /*9fc0*/  MUFU.EX2 R27, R24 ;  /* 0x00000018001b7308 */ /* 0x000e620000000800 */
[----:B0-----:R-:W-:Y:S01]  /*9fd0*/  FADD.FTZ R12, R12, R23 ;  /* 0x000000170c0c7221 */ /* 0x001fe20000010000 */
[C---:B----4-:R-:W-:Y:S01]  /*9fe0*/  FADD.FTZ R14, -R45.reuse, R14 ;  /* 0x0000000e2d0e7221 */ /* 0x050fe20000010100 */
[----:B------:R-:W-:Y:S03]  /*9ff0*/  STS [R8+0x600], R23 ;  /* 0x0006001708007388 */ /* 0x000fe60000000800 */
[----:B------:R-:W-:Y:S02]  /*a000*/  FMUL.FTZ R14, R14, 1.4426950216293334961 ;  /* 0x3fb8aa3b0e0e7820 */ /* 0x000fe40000410000 */
        /* <DEDUP_REMOVED lines=32> */
.L_x_952:
[----:B------:R-:W-:Y:S05]  /*a210*/  BSYNC.RECONVERGENT B1 ;  /* 0x0000000000017941 */ /* 0x000fea0003800200 */
.L_x_951:
[----:B------:R-:W-:Y:S01]  /*a220*/  IMAD.IADD R10, R18, 0x1, -R7 ;  /* 0x00000001120a7824 */ /* 0x000fe200078e0a07 */
[----:B------:R-:W-:Y:S04]  /*a230*/  BSSY.RECONVERGENT B1, `(.L_x_954) ;  /* 0x0000036000017945 */ /* 0x000fe80003800200 */
        /* <DEDUP_REMOVED lines=8> */
[----:B------:R-:W4:Y:S04]  /*a2c0*/  LDS R20, [R8+0x400] ;  /* 0x0004000008147984 */ /* 0x000f280000000800 */
[----:B------:R-:W5:Y:S04]  /*a2d0*/  LDS R21, [R8+0x600] ;  /* 0x0006000008157984 */ /* 0x000f680000000800 */
[----:B------:R-:W5:Y:S04]  /*a2e0*/  LDS R22, [R8+0x800] ;  /* 0x0008000008167984 */ /* 0x000f680000000800 */
[----:B------:R-:W5:Y:S01]  /*a2f0*/  LDS R24, [R8+0xa00] ;  /* 0x000a000008187984 */ /* 0x000f620000000800 */
[C---:B-1----:R-:W-:Y:S01]  /*a300*/  FADD.FTZ R10, -R45.reuse, R10 ;  /* 0x0000000a2d0a7221 */ /* 0x042fe20000010100 */
[----:B0-----:R-:W-:-:S03]  /*a310*/  FADD.FTZ R13, -R45, R11 ;  /* 0x0000000b2d0d7221 */ /* 0x001fc60000010100 */
[----:B------:R-:W-:Y:S01]  /*a320*/  FMUL.FTZ R10, R10, 1.4426950216293334961 ;  /* 0x3fb8aa3b0a0a7820 */ /* 0x000fe20000410000 */
[----:B------:R-:W-:-:S03]  /*a330*/  FMUL.FTZ R13, R13, 1.4426950216293334961 ;  /* 0x3fb8aa3b0d0d7820 */ /* 0x000fc60000410000 */
[----:B------:R5:W0:Y:S01]  /*a340*/  MUFU.EX2 R11, R10 ;  /* 0x0000000a000b7308 */ /* 0x000a220000000800 */
[C---:B--2---:R-:W-:Y:S01]  /*a350*/  FADD.FTZ R14, -R45.reuse, R14 ;  /* 0x0000000e2d0e7221 */ /* 0x044fe20000010100 */
[----:B---3--:R-:W-:-:S03]  /*a360*/  FADD.FTZ R19, -R45, R15 ;  /* 0x0000000f2d137221 */ /* 0x008fc60000010100 */
[----:B------:R-:W-:Y:S01]  /*a370*/  FMUL.FTZ R14, R14, 1.4426950216293334961 ;  /* 0x3fb8aa3b0e0e7820 */ /* 0x000fe20000410000 */
[----:B------:R-:W-:Y:S02]  /*a380*/  FMUL.FTZ R19, R19, 1.4426950216293334961 ;  /* 0x3fb8aa3b13137820 */ /* 0x000fe40000410000 */
[----:B------:R-:W1:Y:S01]  /*a390*/  MUFU.EX2 R13, R13 ;  /* 0x0000000d000d7308 */ /* 0x000e620000000800 */
[C---:B----4-:R-:W-:Y:S01]  /*a3a0*/  FADD.FTZ R20, -R45.reuse, R20 ;  /* 0x000000142d147221 */ /* 0x050fe20000010100 */
[----:B-----5:R-:W-:-:S03]  /*a3b0*/  FADD.FTZ R10, -R45, R21 ;  /* 0x000000152d0a7221 */ /* 0x020fc60000010100 */
[----:B------:R-:W-:Y:S01]  /*a3c0*/  FMUL.FTZ R20, R20, 1.4426950216293334961 ;  /* 0x3fb8aa3b14147820 */ /* 0x000fe20000410000 */
[----:B------:R-:W-:Y:S02]  /*a3d0*/  FMUL.FTZ R10, R10, 1.4426950216293334961 ;  /* 0x3fb8aa3b0a0a7820 */ /* 0x000fe40000410000 */
[----:B------:R-:W2:Y:S01]  /*a3e0*/  MUFU.EX2 R15, R14 ;  /* 0x0000000e000f7308 */ /* 0x000ea20000000800 */
[C---:B------:R-:W-:Y:S01]  /*a3f0*/  FADD.FTZ R22, -R45.reuse, R22 ;  /* 0x000000162d167221 */ /* 0x040fe20000010100 */
[----:B0-----:R-:W-:Y:S01]  /*a400*/  FADD.FTZ R12, R12, R11 ;  /* 0x0000000b0c0c7221 */ /* 0x001fe20000010000 */
[----:B------:R-:W-:Y:S01]  /*a410*/  FADD.FTZ R24, -R45, R24 ;  /* 0x000000182d187221 */ /* 0x000fe20000010100 */
[----:B------:R-:W-:Y:S01]  /*a420*/  STS [R8+-0x400], R11 ;  /* 0xfffc000b08007388 */ /* 0x000fe20000000800 */
[----:B------:R-:W-:Y:S02]  /*a430*/  FMUL.FTZ R22, R22, 1.4426950216293334961 ;  /* 0x3fb8aa3b16167820 */ /* 0x000fe40000410000 */
[----:B------:R-:W-:Y:S01]  /*a440*/  FMUL.FTZ R24, R24, 1.4426950216293334961 ;  /* 0x3fb8aa3b18187820 */ /* 0x000fe20000410000 */
        /* <DEDUP_REMOVED lines=20> */
.L_x_955:
[----:B------:R-:W-:Y:S05]  /*a590*/  BSYNC.RECONVERGENT B1 ;  /* 0x0000000000017941 */ /* 0x000fea0003800200 */
.L_x_954:
[----:B------:R-:W-:-:S13]  /*a5a0*/  ISETP.LT.OR P0, PT, R7, R18, P0 ;  /* 0x000000120700720c */ /* 0x000fda0000701670 */
[----:B------:R-:W-:Y:S05]  /*a5b0*/  @!P0 BRA `(.L_x_946) ;  /* 0x0000000400e08947 */ /* 0x000fea0003800000 */
[----:B------:R-:W1:Y:S04]  /*a5c0*/  LDS R7, [R8+-0x400] ;  /* 0xfffc000008077984 */ /* 0x000e680000000800 */
[----:B------:R-:W0:Y:S04]  /*a5d0*/  LDS R11, [R8] ;  /* 0x00000000080b7984 */ /* 0x000e280000000800 */
[----:B------:R-:W2:Y:S04]  /*a5e0*/  LDS R10, [R8+-0x200] ;  /* 0xfffe0000080a7984 */ /* 0x000ea80000000800 */
        /* <DEDUP_REMOVED lines=22> */
.L_x_947:
[----:B------:R-:W0:Y:S01]  /*a750*/  S2UR UR4, SR_CTAID.Y ;  /* 0x00000000000479c3 */ /* 0x000e220000002600 */
[----:B------:R-:W-:Y:S01]  /*a760*/  VIADDMNMX R8, R3, 0x80, R18, !PT ;  /* 0x0000008003087846 */ /* 0x000fe20007800112 */
[----:B------:R-:W-:Y:S01]  /*a770*/  BSSY.RECONVERGENT B1, `(.L_x_956) ;  /* 0x0000025000017945 */ /* 0x000fe20003800200 */
[----:B------:R-:W-:-:S04]  /*a780*/  LOP3.LUT R12, RZ, R4, RZ, 0x33, !PT ;  /* 0x00000004ff0c7212 */ /* 0x000fc800078e33ff */
[----:B------:R-:W-:-:S04]  /*a790*/  IADD3 R8, PT, PT, -R9, R8, R12 ;  /* 0x0000000809087210 */ /* 0x000fc80007ffe10c */
[C---:B------:R-:W-:Y:S02]  /*a7a0*/  LOP3.LUT R12, R8.reuse, 0x180, RZ, 0xc0, !PT ;  /* 0x00000180080c7812 */ /* 0x040fe400078ec0ff */
[----:B------:R-:W-:Y:S02]  /*a7b0*/  ISETP.GE.U32.AND P0, PT, R8, 0x180, PT ;  /* 0x000001800800780c */ /* 0x000fe40003f06070 */
[----:B------:R-:W-:Y:S01]  /*a7c0*/  ISETP.NE.AND P1, PT, R12, 0x180, PT ;  /* 0x000001800c00780c */ /* 0x000fe20003f25270 */
[----:B------:R-:W-:Y:S02]  /*a7d0*/  IMAD.MOV.U32 R12, RZ, RZ, RZ ;  /* 0x000000ffff0c7224 */ /* 0x000fe400078e00ff */
[----:B0-----:R-:W-:Y:S01]  /*a7e0*/  IMAD R22, R7, UR4, RZ ;  /* 0x0000000407167c24 */ /* 0x001fe2000f8e02ff */
[----:B------:R-:W-:-:S04]  /*a7f0*/  MOV R7, R3 ;  /* 0x0000000300077202 */ /* 0x000fc80000000f00 */
[----:B------:R-:W-:-:S05]  /*a800*/  SHF.R.S32.HI R24, RZ, 0x1f, R22 ;  /* 0x0000001fff187819 */ /* 0x000fca0000011416 */
[----:B------:R-:W-:Y:S05]  /*a810*/  @!P1 BRA `(.L_x_957) ;  /* 0x0000000000689947 */ /* 0x000fea0003800000 */
[----:B------:R-:W-:Y:S01]  /*a820*/  LEA.HI R7, R8, 0x1, RZ, 0x19 ;  /* 0x0000000108077811 */ /* 0x000fe200078fc8ff */
[----:B------:R-:W-:Y:S01]  /*a830*/  IMAD.MOV.U32 R12, RZ, RZ, RZ ;  /* 0x000000ffff0c7224 */ /* 0x000fe200078e00ff */
[----:B------:R-:W-:Y:S02]  /*a840*/  IADD3 R13, PT, PT, R13, 0x420, RZ ;  /* 0x000004200d0d7810 */ /* 0x000fe40007ffe0ff */
[----:B------:R-:W-:Y:S02]  /*a850*/  LOP3.LUT R8, R7, 0x3, RZ, 0xc0, !PT ;  /* 0x0000000307087812 */ /* 0x000fe400078ec0ff */
[----:B------:R-:W-:Y:S02]  /*a860*/  IADD3 R10, P1, P2, R22, R10, R3 ;  /* 0x0000000a160a7210 */ /* 0x000fe40007a3e003 */
[----:B------:R-:W-:Y:S01]  /*a870*/  LEA R13, R20, R13, 0x18 ;  /* 0x0000000d140d7211 */ /* 0x000fe200078ec0ff */
[----:B------:R-:W-:Y:S01]  /*a880*/  IMAD.MOV R8, RZ, RZ, -R8 ;  /* 0x000000ffff087224 */ /* 0x000fe200078e0a08 */
[----:B------:R-:W-:-:S02]  /*a890*/  IADD3.X R11, PT, PT, R24, R11, RZ, P1, P2 ;  /* 0x0000000b180b7210 */ /* 0x000fc40000fe44ff */
[----:B------:R-:W-:Y:S02]  /*a8a0*/  MOV R7, R3 ;  /* 0x0000000300077202 */ /* 0x000fe40000000f00 */
[----:B------:R-:W-:-:S07]  /*a8b0*/  LEA R13, R4, R13, 0x2 ;  /* 0x0000000d040d7211 */ /* 0x000fce00078e10ff */
.L_x_958:
[----:B------:R0:W2:Y:S01]  /*a8c0*/  LDG.E.U8 R14, desc[UR36][R10.64] ;  /* 0x000000240a0e7981 */ /* 0x0000a2000c1e1100 */
[----:B------:R-:W-:Y:S01]  /*a8d0*/  IADD3 R8, PT, PT, R8, 0x1, RZ ;  /* 0x0000000108087810 */ /* 0x000fe20007ffe0ff */
[----:B------:R-:W-:Y:S01]  /*a8e0*/  VIADD R7, R7, 0x80 ;  /* 0x0000008007077836 */ /* 0x000fe20000000000 */
[----:B0-----:R-:W-:-:S04]  /*a8f0*/  IADD3 R10, P2, PT, R10, 0x80, RZ ;  /* 0x000000800a0a7810 */ /* 0x001fc80007f5e0ff */
[----:B------:R-:W-:Y:S02]  /*a900*/  IADD3.X R11, PT, PT, RZ, R11, RZ, P2, !PT ;  /* 0x0000000bff0b7210 */ /* 0x000fe400017fe4ff */
        /* <DEDUP_REMOVED lines=11> */
.L_x_957:
[----:B------:R-:W-:Y:S05]  /*a9c0*/  BSYNC.RECONVERGENT B1 ;  /* 0x0000000000017941 */ /* 0x000fea0003800200 */
.L_x_956:
[----:B------:R-:W-:Y:S05]  /*a9d0*/  @!P0 BRA `(.L_x_946) ;  /* 0x0000000000d88947 */ /* 0x000fea0003800000 */
[----:B------:R-:W0:Y:S01]  /*a9e0*/  S2R R14, SR_CgaCtaId ;  /* 0x00000000000e7919 */ /* 0x000e220000008800 */
[----:B------:R-:W2:Y:S01]  /*a9f0*/  LDCU.64 UR4, c[0x0][0x420] ;  /* 0x00008400ff0477ac */ /* 0x000ea20008000a00 */
[----:B------:R-:W-:Y:S01]  /*aa00*/  MOV R11, 0x400 ;  /* 0x00000400000b7802 */ /* 0x000fe20000000f00 */
[----:B------:R-:W-:-:S03]  /*aa10*/  IMAD.SHL.U32 R8, R9, 0x4, RZ ;  /* 0x0000000409087824 */ /* 0x000fc600078e00ff */
[----:B------:R-:W-:Y:S02]  /*aa20*/  IADD3 R11, PT, PT, R11, 0x420, RZ ;  /* 0x000004200b0b7810 */ /* 0x000fe40007ffe0ff */
[----:B------:R-:W-:Y:S02]  /*aa30*/  LEA R8, R7, -R8, 0x2 ;  /* 0x8000000807087211 */ /* 0x000fe400078e10ff */
[----:B--2---:R-:W-:-:S04]  /*aa40*/  IADD3 R10, P0, P1, R22, UR4, R7 ;  /* 0x00000004160a7c10 */ /* 0x004fc8000f91e007 */
[----:B------:R-:W-:Y:S02]  /*aa50*/  IADD3 R10, P2, PT, R10, 0x100, RZ ;  /* 0x000001000a0a7810 */ /* 0x000fe40007f5e0ff */
[----:B0-----:R-:W-:Y:S02]  /*aa60*/  LEA R13, R14, R11, 0x18 ;  /* 0x0000000b0e0d7211 */ /* 0x001fe400078ec0ff */
[----:B------:R-:W-:Y:S02]  /*aa70*/  IADD3.X R11, PT, PT, R24, UR5, RZ, P0, P1 ;  /* 0x00000005180b7c10 */ /* 0x000fe400087e24ff */
[----:B------:R-:W-:-:S03]  /*aa80*/  IADD3 R8, PT, PT, R8, 0x400, R13 ;  /* 0x0000040008087810 */ /* 0x000fc60007ffe00d */
[----:B------:R-:W-:-:S07]  /*aa90*/  IMAD.X R11, RZ, RZ, R11, P2 ;  /* 0x000000ffff0b7224 */ /* 0x000fce00010e060b */
.L_x_959:
[----:B------:R-:W2:Y:S04]  /*aaa0*/  LDG.E.U8 R15, desc[UR36][R10.64+-0x100] ;  /* 0xffff00240a0f7981 */ /* 0x000ea8000c1e1100 */
[----:B------:R-:W3:Y:S04]  /*aab0*/  LDG.E.U8 R13, desc[UR36][R10.64+-0x80] ;  /* 0xffff80240a0d7981 */ /* 0x000ee8000c1e1100 */
[----:B------:R-:W4:Y:S04]  /*aac0*/  LDG.E.U8 R14, desc[UR36][R10.64] ;  /* 0x000000240a0e7981 */ /* 0x000f28000c1e1100 */
[----:B------:R-:W5:Y:S01]  /*aad0*/  LDG.E.U8 R19, desc[UR36][R10.64+0x80] ;  /* 0x000080240a137981 */ /* 0x000f62000c1e1100 */
[----:B------:R-:W-:Y:S01]  /*aae0*/  IMAD.MOV.U32 R21, RZ, RZ, RZ ;  /* 0x000000ffff157224 */ /* 0x000fe200078e00ff */
[----:B------:R-:W-:-:S02]  /*aaf0*/  MOV R23, RZ ;  /* 0x000000ff00177202 */ /* 0x000fc40000000f00 */
[----:B------:R-:W-:Y:S02]  /*ab00*/  IADD3 R7, PT, PT, R7, 0x200, RZ ;  /* 0x0000020007077810 */ /* 0x000fe40007ffe0ff */
[----:B--2---:R-:W-:Y:S02]  /*ab10*/  ISETP.NE.AND P0, PT, R15, RZ, PT ;  /* 0x000000ff0f00720c */ /* 0x004fe40003f05270 */
[----:B---3--:R-:W-:Y:S02]  /*ab20*/  ISETP.NE.AND P1, PT, R13, RZ, PT ;  /* 0x000000ff0d00720c */ /* 0x008fe40003f25270 */
[----:B----4-:R-:W-:Y:S02]  /*ab30*/  ISETP.NE.AND P2, PT, R14, RZ, PT ;  /* 0x000000ff0e00720c */ /* 0x010fe40003f45270 */
[----:B-----5:R-:W-:-:S07]  /*ab40*/  ISETP.NE.AND P3, PT, R19, RZ, PT ;  /* 0x000000ff1300720c */ /* 0x020fce0003f65270 */
[----:B------:R-:W1:Y:S04]  /*ab50*/  @!P0 LDS R13, [R8+-0x400] ;  /* 0xfffc0000080d8984 */ /* 0x000e680000000800 */
[----:B------:R-:W0:Y:S04]  /*ab60*/  @!P1 LDS R15, [R8+-0x200] ;  /* 0xfffe0000080f9984 */ /* 0x000e280000000800 */
[----:B------:R-:W2:Y:S04]  /*ab70*/  @!P2 LDS R20, [R8] ;  /* 0x000000000814a984 */ /* 0x000ea80000000800 */
[----:B------:R-:W3:Y:S01]  /*ab80*/  @!P3 LDS R22, [R8+0x200] ;  /* 0x000200000816b984 */ /* 0x000ee20000000800 */
[C---:B-1----:R-:W-:Y:S01]  /*ab90*/  @!P0 FADD.FTZ R14, -R45.reuse, R13 ;  /* 0x0000000d2d0e8221 */ /* 0x042fe20000010100 */
[----:B------:R-:W-:Y:S01]  /*aba0*/  MOV R13, RZ ;  /* 0x000000ff000d7202 */ /* 0x000fe20000000f00 */
[----:B0-----:R-:W-:Y:S01]  /*abb0*/  @!P1 FADD.FTZ R19, -R45, R15 ;  /* 0x0000000f2d139221 */ /* 0x001fe20000010100 */
[----:B------:R-:W-:-:S02]  /*abc0*/  HFMA2 R15, -RZ, RZ, 0, 0 ;  /* 0x00000000ff0f7431 */ /* 0x000fc400000001ff */
[----:B------:R-:W-:Y:S01]  /*abd0*/  @!P0 FMUL.FTZ R14, R14, 1.4426950216293334961 ;  /* 0x3fb8aa3b0e0e8820 */ /* 0x000fe20000410000 */
[----:B------:R-:W-:Y:S01]  /*abe0*/  @!P1 FMUL.FTZ R19, R19, 1.4426950216293334961 ;  /* 0x3fb8aa3b13139820 */ /* 0x000fe20000410000 */
[----:B--2---:R-:W-:Y:S02]  /*abf0*/  @!P2 FADD.FTZ R20, -R45, R20 ;  /* 0x000000142d14a221 */ /* 0x004fe40000010100 */
[----:B------:R-:W0:Y:S01]  /*ac00*/  @!P0 MUFU.EX2 R13, R14 ;  /* 0x0000000e000d8308 */ /* 0x000e220000000800 */
[----:B------:R-:W-:Y:S01]  /*ac10*/  ISETP.GE.AND P0, PT, R7, R18, PT ;  /* 0x000000120700720c */ /* 0x000fe20003f06270 */
[----:B---3--:R-:W-:Y:S01]  /*ac20*/  @!P3 FADD.FTZ R22, -R45, R22 ;  /* 0x000000162d16b221 */ /* 0x008fe20000010100 */
[----:B------:R-:W-:-:S03]  /*ac30*/  @!P2 FMUL.FTZ R20, R20, 1.4426950216293334961 ;  /* 0x3fb8aa3b1414a820 */ /* 0x000fc60000410000 */
[----:B------:R-:W-:Y:S02]  /*ac40*/  @!P3 FMUL.FTZ R22, R22, 1.4426950216293334961 ;  /* 0x3fb8aa3b1616b820 */ /* 0x000fe40000410000 */
[----:B------:R-:W1:Y:S01]  /*ac50*/  @!P1 MUFU.EX2 R15, R19 ;  /* 0x00000013000f9308 */ /* 0x000e620000000800 */
[----:B------:R-:W-:-:S05]  /*ac60*/  IADD3 R10, P1, PT, R10, 0x200, RZ ;  /* 0x000002000a0a7810 */ /* 0x000fca0007f3e0ff */
[----:B------:R-:W-:Y:S02]  /*ac70*/  IMAD.X R11, RZ, RZ, R11, P1 ;  /* 0x000000ffff0b7224 */ /* 0x000fe400008e060b */
        /* <DEDUP_REMOVED lines=10> */
[----:B0-----:R-:W-:Y:S01]  /*ad20*/  IADD3 R8, PT, PT, R8, 0x800, RZ ;  /* 0x0000080008087810 */ /* 0x001fe20007ffe0ff */
[----:B------:R-:W-:Y:S06]  /*ad30*/  @!P0 BRA `(.L_x_959) ;  /* 0xfffffffc00588947 */ /* 0x000fec000383ffff */
.L_x_946:
[----:B------:R-:W-:Y:S05]  /*ad40*/  BSYNC.RECONVERGENT B0 ;  /* 0x0000000000007941 */ /* 0x000fea0003800200 */
.L_x_945:
[----:B0-----:R-:W0:Y:S01]  /*ad50*/  SHFL.BFLY PT, R7, R12, 0x10, 0x1f ;  /* 0x0e001f000c077f89 */ /* 0x001e2200000e0000 */
[C---:B------:R-:W-:Y:S01]  /*ad60*/  ISETP.NE.AND P0, PT, R0.reuse, RZ, PT ;  /* 0x000000ff0000720c */ /* 0x040fe20003f05270 */
[----:B------:R-:W2:Y:S01]  /*ad70*/  LDCU UR4, c[0x0][0x3f4] ;  /* 0x00007e80ff0477ac */ /* 0x000ea20008000800 */
[----:B------:R-:W-:Y:S02]  /*ad80*/  ISETP.GT.U32.AND P1, PT, R0, 0x3, PT ;  /* 0x000000030000780c */ /* 0x000fe40003f24070 */
[----:B------:R-:W-:Y:S01]  /*ad90*/  SHF.R.U32.HI R0, RZ, 0x5, R4 ;  /* 0x00000005ff007819 */ /* 0x000fe20000011604 */
[----:B------:R-:W3:Y:S01]  /*ada0*/  LDCU.U8 UR7, c[0x0][0x48c] ;  /* 0x00009180ff0777ac */ /* 0x000ee20008000000 */
[----:B--2---:R-:W-:Y:S01]  /*adb0*/  UIADD3 UR4, UPT, UPT, UR4, 0x4, URZ ;  /* 0x0000000404047890 */ /* 0x004fe2000fffe0ff */
[----:B0-----:R-:W-:-:S06]  /*adc0*/  FADD.FTZ R7, R7, R12 ;  /* 0x0000000c07077221 */ /* 0x001fcc0000010000 */
[----:B------:R-:W-:Y:S01]  /*add0*/  @!P0 LEA R12, R0, R5, 0x2 ;  /* 0x00000005000c8211 */ /* 0x000fe200078e10ff */
[----:B------:R-:W-:Y:S01]  /*ade0*/  USHF.R.S32.HI UR5, URZ, 0x1f, UR4 ;  /* 0x0000001fff057899 */ /* 0x000fe20008011404 */
[----:B------:R-:W0:Y:S03]  /*adf0*/  SHFL.BFLY PT, R8, R7, 0x8, 0x1f ;  /* 0x0d001f0007087f89 */ /* 0x000e2600000e0000 */
[----:B------:R-:W-:-:S04]  /*ae00*/  ULEA.HI UR5, UR5, UR4, URZ, 0x2 ;  /* 0x0000000405057291 */ /* 0x000fc8000f8f10ff */
[----:B------:R-:W-:-:S04]  /*ae10*/  USHF.L.U32 UR5, UR5, 0x2, URZ ;  /* 0x0000000205057899 */ /* 0x000fc800080006ff */
[----:B------:R-:W-:Y:S01]  /*ae20*/  ULOP3.LUT UR5, UR5, 0xfffffff0, URZ, 0xc0, !UPT ;  /* 0xfffffff005057892 */ /* 0x000fe2000f8ec0ff */
[----:B0-----:R-:W-:-:S05]  /*ae30*/  FADD.FTZ R8, R7, R8 ;  /* 0x0000000807087221 */ /* 0x001fca0000010000 */
[----:B------:R-:W0:Y:S02]  /*ae40*/  SHFL.BFLY PT, R11, R8, 0x4, 0x1f ;  /* 0x0c801f00080b7f89 */ /* 0x000e2400000e0000 */
[----:B0-----:R-:W-:-:S05]  /*ae50*/  FADD.FTZ R11, R8, R11 ;  /* 0x0000000b080b7221 */ /* 0x001fca0000010000 */
[----:B------:R-:W0:Y:S02]  /*ae60*/  SHFL.BFLY PT, R10, R11, 0x2, 0x1f ;  /* 0x0c401f000b0a7f89 */ /* 0x000e2400000e0000 */
[----:B0-----:R-:W-:-:S05]  /*ae70*/  FADD.FTZ R10, R11, R10 ;  /* 0x0000000a0b0a7221 */ /* 0x001fca0000010000 */
[----:B------:R-:W0:Y:S02]  /*ae80*/  SHFL.BFLY PT, R13, R10, 0x1, 0x1f ;  /* 0x0c201f000a0d7f89 */ /* 0x000e2400000e0000 */
[----:B0-----:R-:W-:Y:S01]  /*ae90*/  FADD.FTZ R13, R10, R13 ;  /* 0x0000000d0a0d7221 */ /* 0x001fe20000010000 */
[----:B------:R-:W-:-:S04]  /*aea0*/  CS2R R10, SRZ ;  /* 0x00000000000a7805 */ /* 0x000fc8000001ff00 */
[----:B------:R-:W-:Y:S01]  /*aeb0*/  @!P0 STS [R12+0x10], R13 ;  /* 0x0000100d0c008388 */ /* 0x000fe20000000800 */
[----:B------:R-:W-:Y:S01]  /*aec0*/  BAR.SYNC.DEFER_BLOCKING 0x0 ;  /* 0x0000000000007b1d */ /* 0x000fe20000010000 */
[----:B---3--:R-:W-:-:S05]  /*aed0*/  ISETP.NE.AND P0, PT, RZ, UR7, PT ;  /* 0x00000007ff007c0c */ /* 0x008fca000bf05270 */
[----:B------:R-:W0:Y:S01]  /*aee0*/  @!P1 LDS R13, [R2+0x10] ;  /* 0x00001000020d9984 */ /* 0x000e220000000800 */
[----:B------:R-:W-:-:S03]  /*aef0*/  ISETP.GE.AND P1, PT, R3, R18, PT ;  /* 0x000000120300720c */ /* 0x000fc60003f26270 */
[----:B0-----:R-:W0:Y:S02]  /*af00*/  SHFL.BFLY PT, R8, R13, 0x2, 0x1f ;  /* 0x0c401f000d087f89 */ /* 0x001e2400000e0000 */
[----:B0-----:R-:W-:-:S05]  /*af10*/  FADD.FTZ R5, R8, R13 ;  /* 0x0000000d08057221 */ /* 0x001fca0000010000 */
[----:B------:R-:W0:Y:S02]  /*af20*/  SHFL.BFLY PT, R8, R5, 0x1, 0x1f ;  /* 0x0c201f0005087f89 */ /* 0x000e2400000e0000 */
[----:B0-----:R-:W-:Y:S02]  /*af30*/  FADD.FTZ R7, R5, R8 ;  /* 0x0000000805077221 */ /* 0x001fe40000010000 */
[----:B------:R-:W0:Y:S04]  /*af40*/  S2R R8, SR_CTAID.X ;  /* 0x0000000000087919 */ /* 0x000e280000002500 */
[----:B------:R-:W2:Y:S02]  /*af50*/  SHFL.IDX PT, R7, R7, RZ, 0x1f ;  /* 0x00001fff07077589 */ /* 0x000ea400000e0000 */
[----:B--2---:R-:W-:-:S04]  /*af60*/  FADD.FTZ R2, R7, 9.9999999747524270788e-07 ;  /* 0x358637bd07027421 */ /* 0x004fc80000010000 */
[----:B------:R2:W3:Y:S01]  /*af70*/  MUFU.RCP R22, R2 ;  /* 0x0000000200167308 */ /* 0x0004e20000001000 */
[----:B0-----:R-:W-:Y:S05]  /*af80*/  @!P0 BRA `(.L_x_960) ;  /* 0x0000000000248947 */ /* 0x001fea0003800000 */
[----:B------:R-:W0:Y:S01]  /*af90*/  S2R R5, SR_CTAID.Y ;  /* 0x0000000000057919 */ /* 0x000e220000002600 */
[----:B------:R-:W0:Y:S08]  /*afa0*/  LDC R7, c[0x0][0x3f8] ;  /* 0x0000fe00ff077b82 */ /* 0x000e300000000800 */
[----:B--2---:R-:W2:Y:S08]  /*afb0*/  LDC R2, c[0x0][0x488] ;  /* 0x00012200ff027b82 */ /* 0x004eb00000000800 */
[----:B------:R-:W2:Y:S08]  /*afc0*/  LDC R10, c[0x0][0x40c] ;  /* 0x00010300ff0a7b82 */ /* 0x000eb00000000800 */
[----:B------:R-:W4:Y:S01]  /*afd0*/  LDC R11, c[0x0][0x3f4] ;  /* 0x0000fd00ff0b7b82 */ /* 0x000f220000000800 */
[----:B0-----:R-:W-:-:S04]  /*afe0*/  IMAD R5, R5, R7, R8 ;  /* 0x0000000705057224 */ /* 0x001fc800078e0208 */
[----:B--2---:R-:W-:-:S04]  /*aff0*/  IMAD R2, R5, R2, R10 ;  /* 0x0000000205027224 */ /* 0x004fc800078e020a */
[----:B----4-:R-:W-:-:S05]  /*b000*/  IMAD R10, R2, R11, RZ ;  /* 0x0000000b020a7224 */ /* 0x010fca00078e02ff */
[----:B------:R-:W-:-:S07]  /*b010*/  SHF.R.S32.HI R11, RZ, 0x1f, R10 ;  /* 0x0000001fff0b7819 */ /* 0x000fce000001140a */
.L_x_960:
[----:B------:R-:W-:Y:S04]  /*b020*/  BSSY.RECONVERGENT B0, `(.L_x_961) ;  /* 0x0000062000007945 */ /* 0x000fe80003800200 */
[----:B------:R-:W-:Y:S05]  /*b030*/  @P1 BRA `(.L_x_962) ;  /* 0x0000000400801947 */ /* 0x000fea0003800000 */
[----:B--2---:R-:W-:Y:S01]  /*b040*/  VIADDMNMX R2, R3, 0x80, R18, !PT ;  /* 0x0000008003027846 */ /* 0x004fe20007800112 */
        /* <DEDUP_REMOVED lines=8> */
[----:B------:R-:W2:Y:S01]  /*b0d0*/  LDCU.64 UR8, c[0x0][0x480] ;  /* 0x00009000ff0877ac */ /* 0x000ea20008000a00 */
[----:B------:R-:W-:Y:S02]  /*b0e0*/  LEA.HI R2, R2, 0x1, RZ, 0x19 ;  /* 0x0000000102027811 */ /* 0x000fe400078fc8ff */
[----:B------:R-:W-:Y:S01]  /*b0f0*/  IADD3 R15, P2, PT, R3, R10, RZ ;  /* 0x0000000a030f7210 */ /* 0x000fe20007f5e0ff */
[----:B------:R-:W-:Y:S02]  /*b100*/  UMOV UR4, 0x400 ;  /* 0x0000040000047882 */ /* 0x000fe40000000000 */
[----:B------:R-:W-:Y:S01]  /*b110*/  UIADD3 UR4, UPT, UPT, UR4, 0x420, URZ ;  /* 0x0000042004047890 */ /* 0x000fe2000fffe0ff */
[C---:B------:R-:W-:Y:S01]  /*b120*/  IMAD.SHL.U32 R5, R2.reuse, 0x80, RZ ;  /* 0x0000008002057824 */ /* 0x040fe200078e00ff */
[----:B------:R-:W-:Y:S02]  /*b130*/  LOP3.LUT R2, R2, 0x3, RZ, 0xc0, !PT ;  /* 0x0000000302027812 */ /* 0x000fe400078ec0ff */
[----:B------:R-:W-:-:S02]  /*b140*/  IADD3.X R20, PT, PT, RZ, R11, RZ, P2, !PT ;  /* 0x0000000bff147210 */ /* 0x000fc400017fe4ff */
[----:B------:R-:W-:Y:S01]  /*b150*/  LOP3.LUT R12, R5, 0x180, RZ, 0xc0, !PT ;  /* 0x00000180050c7812 */ /* 0x000fe200078ec0ff */
[----:B------:R-:W-:Y:S01]  /*b160*/  IMAD.MOV R7, RZ, RZ, -R2 ;  /* 0x000000ffff077224 */ /* 0x000fe200078e0a02 */
[----:B------:R-:W-:Y:S02]  /*b170*/  LEA R5, R4, UR5, 0x1 ;  /* 0x0000000504057c11 */ /* 0x000fe4000f8e08ff */
[----:B------:R-:W-:Y:S02]  /*b180*/  IADD3 R3, PT, PT, R3, R12, RZ ;  /* 0x0000000c03037210 */ /* 0x000fe40007ffe0ff */
[----:B--2---:R-:W-:-:S04]  /*b190*/  LEA R14, P2, R15, UR8, 0x2 ;  /* 0x000000080f0e7c11 */ /* 0x004fc8000f8410ff */
[----:B------:R-:W-:Y:S01]  /*b1a0*/  LEA.HI.X R15, R15, UR9, R20, 0x2, P2 ;  /* 0x000000090f0f7c11 */ /* 0x000fe200090f1414 */
[----:B0-----:R-:W-:-:S06]  /*b1b0*/  ULEA UR4, UR6, UR4, 0x18 ;  /* 0x0000000406047291 */ /* 0x001fcc000f8ec0ff */
[----:B------:R-:W-:Y:S02]  /*b1c0*/  IADD3 R5, PT, PT, R5, UR4, RZ ;  /* 0x0000000405057c10 */ /* 0x000fe4000fffe0ff */
[----:B------:R-:W-:-:S07]  /*b1d0*/  LEA R2, R4, UR4, 0x2 ;  /* 0x0000000404027c11 */ /* 0x000fce000f8e10ff */
.L_x_965:
[----:B--2---:R0:W3:Y:S01]  /*b1e0*/  LDS R12, [R2] ;  /* 0x00000000020c7984 */ /* 0x0040e20000000800 */
[----:B------:R-:W-:Y:S01]  /*b1f0*/  @P0 IMAD.MOV.U32 R13, RZ, RZ, R15 ;  /* 0x000000ffff0d0224 */ /* 0x000fe200078e000f */
[----:B------:R-:W-:-:S04]  /*b200*/  IADD3 R7, PT, PT, R7, 0x1, RZ ;  /* 0x0000000107077810 */ /* 0x000fc80007ffe0ff */
[----:B------:R-:W-:Y:S02]  /*b210*/  ISETP.NE.AND P3, PT, R7, RZ, PT ;  /* 0x000000ff0700720c */ /* 0x000fe40003f65270 */
[----:B0-----:R-:W-:Y:S01]  /*b220*/  IADD3 R2, PT, PT, R2, 0x200, RZ ;  /* 0x0000020002027810 */ /* 0x001fe20007ffe0ff */
[----:B---3--:R-:W-:-:S05]  /*b230*/  FMUL.FTZ R19, R12, R22 ;  /* 0x000000160c137220 */ /* 0x008fca0000410000 */
[----:B------:R-:W-:-:S04]  /*b240*/  F2FP.F16.F32.PACK_AB R12, RZ, R19 ;  /* 0x00000013ff0c723e */ /* 0x000fc800000000ff */
[----:B------:R-:W-:Y:S02]  /*b250*/  PRMT R20, R12, 0x7610, R20 ;  /* 0x000076100c147816 */ /* 0x000fe40000000014 */
[----:B------:R-:W-:Y:S02]  /*b260*/  @P0 MOV R12, R14 ;  /* 0x0000000e000c0202 */ /* 0x000fe40000000f00 */
[----:B------:R-:W-:Y:S01]  /*b270*/  IADD3 R14, P2, PT, R14, 0x200, RZ ;  /* 0x000002000e0e7810 */ /* 0x000fe20007f5e0ff */
[----:B------:R0:W-:Y:S04]  /*b280*/  STS.U16 [R5], R20 ;  /* 0x0000001405007388 */ /* 0x0001e80000000400 */
[----:B------:R2:W-:Y:S01]  /*b290*/  @P0 STG.E desc[UR36][R12.64], R19 ;  /* 0x000000130c000986 */ /* 0x0005e2000c101924 */
[----:B------:R-:W-:Y:S01]  /*b2a0*/  IMAD.X R15, RZ, RZ, R15, P2 ;  /* 0x000000ffff0f7224 */ /* 0x000fe200010e060f */
[----:B0-----:R-:W-:Y:S01]  /*b2b0*/  IADD3 R5, PT, PT, R5, 0x100, RZ ;  /* 0x0000010005057810 */ /* 0x001fe20007ffe0ff */
[----:B------:R-:W-:Y:S06]  /*b2c0*/  @P3 BRA `(.L_x_965) ;  /* 0xfffffffc00c43947 */ /* 0x000fec000383ffff */
.L_x_964:
[----:B------:R-:W-:Y:S05]  /*b2d0*/  BSYNC.RECONVERGENT B1 ;  /* 0x0000000000017941 */ /* 0x000fea0003800200 */
.L_x_963:
[----:B------:R-:W-:Y:S05]  /*b2e0*/  @!P1 BRA `(.L_x_962) ;  /* 0x0000000000d49947 */ /* 0x000fea0003800000 */
[----:B------:R-:W0:Y:S01]  /*b2f0*/  S2R R5, SR_CgaCtaId ;  /* 0x0000000000057919 */ /* 0x000e220000008800 */
[----:B------:R-:W2:Y:S01]  /*b300*/  LDCU.64 UR8, c[0x0][0x480] ;  /* 0x00009000ff0877ac */ /* 0x000ea20008000a00 */
[----:B------:R-:W-:Y:S02]  /*b310*/  MOV R2, 0x400 ;  /* 0x0000040000027802 */ /* 0x000fe40000000f00 */
[C---:B------:R-:W-:Y:S01]  /*b320*/  IADD3 R7, P0, PT, R3.reuse, R10, RZ ;  /* 0x0000000a03077210 */ /* 0x040fe20007f1e0ff */
[----:B------:R-:W-:Y:S01]  /*b330*/  UISETP.NE.AND UP0, UPT, UR7, URZ, UPT ;  /* 0x000000ff0700728c */ /* 0x000fe2000bf05270 */
[----:B------:R-:W-:Y:S02]  /*b340*/  IADD3 R2, PT, PT, R2, 0x420, RZ ;  /* 0x0000042002027810 */ /* 0x000fe40007ffe0ff */
[----:B------:R-:W-:Y:S01]  /*b350*/  LEA R10, R3, UR5, 0x1 ;  /* 0x00000005030a7c11 */ /* 0x000fe2000f8e08ff */
[----:B------:R-:W-:Y:S01]  /*b360*/  IMAD.X R14, RZ, RZ, R11, P0 ;  /* 0x000000ffff0e7224 */ /* 0x000fe200000e060b */
[----:B------:R-:W-:-:S02]  /*b370*/  ISETP.NE.AND P1, PT, RZ, UR7, PT ;  /* 0x00000007ff007c0c */ /* 0x000fc4000bf25270 */
[----:B------:R-:W-:Y:S01]  /*b380*/  PLOP3.LUT P0, PT, PT, PT, UP0, 0x80, 0x8 ;  /* 0x000000000008781c */ /* 0x000fe20003f0f008 */
[----:B------:R-:W-:Y:S01]  /*b390*/  IMAD R10, R9, -0x2, R10 ;  /* 0xfffffffe090a7824 */ /* 0x000fe200078e020a */
[----:B--2---:R-:W-:-:S04]  /*b3a0*/  LEA R12, P3, R7, UR8, 0x2 ;  /* 0x00000008070c7c11 */ /* 0x004fc8000f8610ff */
[----:B------:R-:W-:Y:S02]  /*b3b0*/  IADD3 R12, P2, PT, R12, 0x400, RZ ;  /* 0x000004000c0c7810 */ /* 0x000fe40007f5e0ff */
[----:B------:R-:W-:-:S05]  /*b3c0*/  LEA.HI.X R14, R7, UR9, R14, 0x2, P3 ;  /* 0x00000009070e7c11 */ /* 0x000fca00098f140e */
[----:B------:R-:W-:Y:S01]  /*b3d0*/  IMAD.X R13, RZ, RZ, R14, P2 ;  /* 0x000000ffff0d7224 */ /* 0x000fe200010e060e */
[----:B0-----:R-:W-:Y:S02]  /*b3e0*/  LEA R5, R5, R2, 0x18 ;  /* 0x0000000205057211 */ /* 0x001fe400078ec0ff */
[----:B------:R-:W-:-:S04]  /*b3f0*/  SHF.L.U32 R2, R9, 0x2, RZ ;  /* 0x0000000209027819 */ /* 0x000fc800000006ff */
[----:B------:R-:W-:-:S04]  /*b400*/  LEA R2, R3, -R2, 0x2 ;  /* 0x8000000203027211 */ /* 0x000fc800078e10ff */
[--C-:B------:R-:W-:Y:S02]  /*b410*/  IADD3 R2, PT, PT, R2, 0x400, R5.reuse ;  /* 0x0000040002027810 */ /* 0x100fe40007ffe005 */
[----:B------:R-:W-:-:S07]  /*b420*/  IADD3 R5, PT, PT, R10, 0x200, R5 ;  /* 0x000002000a057810 */ /* 0x000fce0007ffe005 */
.L_x_966:
[----:B------:R-:W3:Y:S01]  /*b430*/  LDS R7, [R2+-0x400] ;  /* 0xfffc000002077984 */ /* 0x000ee20000000800 */
[----:B------:R-:W-:-:S05]  /*b440*/  VIADD R3, R3, 0x200 ;  /* 0x0000020003037836 */ /* 0x000fca0000000000 */
[----:B------:R-:W-:Y:S01]  /*b450*/  ISETP.GE.AND P2, PT, R3, R18, PT ;  /* 0x000000120300720c */ /* 0x000fe20003f46270 */
[----:B---3--:R-:W-:-:S05]  /*b460*/  FMUL.FTZ R15, R7, R22 ;  /* 0x00000016070f7220 */ /* 0x008fca0000410000 */
        /* <DEDUP_REMOVED lines=11> */
[----:B0-----:R-:W-:-:S04]  /*b520*/  MOV R11, R13 ;  /* 0x0000000d000b7202 */ /* 0x001fc80000000f00 */
[----:B------:R-:W-:Y:S01]  /*b530*/  IADD3.X R13, PT, PT, RZ, R11, RZ, P3, !PT ;  /* 0x0000000bff0d7210 */ /* 0x000fe20001ffe4ff */
        /* <DEDUP_REMOVED lines=16> */
.L_x_962:
[----:B------:R-:W-:Y:S05]  /*b640*/  BSYNC.RECONVERGENT B0 ;  /* 0x0000000000007941 */ /* 0x000fea0003800200 */
.L_x_961:
[----:B------:R-:W-:Y:S01]  /*b650*/  IADD3 R25, PT, PT, R18, -0x1, RZ ;  /* 0xffffffff12197810 */ /* 0x000fe20007ffe0ff */
[----:B------:R-:W0:Y:S01]  /*b660*/  S2R R31, SR_CgaCtaId ;  /* 0x00000000001f7919 */ /* 0x000e220000008800 */
[----:B------:R-:W4:Y:S01]  /*b670*/  LDCU UR9, c[0x0][0x40c] ;  /* 0x00008180ff0977ac */ /* 0x000f220008000800 */
[----:B------:R-:W5:Y:S01]  /*b680*/  S2UR UR4, SR_CTAID.Y ;  /* 0x00000000000479c3 */ /* 0x000f620000002600 */
[----:B--2---:R-:W-:Y:S01]  /*b690*/  SHF.R.S32.HI R2, RZ, 0x1f, R25 ;  /* 0x0000001fff027819 */ /* 0x004fe20000011419 */
[----:B------:R-:W-:Y:S01]  /*b6a0*/  BSSY.RECONVERGENT B0, `(.L_x_967) ;  /* 0x0000022000007945 */ /* 0x000fe20003800200 */
[----:B------:R-:W-:Y:S01]  /*b6b0*/  SHF.L.U32 R5, R4, 0x3, RZ ;  /* 0x0000000304057819 */ /* 0x000fe200000006ff */
[----:B------:R-:W2:Y:S01]  /*b6c0*/  LDCU UR8, c[0x0][0x3f4] ;  /* 0x00007e80ff0877ac */ /* 0x000ea20008000800 */
[----:B------:R-:W-:Y:S02]  /*b6d0*/  LEA.HI R2, R2, R25, RZ, 0x2 ;  /* 0x0000001902027211 */ /* 0x000fe400078f10ff */
[----:B------:R-:W-:-:S02]  /*b6e0*/  CS2R R14, SRZ ;  /* 0x00000000000e7805 */ /* 0x000fc4000001ff00 */
[----:B------:R-:W-:Y:S01]  /*b6f0*/  LOP3.LUT R5, R5, 0xf8, RZ, 0xc0, !PT ;  /* 0x000000f805057812 */ /* 0x000fe200078ec0ff */
[----:B------:R-:W5:Y:S01]  /*b700*/  LDC R33, c[0x0][0x3f8] ;  /* 0x0000fe00ff217b82 */ /* 0x000f620000000800 */
[----:B------:R-:W-:Y:S02]  /*b710*/  LOP3.LUT R2, R2, 0xfffffffc, RZ, 0xc0, !PT ;  /* 0xfffffffc02027812 */ /* 0x000fe400078ec0ff */
[----:B------:R-:W-:Y:S02]  /*b720*/  CS2R R12, SRZ ;  /* 0x00000000000c7805 */ /* 0x000fe4000001ff00 */
[----:B------:R-:W-:Y:S02]  /*b730*/  MOV R29, 0x400 ;  /* 0x00000400001d7802 */ /* 0x000fe40000000f00 */
[----:B------:R-:W-:Y:S01]  /*b740*/  SHF.L.U32 R3, R4, 0x4, RZ ;  /* 0x0000000404037819 */ /* 0x000fe200000006ff */
[----:B------:R-:W-:Y:S01]  /*b750*/  IMAD.IADD R27, R25, 0x1, -R2 ;  /* 0x00000001191b7824 */ /* 0x000fe200078e0a02 */
[----:B------:R-:W-:-:S02]  /*b760*/  IADD3 R2, PT, PT, R29, 0x220, RZ ;  /* 0x000002201d027810 */ /* 0x000fc40007ffe0ff */
[----:B------:R-:W-:Y:S02]  /*b770*/  LOP3.LUT R3, R3, 0x1f0, RZ, 0xc0, !PT ;  /* 0x000001f003037812 */ /* 0x000fe400078ec0ff */
[----:B------:R-:W-:Y:S01]  /*b780*/  ISETP.NE.AND P0, PT, R0, R27, PT ;  /* 0x0000001b0000720c */ /* 0x000fe20003f05270 */
[----:B--2---:R-:W-:-:S03]  /*b790*/  IMAD R37, R6, UR8, R5 ;  /* 0x0000000806257c24 */ /* 0x004fc6000f8e0205 */
[----:B----4-:R-:W-:-:S04]  /*b7a0*/  ISETP.NE.OR P0, PT, RZ, UR9, P0 ;  /* 0x00000009ff007c0c */ /* 0x010fc80008705670 */
[----:B------:R-:W-:Y:S02]  /*b7b0*/  ISETP.GT.U32.OR P0, PT, R5, 0x8f, P0 ;  /* 0x0000008f0500780c */ /* 0x000fe40000704470 */
[----:B0-----:R-:W-:Y:S01]  /*b7c0*/  LEA R2, R31, R2, 0x18 ;  /* 0x000000021f027211 */ /* 0x001fe200078ec0ff */
[----:B-----5:R-:W-:-:S04]  /*b7d0*/  IMAD R10, R33, UR4, R8 ;  /* 0x00000004210a7c24 */ /* 0x020fc8000f8e0208 */
[----:B------:R-:W-:Y:S02]  /*b7e0*/  IMAD.IADD R28, R2, 0x1, R3 ;  /* 0x00000001021c7824 */ /* 0x000fe400078e0203 */
[----:B------:R-:W-:-:S04]  /*b7f0*/  IMAD R10, R10, 0x90, RZ ;  /* 0x000000900a0a7824 */ /* 0x000fc800078e02ff */
[----:B------:R-:W-:Y:S01]  /*b800*/  IMAD R35, R10, UR8, R5 ;  /* 0x000000080a237c24 */ /* 0x000fe2000f8e0205 */
[----:B------:R-:W-:Y:S06]  /*b810*/  @P0 BRA `(.L_x_968) ;  /* 0x0000000000280947 */ /* 0x000fec0003800000 */
[----:B------:R-:W0:Y:S01]  /*b820*/  LDCU.64 UR6, c[0x0][0x3b0] ;  /* 0x00007600ff0677ac */ /* 0x000e220008000a00 */
[----:B------:R-:W-:Y:S01]  /*b830*/  HFMA2 R15, -RZ, RZ, 0, 0 ;  /* 0x00000000ff0f7431 */ /* 0x000fe200000001ff */
[----:B0-----:R-:W-:-:S04]  /*b840*/  UISETP.NE.U32.AND UP0, UPT, UR6, URZ, UPT ;  /* 0x000000ff0600728c */ /* 0x001fc8000bf05070 */
[----:B------:R-:W-:-:S09]  /*b850*/  UISETP.NE.AND.EX UP0, UPT, UR7, URZ, UPT, UP0 ;  /* 0x000000ff0700728c */ /* 0x000fd2000bf05300 */
[----:B------:R-:W-:Y:S05]  /*b860*/  BRA.U !UP0, `(.L_x_969) ;  /* 0x0000000108107547 */ /* 0x000fea000b800000 */
[----:B------:R-:W0:Y:S01]  /*b870*/  LDC.64 R12, c[0x0][0x3b0] ;  /* 0x0000ec00ff0c7b82 */ /* 0x000e220000000a00 */
[----:B------:R-:W-:-:S04]  /*b880*/  IMAD R3, R8, 0x90, R5 ;  /* 0x0000009008037824 */ /* 0x000fc800078e0205 */
[----:B0-----:R-:W-:-:S06]  /*b890*/  IMAD.WIDE.U32 R12, R3, 0x2, R12 ;  /* 0x00000002030c7825 */ /* 0x001fcc00078e000c */
[----:B------:R-:W5:Y:S02]  /*b8a0*/  LDG.E.128 R12, desc[UR36][R12.64] ;  /* 0x000000240c0c7981 */ /* 0x000f64000c1e1d00 */
.L_x_969:
[----:B-----5:R0:W-:Y:S02]  /*b8b0*/  STS.128 [R28], R12 ;  /* 0x0000000c1c007388 */ /* 0x0201e40000000c00 */
.L_x_968:
[----:B------:R-:W-:Y:S05]  /*b8c0*/  BSYNC.RECONVERGENT B0 ;  /* 0x0000000000007941 */ /* 0x000fea0003800200 */
.L_x_967:
[----:B------:R-:W-:Y:S01]  /*b8d0*/  ISETP.GT.U32.AND P0, PT, R5, 0x8f, PT ;  /* 0x0000008f0500780c */ /* 0x000fe20003f04070 */
[----:B------:R-:W-:Y:S01]  /*b8e0*/  BAR.SYNC.DEFER_BLOCKING 0x0 ;  /* 0x0000000000007b1d */ /* 0x000fe20000010000 */
[----:B------:R-:W-:Y:S01]  /*b8f0*/  HFMA2 R24, -RZ, RZ, 0, 0 ;  /* 0x00000000ff187431 */ /* 0x000fe200000001ff */
[----:B------:R-:W-:Y:S02]  /*b900*/  MOV R11, RZ ;  /* 0x000000ff000b7202 */ /* 0x000fe40000000f00 */
[----:B------:R-:W-:Y:S01]  /*b910*/  CS2R R20, SRZ ;  /* 0x0000000000147805 */ /* 0x000fe2000001ff00 */
[----:B------:R-:W-:Y:S01]  /*b920*/  IMAD.MOV.U32 R19, RZ, RZ, RZ ;  /* 0x000000ffff137224 */ /* 0x000fe200078e00ff */
[----:B---3--:R-:W-:Y:S01]  /*b930*/  CS2R R22, SRZ ;  /* 0x0000000000167805 */ /* 0x008fe2000001ff00 */
[----:B------:R-:W2:Y:S01]  /*b940*/  LDCU UR10, c[0x0][0x40c] ;  /* 0x00008180ff0a77ac */ /* 0x000ea20008000800 */
[----:B------:R-:W-:Y:S01]  /*b950*/  BSSY.RECONVERGENT B0, `(.L_x_970) ;  /* 0x000020b000007945 */ /* 0x000fe20003800200 */
[----:B------:R-:W-:-:S03]  /*b960*/  MOV R26, RZ ;  /* 0x000000ff001a7202 */ /* 0x000fc60000000f00 */
[----:B------:R-:W-:Y:S05]  /*b970*/  @P0 BRA `(.L_x_971) ;  /* 0x0000002000200947 */ /* 0x000fea0003800000 */
[----:B------:R-:W3:Y:S01]  /*b980*/  LDC.64 R6, c[0x0][0x3c0] ;  /* 0x0000f000ff067b82 */ /* 0x000ee20000000a00 */
[----:B------:R-:W-:Y:S01]  /*b990*/  IMAD.IADD R46, R0, 0x1, R9 ;  /* 0x00000001002e7824 */ /* 0x000fe200078e0209 */
[----:B-1----:R-:W-:Y:S01]  /*b9a0*/  VIMNMX R45, PT, PT, R25, UR8, PT ;  /* 0x00000008192d7c48 */ /* 0x002fe2000bfe0100 */
[----:B------:R-:W-:Y:S01]  /*b9b0*/  BSSY.RECONVERGENT B1, `(.L_x_972) ;  /* 0x00000f1000017945 */ /* 0x000fe20003800200 */
[----:B------:R-:W-:Y:S02]  /*b9c0*/  IADD3 R44, PT, PT, R29, 0x420, RZ ;  /* 0x000004201d2c7810 */ /* 0x000fe40007ffe0ff */
[----:B------:R-:W-:Y:S02]  /*b9d0*/  ISETP.GE.AND P0, PT, R46, R45, PT ;  /* 0x0000002d2e00720c */ /* 0x000fe40003f06270 */
[----:B------:R-:W-:Y:S02]  /*b9e0*/  LEA R44, R31, R44, 0x18 ;  /* 0x0000002c1f2c7211 */ /* 0x000fe400078ec0ff */
[----:B------:R-:W-:-:S03]  /*b9f0*/  MOV R11, RZ ;  /* 0x000000ff000b7202 */ /* 0x000fc60000000f00 */
[----:B------:R-:W-:Y:S02]  /*ba00*/  VIADD R29, R44, UR5 ;  /* 0x000000052c1d7c36 */ /* 0x000fe40008000000 */
[----:B---3--:R-:W-:-:S04]  /*ba10*/  IMAD.WIDE R2, R35, 0x2, R6 ;  /* 0x0000000223027825 */ /* 0x008fc800078e0206 */
[----:B------:R-:W-:Y:S01]  /*ba20*/  IMAD.WIDE R6, R37, 0x2, R6 ;  /* 0x0000000225067825 */ /* 0x000fe200078e0206 */
[----:B------:R-:W-:Y:S06]  /*ba30*/  @P0 BRA `(.L_x_973) ;  /* 0x0000000c00a00947 */ /* 0x000fec0003800000 */
[----:B------:R-:W-:Y:S01]  /*ba40*/  VIADDMNMX R11, R46, 0x4, R45, !PT ;  /* 0x000000042e0b7846 */ /* 0x000fe2000780012d */
[----:B------:R-:W1:Y:S01]  /*ba50*/  LDC.64 R30, c[0x0][0x458] ;  /* 0x00011600ff1e7b82 */ /* 0x000e620000000a00 */
[----:B------:R-:W-:Y:S01]  /*ba60*/  LOP3.LUT R36, RZ, R9, RZ, 0x33, !PT ;  /* 0x00000009ff247212 */ /* 0x000fe200078e33ff */
[----:B------:R-:W-:Y:S01]  /*ba70*/  IMAD R20, R17, R33, R8 ;  /* 0x0000002111147224 */ /* 0x000fe200078e0208 */
[----:B------:R-:W-:Y:S01]  /*ba80*/  BSSY.RECONVERGENT B2, `(.L_x_974) ;  /* 0x000004c000027945 */ /* 0x000fe20003800200 */
[----:B------:R-:W-:Y:S01]  /*ba90*/  HFMA2 R26, -RZ, RZ, 0, 0 ;  /* 0x00000000ff1a7431 */ /* 0x000fe200000001ff */
[----:B------:R-:W-:Y:S01]  /*baa0*/  IADD3 R36, PT, PT, -R0, R11, R36 ;  /* 0x0000000b00247210 */ /* 0x000fe20007ffe124 */
[----:B------:R-:W-:Y:S01]  /*bab0*/  IMAD R11, R20, 0x90, R5 ;  /* 0x00000090140b7824 */ /* 0x000fe200078e0205 */
[----:B------:R-:W-:Y:S02]  /*bac0*/  MOV R52, R46 ;  /* 0x0000002e00347202 */ /* 0x000fe40000000f00 */
[----:B------:R-:W-:-:S02]  /*bad0*/  CS2R R22, SRZ ;  /* 0x0000000000167805 */ /* 0x000fc4000001ff00 */
[----:B------:R-:W-:Y:S01]  /*bae0*/  LOP3.LUT R19, R36, 0xc, RZ, 0xc0, !PT ;  /* 0x0000000c24137812 */ /* 0x000fe200078ec0ff */
[----:B------:R-:W-:Y:S01]  /*baf0*/  IMAD.MOV.U32 R24, RZ, RZ, RZ ;  /* 0x000000ffff187224 */ /* 0x000fe200078e00ff */
[----:B------:R-:W-:Y:S02]  /*bb00*/  CS2R R20, SRZ ;  /* 0x0000000000147805 */ /* 0x000fe4000001ff00 */
[----:B------:R-:W-:Y:S01]  /*bb10*/  ISETP.NE.AND P0, PT, R19, 0xc, PT ;  /* 0x0000000c1300780c */ /* 0x000fe20003f05270 */
[----:B------:R-:W-:Y:S02]  /*bb20*/  HFMA2 R19, -RZ, RZ, 0, 0 ;  /* 0x00000000ff137431 */ /* 0x000fe400000001ff */
[----:B-1----:R-:W-:Y:S01]  /*bb30*/  IMAD.WIDE R30, R11, 0x2, R30 ;  /* 0x000000020b1e7825 */ /* 0x002fe200078e021e */
[----:B------:R-:W-:-:S09]  /*bb40*/  MOV R11, RZ ;  /* 0x000000ff000b7202 */ /* 0x000fd20000000f00 */
[----:B------:R-:W-:Y:S05]  /*bb50*/  @!P0 BRA `(.L_x_975) ;  /* 0x0000000000f88947 */ /* 0x000fea0003800000 */
[----:B------:R-:W1:Y:S01]  /*bb60*/  LDCU.64 UR6, c[0x0][0x3c0] ;  /* 0x00007800ff0677ac */ /* 0x000e620008000a00 */
[----:B------:R-:W-:Y:S01]  /*bb70*/  IMAD R32, R46, 0x90, RZ ;  /* 0x000000902e207824 */ /* 0x000fe200078e02ff */
[----:B------:R-:W-:Y:S02]  /*bb80*/  LEA.HI R26, R36, 0x1, RZ, 0x1e ;  /* 0x00000001241a7811 */ /* 0x000fe400078ff0ff */
[----:B------:R-:W-:Y:S01]  /*bb90*/  MOV R52, R46 ;  /* 0x0000002e00347202 */ /* 0x000fe20000000f00 */
[----:B------:R-:W-:-:S04]  /*bba0*/  IMAD.WIDE.U32 R32, R32, 0x2, RZ ;  /* 0x0000000220207825 */ /* 0x000fc800078e00ff */
[----:B------:R-:W-:-:S04]  /*bbb0*/  IMAD.WIDE R34, R35, 0x2, R32 ;  /* 0x0000000223227825 */ /* 0x000fc800078e0220 */
[----:B------:R-:W-:Y:S01]  /*bbc0*/  IMAD.WIDE R32, R37, 0x2, R32 ;  /* 0x0000000225207825 */ /* 0x000fe200078e0220 */
[----:B-1----:R-:W-:Y:S02]  /*bbd0*/  IADD3 R53, P0, PT, R34, UR6, RZ ;  /* 0x0000000622357c10 */ /* 0x002fe4000ff1e0ff */
[----:B------:R-:W-:Y:S02]  /*bbe0*/  IADD3 R47, P1, PT, R32, UR6, RZ ;  /* 0x00000006202f7c10 */ /* 0x000fe4000ff3e0ff */
[----:B------:R-:W-:Y:S01]  /*bbf0*/  LOP3.LUT R32, R26, 0x3, RZ, 0xc0, !PT ;  /* 0x000000031a207812 */ /* 0x000fe200078ec0ff */
[----:B------:R-:W-:Y:S01]  /*bc00*/  IMAD.MOV.U32 R26, RZ, RZ, RZ ;  /* 0x000000ffff1a7224 */ /* 0x000fe200078e00ff */
[----:B------:R-:W-:Y:S02]  /*bc10*/  IADD3.X R54, PT, PT, R33, UR7, RZ, P1, !PT ;  /* 0x0000000721367c10 */ /* 0x000fe40008ffe4ff */
[----:B------:R-:W-:Y:S02]  /*bc20*/  LEA R33, R0, UR5, 0x1 ;  /* 0x0000000500217c11 */ /* 0x000fe4000f8e08ff */
[----:B------:R-:W-:Y:S01]  /*bc30*/  IADD3.X R60, PT, PT, R35, UR7, RZ, P0, !PT ;  /* 0x00000007233c7c10 */ /* 0x000fe200087fe4ff */
[----:B------:R-:W-:Y:S01]  /*bc40*/  IMAD.MOV R35, RZ, RZ, -R32 ;  /* 0x000000ffff237224 */ /* 0x000fe200078e0a20 */
[----:B------:R-:W-:-:S07]  /*bc50*/  IADD3 R34, PT, PT, R44, R33, RZ ;  /* 0x000000212c227210 */ /* 0x000fce0007ffe0ff */
.L_x_977:
[----:B------:R-:W-:Y:S01]  /*bc60*/  MOV R32, R47 ;  /* 0x0000002f00207202 */ /* 0x000fe20000000f00 */
[----:B------:R-:W1:Y:S01]  /*bc70*/  LDS.U16 R37, [R34] ;  /* 0x0000000022257984 */ /* 0x000e620000000400 */
[----:B------:R-:W-:-:S05]  /*bc80*/  MOV R33, R54 ;  /* 0x0000003600217202 */ /* 0x000fca0000000f00 */
[----:B------:R3:W5:Y:S01]  /*bc90*/  LDG.E.128 R40, desc[UR36][R32.64] ;  /* 0x0000002420287981 */ /* 0x000762000c1e1d00 */
[----:B------:R-:W-:Y:S01]  /*bca0*/  UISETP.NE.AND UP0, UPT, UR9, URZ, UPT ;  /* 0x000000ff0900728c */ /* 0x000fe2000bf05270 */
[----:B-1----:R-:W-:-:S08]  /*bcb0*/  HADD2.F32 R37, -RZ, R37.H0_H0 ;  /* 0x20000025ff257230 */ /* 0x002fd00000004100 */
[----:B---3--:R-:W-:Y:S05]  /*bcc0*/  BRA.U UP0, `(.L_x_976) ;  /* 0x0000000100387547 */ /* 0x008fea000b800000 */
[----:B------:R-:W-:Y:S01]  /*bcd0*/  ISETP.NE.AND P0, PT, R217, RZ, PT ;  /* 0x000000ffd900720c */ /* 0x000fe20003f05270 */
[----:B------:R-:W1:-:S12]  /*bce0*/  LDS.128 R48, [R28] ;  /* 0x000000001c307984 */ /* 0x000e580000000c00 */
[----:B------:R-:W3:Y:S01]  /*bcf0*/  @P0 LDG.E.128 R56, desc[UR36][R30.64] ;  /* 0x000000241e380981 */ /* 0x000ee2000c1e1d00 */
[----:B------:R-:W-:Y:S01]  /*bd00*/  IMAD.MOV.U32 R32, RZ, RZ, R53 ;  /* 0x000000ffff207224 */ /* 0x000fe200078e0035 */
[----:B------:R-:W-:Y:S01]  /*bd10*/  MOV R33, R60 ;  /* 0x0000003c00217202 */ /* 0x000fe20000000f00 */
[----:B-1---5:R-:W-:Y:S02]  /*bd20*/  HFMA2 R40, R40, 1, 1, R48 ;  /* 0x3c003c0028287831 */ /* 0x022fe40000000030 */
[----:B------:R-:W-:Y:S02]  /*bd30*/  HADD2 R41, R41, R49 ;  /* 0x0000003129297230 */ /* 0x000fe40000000000 */
[----:B------:R-:W-:Y:S02]  /*bd40*/  HFMA2 R42, R42, 1, 1, R50 ;  /* 0x3c003c002a2a7831 */ /* 0x000fe40000000032 */
[----:B------:R-:W-:Y:S02]  /*bd50*/  HADD2 R43, R43, R51 ;  /* 0x000000332b2b7230 */ /* 0x000fe40000000000 */
[----:B---3--:R-:W-:-:S02]  /*bd60*/  @P0 HFMA2 R41, R41, R57, -RZ ;  /* 0x0000003929290231 */ /* 0x008fc400001000ff */
[----:B------:R-:W-:Y:S02]  /*bd70*/  @P0 HMUL2 R40, R40, R56 ;  /* 0x0000003828280232 */ /* 0x000fe40000000000 */
[----:B------:R-:W-:Y:S02]  /*bd80*/  @P0 HFMA2 R43, R43, R59, -RZ ;  /* 0x0000003b2b2b0231 */ /* 0x000fe400001000ff */
[----:B------:R-:W-:-:S05]  /*bd90*/  @P0 HMUL2 R42, R42, R58 ;  /* 0x0000003a2a2a0232 */ /* 0x000fca0000000000 */
[----:B------:R1:W-:Y:S02]  /*bda0*/  STG.E.128 desc[UR36][R32.64], R40 ;  /* 0x0000002820007986 */ /* 0x0003e4000c101d24 */
.L_x_976:
[----:B------:R-:W-:Y:S01]  /*bdb0*/  IADD3 R35, PT, PT, R35, 0x1, RZ ;  /* 0x0000000123237810 */ /* 0x000fe20007ffe0ff */
[----:B-1---5:R-:W-:Y:S01]  /*bdc0*/  HADD2.F32 R32, -RZ, R40.H0_H0 ;  /* 0x20000028ff207230 */ /* 0x022fe20000004100 */
[----:B------:R-:W-:Y:S01]  /*bdd0*/  IADD3 R53, P1, PT, R53, 0x480, RZ ;  /* 0x0000048035357810 */ /* 0x000fe20007f3e0ff */
[--C-:B------:R-:W-:Y:S01]  /*bde0*/  HADD2.F32 R33, -RZ, R41.reuse.H0_H0 ;  /* 0x20000029ff217230 */ /* 0x100fe20000004100 */
[----:B------:R-:W-:Y:S01]  /*bdf0*/  ISETP.NE.AND P0, PT, R35, RZ, PT ;  /* 0x000000ff2300720c */ /* 0x000fe20003f05270 */
[----:B------:R-:W-:Y:S01]  /*be00*/  HADD2.F32 R38, -RZ, R41.H1_H1 ;  /* 0x30000029ff267230 */ /* 0x000fe20000004100 */
[----:B------:R-:W-:Y:S01]  /*be10*/  IADD3 R47, P2, PT, R47, 0x480, RZ ;  /* 0x000004802f2f7810 */ /* 0x000fe20007f5e0ff */
[----:B------:R-:W-:Y:S02]  /*be20*/  HADD2.F32 R39, -RZ, R42.H0_H0 ;  /* 0x2000002aff277230 */ /* 0x000fe40000004100 */
[----:B------:R-:W-:Y:S01]  /*be30*/  FFMA.FTZ R26, R37, R32, R26 ;  /* 0x00000020251a7223 */ /* 0x000fe2000001001a */
[----:B------:R-:W-:-:S02]  /*be40*/  HADD2.F32 R40, -RZ, R40.H1_H1 ;  /* 0x30000028ff287230 */ /* 0x000fc40000004100 */
[C---:B------:R-:W-:Y:S01]  /*be50*/  FFMA.FTZ R24, R37.reuse, R33, R24 ;  /* 0x0000002125187223 */ /* 0x040fe20000010018 */
[----:B------:R-:W-:Y:S02]  /*be60*/  HADD2.F32 R42, -RZ, R42.H1_H1 ;  /* 0x3000002aff2a7230 */ /* 0x000fe40000004100 */
[C---:B------:R-:W-:Y:S01]  /*be70*/  FFMA.FTZ R21, R37.reuse, R38, R21 ;  /* 0x0000002625157223 */ /* 0x040fe20000010015 */
[--C-:B------:R-:W-:Y:S02]  /*be80*/  HADD2.F32 R41, -RZ, R43.reuse.H0_H0 ;  /* 0x2000002bff297230 */ /* 0x100fe40000004100 */
[C---:B------:R-:W-:Y:S01]  /*be90*/  FFMA.FTZ R23, R37.reuse, R40, R23 ;  /* 0x0000002825177223 */ /* 0x040fe20000010017 */
[----:B------:R-:W-:Y:S02]  /*bea0*/  HADD2.F32 R48, -RZ, R43.H1_H1 ;  /* 0x3000002bff307230 */ /* 0x000fe40000004100 */
[C---:B------:R-:W-:Y:S01]  /*beb0*/  FFMA.FTZ R22, R37.reuse, R39, R22 ;  /* 0x0000002725167223 */ /* 0x040fe20000010016 */
[C---:B------:R-:W-:Y:S01]  /*bec0*/  FFMA.FTZ R19, R37.reuse, R42, R19 ;  /* 0x0000002a25137223 */ /* 0x040fe20000010013 */
[----:B------:R-:W-:Y:S01]  /*bed0*/  FFMA.FTZ R20, R37, R41, R20 ;  /* 0x0000002925147223 */ /* 0x000fe20000010014 */
[----:B------:R-:W-:-:S02]  /*bee0*/  VIADD R52, R52, 0x4 ;  /* 0x0000000434347836 */ /* 0x000fc40000000000 */
[----:B------:R-:W-:Y:S01]  /*bef0*/  FFMA.FTZ R11, R37, R48, R11 ;  /* 0x00000030250b7223 */ /* 0x000fe2000001000b */
[----:B------:R-:W-:Y:S01]  /*bf00*/  IADD3 R34, PT, PT, R34, 0x8, RZ ;  /* 0x0000000822227810 */ /* 0x000fe20007ffe0ff */
[----:B------:R-:W-:Y:S01]  /*bf10*/  IMAD.X R60, RZ, RZ, R60, P1 ;  /* 0x000000ffff3c7224 */ /* 0x000fe200008e063c */
[----:B------:R-:W-:Y:S01]  /*bf20*/  IADD3.X R54, PT, PT, RZ, R54, RZ, P2, !PT ;  /* 0x00000036ff367210 */ /* 0x000fe200017fe4ff */
[----:B------:R-:W-:Y:S06]  /*bf30*/  @P0 BRA `(.L_x_977) ;  /* 0xfffffffc00480947 */ /* 0x000fec000383ffff */
.L_x_975:
[----:B--2---:R-:W-:Y:S05]  /*bf40*/  BSYNC.RECONVERGENT B2 ;  /* 0x0000000000027941 */ /* 0x004fea0003800200 */
.L_x_974:
[----:B------:R-:W-:-:S13]  /*bf50*/  ISETP.GE.U32.AND P0, PT, R36, 0xc, PT ;  /* 0x0000000c2400780c */ /* 0x000fda0003f06070 */
[----:B------:R-:W-:Y:S05]  /*bf60*/  @!P0 BRA `(.L_x_973) ;  /* 0x0000000800548947 */ /* 0x000fea0003800000 */
[----:B------:R-:W1:Y:S02]  /*bf70*/  LDCU UR4, c[0x0][0x40c] ;  /* 0x00008180ff0477ac */ /* 0x000e640008000800 */
[----:B-1----:R-:W-:-:S06]  /*bf80*/  UISETP.NE.AND UP0, UPT, UR4, URZ, UPT ;  /* 0x000000ff0400728c */ /* 0x002fcc000bf05270 */
[----:B------:R-:W-:-:S13]  /*bf90*/  PLOP3.LUT P1, PT, PT, PT, UP0, 0x80, 0x8 ;  /* 0x000000000008781c */ /* 0x000fda0003f2f008 */
.L_x_983:
[----:B------:R-:W-:Y:S01]  /*bfa0*/  IMAD R41, R52, 0x90, RZ ;  /* 0x0000009034297824 */ /* 0x000fe200078e02ff */
[----:B------:R-:W-:-:S03]  /*bfb0*/  ISETP.NE.AND P0, PT, R217, RZ, PT ;  /* 0x000000ffd900720c */ /* 0x000fc60003f05270 */
[----:B------:R-:W-:-:S06]  /*bfc0*/  IMAD.WIDE.U32 R48, R41, 0x2, R6 ;  /* 0x0000000229307825 */ /* 0x000fcc00078e0006 */
        /* <DEDUP_REMOVED lines=15> */
.L_x_979:
[----:B------:R-:W-:Y:S05]  /*c0c0*/  BSYNC.RECONVERGENT B2 ;  /* 0x0000000000027941 */ /* 0x000fea0003800200 */
.L_x_978:
[C---:B-1----:R-:W-:Y:S01]  /*c0d0*/  IADD3 R33, PT, PT, R41.reuse, 0x240, RZ ;  /* 0x0000024029217810 */ /* 0x042fe20007ffe0ff */
        /* <DEDUP_REMOVED lines=9> */
[----:B------:R-:W2:Y:S01]  /*c170*/  @P0 LDG.E.128 R56, desc[UR36][R30.64] ;  /* 0x000000241e380981 */ /* 0x000ea2000c1e1d00 */
[----:B------:R-:W-:-:S03]  /*c180*/  IMAD.WIDE.U32 R32, R33, 0x2, R2 ;  /* 0x0000000221207825 */ /* 0x000fc600078e0002 */
[----:B------:R-:W1:Y:S02]  /*c190*/  LDS.128 R64, [R28] ;  /* 0x000000001c407984 */ /* 0x000e640000000c00 */
[----:B-1---5:R-:W-:Y:S02]  /*c1a0*/  HFMA2 R40, R40, 1, 1, R64 ;  /* 0x3c003c0028287831 */ /* 0x022fe40000000040 */
[----:B------:R-:W-:Y:S02]  /*c1b0*/  HADD2 R41, R41, R65 ;  /* 0x0000004129297230 */ /* 0x000fe40000000000 */
[----:B------:R-:W-:Y:S02]  /*c1c0*/  HFMA2 R42, R42, 1, 1, R66 ;  /* 0x3c003c002a2a7831 */ /* 0x000fe40000000042 */
[----:B------:R-:W-:Y:S02]  /*c1d0*/  HADD2 R43, R43, R67 ;  /* 0x000000432b2b7230 */ /* 0x000fe40000000000 */
[----:B--2---:R-:W-:-:S02]  /*c1e0*/  @P0 HFMA2 R41, R41, R57, -RZ ;  /* 0x0000003929290231 */ /* 0x004fc400001000ff */
[----:B------:R-:W-:Y:S02]  /*c1f0*/  @P0 HMUL2 R40, R40, R56 ;  /* 0x0000003828280232 */ /* 0x000fe40000000000 */
[----:B------:R-:W-:Y:S02]  /*c200*/  @P0 HFMA2 R43, R43, R59, -RZ ;  /* 0x0000003b2b2b0231 */ /* 0x000fe400001000ff */
[----:B------:R-:W-:-:S05]  /*c210*/  @P0 HMUL2 R42, R42, R58 ;  /* 0x0000003a2a2a0232 */ /* 0x000fca0000000000 */
[----:B------:R1:W-:Y:S02]  /*c220*/  STG.E.128 desc[UR36][R32.64], R40 ;  /* 0x0000002820007986 */ /* 0x0003e4000c101d24 */
.L_x_980:
[----:B-1----:R-:W5:Y:S01]  /*c230*/  LDG.E.128 R32, desc[UR36][R34.64] ;  /* 0x0000002422207981 */ /* 0x002f62000c1e1d00 */
        /* <DEDUP_REMOVED lines=13> */
.L_x_981:
[----:B-1----:R-:W5:Y:S01]  /*c310*/  LDG.E.128 R36, desc[UR36][R38.64] ;  /* 0x0000002426247981 */ /* 0x002f62000c1e1d00 */
[----:B------:R-:W-:Y:S01]  /*c320*/  IADD3 R54, PT, PT, R52, -R9, RZ ;  /* 0x8000000934367210 */ /* 0x000fe20007ffe0ff */
[--C-:B-----5:R-:W-:Y:S02]  /*c330*/  HADD2.F32 R55, -RZ, R49.reuse.H0_H0 ;  /* 0x20000031ff377230 */ /* 0x120fe40000004100 */
[----:B------:R-:W-:Y:S01]  /*c340*/  HADD2.F32 R53, -RZ, R48.H0_H0 ;  /* 0x20000030ff357230 */ /* 0x000fe20000004100 */
[----:B------:R-:W-:Y:S01]  /*c350*/  LEA R60, R54, R29, 0x1 ;  /* 0x0000001d363c7211 */ /* 0x000fe200078e08ff */
[----:B------:R-:W-:Y:S02]  /*c360*/  HADD2.F32 R54, -RZ, R49.H1_H1 ;  /* 0x30000031ff367230 */ /* 0x000fe40000004100 */
[----:B------:R-:W-:Y:S02]  /*c370*/  HADD2.F32 R49, -RZ, R50.H0_H0 ;  /* 0x20000032ff317230 */ /* 0x000fe40000004100 */
[----:B------:R-:W1:Y:S01]  /*c380*/  LDS.U16 R47, [R60] ;  /* 0x000000003c2f7984 */ /* 0x000e620000000400 */
[----:B------:R-:W-:-:S02]  /*c390*/  HADD2.F32 R48, -RZ, R48.H1_H1 ;  /* 0x30000030ff307230 */ /* 0x000fc40000004100 */
[--C-:B------:R-:W-:Y:S01]  /*c3a0*/  HADD2.F32 R57, -RZ, R51.reuse.H0_H0 ;  /* 0x20000033ff397230 */ /* 0x100fe20000004100 */
[----:B------:R-:W2:Y:S01]  /*c3b0*/  LDS.U16 R58, [R60+0x8] ;  /* 0x000008003c3a7984 */ /* 0x000ea20000000400 */
[----:B------:R-:W-:Y:S02]  /*c3c0*/  HADD2.F32 R50, -RZ, R50.H1_H1 ;  /* 0x30000032ff327230 */ /* 0x000fe40000004100 */
[----:B------:R-:W-:Y:S01]  /*c3d0*/  HADD2.F32 R56, -RZ, R51.H1_H1 ;  /* 0x30000033ff387230 */ /* 0x000fe20000004100 */
[----:B------:R-:W3:Y:S01]  /*c3e0*/  LDS.U16 R59, [R60+0x10] ;  /* 0x000010003c3b7984 */ /* 0x000ee20000000400 */
[----:B-1----:R-:W-:Y:S02]  /*c3f0*/  HADD2.F32 R47, -RZ, R47.H0_H0 ;  /* 0x2000002fff2f7230 */ /* 0x002fe40000004100 */
[----:B--2---:R-:W-:-:S03]  /*c400*/  HADD2.F32 R58, -RZ, R58.H0_H0 ;  /* 0x2000003aff3a7230 */ /* 0x004fc60000004100 */
[C---:B------:R-:W-:Y:S01]  /*c410*/  FFMA.FTZ R22, R47.reuse, R49, R22 ;  /* 0x000000312f167223 */ /* 0x040fe20000010016 */
[C---:B------:R-:W-:Y:S01]  /*c420*/  FFMA.FTZ R48, R47.reuse, R48, R23 ;  /* 0x000000302f307223 */ /* 0x040fe20000010017 */
[C---:B------:R-:W-:Y:S01]  /*c430*/  FFMA.FTZ R54, R47.reuse, R54, R21 ;  /* 0x000000362f367223 */ /* 0x040fe20000010015 */
[----:B------:R-:W-:Y:S02]  /*c440*/  HADD2.F32 R49, -RZ, R43.H0_H0 ;  /* 0x2000002bff317230 */ /* 0x000fe40000004100 */
[C---:B------:R-:W-:Y:S01]  /*c450*/  FFMA.FTZ R20, R47.reuse, R57, R20 ;  /* 0x000000392f147223 */ /* 0x040fe20000010014 */
[----:B------:R-:W-:Y:S02]  /*c460*/  HADD2.F32 R21, -RZ, R41.H0_H0 ;  /* 0x20000029ff157230 */ /* 0x000fe40000004100 */
[C---:B------:R-:W-:Y:S01]  /*c470*/  FFMA.FTZ R53, R47.reuse, R53, R26 ;  /* 0x000000352f357223 */ /* 0x040fe2000001001a */
[----:B------:R-:W-:Y:S02]  /*c480*/  HADD2.F32 R23, -RZ, R42.H0_H0 ;  /* 0x2000002aff177230 */ /* 0x000fe40000004100 */
[C---:B------:R-:W-:Y:S01]  /*c490*/  FFMA.FTZ R24, R47.reuse, R55, R24 ;  /* 0x000000372f187223 */ /* 0x040fe20000010018 */
[C---:B------:R-:W-:Y:S01]  /*c4a0*/  FFMA.FTZ R50, R47.reuse, R50, R19 ;  /* 0x000000322f327223 */ /* 0x040fe20000010013 */
        /* <DEDUP_REMOVED lines=9> */
[----:B------:R-:W-:-:S02]  /*c540*/  HADD2.F32 R43, -RZ, R43.H1_H1 ;  /* 0x3000002bff2b7230 */ /* 0x000fc40000004100 */
[C---:B------:R-:W-:Y:S01]  /*c550*/  FFMA.FTZ R19, R58.reuse, R19, R48 ;  /* 0x000000133a137223 */ /* 0x040fe20000010030 */
[----:B------:R-:W-:Y:S02]  /*c560*/  HADD2.F32 R20, -RZ, R32.H0_H0 ;  /* 0x20000020ff147230 */ /* 0x000fe40000004100 */
[C---:B------:R-:W-:Y:S01]  /*c570*/  FFMA.FTZ R41, R58.reuse, R41, R54 ;  /* 0x000000293a297223 */ /* 0x040fe20000010036 */
[----:B------:R-:W-:Y:S02]  /*c580*/  HADD2.F32 R26, -RZ, R34.H0_H0 ;  /* 0x20000022ff1a7230 */ /* 0x000fe40000004100 */
[C---:B------:R-:W-:Y:S01]  /*c590*/  FFMA.FTZ R47, R58.reuse, R47, R50 ;  /* 0x0000002f3a2f7223 */ /* 0x040fe20000010032 */
[----:B---3--:R-:W-:Y:S02]  /*c5a0*/  HADD2.F32 R59, -RZ, R59.H0_H0 ;  /* 0x2000003bff3b7230 */ /* 0x008fe40000004100 */
[----:B------:R-:W-:Y:S01]  /*c5b0*/  FFMA.FTZ R43, R58, R43, R56 ;  /* 0x0000002b3a2b7223 */ /* 0x000fe20000010038 */
[----:B------:R-:W-:-:S02]  /*c5c0*/  HADD2.F32 R32, -RZ, R32.H1_H1 ;  /* 0x30000020ff207230 */ /* 0x000fc40000004100 */
[--C-:B------:R-:W-:Y:S02]  /*c5d0*/  HADD2.F32 R22, -RZ, R33.reuse.H0_H0 ;  /* 0x20000021ff167230 */ /* 0x100fe40000004100 */
[C---:B------:R-:W-:Y:S01]  /*c5e0*/  FFMA.FTZ R62, R59.reuse, R20, R62 ;  /* 0x000000143b3e7223 */ /* 0x040fe2000001003e */
[----:B------:R-:W-:Y:S02]  /*c5f0*/  HADD2.F32 R24, -RZ, R33.H1_H1 ;  /* 0x30000021ff187230 */ /* 0x000fe40000004100 */
[C---:B------:R-:W-:Y:S01]  /*c600*/  FFMA.FTZ R19, R59.reuse, R32, R19 ;  /* 0x000000203b137223 */ /* 0x040fe20000010013 */
[----:B------:R-:W-:Y:S02]  /*c610*/  HADD2.F32 R34, -RZ, R34.H1_H1 ;  /* 0x30000022ff227230 */ /* 0x000fe40000004100 */
[C---:B------:R-:W-:Y:S01]  /*c620*/  FFMA.FTZ R33, R59.reuse, R22, R21 ;  /* 0x000000163b217223 */ /* 0x040fe20000010015 */
[--C-:B------:R-:W-:Y:S02]  /*c630*/  HADD2.F32 R40, -RZ, R35.reuse.H0_H0 ;  /* 0x20000023ff287230 */ /* 0x100fe40000004100 */
[----:B------:R-:W-:Y:S01]  /*c640*/  FFMA.FTZ R41, R59, R24, R41 ;  /* 0x000000183b297223 */ /* 0x000fe20000010029 */
[----:B------:R-:W-:-:S02]  /*c650*/  HADD2.F32 R42, -RZ, R35.H1_H1 ;  /* 0x30000023ff2a7230 */ /* 0x000fc40000004100 */
[C---:B------:R-:W-:Y:S01]  /*c660*/  FFMA.FTZ R35, R59.reuse, R26, R23 ;  /* 0x0000001a3b237223 */ /* 0x040fe20000010017 */
[C---:B------:R-:W-:Y:S01]  /*c670*/  FFMA.FTZ R47, R59.reuse, R34, R47 ;  /* 0x000000223b2f7223 */ /* 0x040fe2000001002f */
[C---:B------:R-:W-:Y:S01]  /*c680*/  FFMA.FTZ R49, R59.reuse, R40, R49 ;  /* 0x000000283b317223 */ /* 0x040fe20000010031 */
[----:B------:R-:W-:Y:S01]  /*c690*/  FFMA.FTZ R43, R59, R42, R43 ;  /* 0x0000002a3b2b7223 */ /* 0x000fe2000001002b */
[----:B------:R-:W-:Y:S06]  /*c6a0*/  @P1 BRA `(.L_x_982) ;  /* 0x0000000000301947 */ /* 0x000fec0003800000 */
[----:B------:R-:W2:Y:S04]  /*c6b0*/  @P0 LDG.E.128 R20, desc[UR36][R30.64] ;  /* 0x000000241e140981 */ /* 0x000ea8000c1e1d00 */
[----:B------:R-:W1:Y:S02]  /*c6c0*/  LDS.128 R56, [R28] ;  /* 0x000000001c387984 */ /* 0x000e640000000c00 */
[----:B-1----:R-:W-:Y:S02]  /*c6d0*/  HFMA2 R36, R36, 1, 1, R56 ;  /* 0x3c003c0024247831 */ /* 0x002fe40000000038 */
[----:B------:R-:W-:Y:S02]  /*c6e0*/  HADD2 R37, R37, R57 ;  /* 0x0000003925257230 */ /* 0x000fe40000000000 */
[----:B------:R-:W-:-:S02]  /*c6f0*/  HFMA2 R38, R38, 1, 1, R58 ;  /* 0x3c003c0026267831 */ /* 0x000fc4000000003a */
[----:B------:R-:W-:Y:S02]  /*c700*/  HADD2 R39, R39, R59 ;  /* 0x0000003b27277230 */ /* 0x000fe40000000000 */
[----:B--2---:R-:W-:Y:S02]  /*c710*/  @P0 HFMA2 R37, R37, R21, -RZ ;  /* 0x0000001525250231 */ /* 0x004fe400001000ff */
[----:B------:R-:W-:Y:S02]  /*c720*/  @P0 HMUL2 R36, R36, R20 ;  /* 0x0000001424240232 */ /* 0x000fe40000000000 */
[----:B------:R-:W-:Y:S02]  /*c730*/  @P0 HFMA2 R39, R39, R23, -RZ ;  /* 0x0000001727270231 */ /* 0x000fe400001000ff */
[----:B------:R-:W-:Y:S02]  /*c740*/  @P0 HMUL2 R38, R38, R22 ;  /* 0x0000001626260232 */ /* 0x000fe40000000000 */
[----:B------:R-:W-:-:S05]  /*c750*/  IMAD.WIDE.U32 R20, R61, 0x2, R2 ;  /* 0x000000023d147825 */ /* 0x000fca00078e0002 */
[----:B------:R1:W-:Y:S02]  /*c760*/  STG.E.128 desc[UR36][R20.64], R36 ;  /* 0x0000002414007986 */ /* 0x0003e4000c101d24 */
.L_x_982:
[----:B------:R-:W2:Y:S01]  /*c770*/  LDS.U16 R11, [R60+0x18] ;  /* 0x000018003c0b7984 */ /* 0x000ea20000000400 */
[----:B------:R-:W-:Y:S02]  /*c780*/  VIADD R52, R52, 0x10 ;  /* 0x0000001034347836 */ /* 0x000fe40000000000 */
[--C-:B------:R-:W-:Y:S02]  /*c790*/  HADD2.F32 R26, -RZ, R36.reuse.H0_H0 ;  /* 0x20000024ff1a7230 */ /* 0x100fe40000004100 */
[----:B-1----:R-:W-:Y:S01]  /*c7a0*/  HADD2.F32 R36, -RZ, R36.H1_H1 ;  /* 0x30000024ff247230 */ /* 0x002fe20000004100 */
[----:B------:R-:W-:Y:S01]  /*c7b0*/  ISETP.GE.AND P0, PT, R52, R45, PT ;  /* 0x0000002d3400720c */ /* 0x000fe20003f06270 */
[--C-:B------:R-:W-:Y:S02]  /*c7c0*/  HADD2.F32 R20, -RZ, R37.reuse.H1_H1 ;  /* 0x30000025ff147230 */ /* 0x100fe40000004100 */
[----:B------:R-:W-:Y:S02]  /*c7d0*/  HADD2.F32 R22, -RZ, R38.H0_H0 ;  /* 0x20000026ff167230 */ /* 0x000fe40000004100 */
[----:B------:R-:W-:-:S02]  /*c7e0*/  HADD2.F32 R24, -RZ, R37.H0_H0 ;  /* 0x20000025ff187230 */ /* 0x000fc40000004100 */
        /* <DEDUP_REMOVED lines=13> */
.L_x_973:
[----:B--2---:R-:W-:Y:S05]  /*c8c0*/  BSYNC.RECONVERGENT B1 ;  /* 0x0000000000017941 */ /* 0x004fea0003800200 */
.L_x_972:
[----:B------:R-:W-:Y:S01]  /*c8d0*/  ISETP.GE.AND P0, PT, R46, R25, PT ;  /* 0x000000192e00720c */ /* 0x000fe20003f06270 */
[----:B------:R-:W-:-:S12]  /*c8e0*/  BSSY.RECONVERGENT B1, `(.L_x_984) ;  /* 0x00000e0000017945 */ /* 0x000fd80003800200 */
[----:B------:R-:W-:Y:S05]  /*c8f0*/  @P0 BRA `(.L_x_985) ;  /* 0x0000000c00780947 */ /* 0x000fea0003800000 */
[----:B------:R-:W-:Y:S01]  /*c900*/  IADD3 R34, PT, PT, R46, 0x4, RZ ;  /* 0x000000042e227810 */ /* 0x000fe20007ffe0ff */
[----:B------:R-:W1:Y:S01]  /*c910*/  LDCU UR4, c[0x0][0x3f8] ;  /* 0x00007f00ff0477ac */ /* 0x000e620008000800 */
[----:B------:R-:W2:Y:S01]  /*c920*/  LDC.64 R30, c[0x0][0x458] ;  /* 0x00011600ff1e7b82 */ /* 0x000ea20000000a00 */
[----:B------:R-:W-:Y:S01]  /*c930*/  LOP3.LUT R35, RZ, R9, RZ, 0x33, !PT ;  /* 0x00000009ff237212 */ /* 0x000fe200078e33ff */
[----:B------:R-:W-:Y:S01]  /*c940*/  BSSY.RECONVERGENT B2, `(.L_x_986) ;  /* 0x000004b000027945 */ /* 0x000fe20003800200 */
[----:B------:R-:W-:-:S04]  /*c950*/  VIMNMX R33, PT, PT, R25, R34, !PT ;  /* 0x0000002219217248 */ /* 0x000fc80007fe0100 */
[----:B------:R-:W-:-:S04]  /*c960*/  IADD3 R35, PT, PT, -R0, R33, R35 ;  /* 0x0000002100237210 */ /* 0x000fc80007ffe123 */
[----:B------:R-:W-:Y:S01]  /*c970*/  LOP3.LUT P0, RZ, R35, 0x4, RZ, 0xc0, !PT ;  /* 0x0000000423ff7812 */ /* 0x000fe2000780c0ff */
[----:B-1----:R-:W-:-:S04]  /*c980*/  IMAD R32, R17, UR4, R8 ;  /* 0x0000000411207c24 */ /* 0x002fc8000f8e0208 */
[----:B------:R-:W-:Y:S01]  /*c990*/  IMAD R33, R32, 0x90, R5 ;  /* 0x0000009020217824 */ /* 0x000fe200078e0205 */
[----:B------:R-:W-:-:S03]  /*c9a0*/  MOV R32, R46 ;  /* 0x0000002e00207202 */ /* 0x000fc60000000f00 */
[----:B--2---:R-:W-:-:S04]  /*c9b0*/  IMAD.WIDE R30, R33, 0x2, R30 ;  /* 0x00000002211e7825 */ /* 0x004fc800078e021e */
[----:B------:R-:W-:Y:S05]  /*c9c0*/  @P0 BRA `(.L_x_987) ;  /* 0x0000000400080947 */ /* 0x000fea0003800000 */
        /* <DEDUP_REMOVED lines=26> */
[----:B------:R-:W-:-:S05]  /*cb70*/  @!P2 LOP3.LUT R32, RZ, R37, RZ, 0x33, !PT ;  /* 0x00000025ff20a212 */ /* 0x000fca00078e33ff */
[----:B------:R-:W-:-:S04]  /*cb80*/  IMAD R33, R32, 0x90, RZ ;  /* 0x0000009020217824 */ /* 0x000fc800078e02ff */
[----:B------:R-:W-:-:S05]  /*cb90*/  IMAD.WIDE.U32 R32, R33, 0x2, R6 ;  /* 0x0000000221207825 */ /* 0x000fca00078e0006 */
[----:B------:R2:W5:Y:S01]  /*cba0*/  LDG.E.128 R36, desc[UR36][R32.64] ;  /* 0x0000002420247981 */ /* 0x000562000c1e1d00 */
[----:B------:R-:W-:Y:S01]  /*cbb0*/  IMAD R40, R0, 0x2, R29 ;  /* 0x0000000200287824 */ /* 0x000fe200078e021d */
[----:B-1----:R-:W-:-:S05]  /*cbc0*/  UISETP.NE.AND UP0, UPT, UR4, URZ, UPT ;  /* 0x000000ff0400728c */ /* 0x002fca000bf05270 */
[----:B------:R-:W1:Y:S02]  /*cbd0*/  LDS.U16 R40, [R40] ;  /* 0x0000000028287984 */ /* 0x000e640000000400 */
[----:B-1----:R-:W-:Y:S02]  /*cbe0*/  HADD2.F32 R45, -RZ, R40.H0_H0 ;  /* 0x20000028ff2d7230 */ /* 0x002fe40000004100 */
[----:B--2---:R-:W-:Y:S05]  /*cbf0*/  BRA.U UP0, `(.L_x_988) ;  /* 0x0000000100387547 */ /* 0x004fea000b800000 */
        /* <DEDUP_REMOVED lines=14> */
.L_x_988:
[--C-:B-1---5:R-:W-:Y:S02]  /*cce0*/  HADD2.F32 R33, -RZ, R37.reuse.H0_H0 ;  /* 0x20000025ff217230 */ /* 0x122fe40000004100 */
[----:B------:R-:W-:Y:S02]  /*ccf0*/  HADD2.F32 R40, -RZ, R37.H1_H1 ;  /* 0x30000025ff287230 */ /* 0x000fe40000004100 */
[----:B------:R-:W-:Y:S02]  /*cd00*/  HADD2.F32 R32, -RZ, R36.H0_H0 ;  /* 0x20000024ff207230 */ /* 0x000fe40000004100 */
[C---:B------:R-:W-:Y:S01]  /*cd10*/  FFMA.FTZ R24, R45.reuse, R33, R24 ;  /* 0x000000212d187223 */ /* 0x040fe20000010018 */
        /* <DEDUP_REMOVED lines=10> */
[----:B------:R-:W-:Y:S01]  /*cdc0*/  MOV R32, R34 ;  /* 0x0000002200207202 */ /* 0x000fe20000000f00 */
[C---:B------:R-:W-:Y:S01]  /*cdd0*/  FFMA.FTZ R20, R45.reuse, R41, R20 ;  /* 0x000000292d147223 */ /* 0x040fe20000010014 */
[----:B------:R-:W-:-:S07]  /*cde0*/  FFMA.FTZ R11, R45, R42, R11 ;  /* 0x0000002a2d0b7223 */ /* 0x000fce000001000b */
.L_x_987:
[----:B------:R-:W-:Y:S05]  /*cdf0*/  BSYNC.RECONVERGENT B2 ;  /* 0x0000000000027941 */ /* 0x000fea0003800200 */
.L_x_986:
[----:B------:R-:W-:-:S13]  /*ce00*/  ISETP.GE.U32.AND P0, PT, R35, 0x4, PT ;  /* 0x000000042300780c */ /* 0x000fda0003f06070 */
[----:B------:R-:W-:Y:S05]  /*ce10*/  @!P0 BRA `(.L_x_985) ;  /* 0x0000000800308947 */ /* 0x000fea0003800000 */
[C---:B------:R-:W-:Y:S01]  /*ce20*/  LEA R34, R32.reuse, UR5, 0x1 ;  /* 0x0000000520227c11 */ /* 0x040fe2000f8e08ff */
[----:B------:R-:W-:-:S04]  /*ce30*/  IMAD R35, R32, 0x90, RZ ;  /* 0x0000009020237824 */ /* 0x000fc800078e02ff */
[----:B------:R-:W-:Y:S01]  /*ce40*/  IMAD R33, R9, -0x2, R34 ;  /* 0xfffffffe09217824 */ /* 0x000fe200078e0222 */
[----:B------:R-:W-:-:S04]  /*ce50*/  IADD3 R34, PT, PT, R32, 0x4, RZ ;  /* 0x0000000420227810 */ /* 0x000fc80007ffe0ff */
[----:B------:R-:W-:-:S07]  /*ce60*/  IADD3 R44, PT, PT, R33, 0x8, R44 ;  /* 0x00000008212c7810 */ /* 0x000fce0007ffe02c */
.L_x_995:
[----:B------:R-:W1:Y:S01]  /*ce70*/  LDC R47, c[0x0][0x3f4] ;  /* 0x0000fd00ff2f7b82 */ /* 0x000e620000000800 */
[----:B------:R-:W-:Y:S01]  /*ce80*/  VIADD R36, R34, 0xfffffffc ;  /* 0xfffffffc22247836 */ /* 0x000fe20000000000 */
[----:B------:R-:W-:Y:S04]  /*ce90*/  BSSY.RECONVERGENT B2, `(.L_x_989) ;  /* 0x000003e000027945 */ /* 0x000fe80003800200 */
        /* <DEDUP_REMOVED lines=45> */
.L_x_991:
        /* <DEDUP_REMOVED lines=14> */
[----:B------:R-:W-:-:S02]  /*d250*/  FFMA.FTZ R20, R45, R41, R20 ;  /* 0x000000292d147223 */ /* 0x000fc40000010014 */
[----:B------:R-:W-:-:S07]  /*d260*/  FFMA.FTZ R11, R45, R42, R11 ;  /* 0x0000002a2d0b7223 */ /* 0x000fce000001000b */
.L_x_990:
[----:B------:R-:W-:Y:S05]  /*d270*/  BSYNC.RECONVERGENT B2 ;  /* 0x0000000000027941 */ /* 0x000fea0003800200 */
.L_x_989:
        /* <DEDUP_REMOVED lines=10> */
[----:B--2---:R-:W-:-:S06]  /*d320*/  VIADD R38, R36, 0xffffffe ;  /* 0x0ffffffe24267836 */ /* 0x004fcc0000000000 */
[----:B------:R-:W2:Y:S02]  /*d330*/  F2I.FTZ.U32.TRUNC.NTZ R33, R38 ;  /* 0x0000002600217305 */ /* 0x000ea4000021f000 */
[----:B--2---:R-:W-:-:S05]  /*d340*/  IADD3 R32, PT, PT, RZ, -R33, RZ ;  /* 0x80000021ff207210 */ /* 0x004fca0007ffe0ff */
[----:B------:R-:W-:Y:S01]  /*d350*/  IMAD R39, R32, R37, RZ ;  /* 0x0000002520277224 */ /* 0x000fe200078e02ff */
[----:B------:R-:W-:-:S05]  /*d360*/  MOV R32, RZ ;  /* 0x000000ff00207202 */ /* 0x000fca0000000f00 */
[----:B------:R-:W-:-:S04]  /*d370*/  IMAD.HI.U32 R32, R33, R39, R32 ;  /* 0x0000002721207227 */ /* 0x000fc800078e0020 */
[----:B------:R-:W-:Y:S02]  /*d380*/  IMAD.MOV.U32 R33, RZ, RZ, R40 ;  /* 0x000000ffff217224 */ /* 0x000fe400078e0028 */
[----:B------:R-:W2:Y:S02]  /*d390*/  LDS.U16 R40, [R44] ;  /* 0x000000002c287984 */ /* 0x000ea40000000400 */
[----:B------:R-:W-:-:S05]  /*d3a0*/  IMAD.HI.U32 R32, R32, R33, RZ ;  /* 0x0000002120207227 */ /* 0x000fca00078e00ff */
[----:B------:R-:W-:-:S05]  /*d3b0*/  IADD3 R32, PT, PT, -R32, RZ, RZ ;  /* 0x000000ff20207210 */ /* 0x000fca0007ffe1ff */
        /* <DEDUP_REMOVED lines=27> */
.L_x_994:
        /* <DEDUP_REMOVED lines=16> */
.L_x_993:
[----:B------:R-:W-:Y:S05]  /*d670*/  BSYNC.RECONVERGENT B2 ;  /* 0x0000000000027941 */ /* 0x000fea0003800200 */
.L_x_992:
[C---:B------:R-:W-:Y:S01]  /*d680*/  VIADD R32, R34.reuse, 0x4 ;  /* 0x0000000422207836 */ /* 0x040fe20000000000 */
[----:B------:R-:W-:Y:S01]  /*d690*/  IADD3 R34, PT, PT, R34, 0x8, RZ ;  /* 0x0000000822227810 */ /* 0x000fe20007ffe0ff */
[----:B------:R-:W-:Y:S01]  /*d6a0*/  VIADD R44, R44, 0x10 ;  /* 0x000000102c2c7836 */ /* 0x000fe20000000000 */
[----:B------:R-:W-:Y:S02]  /*d6b0*/  IADD3 R35, PT, PT, R35, 0x480, RZ ;  /* 0x0000048023237810 */ /* 0x000fe40007ffe0ff */
[----:B------:R-:W-:-:S13]  /*d6c0*/  ISETP.GE.AND P0, PT, R32, R25, PT ;  /* 0x000000192000720c */ /* 0x000fda0003f06270 */
[----:B------:R-:W-:Y:S05]  /*d6d0*/  @!P0 BRA `(.L_x_995) ;  /* 0xfffffff400e48947 */ /* 0x000fea000383ffff */
.L_x_985:
[----:B------:R-:W-:Y:S05]  /*d6e0*/  BSYNC.RECONVERGENT B1 ;  /* 0x0000000000017941 */ /* 0x000fea0003800200 */
.L_x_984:
[----:B------:R-:W-:-:S13]  /*d6f0*/  ISETP.NE.AND P0, PT, R0, R27, PT ;  /* 0x0000001b0000720c */ /* 0x000fda0003f05270 */
[----:B------:R-:W-:Y:S05]  /*d700*/  @P0 BRA `(.L_x_971) ;  /* 0x0000000000bc0947 */ /* 0x000fea0003800000 */
[----:B------:R-:W-:Y:S01]  /*d710*/  MOV R7, 0x90 ;  /* 0x0000009000077802 */ /* 0x000fe20000000f00 */
[----:B------:R-:W1:Y:S04]  /*d720*/  LDCU UR4, c[0x0][0x40c] ;  /* 0x00008180ff0477ac */ /* 0x000e680008000800 */
[----:B------:R-:W-:-:S04]  /*d730*/  IMAD R7, R18, R7, -0x90 ;  /* 0xffffff7012077424 */ /* 0x000fc800078e0207 */
[----:B------:R-:W-:-:S05]  /*d740*/  IMAD.WIDE R6, R7, 0x2, R2 ;  /* 0x0000000207067825 */ /* 0x000fca00078e0202 */
[----:B------:R2:W5:Y:S01]  /*d750*/  LDG.E.128 R32, desc[UR36][R6.64] ;  /* 0x0000002406207981 */ /* 0x000562000c1e1d00 */
[----:B------:R-:W-:Y:S01]  /*d760*/  IADD3 R18, PT, PT, R18, -R9, RZ ;  /* 0x8000000912127210 */ /* 0x000fe20007ffe0ff */
[----:B-1----:R-:W-:-:S04]  /*d770*/  UISETP.NE.AND UP0, UPT, UR4, URZ, UPT ;  /* 0x000000ff0400728c */ /* 0x002fc8000bf05270 */
[----:B------:R-:W-:-:S06]  /*d780*/  IMAD R29, R18, 0x2, R29 ;  /* 0x00000002121d7824 */ /* 0x000fcc00078e021d */
[----:B------:R-:W1:Y:S02]  /*d790*/  LDS.U16 R29, [R29+-0x2] ;  /* 0xfffffe001d1d7984 */ /* 0x000e640000000400 */
[----:B-1----:R-:W-:Y:S01]  /*d7a0*/  HADD2.F32 R25, -RZ, R29.H0_H0 ;  /* 0x2000001dff197230 */ /* 0x002fe20000004100 */
[----:B--2---:R-:W-:Y:S06]  /*d7b0*/  BRA.U UP0, `(.L_x_996) ;  /* 0x0000000100507547 */ /* 0x004fec000b800000 */
        /* <DEDUP_REMOVED lines=20> */
.L_x_996:
[----:B-1---5:R-:W-:Y:S02]  /*d900*/  HADD2.F32 R2, -RZ, R32.H0_H0 ;  /* 0x20000020ff027230 */ /* 0x022fe40000004100 */
[----:B------:R-:W-:Y:S02]  /*d910*/  HADD2.F32 R7, -RZ, R34.H0_H0 ;  /* 0x20000022ff077230 */ /* 0x000fe40000004100 */
[----:B------:R-:W-:Y:S02]  /*d920*/  HADD2.F32 R32, -RZ, R32.H1_H1 ;  /* 0x30000020ff207230 */ /* 0x000fe40000004100 */
[C---:B------:R-:W-:Y:S01]  /*d930*/  FFMA.FTZ R26, R25.reuse, R2, R26 ;  /* 0x00000002191a7223 */ /* 0x040fe2000001001a */
[--C-:B------:R-:W-:Y:S02]  /*d940*/  HADD2.F32 R3, -RZ, R33.reuse.H0_H0 ;  /* 0x20000021ff037230 */ /* 0x100fe40000004100 */
        /* <DEDUP_REMOVED lines=11> */
.L_x_971:
[----:B--2---:R-:W-:Y:S05]  /*da00*/  BSYNC.RECONVERGENT B0 ;  /* 0x0000000000007941 */ /* 0x004fea0003800200 */
.L_x_970:
[----:B------:R-:W-:Y:S01]  /*da10*/  BAR.SYNC.DEFER_BLOCKING 0x0 ;  /* 0x0000000000007b1d */ /* 0x000fe20000010000 */
[----:B------:R-:W-:-:S13]  /*da20*/  ISETP.GT.U32.AND P0, PT, R5, 0x8f, PT ;  /* 0x0000008f0500780c */ /* 0x000fda0003f04070 */
[----:B------:R-:W-:Y:S05]  /*da30*/  @P0 EXIT ;  /* 0x000000000000094d */ /* 0x000fea0003800000 */
[----:B------:R-:W2:Y:S01]  /*da40*/  S2UR UR5, SR_CgaCtaId ;  /* 0x00000000000579c3 */ /* 0x000ea20000008800 */
        /* <DEDUP_REMOVED lines=10> */
[----:B--2---:R-:W-:-:S06]  /*daf0*/  ULEA UR4, UR5, UR4, 0x18 ;  /* 0x0000000405047291 */ /* 0x004fcc000f8ec0ff */
[----:B------:R-:W-:Y:S01]  /*db00*/  LEA R0, R0, UR4, 0x1 ;  /* 0x0000000400007c11 */ /* 0x000fe2000f8e08ff */
[----:B------:R-:W-:Y:S06]  /*db10*/  @P0 BRA `(.L_x_998) ;  /* 0x0000000000140947 */ /* 0x000fec0003800000 */
[----:B0-----:R-:W-:Y:S02]  /*db20*/  F2FP.F16.F32.PACK_AB R12, R23, R26 ;  /* 0x0000001a170c723e */ /* 0x001fe400000000ff */
[----:B------:R-:W-:Y:S02]  /*db30*/  F2FP.F16.F32.PACK_AB R13, R21, R24 ;  /* 0x00000018150d723e */ /* 0x000fe400000000ff */
[----:B------:R-:W-:Y:S02]  /*db40*/  F2FP.F16.F32.PACK_AB R14, R19, R22 ;  /* 0x00000016130e723e */ /* 0x000fe400000000ff */
[----:B------:R-:W-:-:S05]  /*db50*/  F2FP.F16.F32.PACK_AB R15, R11, R20 ;  /* 0x000000140b0f723e */ /* 0x000fca00000000ff */
[----:B------:R2:W-:Y:S02]  /*db60*/  STS.128 [R0+-0x240], R12 ;  /* 0xfffdc00c00007388 */ /* 0x0005e40000000c00 */
.L_x_998:
[----:B------:R-:W-:Y:S05]  /*db70*/  BSYNC.RECONVERGENT B0 ;  /* 0x0000000000007941 */ /* 0x000fea0003800200 */
.L_x_997:
[----:B------:R-:W-:Y:S06]  /*db80*/  BAR.SYNC.DEFER_BLOCKING 0x0 ;  /* 0x0000000000007b1d */ /* 0x000fec0000010000 */
[----:B------:R-:W-:Y:S04]  /*db90*/  BSSY.RECONVERGENT B0, `(.L_x_999) ;  /* 0x0000013000007945 */ /* 0x000fe80003800200 */
[----:B------:R-:W-:Y:S05]  /*dba0*/  @P1 BRA `(.L_x_1000) ;  /* 0x0000000000441947 */ /* 0x000fea0003800000 */
[----:B0-2---:R-:W0:Y:S02]  /*dbb0*/  LDS.128 R12, [R0] ;  /* 0x00000000000c7984 */ /* 0x005e240000000c00 */
[----:B0-----:R-:W-:Y:S02]  /*dbc0*/  HADD2.F32 R3, -RZ, R12.H0_H0 ;  /* 0x2000000cff037230 */ /* 0x001fe40000004100 */
[--C-:B------:R-:W-:Y:S02]  /*dbd0*/  HADD2.F32 R7, -RZ, R13.reuse.H0_H0 ;  /* 0x2000000dff077230 */ /* 0x100fe40000004100 */
[----:B------:R-:W-:Y:S02]  /*dbe0*/  HADD2.F32 R2, -RZ, R13.H1_H1 ;  /* 0x3000000dff027230 */ /* 0x000fe40000004100 */
[----:B------:R-:W-:Y:S01]  /*dbf0*/  FADD.FTZ R26, R26, R3 ;  /* 0x000000031a1a7221 */ /* 0x000fe20000010000 */
[----:B------:R-:W-:Y:S02]  /*dc00*/  HADD2.F32 R9, -RZ, R14.H0_H0 ;  /* 0x2000000eff097230 */ /* 0x000fe40000004100 */
[----:B------:R-:W-:Y:S01]  /*dc10*/  FADD.FTZ R24, R24, R7 ;  /* 0x0000000718187221 */ /* 0x000fe20000010000 */
[----:B------:R-:W-:-:S02]  /*dc20*/  HADD2.F32 R12, -RZ, R12.H1_H1 ;  /* 0x3000000cff0c7230 */ /* 0x000fc40000004100 */
[----:B------:R-:W-:Y:S01]  /*dc30*/  FADD.FTZ R21, R21, R2 ;  /* 0x0000000215157221 */ /* 0x000fe20000010000 */
[----:B------:R-:W-:Y:S02]  /*dc40*/  HADD2.F32 R14, -RZ, R14.H1_H1 ;  /* 0x3000000eff0e7230 */ /* 0x000fe40000004100 */
[----:B------:R-:W-:Y:S01]  /*dc50*/  FADD.FTZ R22, R22, R9 ;  /* 0x0000000916167221 */ /* 0x000fe20000010000 */
[--C-:B------:R-:W-:Y:S02]  /*dc60*/  HADD2.F32 R13, -RZ, R15.reuse.H0_H0 ;  /* 0x2000000fff0d7230 */ /* 0x100fe40000004100 */
[----:B------:R-:W-:Y:S01]  /*dc70*/  FADD.FTZ R23, R23, R12 ;  /* 0x0000000c17177221 */ /* 0x000fe20000010000 */
[----:B------:R-:W-:Y:S02]  /*dc80*/  HADD2.F32 R4, -RZ, R15.H1_H1 ;  /* 0x3000000fff047230 */ /* 0x000fe40000004100 */
[----:B------:R-:W-:Y:S01]  /*dc90*/  FADD.FTZ R19, R19, R14 ;  /* 0x0000000e13137221 */ /* 0x000fe20000010000 */
[----:B------:R-:W-:-:S02]  /*dca0*/  FADD.FTZ R20, R20, R13 ;  /* 0x0000000d14147221 */ /* 0x000fc40000010000 */
[----:B------:R-:W-:-:S07]  /*dcb0*/  FADD.FTZ R11, R11, R4 ;  /* 0x000000040b0b7221 */ /* 0x000fce0000010000 */
.L_x_1000:
[----:B------:R-:W-:Y:S05]  /*dcc0*/  BSYNC.RECONVERGENT B0 ;  /* 0x0000000000007941 */ /* 0x000fea0003800200 */
.L_x_999:
        /* <DEDUP_REMOVED lines=8> */
.L_x_1002:
[----:B------:R-:W-:Y:S05]  /*dd50*/  BSYNC.RECONVERGENT B0 ;  /* 0x0000000000007941 */ /* 0x000fea0003800200 */
.L_x_1001:
[----:B------:R-:W-:Y:S06]  /*dd60*/  BAR.SYNC.DEFER_BLOCKING 0x0 ;  /* 0x0000000000007b1d */ /* 0x000fec0000010000 */
[----:B------:R-:W-:Y:S04]  /*dd70*/  BSSY.RECONVERGENT B0, `(.L_x_1003) ;  /* 0x0000013000007945 */ /* 0x000fe80003800200 */
[----:B------:R-:W-:Y:S05]  /*dd80*/  @P3 BRA `(.L_x_1004) ;  /* 0x0000000000443947 */ /* 0x000fea0003800000 */
[----:B0-23--:R-:W0:Y:S02]  /*dd90*/  LDS.128 R12, [R0] ;  /* 0x00000000000c7984 */ /* 0x00de240000000c00 */
        /* <DEDUP_REMOVED lines=16> */
.L_x_1004:
[----:B------:R-:W-:Y:S05]  /*dea0*/  BSYNC.RECONVERGENT B0 ;  /* 0x0000000000007941 */ /* 0x000fea0003800200 */
.L_x_1003:
[----:B------:R-:W-:Y:S06]  /*deb0*/  BAR.SYNC.DEFER_BLOCKING 0x0 ;  /* 0x0000000000007b1d */ /* 0x000fec0000010000 */
[----:B------:R-:W-:Y:S05]  /*dec0*/  @P3 EXIT ;  /* 0x000000000000394d */ /* 0x000fea0003800000 */
[----:B------:R-:W4:Y:S02]  /*ded0*/  LDCU UR4, c[0x0][0x478] ;  /* 0x00008f00ff0477ac */ /* 0x000f240008000800 */
[----:B----4-:R-:W-:-:S09]  /*dee0*/  UISETP.NE.AND UP0, UPT, UR4, 0x2, UPT ;  /* 0x000000020400788c */ /* 0x010fd2000bf05270 */
[----:B------:R-:W-:Y:S05]  /*def0*/  BRA.U UP0, `(.L_x_1005) ;  /* 0x0000000100e07547 */ /* 0x000fea000b800000 */
[----:B------:R-:W4:Y:S01]  /*df00*/  LDC.64 R2, c[0x0][0x470] ;  /* 0x00011c00ff027b82 */ /* 0x000f220000000a00 */
[----:B------:R-:W5:Y:S01]  /*df10*/  LDCU.64 UR4, c[0x0][0x380] ;  /* 0x00007000ff0477ac */ /* 0x000f620008000a00 */
[----:B----4-:R-:W4:Y:S01]  /*df20*/  LDG.E R2, desc[UR36][R2.64] ;  /* 0x0000002402027981 */ /* 0x010f22000c1e1900 */
[----:B------:R-:W-:-:S04]  /*df30*/  IADD3 R10, PT, PT, R10, R5, RZ ;  /* 0x000000050a0a7210 */ /* 0x000fc80007ffe0ff */
[----:B-----5:R-:W-:Y:S01]  /*df40*/  IADD3 R8, P0, PT, R10, UR4, RZ ;  /* 0x000000040a087c10 */ /* 0x020fe2000ff1e0ff */
[C---:B----4-:R-:W-:Y:S01]  /*df50*/  FMUL.FTZ R20, R2.reuse, R20 ;  /* 0x0000001402147220 */ /* 0x050fe20000410000 */
[C---:B------:R-:W-:Y:S01]  /*df60*/  FMUL.FTZ R19, R2.reuse, R19 ;  /* 0x0000001302137220 */ /* 0x040fe20000410000 */
[C---:B------:R-:W-:Y:S01]  /*df70*/  FMUL.FTZ R11, R2.reuse, R11 ;  /* 0x0000000b020b7220 */ /* 0x040fe20000410000 */
[C---:B------:R-:W-:Y:S01]  /*df80*/  FMUL.FTZ R21, R2.reuse, R21 ;  /* 0x0000001502157220 */ /* 0x040fe20000410000 */
[C---:B------:R-:W-:Y:S01]  /*df90*/  FMUL.FTZ R23, R2.reuse, R23 ;  /* 0x0000001702177220 */ /* 0x040fe20000410000 */
[C---:B------:R-:W-:Y:S01]  /*dfa0*/  FMUL.FTZ R24, R2.reuse, R24 ;  /* 0x0000001802187220 */ /* 0x040fe20000410000 */
[----:B------:R-:W2:Y:S01]  /*dfb0*/  F2I.S8.NTZ R20, R20 ;  /* 0x0000001400147305 */ /* 0x000ea20000202100 */
[C---:B------:R-:W-:Y:S01]  /*dfc0*/  FMUL.FTZ R22, R2.reuse, R22 ;  /* 0x0000001602167220 */ /* 0x040fe20000410000 */
[----:B------:R-:W-:-:S06]  /*dfd0*/  FMUL.FTZ R2, R2, R26 ;  /* 0x0000001a02027220 */ /* 0x000fcc0000410000 */
[----:B------:R-:W4:Y:S01]  /*dfe0*/  F2I.S8.NTZ R19, R19 ;  /* 0x0000001300137305 */ /* 0x000f220000202100 */
[----:B--23--:R-:W-:-:S07]  /*dff0*/  PRMT R0, R20, 0x8880, RZ ;  /* 0x0000888014007816 */ /* 0x00cfce00000000ff */
[----:B------:R-:W2:Y:S01]  /*e000*/  F2I.S8.NTZ R11, R11 ;  /* 0x0000000b000b7305 */ /* 0x000ea20000202100 */
[----:B------:R-:W-:-:S04]  /*e010*/  PRMT R0, R0, 0x7710, RZ ;  /* 0x0000771000007816 */ /* 0x000fc800000000ff */
[----:B------:R-:W-:-:S03]  /*e020*/  SHF.L.U32 R0, R0, 0x10, RZ ;  /* 0x0000001000007819 */ /* 0x000fc600000006ff */
[----:B------:R-:W3:Y:S01]  /*e030*/  F2I.S8.NTZ R21, R21 ;  /* 0x0000001500157305 */ /* 0x000ee20000202100 */
[----:B----4-:R-:W-:Y:S02]  /*e040*/  PRMT R19, R19, 0x8880, RZ ;  /* 0x0000888013137816 */ /* 0x010fe400000000ff */
[----:B------:R-:W-:Y:S02]  /*e050*/  LOP3.LUT R4, R0, 0xff0000, RZ, 0xc0, !PT ;  /* 0x00ff000000047812 */ /* 0x000fe400078ec0ff */
[----:B------:R-:W-:Y:S02]  /*e060*/  PRMT R0, R19, 0x7710, RZ ;  /* 0x0000771013007816 */ /* 0x000fe400000000ff */
[----:B--2---:R-:W-:Y:S01]  /*e070*/  PRMT R3, R11, 0x8880, RZ ;  /* 0x000088800b037816 */ /* 0x004fe200000000ff */
[----:B------:R-:W2:Y:S02]  /*e080*/  F2I.S8.NTZ R23, R23 ;  /* 0x0000001700177305 */ /* 0x000ea40000202100 */
[----:B------:R-:W-:Y:S01]  /*e090*/  IMAD.SHL.U32 R0, R0, 0x100, RZ ;  /* 0x0000010000007824 */ /* 0x000fe200078e00ff */
[----:B------:R-:W-:-:S04]  /*e0a0*/  PRMT R3, R3, 0x7710, RZ ;  /* 0x0000771003037816 */ /* 0x000fc800000000ff */
[----:B------:R-:W-:Y:S01]  /*e0b0*/  PRMT R3, R4, 0x4210, R3 ;  /* 0x0000421004037816 */ /* 0x000fe20000000003 */
[----:B------:R-:W4:Y:S01]  /*e0c0*/  F2I.S8.NTZ R24, R24 ;  /* 0x0000001800187305 */ /* 0x000f220000202100 */
[----:B---3--:R-:W-:Y:S02]  /*e0d0*/  PRMT R4, R21, 0x8880, RZ ;  /* 0x0000888015047816 */ /* 0x008fe400000000ff */
[----:B------:R-:W-:Y:S02]  /*e0e0*/  LOP3.LUT R9, R3, 0xff00, R0, 0xf8, !PT ;  /* 0x0000ff0003097812 */ /* 0x000fe400078ef800 */
[----:B------:R-:W-:Y:S02]  /*e0f0*/  PRMT R4, R4, 0x7710, RZ ;  /* 0x0000771004047816 */ /* 0x000fe400000000ff */
[----:B--2---:R-:W-:Y:S01]  /*e100*/  PRMT R23, R23, 0x8880, RZ ;  /* 0x0000888017177816 */ /* 0x004fe200000000ff */
[----:B------:R-:W2:Y:S01]  /*e110*/  F2I.S8.NTZ R22, R22 ;  /* 0x0000001600167305 */ /* 0x000ea20000202100 */
[----:B------:R-:W-:-:S02]  /*e120*/  LOP3.LUT R4, R4, 0xff, RZ, 0xc0, !PT ;  /* 0x000000ff04047812 */ /* 0x000fc400078ec0ff */
[----:B------:R-:W-:Y:S02]  /*e130*/  PRMT R0, R23, 0x7710, RZ ;  /* 0x0000771017007816 */ /* 0x000fe400000000ff */
[----:B----4-:R-:W-:-:S03]  /*e140*/  PRMT R24, R24, 0x8880, RZ ;  /* 0x0000888018187816 */ /* 0x010fc600000000ff */
[----:B------:R-:W3:Y:S01]  /*e150*/  F2I.S8.NTZ R2, R2 ;  /* 0x0000000200027305 */ /* 0x000ee20000202100 */
[----:B------:R-:W-:Y:S02]  /*e160*/  LOP3.LUT R6, R0, 0xff, RZ, 0xc0, !PT ;  /* 0x000000ff00067812 */ /* 0x000fe400078ec0ff */
[----:B------:R-:W-:-:S03]  /*e170*/  PRMT R3, R24, 0x7710, RZ ;  /* 0x0000771018037816 */ /* 0x000fc600000000ff */
[----:B------:R-:W-:Y:S01]  /*e180*/  IMAD.WIDE.U32 R6, R6, 0x100, RZ ;  /* 0x0000010006067825 */ /* 0x000fe200078e00ff */
[----:B--2---:R-:W-:Y:S02]  /*e190*/  PRMT R22, R22, 0x8880, RZ ;  /* 0x0000888016167816 */ /* 0x004fe400000000ff */
[----:B------:R-:W-:Y:S02]  /*e1a0*/  LOP3.LUT R5, R3, 0xff, RZ, 0xc0, !PT ;  /* 0x000000ff03057812 */ /* 0x000fe400078ec0ff */
[----:B------:R-:W-:Y:S02]  /*e1b0*/  PRMT R0, R22, 0x7710, RZ ;  /* 0x0000771016007816 */ /* 0x000fe400000000ff */
[----:B---3--:R-:W-:Y:S01]  /*e1c0*/  PRMT R11, R2, 0x8880, RZ ;  /* 0x00008880020b7816 */ /* 0x008fe200000000ff */
        /* <DEDUP_REMOVED lines=11> */
.L_x_1005:
[----:B------:R-:W4:Y:S01]  /*e280*/  LDC.64 R2, c[0x0][0x380] ;  /* 0x0000e000ff027b82 */ /* 0x000f220000000a00 */
[----:B------:R-:W-:Y:S02]  /*e290*/  IADD3 R5, PT, PT, R10, R5, RZ ;  /* 0x000000050a057210 */ /* 0x000fe40007ffe0ff */
        /* <DEDUP_REMOVED lines=10> */
.L_x_808:
[----:B------:R-:W-:Y:S01]  /*e340*/  MOV R12, 0x10 ;  /* 0x00000010000c7802 */ /* 0x000fe20000000f00 */
[----:B------:R-:W-:Y:S01]  /*e350*/  IMAD.MOV.U32 R11, RZ, RZ, 0x1f ;  /* 0x0000001fff0b7424 */ /* 0x000fe200078e00ff */
[----:B------:R-:W-:-:S07]  /*e360*/  MOV R15, 0xffffffff ;  /* 0xffffffff000f7802 */ /* 0x000fce0000000f00 */
[----:B-1----:R-:W-:Y:S05]  /*e370*/  WARPSYNC.COLLECTIVE R15, `(.L_x_1006) ;  /* 0x000000000f087348 */ /* 0x002fea0003c00000 */
[----:B------:R0:W2:Y:S02]  /*e380*/  SHFL.BFLY P6, R14, R13, R12, R11 ;  /* 0x0c00000c0d0e7389 */ /* 0x0000a400000c000b */
[----:B012---:R-:W-:Y:S05]  /*e390*/  ENDCOLLECTIVE ;  /* 0x000000000000791b */ /* 0x007fea0003800000 */
.L_x_1006:
[----:B------:R-:W-:Y:S02]  /*e3a0*/  IMAD.MOV.U32 R12, RZ, RZ, 0x8 ;  /* 0x00000008ff0c7424 */ /* 0x000fe400078e00ff */
[----:B------:R-:W-:-:S05]  /*e3b0*/  FADD.FTZ R2, R13, R14 ;  /* 0x0000000e0d027221 */ /* 0x000fca0000010000 */
[----:B------:R-:W-:-:S07]  /*e3c0*/  MOV R13, R2 ;  /* 0x00000002000d7202 */ /* 0x000fce0000000f00 */
[----:B------:R-:W-:Y:S05]  /*e3d0*/  WARPSYNC.COLLECTIVE R15, `(.L_x_1007) ;  /* 0x000000000f087348 */ /* 0x000fea0003c00000 */
[----:B------:R0:W1:Y:S02]  /*e3e0*/  SHFL.BFLY P6, R14, R13, R12, R11 ;  /* 0x0c00000c0d0e7389 */ /* 0x00006400000c000b */
[----:B01----:R-:W-:Y:S05]  /*e3f0*/  ENDCOLLECTIVE ;  /* 0x000000000000791b */ /* 0x003fea0003800000 */
.L_x_1007:
[----:B------:R-:W-:Y:S01]  /*e400*/  MOV R12, 0x4 ;  /* 0x00000004000c7802 */ /* 0x000fe20000000f00 */
[----:B------:R-:W-:-:S05]  /*e410*/  FADD.FTZ R3, R2, R14 ;  /* 0x0000000e02037221 */ /* 0x000fca0000010000 */
[----:B------:R-:W-:-:S07]  /*e420*/  MOV R13, R3 ;  /* 0x00000003000d7202 */ /* 0x000fce0000000f00 */
[----:B------:R-:W-:Y:S05]  /*e430*/  WARPSYNC.COLLECTIVE R15, `(.L_x_1008) ;  /* 0x000000000f087348 */ /* 0x000fea0003c00000 */
[----:B------:R0:W1:Y:S02]  /*e440*/  SHFL.BFLY P6, R14, R13, R12, R11 ;  /* 0x0c00000c0d0e7389 */ /* 0x00006400000c000b */
[----:B01----:R-:W-:Y:S05]  /*e450*/  ENDCOLLECTIVE ;  /* 0x000000000000791b */ /* 0x003fea0003800000 */
.L_x_1008:
[----:B------:R-:W-:Y:S01]  /*e460*/  MOV R12, 0x2 ;  /* 0x00000002000c7802 */ /* 0x000fe20000000f00 */
[----:B------:R-:W-:-:S04]  /*e470*/  FADD.FTZ R4, R3, R14 ;  /* 0x0000000e03047221 */ /* 0x000fc80000010000 */
[----:B------:R-:W-:-:S07]  /*e480*/  IMAD.MOV.U32 R13, RZ, RZ, R4 ;  /* 0x000000ffff0d7224 */ /* 0x000fce00078e0004 */
[----:B------:R-:W-:Y:S05]  /*e490*/  WARPSYNC.COLLECTIVE R15, `(.L_x_1009) ;  /* 0x000000000f087348 */ /* 0x000fea0003c00000 */
[----:B------:R0:W1:Y:S02]  /*e4a0*/  SHFL.BFLY P6, R14, R13, R12, R11 ;  /* 0x0c00000c0d0e7389 */ /* 0x00006400000c000b */
[----:B01----:R-:W-:Y:S05]  /*e4b0*/  ENDCOLLECTIVE ;  /* 0x000000000000791b */ /* 0x003fea0003800000 */
.L_x_1009:
[----:B------:R-:W-:Y:S02]  /*e4c0*/  IMAD.MOV.U32 R12, RZ, RZ, 0x1 ;  /* 0x00000001ff0c7424 */ /* 0x000fe400078e00ff */
[----:B------:R-:W-:-:S05]  /*e4d0*/  FADD.FTZ R5, R4, R14 ;  /* 0x0000000e04057221 */ /* 0x000fca0000010000 */
[----:B------:R-:W-:-:S07]  /*e4e0*/  MOV R13, R5 ;  /* 0x00000005000d7202 */ /* 0x000fce0000000f00 */
[----:B------:R-:W-:Y:S05]  /*e4f0*/  WARPSYNC.COLLECTIVE R15, `(.L_x_1010) ;  /* 0x000000000f087348 */ /* 0x000fea0003c00000 */
[----:B------:R0:W1:Y:S02]  /*e500*/  SHFL.BFLY P6, R14, R13, R12, R11 ;  /* 0x0c00000c0d0e7389 */ /* 0x00006400000c000b */
[----:B01----:R-:W-:Y:S05]  /*e510*/  ENDCOLLECTIVE ;  /* 0x000000000000791b */ /* 0x003fea0003800000 */
.L_x_1010:
[----:B------:R-:W-:Y:S05]  /*e520*/  BRA `(.L_x_1011) ;  /* 0xffffff4800787947 */ /* 0x000fea000383ffff */
.L_x_940:
[----:B------:R-:W-:Y:S01]  /*e530*/  BSSY B1, `(.L_x_1012) ;  /* 0x0000007000017945 */ /* 0x000fe20003800000 */
[----:B------:R-:W-:Y:S01]  /*e540*/  MOV R12, 0x1 ;  /* 0x00000001000c7802 */ /* 0x000fe20000000f00 */
[----:B------:R-:W-:Y:S01]  /*e550*/  IMAD.MOV.U32 R15, RZ, RZ, -0x1 ;  /* 0xffffffffff0f7424 */ /* 0x000fe200078e00ff */
[----:B------:R-:W-:-:S07]  /*e560*/  MOV R11, 0x1f ;  /* 0x0000001f000b7802 */ /* 0x000fce0000000f00 */
[----:B------:R-:W-:Y:S05]  /*e570*/  WARPSYNC.COLLECTIVE R15, `(.L_x_1013) ;  /* 0x000000000f087348 */ /* 0x000fea0003c00000 */
[----:B------:R0:W1:Y:S02]  /*e580*/  SHFL.BFLY P6, R14, R13, R12, R11 ;  /* 0x0c00000c0d0e7389 */ /* 0x00006400000c000b */
[----:B01----:R-:W-:Y:S05]  /*e590*/  ENDCOLLECTIVE ;  /* 0x000000000000791b */ /* 0x003fea0003800000 */
.L_x_1013:
[----:B------:R-:W-:Y:S05]  /*e5a0*/  BSYNC B1 ;  /* 0x0000000000017941 */ /* 0x000fea0003800000 */
.L_x_1012:
[----:B------:R-:W-:Y:S05]  /*e5b0*/  BRA `(.L_x_1014) ;  /* 0xffffffac00ac7947 */ /* 0x000fea000383ffff */
.L_x_944:
[----:B------:R-:W-:Y:S01]  /*e5c0*/  HFMA2 R12, -RZ, RZ, 0, 9.5367431640625e-07 ;  /* 0x00000010ff0c7431 */ /* 0x000fe200000001ff */
[----:B------:R-:W-:Y:S01]  /*e5d0*/  BSSY B0, `(.L_x_1015) ;  /* 0x0000007000007945 */ /* 0x000fe20003800000 */
[----:B------:R-:W-:Y:S01]  /*e5e0*/  MOV R13, R0 ;  /* 0x00000000000d7202 */ /* 0x000fe20000000f00 */
[----:B---3--:R-:W-:Y:S01]  /*e5f0*/  IMAD.MOV.U32 R11, RZ, RZ, 0x1f ;  /* 0x0000001fff0b7424 */ /* 0x008fe200078e00ff */
[----:B------:R-:W-:-:S07]  /*e600*/  MOV R15, 0xffffffff ;  /* 0xffffffff000f7802 */ /* 0x000fce0000000f00 */
[----:B-1--4-:R-:W-:Y:S05]  /*e610*/  WARPSYNC.COLLECTIVE R15, `(.L_x_1016) ;  /* 0x000000000f087348 */ /* 0x012fea0003c00000 */
[----:B------:R0:W2:Y:S02]  /*e620*/  SHFL.BFLY P6, R14, R13, R12, R11 ;  /* 0x0c00000c0d0e7389 */ /* 0x0000a400000c000b */
[----:B012-4-:R-:W-:Y:S05]  /*e630*/  ENDCOLLECTIVE ;  /* 0x000000000000791b */ /* 0x017fea0003800000 */
.L_x_1016:
[----:B------:R-:W-:Y:S05]  /*e640*/  BSYNC B0 ;  /* 0x0000000000007941 */ /* 0x000fea0003800000 */
.L_x_1015:
[----:B------:R-:W-:Y:S01]  /*e650*/  HFMA2 R12, -RZ, RZ, 0, 4.76837158203125e-07 ;  /* 0x00000008ff0c7431 */ /* 0x000fe200000001ff */
[----:B------:R-:W-:Y:S01]  /*e660*/  FMNMX.FTZ R13, R14, R0, !PT ;  /* 0x000000000e0d7209 */ /* 0x000fe20007810000 */
[----:B------:R-:W-:Y:S01]  /*e670*/  IMAD.MOV.U32 R11, RZ, RZ, 0x1f ;  /* 0x0000001fff0b7424 */ /* 0x000fe200078e00ff */
[----:B------:R-:W-:-:S07]  /*e680*/  MOV R15, 0xffffffff ;  /* 0xffffffff000f7802 */ /* 0x000fce0000000f00 */
[----:B------:R-:W-:Y:S05]  /*e690*/  WARPSYNC.COLLECTIVE R15, `(.L_x_1017) ;  /* 0x000000000f087348 */ /* 0x000fea0003c00000 */
[----:B------:R0:W1:Y:S02]  /*e6a0*/  SHFL.BFLY P6, R14, R13, R12, R11 ;  /* 0x0c00000c0d0e7389 */ /* 0x00006400000c000b */
[----:B01----:R-:W-:Y:S05]  /*e6b0*/  ENDCOLLECTIVE ;  /* 0x000000000000791b */ /* 0x003fea0003800000 */
.L_x_1017:
[----:B------:R-:W-:Y:S01]  /*e6c0*/  IMAD.MOV.U32 R12, RZ, RZ, 0x4 ;  /* 0x00000004ff0c7424 */ /* 0x000fe200078e00ff */
[----:B------:R-:W-:-:S04]  /*e6d0*/  FMNMX.FTZ R2, R13, R14, !PT ;  /* 0x0000000e0d027209 */ /* 0x000fc80007810000 */
[----:B------:R-:W-:-:S07]  /*e6e0*/  MOV R13, R2 ;  /* 0x00000002000d7202 */ /* 0x000fce0000000f00 */
[----:B------:R-:W-:Y:S05]  /*e6f0*/  WARPSYNC.COLLECTIVE R15, `(.L_x_1018) ;  /* 0x000000000f087348 */ /* 0x000fea0003c00000 */
[----:B------:R0:W1:Y:S02]  /*e700*/  SHFL.BFLY P6, R14, R13, R12, R11 ;  /* 0x0c00000c0d0e7389 */ /* 0x00006400000c000b */
[----:B01----:R-:W-:Y:S05]  /*e710*/  ENDCOLLECTIVE ;  /* 0x000000000000791b */ /* 0x003fea0003800000 */
.L_x_1018:
[----:B------:R-:W-:Y:S01]  /*e720*/  HFMA2 R12, -RZ, RZ, 0, 1.1920928955078125e-07 ;  /* 0x00000002ff0c7431 */ /* 0x000fe200000001ff */
[----:B------:R-:W-:-:S04]  /*e730*/  FMNMX.FTZ R3, R2, R14, !PT ;  /* 0x0000000e02037209 */ /* 0x000fc80007810000 */
[----:B------:R-:W-:-:S07]  /*e740*/  MOV R13, R3 ;  /* 0x00000003000d7202 */ /* 0x000fce0000000f00 */
[----:B------:R-:W-:Y:S05]  /*e750*/  WARPSYNC.COLLECTIVE R15, `(.L_x_1019) ;  /* 0x000000000f087348 */ /* 0x000fea0003c00000 */
[----:B------:R0:W1:Y:S02]  /*e760*/  SHFL.BFLY P6, R14, R13, R12, R11 ;  /* 0x0c00000c0d0e7389 */ /* 0x00006400000c000b */
[----:B01----:R-:W-:Y:S05]  /*e770*/  ENDCOLLECTIVE ;  /* 0x000000000000791b */ /* 0x003fea0003800000 */
.L_x_1019:
[----:B------:R-:W-:Y:S05]  /*e780*/  BRA `(.L_x_1020) ;  /* 0xffffffac00f87947 */ /* 0x000fea000383ffff */
.L_x_1021:
        /* <DEDUP_REMOVED lines=15> */
.L_x_5593:


//--------------------- .text._ZN4mmha33masked_multihead_attention_kernelItLi144ELi256ELi4ELi32ELi64ELb1ELb0EEEv26Multihead_attention_paramsIT_XT5_EE --------------------------
	.section	.text._ZN4mmha33masked_multihead_attention_kernelItLi144ELi256ELi4ELi32ELi64ELb1ELb0EEEv26Multihead_attention_paramsIT_XT5_EE,"ax",@progbits
	.align	128
        .global         _ZN4mmha33masked_multihead_attention_kernelItLi144ELi256ELi4ELi32ELi64ELb1ELb0EEEv26Multihead_attention_paramsIT_XT5_EE
        .type           _ZN4mmha33masked_multihead_attention_kernelItLi144ELi256ELi4ELi32ELi64ELb1ELb0EEEv26Multihead_attention_paramsIT_XT5_EE,@function
        .size           _ZN4mmha33masked_multihead_attention_kernelItLi144ELi256ELi4ELi32ELi64ELb1ELb0EEEv26Multihead_attention_paramsIT_XT5_EE,(.L_x_5594 - _ZN4mmha33masked_multihead_attention_kernelItLi144ELi256ELi4ELi32ELi64ELb1ELb0EEEv26Multihead_attention_paramsIT_XT5_EE)
        .other          _ZN4mmha33masked_multihead_attention_kernelItLi144ELi256ELi4ELi32ELi64ELb1ELb0EEEv26Multihead_attention_paramsIT_XT5_EE,@"STO_CUDA_ENTRY STV_DEFAULT"
_ZN4mmha33masked_multihead_attention_kernelItLi144ELi256ELi4ELi32ELi64ELb1ELb0EEEv26Multihead_attention_paramsIT_XT5_EE:
.text._ZN4mmha33masked_multihead_attention_kernelItLi144ELi256ELi4ELi32ELi64ELb1ELb0EEEv26Multihead_attention_paramsIT_XT5_EE:
        /* <DEDUP_REMOVED lines=14> */
.L_x_1022:
        /* <DEDUP_REMOVED lines=8> */
[----:B------:R-:W-:Y:S01]  /*0160*/  IMAD.U32 R2, RZ, RZ, UR4 ;  /* 0x00000004ff027e24 */ /* 0x000fe2000f8e00ff */
[----:B------:R-:W-:-:S05]  /*0170*/  MOV R3, UR5 ;  /* 0x0000000500037c02 */ /* 0x000fca0008000f00 */
        /* <DEDUP_REMOVED lines=49> */
[----:B--2---:R-:W-:Y:S02]  /*0490*/  HFMA2 R4, -RZ, RZ, 0, 0 ;  /* 0x00000000ff047431 */ /* 0x004fe400000001ff */
[----:B-1----:R-:W-:-:S04]  /*04a0*/  IMAD.MOV R7, RZ, RZ, -R5 ;  /* 0x000000ffff077224 */ /* 0x002fc800078e0a05 */
[----:B------:R-:W-:-:S04]  /*04b0*/  IMAD R7, R7, R6, RZ ;  /* 0x0000000607077224 */ /* 0x000fc800078e02ff */
[----:B------:R-:W-:Y:S01]  /*04c0*/  IMAD.HI.U32 R5, R5, R7, R4 ;  /* 0x0000000705057227 */ /* 0x000fe200078e0004 */
[----:B-----5:R-:W-:-:S13]  /*04d0*/  R2UR UR44, R10 ;  /* 0x000000000a2c72ca */ /* 0x020fda00000e0000 */
[----:B------:R-:W-:-:S06]  /*04e0*/  UIADD3 UR45, UPT, UPT, UR44, -0x1, URZ ;  /* 0xffffffff2c2d7890 */ /* 0x000fcc000fffe0ff */
[----:B------:R-:W-:-:S05]  /*04f0*/  IMAD.U32 R25, RZ, RZ, UR45 ;  /* 0x0000002dff197e24 */ /* 0x000fca000f8e00ff */
[----:B------:R-:W-:-:S05]  /*0500*/  IABS R0, R25 ;  /* 0x0000001900007213 */ /* 0x000fca0000000000 */
[----:B------:R-:W-:-:S04]  /*0510*/  IMAD.HI.U32 R5, R5, R0, RZ ;  /* 0x0000000005057227 */ /* 0x000fc800078e00ff */
[----:B------:R-:W-:-:S04]  /*0520*/  IMAD.MOV R5, RZ, RZ, -R5 ;  /* 0x000000ffff057224 */ /* 0x000fc800078e0a05 */
[----:B------:R-:W-:-:S05]  /*0530*/  IMAD R5, R6, R5, R0 ;  /* 0x0000000506057224 */ /* 0x000fca00078e0200 */
[----:B------:R-:W-:-:S13]  /*0540*/  R2UR UR40, R5 ;  /* 0x00000000052872ca */ /* 0x000fda00000e0000 */
[----:B------:R-:W-:Y:S01]  /*0550*/  ISETP.GT.U32.AND P0, PT, R6, UR40, PT ;  /* 0x0000002806007c0c */ /* 0x000fe2000bf04070 */
[----:B---3--:R-:W1:-:S12]  /*0560*/  S2R R2, SR_TID.X ;  /* 0x0000000000027919 */ /* 0x008e580000002100 */
[----:B------:R-:W-:-:S04]  /*0570*/  @!P0 IADD3 R0, PT, PT, -R6, UR40, RZ ;  /* 0x0000002806008c10 */ /* 0x000fc8000fffe1ff */
[----:B------:R-:W-:Y:S01]  /*0580*/  @!P0 R2UR UR40, R0 ;  /* 0x00000000002882ca */ /* 0x000fe200000e0000 */
[----:B------:R-:W2:-:S12]  /*0590*/  S2R R5, SR_CTAID.X ;  /* 0x0000000000057919 */ /* 0x000e980000002500 */
[----:B------:R-:W-:Y:S01]  /*05a0*/  ISETP.GT.U32.AND P0, PT, R6, UR40, PT ;  /* 0x0000002806007c0c */ /* 0x000fe2000bf04070 */
[----:B0-----:R-:W-:Y:S02]  /*05b0*/  UISETP.NE.AND UP1, UPT, UR4, URZ, UPT ;  /* 0x000000ff0400728c */ /* 0x001fe4000bf25270 */
[----:B------:R-:W-:Y:S01]  /*05c0*/  UP2UR UR43, UPR, URZ, 0x4 ;  /* 0x00000004ff2b7883 */ /* 0x000fe20008000000 */
[----:B-1----:R-:W-:Y:S01]  /*05d0*/  ISETP.GT.U32.AND P3, PT, R2, 0x11, PT ;  /* 0x000000110200780c */ /* 0x002fe20003f64070 */
[----:B------:R-:W-:-:S08]  /*05e0*/  UISETP.NE.AND UP0, UPT, UR8, URZ, UPT ;  /* 0x000000ff0800728c */ /* 0x000fd0000bf05270 */
[----:B------:R-:W-:-:S04]  /*05f0*/  @!P0 IADD3 R6, PT, PT, -R6, UR40, RZ ;  /* 0x0000002806068c10 */ /* 0x000fc8000fffe1ff */
[----:B------:R-:W-:Y:S02]  /*0600*/  @!P0 R2UR UR40, R6 ;  /* 0x00000000062882ca */ /* 0x000fe400000e0000 */
[----:B------:R-:W-:Y:S01]  /*0610*/  PLOP3.LUT P0, PT, PT, PT, UP2, 0x80, 0x8 ;  /* 0x000000000008781c */ /* 0x000fe20003f0f028 */
[----:B------:R-:W-:Y:S02]  /*0620*/  UISETP.GE.AND UP2, UPT, UR45, URZ, UPT ;  /* 0x000000ff2d00728c */ /* 0x000fe4000bf46270 */
[----:B------:R-:W-:Y:S02]  /*0630*/  UIMAD UR41, UR7, UR6, UR46 ;  /* 0x00000006072972a4 */ /* 0x000fe4000f8e022e */
[----:B------:R-:W-:Y:S01]  /*0640*/  @UP1 UIMAD UR4, UR7, UR4, URZ ;  /* 0x00000004070412a4 */ /* 0x000fe2000f8e02ff */
[----:B------:R-:W-:Y:S01]  /*0650*/  IMAD.SHL.U32 R0, R2, 0x8, RZ ;  /* 0x0000000802007824 */ /* 0x000fe200078e00ff */
[----:B------:R-:W-:Y:S01]  /*0660*/  UMOV UR38, URZ ;  /* 0x000000ff00267c82 */ /* 0x000fe20008000000 */
[----:B------:R-:W-:Y:S01]  /*0670*/  @!UP1 UIMAD UR5, UR41, 0x90, URZ ;  /* 0x00000090290598a4 */ /* 0x000fe2000f8e02ff */
[----:B------:R-:W-:Y:S01]  /*0680*/  BSSY.RECONVERGENT B0, `(.L_x_1023) ;  /* 0x0000048000007945 */ /* 0x000fe20003800200 */
[----:B------:R-:W-:-:S02]  /*0690*/  @UP1 UIMAD UR5, UR46, 0x90, UR4 ;  /* 0x000000902e0518a4 */ /* 0x000fc4000f8e0204 */
[----:B------:R-:W-:Y:S02]  /*06a0*/  @!UP2 UIADD3 UR40, UPT, UPT, -UR40, URZ, URZ ;  /* 0x000000ff2828a290 */ /* 0x000fe4000fffe1ff */
[----:B------:R-:W-:Y:S02]  /*06b0*/  @!UP0 ULOP3.LUT UR40, URZ, UR8, URZ, 0x33, !UPT ;  /* 0x00000008ff288292 */ /* 0x000fe4000f8e33ff */
[----:B------:R-:W-:Y:S01]  /*06c0*/  UIMAD UR42, UR42, UR6, URZ ;  /* 0x000000062a2a72a4 */ /* 0x000fe2000f8e02ff */
[----:B------:R-:W-:Y:S02]  /*06d0*/  P2R R16, PR, RZ, 0x10 ;  /* 0x00000010ff107803 */ /* 0x000fe40000000000 */
[----:B------:R-:W-:Y:S02]  /*06e0*/  CS2R R34, SRZ ;  /* 0x0000000000227805 */ /* 0x000fe4000001ff00 */
[----:B------:R-:W-:Y:S02]  /*06f0*/  CS2R R32, SRZ ;  /* 0x0000000000207805 */ /* 0x000fe4000001ff00 */
[----:B----4-:R-:W-:Y:S01]  /*0700*/  @P0 R2UR UR38, R3 ;  /* 0x00000000032602ca */ /* 0x010fe200000e0000 */
[----:B--2---:R-:W-:Y:S01]  /*0710*/  IMAD R3, R5, 0x90, R0 ;  /* 0x0000009005037824 */ /* 0x004fe200078e0200 */
[----:B------:R-:W-:-:S13]  /*0720*/  @P3 BRA `(.L_x_1024) ;  /* 0x0000000000f43947 */ /* 0x000fda0003800000 */
        /* <DEDUP_REMOVED lines=17> */
[--C-:B------:R-:W-:Y:S02]  /*0840*/  SHF.R.U64 R7, R20, 0x10, R21.reuse ;  /* 0x0000001014077819 */ /* 0x100fe40000001215 */
[----:B------:R-:W-:Y:S02]  /*0850*/  ISETP.NE.U32.AND P1, PT, R10, RZ, PT ;  /* 0x000000ff0a00720c */ /* 0x000fe40003f25070 */
        /* <DEDUP_REMOVED lines=8> */
[----:B------:R-:W-:Y:S01]  /*08e0*/  ISETP.NE.U32.AND P0, PT, R6, RZ, PT ;  /* 0x000000ff0600720c */ /* 0x000fe20003f05070 */
[----:B------:R-:W-:Y:S01]  /*08f0*/  IMAD.MOV.U32 R6, RZ, RZ, R7 ;  /* 0x000000ffff067224 */ /* 0x000fe200078e0007 */
[----:B------:R-:W-:Y:S02]  /*0900*/  SHF.R.U64 R7, R10, 0x7, RZ ;  /* 0x000000070a077819 */ /* 0x000fe400000012ff */
[----:B------:R-:W-:-:S02]  /*0910*/  ISETP.NE.U32.AND.EX P1, PT, RZ, RZ, PT, P1 ;  /* 0x000000ffff00720c */ /* 0x000fc40003f25110 */
[----:B------:R-:W-:Y:S02]  /*0920*/  ISETP.NE.U32.AND P2, PT, R7, RZ, PT ;  /* 0x000000ff0700720c */ /* 0x000fe40003f45070 */
[----:B------:R-:W-:Y:S02]  /*0930*/  ISETP.NE.U32.AND.EX P0, PT, RZ, RZ, PT, P0 ;  /* 0x000000ffff00720c */ /* 0x000fe40003f05100 */
[----:B------:R-:W-:Y:S02]  /*0940*/  ISETP.NE.U32.AND.EX P2, PT, RZ, RZ, PT, P2 ;  /* 0x000000ffff00720c */ /* 0x000fe40003f45120 */
[----:B------:R-:W-:Y:S01]  /*0950*/  SHF.R.S32.HI R19, RZ, 0x18, R21 ;  /* 0x00000018ff137819 */ /* 0x000fe20000011415 */
[----:B0-----:R-:W-:Y:S01]  /*0960*/  FMUL.FTZ R32, R4, R5 ;  /* 0x0000000504207220 */ /* 0x001fe20000410000 */
[----:B------:R-:W-:Y:S02]  /*0970*/  SHF.R.S32.HI R8, RZ, 0x8, R8 ;  /* 0x00000008ff087819 */ /* 0x000fe40000011408 */
[----:B------:R-:W-:-:S02]  /*0980*/  SHF.R.S32.HI R6, RZ, 0x8, R6 ;  /* 0x00000008ff067819 */ /* 0x000fc40000011406 */
        /* <DEDUP_REMOVED lines=20> */
.L_x_1025:
[----:B------:R-:W0:Y:S02]  /*0ad0*/  LDC.64 R32, c[0x0][0x388] ;  /* 0x0000e200ff207b82 */ /* 0x000e240000000a00 */
[----:B0-----:R-:W-:-:S06]  /*0ae0*/  IMAD.WIDE R32, R5, 0x2, R32 ;  /* 0x0000000205207825 */ /* 0x001fcc00078e0220 */
[----:B------:R-:W5:Y:S02]  /*0af0*/  LDG.E.128 R32, desc[UR36][R32.64] ;  /* 0x0000002420207981 */ /* 0x000f64000c1e1d00 */
.L_x_1024:
[----:B------:R-:W-:Y:S05]  /*0b00*/  BSYNC.RECONVERGENT B0 ;  /* 0x0000000000007941 */ /* 0x000fea0003800200 */
.L_x_1023:
[----:B------:R-:W0:Y:S01]  /*0b10*/  LDCU.64 UR10, c[0x0][0x3a0] ;  /* 0x00007400ff0a77ac */ /* 0x000e220008000a00 */
[----:B------:R-:W1:Y:S01]  /*0b20*/  LDC.64 R6, c[0x0][0x418] ;  /* 0x00010600ff067b82 */ /* 0x000e620000000a00 */
[----:B------:R-:W-:Y:S01]  /*0b30*/  @!P3 IMAD R8, R2, UR8, R25 ;  /* 0x000000080208bc24 */ /* 0x000fe2000f8e0219 */
[----:B------:R-:W-:Y:S01]  /*0b40*/  CS2R R26, SRZ ;  /* 0x00000000001a7805 */ /* 0x000fe2000001ff00 */
[----:B------:R-:W2:Y:S01]  /*0b50*/  LDCU.64 UR4, c[0x0][0x390] ;  /* 0x00007200ff0477ac */ /* 0x000ea20008000a00 */
[----:B------:R-:W-:Y:S02]  /*0b60*/  CS2R R24, SRZ ;  /* 0x0000000000187805 */ /* 0x000fe4000001ff00 */
[----:B------:R-:W-:Y:S02]  /*0b70*/  CS2R R30, SRZ ;  /* 0x00000000001e7805 */ /* 0x000fe4000001ff00 */
[----:B------:R-:W-:Y:S01]  /*0b80*/  @!P3 SHF.L.U32 R8, R8, 0x3, RZ ;  /* 0x000000030808b819 */ /* 0x000fe200000006ff */
[----:B------:R-:W-:Y:S01]  /*0b90*/  VOTEU.ANY UP0, P4 ;  /* 0x0000000000ff7886 */ /* 0x000fe20002000100 */
[----:B------:R-:W3:Y:S01]  /*0ba0*/  @!P3 LDC.64 R4, c[0x0][0x3b8] ;  /* 0x0000ee00ff04bb82 */ /* 0x000ee20000000a00 */
[----:B------:R-:W-:Y:S01]  /*0bb0*/  UIMAD UR41, UR41, 0x90, URZ ;  /* 0x00000090292978a4 */ /* 0x000fe2000f8e02ff */
[----:B------:R-:W-:-:S02]  /*0bc0*/  CS2R R28, SRZ ;  /* 0x00000000001c7805 */ /* 0x000fc4000001ff00 */
[----:B------:R-:W-:Y:S01]  /*0bd0*/  PLOP3.LUT P0, PT, PT, PT, UP0, 0x40, 0x4 ;  /* 0x000000000004781c */ /* 0x000fe20003f0e808 */
[----:B------:R-:W-:Y:S02]  /*0be0*/  UISETP.NE.AND UP1, UPT, UR9, URZ, UPT ;  /* 0x000000ff0900728c */ /* 0x000fe4000bf25270 */
[----:B------:R-:W-:Y:S01]  /*0bf0*/  @!P3 IMAD R13, R23, UR41, R8 ;  /* 0x00000029170dbc24 */ /* 0x000fe2000f8e0208 */
[----:B------:R-:W-:Y:S02]  /*0c00*/  ISETP.GT.U32.OR P0, PT, R2, 0x1f, P0 ;  /* 0x0000001f0200780c */ /* 0x000fe40000704470 */
[----:B0-----:R-:W-:Y:S02]  /*0c10*/  ISETP.NE.U32.AND P1, PT, RZ, UR10, PT ;  /* 0x0000000aff007c0c */ /* 0x001fe4000bf25070 */
[----:B--2---:R-:W-:Y:S02]  /*0c20*/  ISETP.NE.U32.AND P2, PT, RZ, UR4, PT ;  /* 0x00000004ff007c0c */ /* 0x004fe4000bf45070 */
[----:B------:R-:W-:-:S02]  /*0c30*/  ISETP.NE.AND.EX P1, PT, RZ, UR11, PT, P1 ;  /* 0x0000000bff007c0c */ /* 0x000fc4000bf25310 */
[----:B-1----:R-:W-:Y:S02]  /*0c40*/  R2UR UR4, R7 ;  /* 0x00000000070472ca */ /* 0x002fe400000e0000 */
[----:B------:R-:W-:Y:S02]  /*0c50*/  ISETP.GT.U32.OR P1, PT, R2, 0x11, !P1 ;  /* 0x000000110200780c */ /* 0x000fe40004f24470 */
[----:B------:R-:W-:Y:S01]  /*0c60*/  ISETP.NE.U32.AND P4, PT, R6, RZ, PT ;  /* 0x000000ff0600720c */ /* 0x000fe20003f85070 */
[----:B------:R-:W0:Y:S01]  /*0c70*/  @!P0 LDC.64 R10, c[0x0][0x450] ;  /* 0x00011400ff0a8b82 */ /* 0x000e220000000a00 */
[----:B------:R-:W-:Y:S01]  /*0c80*/  ISETP.NE.OR P1, PT, RZ, UR9, P1 ;  /* 0x00000009ff007c0c */ /* 0x000fe20008f25670 */
[----:B---3--:R-:W-:Y:S01]  /*0c90*/  @!P3 IMAD.WIDE R4, R13, 0x2, R4 ;  /* 0x000000020d04b825 */ /* 0x008fe200078e0204 */
[----:B------:R-:W-:-:S04]  /*0ca0*/  ISETP.NE.AND.EX P2, PT, RZ, UR5, PT, P2 ;  /* 0x00000005ff007c0c */ /* 0x000fc8000bf45320 */
[----:B------:R1:W5:Y:S01]  /*0cb0*/  @!P3 LDG.E.128 R24, desc[UR36][R4.64] ;  /* 0x000000240418b981 */ /* 0x000362000c1e1d00 */
[----:B------:R-:W-:-:S04]  /*0cc0*/  ISETP.GT.U32.OR P2, PT, R2, 0x11, !P2 ;  /* 0x000000110200780c */ /* 0x000fc80005744470 */
[----:B------:R-:W-:Y:S01]  /*0cd0*/  VOTEU.ANY UP0, P4 ;  /* 0x0000000000ff7886 */ /* 0x000fe20002000100 */
[----:B------:R-:W-:Y:S01]  /*0ce0*/  UISETP.NE.AND.EX UP0, UPT, UR4, URZ, UPT, UP0 ;  /* 0x000000ff0400728c */ /* 0x000fe2000bf05300 */
[----:B------:R-:W2:Y:S08]  /*0cf0*/  @!P1 LDC.64 R6, c[0x0][0x3a0] ;  /* 0x0000e800ff069b82 */ /* 0x000eb00000000a00 */
[----:B------:R-:W3:Y:S02]  /*0d00*/  @!P2 LDC.64 R8, c[0x0][0x390] ;  /* 0x0000e400ff08ab82 */ /* 0x000ee40000000a00 */
[----:B------:R-:W4:Y:S01]  /*0d10*/  @UP0 LDCU.64 UR4, c[0x0][0x418] ;  /* 0x00008300ff0407ac */ /* 0x000f220008000a00 */
[----:B--2---:R-:W-:-:S05]  /*0d20*/  @!P1 IMAD.WIDE.U32 R6, R3, 0x2, R6 ;  /* 0x0000000203069825 */ /* 0x004fca00078e0006 */
[----:B------:R1:W5:Y:S01]  /*0d30*/  @!P1 LDG.E.128 R28, desc[UR36][R6.64] ;  /* 0x00000024061c9981 */ /* 0x000362000c1e1d00 */
[----:B0---4-:R-:W-:Y:S05]  /*0d40*/  BRA.U UP1, `(.L_x_1026) ;  /* 0x0000000101107547 */ /* 0x011fea000b800000 */
[----:B-----5:R-:W-:Y:S02]  /*0d50*/  HFMA2 R25, R25, 1, 1, R29 ;  /* 0x3c003c0019197831 */ /* 0x020fe4000000001d */
[----:B------:R-:W-:Y:S02]  /*0d60*/  HADD2 R24, R24, R28 ;  /* 0x0000001c18187230 */ /* 0x000fe40000000000 */
[----:B------:R-:W-:Y:S02]  /*0d70*/  HFMA2 R27, R27, 1, 1, R31 ;  /* 0x3c003c001b1b7831 */ /* 0x000fe4000000001f */
[----:B------:R-:W-:-:S07]  /*0d80*/  HADD2 R26, R26, R30 ;  /* 0x0000001e1a1a7230 */ /* 0x000fce0000000000 */
.L_x_1026:
[----:B------:R-:W-:Y:S01]  /*0d90*/  VOTEU.ALL UP2, P0 ;  /* 0x0000000000ff7886 */ /* 0x000fe20000040000 */
[----:B------:R-:W-:Y:S01]  /*0da0*/  PLOP3.LUT P3, PT, PT, PT, UP0, 0x80, 0x8 ;  /* 0x000000000008781c */ /* 0x000fe20003f6f008 */
[----:B------:R-:W-:Y:S01]  /*0db0*/  @UP0 UIMAD.WIDE.U32 UR4, UR7, 0x4, UR4 ;  /* 0x00000004070408a5 */ /* 0x000fe2000f8e0004 */
[----:B------:R-:W-:Y:S02]  /*0dc0*/  CS2R R22, SRZ ;  /* 0x0000000000167805 */ /* 0x000fe4000001ff00 */
[----:B------:R-:W-:Y:S01]  /*0dd0*/  CS2R R20, SRZ ;  /* 0x0000000000147805 */ /* 0x000fe2000001ff00 */
[----:B------:R-:W-:Y:S01]  /*0de0*/  @!UP2 UIMAD UR6, UR38, UR6, URZ ;  /* 0x000000062606a2a4 */ /* 0x000fe2000f8e02ff */
[----:B-1-3--:R-:W-:Y:S01]  /*0df0*/  @!P2 IMAD.WIDE.U32 R4, R3, 0x2, R8 ;  /* 0x000000020304a825 */ /* 0x00afe200078e0008 */
[----:B------:R-:W0:Y:S01]  /*0e00*/  LDC R15, c[0x0][0x400] ;  /* 0x00010000ff0f7b82 */ /* 0x000e220000000800 */
[----:B------:R-:W-:Y:S02]  /*0e10*/  MOV R13, UR5 ;  /* 0x00000005000d7c02 */ /* 0x000fe40008000f00 */
[----:B------:R-:W-:Y:S01]  /*0e20*/  IMAD.U32 R12, RZ, RZ, UR4 ;  /* 0x00000004ff0c7e24 */ /* 0x000fe2000f8e00ff */
[----:B------:R-:W2:Y:S01]  /*0e30*/  @!P2 LDG.E.128 R20, desc[UR36][R4.64] ;  /* 0x000000240414a981 */ /* 0x000ea2000c1e1d00 */
[----:B------:R-:W-:Y:S01]  /*0e40*/  IMAD.U32 R6, RZ, RZ, UR6 ;  /* 0x00000006ff067e24 */ /* 0x000fe2000f8e00ff */
[----:B------:R-:W1:Y:S03]  /*0e50*/  LDCU.U8 UR4, c[0x0][0x404] ;  /* 0x00008080ff0477ac */ /* 0x000e660008000000 */
[----:B------:R-:W-:Y:S01]  /*0e60*/  @!P0 IMAD R7, R6, 0x90, R3 ;  /* 0x0000009006078824 */ /* 0x000fe200078e0203 */
[----:B------:R-:W3:Y:S03]  /*0e70*/  @P3 LDG.E R12, desc[UR36][R12.64] ;  /* 0x000000240c0c3981 */ /* 0x000ee6000c1e1900 */
[----:B------:R-:W-:-:S05]  /*0e80*/  @!P0 IMAD.WIDE R6, R7, 0x2, R10 ;  /* 0x0000000207068825 */ /* 0x000fca00078e020a */
[----:B------:R-:W4:Y:S01]  /*0e90*/  @!P0 LDG.E.128 R8, desc[UR36][R6.64] ;  /* 0x0000002406088981 */ /* 0x000f22000c1e1d00 */
[----:B-1----:R-:W-:-:S04]  /*0ea0*/  ISETP.NE.AND P1, PT, RZ, UR4, PT ;  /* 0x00000004ff007c0c */ /* 0x002fc8000bf25270 */
[----:B0-----:R-:W-:Y:S01]  /*0eb0*/  ISETP.LT.OR P1, PT, R15, 0x1, P1 ;  /* 0x000000010f00780c */ /* 0x001fe20000f21670 */
        /* <DEDUP_REMOVED lines=27> */
[----:B------:R-:W-:-:S02]  /*1070*/  HADD2.F32 R17, -RZ, R34.H1_H1 ;  /* 0x30000022ff117230 */ /* 0x000fc40000004100 */
[----:B------:R-:W-:Y:S02]  /*1080*/  HADD2.F32 R21, -RZ, R26.H1_H1 ;  /* 0x3000001aff157230 */ /* 0x000fe40000004100 */
[----:B------:R-:W-:Y:S02]  /*1090*/  HADD2.F32 R15, -RZ, R34.H0_H0 ;  /* 0x20000022ff0f7230 */ /* 0x000fe40000004100 */
[----:B------:R-:W-:Y:S02]  /*10a0*/  HADD2.F32 R19, -RZ, R26.H0_H0 ;  /* 0x2000001aff137230 */ /* 0x000fe40000004100 */
[----:B------:R-:W-:Y:S02]  /*10b0*/  HADD2.F32 R23, -RZ, R35.H1_H1 ;  /* 0x30000023ff177230 */ /* 0x000fe40000004100 */
[--C-:B------:R-:W-:Y:S02]  /*10c0*/  HADD2.F32 R37, -RZ, R27.reuse.H1_H1 ;  /* 0x3000001bff257230 */ /* 0x100fe40000004100 */
        /* <DEDUP_REMOVED lines=8> */
[----:B------:R-:W-:Y:S01]  /*1150*/  I2FP.F32.S32 R0, UR4 ;  /* 0x0000000400007c45 */ /* 0x000fe20008201400 */
[----:B------:R-:W-:Y:S01]  /*1160*/  HADD2.F32 R27, -RZ, R27.H0_H0 ;  /* 0x2000001bff1b7230 */ /* 0x000fe20000004100 */
[----:B------:R-:W0:Y:S01]  /*1170*/  MUFU.EX2 R3, -R3 ;  /* 0x8000000300037308 */ /* 0x000e220000000800 */
[----:B------:R-:W-:-:S07]  /*1180*/  HADD2.F32 R35, -RZ, R35.H0_H0 ;  /* 0x20000023ff237230 */ /* 0x000fce0000004100 */
        /* <DEDUP_REMOVED lines=19> */
[C---:B-1----:R-:W-:Y:S01]  /*12c0*/  FMUL.FTZ R0, R4.reuse, R5 ;  /* 0x0000000504007220 */ /* 0x042fe20000410000 */
[----:B------:R-:W-:Y:S01]  /*12d0*/  FMUL.FTZ R7, R4, R6 ;  /* 0x0000000604077220 */ /* 0x000fe20000410000 */
[----:B------:R-:W-:-:S03]  /*12e0*/  HADD2.F32 R25, -RZ, R25.H0_H0 ;  /* 0x20000019ff197230 */ /* 0x000fc60000004100 */
[----:B------:R-:W1:Y:S01]  /*12f0*/  MUFU.COS R8, R14 ;  /* 0x0000000e00087308 */ /* 0x000e620000000000 */
[C---:B---3--:R-:W-:Y:S01]  /*1300*/  FMUL.FTZ R5, R3.reuse, R5 ;  /* 0x0000000503057220 */ /* 0x048fe20000410000 */
[C---:B------:R-:W-:Y:S01]  /*1310*/  FFMA.FTZ R0, R3.reuse, R32, -R0 ;  /* 0x0000002003007223 */ /* 0x040fe20000010800 */
[----:B------:R-:W-:Y:S02]  /*1320*/  FFMA.FTZ R7, R3, R24, -R7 ;  /* 0x0000001803077223 */ /* 0x000fe40000010807 */
[----:B------:R-:W-:-:S03]  /*1330*/  FFMA.FTZ R5, R4, R32, R5 ;  /* 0x0000002004057223 */ /* 0x000fc60000010005 */
[----:B------:R-:W2:Y:S02]  /*1340*/  MUFU.SIN R14, R9 ;  /* 0x00000009000e7308 */ /* 0x000ea40000000400 */
[----:B------:R-:W-:-:S06]  /*1350*/  F2FP.F16.F32.PACK_AB R32, R5, R0 ;  /* 0x000000000520723e */ /* 0x000fcc00000000ff */
[----:B------:R3:W4:Y:S08]  /*1360*/  MUFU.COS R12, R9 ;  /* 0x00000009000c7308 */ /* 0x0007300000000000 */
[----:B------:R-:W5:Y:S01]  /*1370*/  MUFU.SIN R20, R22 ;  /* 0x0000001600147308 */ /* 0x000f620000000400 */
[----:B---3--:R-:W-:Y:S01]  /*1380*/  FMUL.FTZ R9, R3, R6 ;  /* 0x0000000603097220 */ /* 0x008fe20000410000 */
[C---:B0-----:R-:W-:Y:S01]  /*1390*/  FMUL.FTZ R3, R10.reuse, R11 ;  /* 0x0000000b0a037220 */ /* 0x041fe20000410000 */
[----:B------:R-:W-:Y:S01]  /*13a0*/  FMUL.FTZ R6, R10, R13 ;  /* 0x0000000d0a067220 */ /* 0x000fe20000410000 */
[----:B-1----:R-:W-:Y:S01]  /*13b0*/  FMUL.FTZ R11, R8, R11 ;  /* 0x0000000b080b7220 */ /* 0x002fe20000410000 */
[----:B------:R-:W-:Y:S01]  /*13c0*/  FFMA.FTZ R24, R4, R24, R9 ;  /* 0x0000001804187223 */ /* 0x000fe20000010009 */
[C---:B------:R-:W-:Y:S01]  /*13d0*/  FMUL.FTZ R13, R8.reuse, R13 ;  /* 0x0000000d080d7220 */ /* 0x040fe20000410000 */
[C---:B------:R-:W-:Y:S01]  /*13e0*/  FFMA.FTZ R3, R8.reuse, R33, -R3 ;  /* 0x0000002108037223 */ /* 0x040fe20000010803 */
[----:B------:R-:W0:Y:S01]  /*13f0*/  MUFU.COS R18, R22 ;  /* 0x0000001600127308 */ /* 0x000e220000000000 */
        /* <DEDUP_REMOVED lines=11> */
[C---:B------:R-:W-:Y:S01]  /*14b0*/  FFMA.FTZ R34, R14.reuse, R15, R17 ;  /* 0x0000000f0e227223 */ /* 0x040fe20000010011 */
[----:B------:R-:W-:Y:S01]  /*14c0*/  FFMA.FTZ R21, R14, R19, R21 ;  /* 0x000000130e157223 */ /* 0x000fe20000010015 */
[----:B------:R-:W-:-:S02]  /*14d0*/  F2FP.F16.F32.PACK_AB R24, R24, R7 ;  /* 0x000000071818723e */ /* 0x000fc400000000ff */
[----:B------:R-:W-:Y:S01]  /*14e0*/  F2FP.F16.F32.PACK_AB R33, R4, R3 ;  /* 0x000000030421723e */ /* 0x000fe200000000ff */
[C---:B0-----:R-:W-:Y:S01]  /*14f0*/  FMUL.FTZ R23, R18.reuse, R23 ;  /* 0x0000001712177220 */ /* 0x041fe20000410000 */
[C---:B------:R-:W-:Y:S01]  /*1500*/  FMUL.FTZ R37, R18.reuse, R37 ;  /* 0x0000002512257220 */ /* 0x040fe20000410000 */
[C---:B------:R-:W-:Y:S01]  /*1510*/  FFMA.FTZ R12, R18.reuse, R27, -R12 ;  /* 0x0000001b120c7223 */ /* 0x040fe2000001080c */
[-C--:B------:R-:W-:Y:S01]  /*1520*/  FFMA.FTZ R11, R18, R35.reuse, -R11 ;  /* 0x00000023120b7223 */ /* 0x080fe2000001080b */
[C---:B------:R-:W-:Y:S01]  /*1530*/  FFMA.FTZ R10, R20.reuse, R35, R23 ;  /* 0x00000023140a7223 */ /* 0x040fe20000010017 */
[----:B------:R-:W-:Y:S01]  /*1540*/  FFMA.FTZ R27, R20, R27, R37 ;  /* 0x0000001b141b7223 */ /* 0x000fe20000010025 */
[----:B------:R-:W-:Y:S02]  /*1550*/  F2FP.F16.F32.PACK_AB R25, R25, R6 ;  /* 0x000000061919723e */ /* 0x000fe400000000ff */
[----:B------:R-:W-:Y:S02]  /*1560*/  F2FP.F16.F32.PACK_AB R34, R34, R9 ;  /* 0x000000092222723e */ /* 0x000fe400000000ff */
[----:B------:R-:W-:-:S02]  /*1570*/  F2FP.F16.F32.PACK_AB R26, R21, R8 ;  /* 0x00000008151a723e */ /* 0x000fc400000000ff */
[----:B------:R-:W-:Y:S02]  /*1580*/  F2FP.F16.F32.PACK_AB R35, R10, R11 ;  /* 0x0000000b0a23723e */ /* 0x000fe400000000ff */
[----:B------:R-:W-:Y:S01]  /*1590*/  F2FP.F16.F32.PACK_AB R27, R27, R12 ;  /* 0x0000000c1b1b723e */ /* 0x000fe200000000ff */
[----:B------:R-:W-:Y:S06]  /*15a0*/  BRA `(.L_x_1030) ;  /* 0x0000001800347947 */ /* 0x000fec0003800000 */
.L_x_1029:
[----:B------:R-:W-:-:S13]  /*15b0*/  ISETP.GE.AND P0, PT, R0, R15, PT ;  /* 0x0000000f0000720c */ /* 0x000fda0003f06270 */
[----:B------:R-:W-:Y:S05]  /*15c0*/  @P0 BRA `(.L_x_1030) ;  /* 0x00000018002c0947 */ /* 0x000fea0003800000 */
[----:B------:R-:W-:Y:S01]  /*15d0*/  I2FP.F32.U32 R15, R15 ;  /* 0x0000000f000f7245 */ /* 0x000fe20000201000 */
[C---:B------:R-:W-:Y:S01]  /*15e0*/  VIADD R5, R0.reuse, 0x2 ;  /* 0x0000000200057836 */ /* 0x040fe20000000000 */
[----:B------:R-:W-:Y:S01]  /*15f0*/  I2FP.F32.U32 R3, R0 ;  /* 0x0000000000037245 */ /* 0x000fe20000201000 */
[C---:B------:R-:W-:Y:S01]  /*1600*/  VIADD R6, R0.reuse, 0x4 ;  /* 0x0000000400067836 */ /* 0x040fe20000000000 */
[----:B------:R-:W0:Y:S01]  /*1610*/  MUFU.RCP R4, R15 ;  /* 0x0000000f00047308 */ /* 0x000e220000001000 */
[----:B------:R-:W-:Y:S01]  /*1620*/  IADD3 R0, PT, PT, R0, 0x6, RZ ;  /* 0x0000000600007810 */ /* 0x000fe20007ffe0ff */
[----:B------:R-:W-:Y:S01]  /*1630*/  UIADD3 UR4, UPT, UPT, -UR39, UR9, URZ ;  /* 0x0000000927047290 */ /* 0x000fe2000fffe1ff */
[----:B------:R-:W-:Y:S01]  /*1640*/  I2FP.F32.U32 R5, R5 ;  /* 0x0000000500057245 */ /* 0x000fe20000201000 */
[----:B------:R-:W-:Y:S01]  /*1650*/  HADD2.F32 R18, -RZ, R35.H1_H1 ;  /* 0x30000023ff127230 */ /* 0x000fe20000004100 */
[----:B------:R-:W-:Y:S02]  /*1660*/  I2FP.F32.U32 R7, R6 ;  /* 0x0000000600077245 */ /* 0x000fe40000201000 */
[----:B------:R-:W-:-:S02]  /*1670*/  I2FP.F32.U32 R9, R0 ;  /* 0x0000000000097245 */ /* 0x000fc40000201000 */
[----:B------:R-:W-:Y:S01]  /*1680*/  I2FP.F32.S32 R0, UR4 ;  /* 0x0000000400007c45 */ /* 0x000fe20008201400 */
[-C--:B0-----:R-:W-:Y:S01]  /*1690*/  FMUL.FTZ R3, R3, R4.reuse ;  /* 0x0000000403037220 */ /* 0x081fe20000410000 */
[-C--:B------:R-:W-:Y:S01]  /*16a0*/  FMUL.FTZ R5, R5, R4.reuse ;  /* 0x0000000405057220 */ /* 0x080fe20000410000 */
[-C--:B------:R-:W-:Y:S01]  /*16b0*/  FMUL.FTZ R7, R7, R4.reuse ;  /* 0x0000000407077220 */ /* 0x080fe20000410000 */
        /* <DEDUP_REMOVED lines=15> */
[----:B------:R-:W-:Y:S01]  /*17b0*/  FMUL.RZ R10, R9, 0.15915493667125701904 ;  /* 0x3e22f983090a7820 */ /* 0x000fe2000040c000 */
[--C-:B------:R-:W-:Y:S02]  /*17c0*/  HADD2.F32 R9, -RZ, R33.reuse.H1_H1 ;  /* 0x30000021ff097230 */ /* 0x100fe40000004100 */
[----:B------:R1:W2:Y:S01]  /*17d0*/  MUFU.COS R4, R3 ;  /* 0x0000000300047308 */ /* 0x0002a20000000000 */
[----:B0-----:R-:W-:Y:S01]  /*17e0*/  FMUL.FTZ R13, R0, R13 ;  /* 0x0000000d000d7220 */ /* 0x001fe20000410000 */
[--C-:B------:R-:W-:Y:S02]  /*17f0*/  HADD2.F32 R0, -RZ, R32.reuse.H1_H1 ;  /* 0x30000020ff007230 */ /* 0x100fe40000004100 */
[----:B------:R-:W-:Y:S02]  /*1800*/  HADD2.F32 R32, -RZ, R32.H0_H0 ;  /* 0x20000020ff207230 */ /* 0x000fe40000004100 */
[----:B------:R-:W-:Y:S01]  /*1810*/  FMUL.RZ R14, R13, 0.15915493667125701904 ;  /* 0x3e22f9830d0e7820 */ /* 0x000fe2000040c000 */
[----:B------:R-:W-:Y:S01]  /*1820*/  HADD2.F32 R13, -RZ, R34.H1_H1 ;  /* 0x30000022ff0d7230 */ /* 0x000fe20000004100 */
[----:B------:R-:W-:Y:S01]  /*1830*/  MUFU.SIN R8, R6 ;  /* 0x0000000600087308 */ /* 0x000fe20000000400 */
[----:B-1----:R-:W-:Y:S01]  /*1840*/  FMUL.FTZ R3, R5, R0 ;  /* 0x0000000005037220 */ /* 0x002fe20000410000 */
[----:B------:R-:W-:-:S02]  /*1850*/  HADD2.F32 R33, -RZ, R33.H0_H0 ;  /* 0x20000021ff217230 */ /* 0x000fc40000004100 */
[----:B------:R-:W-:-:S04]  /*1860*/  HADD2.F32 R34, -RZ, R34.H0_H0 ;  /* 0x20000022ff227230 */ /* 0x000fc80000004100 */
[----:B------:R-:W0:Y:S01]  /*1870*/  MUFU.SIN R12, R10 ;  /* 0x0000000a000c7308 */ /* 0x000e220000000400 */
[C---:B--2---:R-:W-:Y:S01]  /*1880*/  FMUL.FTZ R0, R4.reuse, R0 ;  /* 0x0000000004007220 */ /* 0x044fe20000410000 */
[----:B------:R-:W-:-:S03]  /*1890*/  FFMA.FTZ R3, R4, R32, -R3 ;  /* 0x0000002004037223 */ /* 0x000fc60000010803 */
[----:B------:R-:W-:-:S03]  /*18a0*/  FFMA.FTZ R32, R5, R32, R0 ;  /* 0x0000002005207223 */ /* 0x000fc60000010000 */
[----:B------:R-:W1:Y:S02]  /*18b0*/  MUFU.SIN R17, R14 ;  /* 0x0000000e00117308 */ /* 0x000e640000000400 */
[----:B------:R-:W-:-:S06]  /*18c0*/  F2FP.F16.F32.PACK_AB R32, R32, R3 ;  /* 0x000000032020723e */ /* 0x000fcc00000000ff */
[----:B------:R2:W3:Y:S01]  /*18d0*/  MUFU.COS R7, R6 ;  /* 0x0000000600077308 */ /* 0x0004e20000000000 */
[----:B0-----:R-:W-:-:S07]  /*18e0*/  FMUL.FTZ R0, R12, R13 ;  /* 0x0000000d0c007220 */ /* 0x001fce0000410000 */
[----:B------:R0:W4:Y:S01]  /*18f0*/  MUFU.COS R11, R10 ;  /* 0x0000000a000b7308 */ /* 0x0001220000000000 */
[----:B--2---:R-:W-:Y:S01]  /*1900*/  FMUL.FTZ R6, R8, R9 ;  /* 0x0000000908067220 */ /* 0x004fe20000410000 */
[----:B-1----:R-:W-:-:S06]  /*1910*/  FMUL.FTZ R4, R17, R18 ;  /* 0x0000001211047220 */ /* 0x002fcc0000410000 */
[----:B------:R-:W1:Y:S01]  /*1920*/  MUFU.COS R15, R14 ;  /* 0x0000000e000f7308 */ /* 0x000e620000000000 */
[----:B0-----:R-:W-:Y:S02]  /*1930*/  HADD2.F32 R10, -RZ, R35.H0_H0 ;  /* 0x20000023ff0a7230 */ /* 0x001fe40000004100 */
[C---:B---3--:R-:W-:Y:S01]  /*1940*/  FMUL.FTZ R9, R7.reuse, R9 ;  /* 0x0000000907097220 */ /* 0x048fe20000410000 */
[----:B------:R-:W-:-:S03]  /*1950*/  FFMA.FTZ R6, R7, R33, -R6 ;  /* 0x0000002107067223 */ /* 0x000fc60000010806 */
[----:B------:R-:W-:Y:S01]  /*1960*/  FFMA.FTZ R33, R8, R33, R9 ;  /* 0x0000002108217223 */ /* 0x000fe20000010009 */
[C---:B----4-:R-:W-:Y:S01]  /*1970*/  FMUL.FTZ R13, R11.reuse, R13 ;  /* 0x0000000d0b0d7220 */ /* 0x050fe20000410000 */
[----:B------:R-:W-:-:S03]  /*1980*/  FFMA.FTZ R0, R11, R34, -R0 ;  /* 0x000000220b007223 */ /* 0x000fc60000010800 */
[----:B------:R-:W-:Y:S01]  /*1990*/  F2FP.F16.F32.PACK_AB R33, R33, R6 ;  /* 0x000000062121723e */ /* 0x000fe200000000ff */
[----:B------:R-:W-:Y:S01]  /*19a0*/  FFMA.FTZ R13, R12, R34, R13 ;  /* 0x000000220c0d7223 */ /* 0x000fe2000001000d */
[C---:B-1----:R-:W-:Y:S01]  /*19b0*/  FMUL.FTZ R18, R15.reuse, R18 ;  /* 0x000000120f127220 */ /* 0x042fe20000410000 */
[----:B------:R-:W-:-:S03]  /*19c0*/  FFMA.FTZ R4, R15, R10, -R4 ;  /* 0x0000000a0f047223 */ /* 0x000fc60000010804 */
[----:B------:R-:W-:Y:S01]  /*19d0*/  F2FP.F16.F32.PACK_AB R34, R13, R0 ;  /* 0x000000000d22723e */ /* 0x000fe200000000ff */
[----:B------:R-:W-:-:S05]  /*19e0*/  FFMA.FTZ R35, R17, R10, R18 ;  /* 0x0000000a11237223 */ /* 0x000fca0000010012 */
[----:B------:R-:W-:Y:S01]  /*19f0*/  F2FP.F16.F32.PACK_AB R35, R35, R4 ;  /* 0x000000042323723e */ /* 0x000fe200000000ff */
[----:B------:R-:W-:Y:S06]  /*1a00*/  BRA `(.L_x_1030) ;  /* 0x00000014001c7947 */ /* 0x000fec0003800000 */
.L_x_1028:
        /* <DEDUP_REMOVED lines=13> */
[----:B0-----:R-:W-:Y:S01]  /*1ae0*/  MOV R4, RZ ;  /* 0x000000ff00047202 */ /* 0x001fe20000000f00 */
[----:B-1----:R-:W-:-:S04]  /*1af0*/  IMAD.MOV R7, RZ, RZ, -R5 ;  /* 0x000000ffff077224 */ /* 0x002fc800078e0a05 */
        /* <DEDUP_REMOVED lines=13> */
[----:B------:R-:W-:Y:S01]  /*1bd0*/  @!P2 IMAD.MOV R18, RZ, RZ, -R18 ;  /* 0x000000ffff12a224 */ /* 0x000fe200078e0a12 */
[----:B------:R-:W-:Y:S02]  /*1be0*/  @!P1 LOP3.LUT R18, RZ, R17, RZ, 0x33, !PT ;  /* 0x00000011ff129212 */ /* 0x000fe400078e33ff */
[----:B------:R-:W-:Y:S02]  /*1bf0*/  ISETP.LT.U32.AND P1, PT, R2, 0x20, !P0 ;  /* 0x000000200200780c */ /* 0x000fe40004721070 */
[----:B------:R-:W-:Y:S02]  /*1c00*/  LOP3.LUT P0, RZ, R17, 0x7, RZ, 0xc0, !PT ;  /* 0x0000000711ff7812 */ /* 0x000fe4000780c0ff */
[----:B------:R-:W-:Y:S02]  /*1c10*/  IADD3 R19, PT, PT, -R18, RZ, RZ ;  /* 0x000000ff12137210 */ /* 0x000fe40007ffe1ff */
[----:B------:R-:W-:-:S03]  /*1c20*/  P2R R22, PR, RZ, 0x2 ;  /* 0x00000002ff167803 */ /* 0x000fc60000000000 */
[----:B------:R-:W-:-:S06]  /*1c30*/  IMAD R19, R17, R19, R0 ;  /* 0x0000001311137224 */ /* 0x000fcc00078e0200 */
[----:B------:R-:W-:Y:S05]  /*1c40*/  @!P0 BRA `(.L_x_1031) ;  /* 0x0000000000408947 */ /* 0x000fea0003800000 */
[----:B------:R-:W-:Y:S01]  /*1c50*/  MOV R0, 0x0 ;  /* 0x0000000000007802 */ /* 0x000fe20000000f00 */
[----:B------:R-:W0:Y:S01]  /*1c60*/  LDCU.64 UR4, c[0x4][0xc8] ;  /* 0x01001900ff0477ac */ /* 0x000e220008000a00 */
[----:B------:R-:W-:Y:S02]  /*1c70*/  HFMA2 R13, -RZ, RZ, 0, 0 ;  /* 0x00000000ff0d7431 */ /* 0x000fe400000001ff */
[----:B------:R-:W-:Y:S01]  /*1c80*/  IMAD.MOV.U32 R8, RZ, RZ, 0x53f ;  /* 0x0000053fff087424 */ /* 0x000fe200078e00ff */
[----:B------:R1:W2:Y:S01]  /*1c90*/  LDC.64 R14, c[0x4][R0] ;  /* 0x01000000000e7b82 */ /* 0x0002a20000000a00 */
[----:B------:R-:W3:Y:S01]  /*1ca0*/  LDCU.64 UR6, c[0x4][0xd0] ;  /* 0x01001a00ff0677ac */ /* 0x000ee20008000a00 */
[----:B------:R-:W-:Y:S01]  /*1cb0*/  IMAD.MOV.U32 R12, RZ, RZ, 0x1 ;  /* 0x00000001ff0c7424 */ /* 0x000fe200078e00ff */
[----:B------:R-:W4:Y:S01]  /*1cc0*/  LDCU.64 UR8, c[0x4][0x98] ;  /* 0x01001300ff0877ac */ /* 0x000f220008000a00 */
[----:B0-----:R-:W-:Y:S02]  /*1cd0*/  IMAD.U32 R4, RZ, RZ, UR4 ;  /* 0x00000004ff047e24 */ /* 0x001fe4000f8e00ff */
[----:B------:R-:W-:Y:S01]  /*1ce0*/  IMAD.U32 R5, RZ, RZ, UR5 ;  /* 0x00000005ff057e24 */ /* 0x000fe2000f8e00ff */
[----:B---3--:R-:W-:Y:S01]  /*1cf0*/  MOV R6, UR6 ;  /* 0x0000000600067c02 */ /* 0x008fe20008000f00 */
[----:B------:R-:W-:-:S02]  /*1d00*/  IMAD.U32 R7, RZ, RZ, UR7 ;  /* 0x00000007ff077e24 */ /* 0x000fc4000f8e00ff */
[----:B----4-:R-:W-:Y:S01]  /*1d10*/  IMAD.U32 R10, RZ, RZ, UR8 ;  /* 0x00000008ff0a7e24 */ /* 0x010fe2000f8e00ff */
[----:B-1----:R-:W-:-:S07]  /*1d20*/  MOV R11, UR9 ;  /* 0x00000009000b7c02 */ /* 0x002fce0008000f00 */
[----:B------:R-:W-:-:S07]  /*1d30*/  LEPC R20, `(.L_x_1031) ;  /* 0x000000001014794e */ /* 0x000fce0000000000 */
[----:B--2---:R-:W-:Y:S05]  /*1d40*/  CALL.ABS.NOINC R14 ;  /* 0x000000000e007343 */ /* 0x004fea0003c00000 */
.L_x_1031:
[----:B------:R-:W0:Y:S01]  /*1d50*/  S2R R3, SR_CgaCtaId ;  /* 0x0000000000037919 */ /* 0x000e220000008800 */
[----:B------:R-:W1:Y:S01]  /*1d60*/  LDC R11, c[0x0][0x400] ;  /* 0x00010000ff0b7b82 */ /* 0x000e620000000800 */
[----:B------:R-:W-:Y:S02]  /*1d70*/  ISETP.NE.AND P6, PT, R22, RZ, PT ;  /* 0x000000ff1600720c */ /* 0x000fe40003fc5270 */
[----:B------:R-:W-:-:S05]  /*1d80*/  MOV R0, 0x400 ;  /* 0x0000040000007802 */ /* 0x000fca0000000f00 */
[----:B------:R-:W-:-:S05]  /*1d90*/  VIADD R0, R0, 0x410 ;  /* 0x0000041000007836 */ /* 0x000fca0000000000 */
[----:B0-----:R-:W-:-:S05]  /*1da0*/  LEA R0, R3, R0, 0x18 ;  /* 0x0000000003007211 */ /* 0x001fca00078ec0ff */
[----:B-1----:R-:W-:Y:S01]  /*1db0*/  IMAD R3, R11, 0x2, R0 ;  /* 0x000000020b037824 */ /* 0x002fe200078e0200 */
[----:B------:R-:W-:Y:S06]  /*1dc0*/  @!P6 BRA `(.L_x_1032) ;  /* 0x00000000001ce947 */ /* 0x000fec0003800000 */
[----:B------:R-:W0:Y:S01]  /*1dd0*/  LDCU UR4, c[0x0][0x40c] ;  /* 0x00008180ff0477ac */ /* 0x000e220008000800 */
[----:B------:R-:W-:-:S05]  /*1de0*/  IMAD R5, R17, R18, R19 ;  /* 0x0000001211057224 */ /* 0x000fca00078e0213 */
[----:B------:R-:W-:-:S05]  /*1df0*/  LEA R4, R5, R0, 0x1 ;  /* 0x0000000005047211 */ /* 0x000fca00078e08ff */
[----:B------:R1:W-:Y:S01]  /*1e00*/  STS.128 [R4], R32 ;  /* 0x0000002004007388 */ /* 0x0003e20000000c00 */
[----:B0-----:R-:W-:-:S13]  /*1e10*/  ISETP.NE.AND P0, PT, RZ, UR4, PT ;  /* 0x00000004ff007c0c */ /* 0x001fda000bf05270 */
[----:B------:R-:W-:-:S05]  /*1e20*/  @!P0 IMAD R5, R5, 0x2, R3 ;  /* 0x0000000205058824 */ /* 0x000fca00078e0203 */
[----:B------:R1:W-:Y:S02]  /*1e30*/  @!P0 STS.128 [R5], R24 ;  /* 0x0000001805008388 */ /* 0x0003e40000000c00 */
.L_x_1032:
        /* <DEDUP_REMOVED lines=28> */
[----:B------:R-:W-:Y:S02]  /*2000*/  BSSY.RECONVERGENT B2, `(.L_x_1037) ;  /* 0x0000070000027945 */ /* 0x000fe40003800200 */
[----:B------:R-:W-:Y:S01]  /*2010*/  IMAD R7, R17, 0x2, R6 ;  /* 0x0000000211077824 */ /* 0x000fe200078e0206 */
[----:B------:R-:W0:Y:S01]  /*2020*/  LDS.64 R20, [R6] ;  /* 0x0000000006147984 */ /* 0x000e220000000a00 */
[----:B------:R-:W-:-:S03]  /*2030*/  LEA.HI R8, R8, R9, RZ, 0x2 ;  /* 0x0000000908087211 */ /* 0x000fc600078f10ff */
[----:B------:R-:W1:Y:S01]  /*2040*/  LDS.64 R22, [R7] ;  /* 0x0000000007167984 */ /* 0x000e620000000a00 */
[----:B------:R-:W-:-:S04]  /*2050*/  SHF.L.U32 R8, R8, 0x1, RZ ;  /* 0x0000000108087819 */ /* 0x000fc800000006ff */
        /* <DEDUP_REMOVED lines=14> */
[C---:B------:R-:W-:Y:S01]  /*2140*/  VIADD R11, R13.reuse, 0x4 ;  /* 0x000000040d0b7836 */ /* 0x040fe20000000000 */
[----:B------:R0:W1:Y:S01]  /*2150*/  MUFU.RCP R12, R9 ;  /* 0x00000009000c7308 */ /* 0x0000620000001000 */
[----:B------:R-:W-:Y:S01]  /*2160*/  VIADD R14, R14, -UR39 ;  /* 0x800000270e0e7c36 */ /* 0x000fe20008000000 */
        /* <DEDUP_REMOVED lines=11> */
[----:B------:R-:W-:Y:S02]  /*2220*/  HADD2.F32 R33, -RZ, R25.H1_H1 ;  /* 0x30000019ff217230 */ /* 0x000fe40000004100 */
        /* <DEDUP_REMOVED lines=63> */
[CC--:B------:R-:W-:Y:S01]  /*2620*/  FMUL.FTZ R24, R44.reuse, R32.reuse ;  /* 0x000000202c187220 */ /* 0x0c0fe20000410000 */
        /* <DEDUP_REMOVED lines=13> */
.L_x_1038:
[----:B------:R-:W-:Y:S05]  /*2700*/  BSYNC.RECONVERGENT B2 ;  /* 0x0000000000027941 */ /* 0x000fea0003800200 */
.L_x_1037:
        /* <DEDUP_REMOVED lines=15> */
[----:B------:R0:W-:Y:S01]  /*2800*/  STS.64 [R7], R10 ;  /* 0x0000000a07007388 */ /* 0x0001e20000000a00 */
[----:B------:R-:W-:Y:S05]  /*2810*/  BRA `(.L_x_1039) ;  /* 0x0000000400207947 */ /* 0x000fea0003800000 */
.L_x_1036:
[----:B------:R-:W-:-:S04]  /*2820*/  SHF.R.S32.HI R6, RZ, 0x1f, R9 ;  /* 0x0000001fff067819 */ /* 0x000fc80000011409 */
[----:B------:R-:W-:-:S04]  /*2830*/  LEA.HI R6, R6, R9, RZ, 0x2 ;  /* 0x0000000906067211 */ /* 0x000fc800078f10ff */
[----:B------:R-:W-:-:S04]  /*2840*/  SHF.L.U32 R6, R6, 0x1, RZ ;  /* 0x0000000106067819 */ /* 0x000fc800000006ff */
[----:B------:R-:W-:-:S04]  /*2850*/  LOP3.LUT R10, R6, 0xfffffff8, RZ, 0xc0, !PT ;  /* 0xfffffff8060a7812 */ /* 0x000fc800078ec0ff */
[----:B------:R-:W-:-:S13]  /*2860*/  ISETP.GE.AND P0, PT, R10, R11, PT ;  /* 0x0000000b0a00720c */ /* 0x000fda0003f06270 */
[----:B------:R-:W-:Y:S05]  /*2870*/  @P0 BRA `(.L_x_1039) ;  /* 0x0000000400080947 */ /* 0x000fea0003800000 */
[----:B------:R-:W-:Y:S01]  /*2880*/  I2FP.F32.S32 R11, R11 ;  /* 0x0000000b000b7245 */ /* 0x000fe20000201400 */
[C---:B------:R-:W-:Y:S01]  /*2890*/  VIADD R7, R10.reuse, 0x2 ;  /* 0x000000020a077836 */ /* 0x040fe20000000000 */
[----:B------:R-:W-:Y:S01]  /*28a0*/  I2FP.F32.S32 R6, R10 ;  /* 0x0000000a00067245 */ /* 0x000fe20000201400 */
[----:B------:R-:W-:Y:S01]  /*28b0*/  HADD2.F32 R36, -RZ, R33.H1_H1 ;  /* 0x30000021ff247230 */ /* 0x000fe20000004100 */
[----:B------:R-:W0:Y:S01]  /*28c0*/  MUFU.RCP R15, R11 ;  /* 0x0000000b000f7308 */ /* 0x000e220000001000 */
[----:B------:R-:W-:Y:S01]  /*28d0*/  IADD3 R9, PT, PT, R10, 0x6, RZ ;  /* 0x000000060a097810 */ /* 0x000fe20007ffe0ff */
[----:B------:R-:W-:Y:S01]  /*28e0*/  HADD2.F32 R23, -RZ, R32.H0_H0 ;  /* 0x20000020ff177230 */ /* 0x000fe20000004100 */
[----:B------:R-:W-:Y:S01]  /*28f0*/  I2FP.F32.S32 R8, R7 ;  /* 0x0000000700087245 */ /* 0x000fe20000201400 */
[--C-:B------:R-:W-:Y:S01]  /*2900*/  HADD2.F32 R37, -RZ, R35.reuse.H1_H1 ;  /* 0x30000023ff257230 */ /* 0x100fe20000004100 */
[----:B------:R-:W-:Y:S01]  /*2910*/  I2FP.F32.S32 R9, R9 ;  /* 0x0000000900097245 */ /* 0x000fe20000201400 */
[----:B------:R-:W-:-:S02]  /*2920*/  HADD2.F32 R38, -RZ, R35.H0_H0 ;  /* 0x20000023ff267230 */ /* 0x000fc40000004100 */
[-C--:B0-----:R-:W-:Y:S01]  /*2930*/  FMUL.FTZ R6, R6, R15.reuse ;  /* 0x0000000f06067220 */ /* 0x081fe20000410000 */
[-C--:B------:R-:W-:Y:S01]  /*2940*/  FMUL.FTZ R8, R8, R15.reuse ;  /* 0x0000000f08087220 */ /* 0x080fe20000410000 */
[-C--:B------:R-:W-:Y:S02]  /*2950*/  FMUL.FTZ R9, R9, R15.reuse ;  /* 0x0000000f09097220 */ /* 0x080fe40000410000 */
[----:B------:R-:W-:Y:S01]  /*2960*/  FMUL.FTZ R7, R6, 13.28771209716796875 ;  /* 0x41549a7806077820 */ /* 0x000fe20000410000 */
[----:B------:R-:W-:Y:S02]  /*2970*/  VIADD R6, R10, 0x4 ;  /* 0x000000040a067836 */ /* 0x000fe40000000000 */
[----:B------:R-:W-:Y:S01]  /*2980*/  FMUL.FTZ R8, R8, 13.28771209716796875 ;  /* 0x41549a7808087820 */ /* 0x000fe20000410000 */
[----:B------:R-:W-:Y:S02]  /*2990*/  FMUL.FTZ R12, R9, 13.28771209716796875 ;  /* 0x41549a78090c7820 */ /* 0x000fe40000410000 */
[----:B------:R-:W-:Y:S01]  /*29a0*/  I2FP.F32.S32 R6, R6 ;  /* 0x0000000600067245 */ /* 0x000fe20000201400 */
[----:B------:R-:W0:Y:S04]  /*29b0*/  MUFU.EX2 R7, -R7 ;  /* 0x8000000700077308 */ /* 0x000e280000000800 */
[----:B------:R-:W-:-:S04]  /*29c0*/  FMUL.FTZ R6, R6, R15 ;  /* 0x0000000f06067220 */ /* 0x000fc80000410000 */
[----:B------:R-:W-:Y:S01]  /*29d0*/  FMUL.FTZ R11, R6, 13.28771209716796875 ;  /* 0x41549a78060b7820 */ /* 0x000fe20000410000 */
[----:B------:R-:W1:Y:S01]  /*29e0*/  MUFU.EX2 R13, -R8 ;  /* 0x80000008000d7308 */ /* 0x000e620000000800 */
[----:B------:R-:W-:-:S07]  /*29f0*/  I2FP.F32.S32 R6, R14 ;  /* 0x0000000e00067245 */ /* 0x000fce0000201400 */
        /* <DEDUP_REMOVED lines=42> */
.L_x_1039:
[----:B------:R-:W-:Y:S05]  /*2ca0*/  BSYNC.RECONVERGENT B1 ;  /* 0x0000000000017941 */ /* 0x000fea0003800200 */
.L_x_1035:
        /* <DEDUP_REMOVED lines=16> */
.L_x_1034:
[----:B------:R-:W-:Y:S05]  /*2db0*/  BSYNC.RECONVERGENT B0 ;  /* 0x0000000000007941 */ /* 0x000fea0003800200 */
.L_x_1033:
[----:B------:R-:W-:Y:S06]  /*2dc0*/  BAR.SYNC.DEFER_BLOCKING 0x0 ;  /* 0x0000000000007b1d */ /* 0x000fec0000010000 */
[----:B------:R-:W-:Y:S04]  /*2dd0*/  BSSY.RECONVERGENT B0, `(.L_x_1040) ;  /* 0x0000009000007945 */ /* 0x000fe80003800200 */
[----:B------:R-:W-:Y:S05]  /*2de0*/  @!P6 BRA `(.L_x_1041) ;  /* 0x00000000001ce947 */ /* 0x000fea0003800000 */
[----:B------:R-:W2:Y:S01]  /*2df0*/  LDCU UR4, c[0x0][0x40c] ;  /* 0x00008180ff0477ac */ /* 0x000ea20008000800 */
[----:B------:R-:W-:-:S04]  /*2e00*/  IMAD R17, R17, R18, R19 ;  /* 0x0000001211117224 */ /* 0x000fc800078e0213 */
[----:B------:R-:W-:-:S05]  /*2e10*/  IMAD R0, R17, 0x2, R0 ;  /* 0x0000000211007824 */ /* 0x000fca00078e0200 */
[----:B-1----:R3:W4:Y:S01]  /*2e20*/  LDS.128 R32, [R0] ;  /* 0x0000000000207984 */ /* 0x0027220000000c00 */
[----:B--2---:R-:W-:-:S13]  /*2e30*/  ISETP.NE.AND P0, PT, RZ, UR4, PT ;  /* 0x00000004ff007c0c */ /* 0x004fda000bf05270 */
[----:B------:R-:W-:-:S05]  /*2e40*/  @!P0 LEA R3, R17, R3, 0x1 ;  /* 0x0000000311038211 */ /* 0x000fca00078e08ff */
[----:B------:R3:W2:Y:S02]  /*2e50*/  @!P0 LDS.128 R24, [R3] ;  /* 0x0000000003188984 */ /* 0x0006a40000000c00 */
.L_x_1041:
[----:B------:R-:W-:Y:S05]  /*2e60*/  BSYNC.RECONVERGENT B0 ;  /* 0x0000000000007941 */ /* 0x000fea0003800200 */
.L_x_1040:
[----:B------:R-:W-:Y:S06]  /*2e70*/  BAR.SYNC.DEFER_BLOCKING 0x0 ;  /* 0x0000000000007b1d */ /* 0x000fec0000010000 */
.L_x_1030:
[----:B------:R-:W-:Y:S05]  /*2e80*/  BSYNC.RECONVERGENT B6 ;  /* 0x0000000000067941 */ /* 0x000fea0003800200 */
.L_x_1027:
[----:B------:R-:W3:Y:S01]  /*2e90*/  LDCU UR4, c[0x0][0x3f4] ;  /* 0x00007e80ff0477ac */ /* 0x000ee20008000800 */
[----:B------:R-:W-:Y:S02]  /*2ea0*/  ISETP.GT.U32.AND P0, PT, R2, 0x1f, PT ;  /* 0x0000001f0200780c */ /* 0x000fe40003f04070 */
[----:B------:R-:W-:Y:S01]  /*2eb0*/  MOV R118, 0xff7fffff ;  /* 0xff7fffff00767802 */ /* 0x000fe20000000f00 */
[----:B---3--:R-:W-:-:S04]  /*2ec0*/  IMAD.U32 R3, RZ, RZ, UR4 ;  /* 0x00000004ff037e24 */ /* 0x008fc8000f8e00ff */
[----:B------:R-:W-:-:S05]  /*2ed0*/  IMAD.MOV R0, RZ, RZ, -R3 ;  /* 0x000000ffff007224 */ /* 0x000fca00078e0a03 */
[----:B------:R-:W-:-:S04]  /*2ee0*/  VIADDMNMX R0, R0, UR44, RZ, !PT ;  /* 0x0000002c00007c46 */ /* 0x000fc8000f8001ff */
[----:B------:R-:W-:Y:S01]  /*2ef0*/  R2UR UR11, R0 ;  /* 0x00000000000b72ca */ /* 0x000fe200000e0000 */
[----:B------:R-:W-:-:S14]  /*2f00*/  @P0 BRA `(.L_x_1042) ;  /* 0x0000000400000947 */ /* 0x000fdc0003800000 */
[----:B------:R-:W3:Y:S01]  /*2f10*/  LDCU UR4, c[0x0][0x40c] ;  /* 0x00008180ff0477ac */ /* 0x000ee20008000800 */
[----:B0-----:R-:W0:Y:S01]  /*2f20*/  S2R R9, SR_CgaCtaId ;  /* 0x0000000000097919 */ /* 0x001e220000008800 */
        /* <DEDUP_REMOVED lines=9> */
[----:B------:R-:W-:-:S05]  /*2fc0*/  @!P1 VIADD R6, R10, 0x210 ;  /* 0x000002100a069836 */ /* 0x000fca0000000000 */
[----:B-1----:R-:W1:Y:S01]  /*2fd0*/  @!P0 LDC.64 R4, c[0x0][0x3b8] ;  /* 0x0000ee00ff048b82 */ /* 0x002e620000000a00 */
[----:B------:R-:W-:-:S05]  /*2fe0*/  @!P0 IMAD R7, R2, R3, UR40 ;  /* 0x0000002802078e24 */ /* 0x000fca000f8e0203 */
[----:B------:R-:W-:Y:S02]  /*2ff0*/  @!P0 SHF.L.U32 R8, R7, 0x3, RZ ;  /* 0x0000000307088819 */ /* 0x000fe400000006ff */
[C---:B0-----:R-:W-:Y:S01]  /*3000*/  LEA R7, R9.reuse, R0, 0x18 ;  /* 0x0000000009077211 */ /* 0x041fe200078ec0ff */
[--C-:B------:R-:W-:Y:S01]  /*3010*/  HADD2.F32 R0, -RZ, R13.reuse.H0_H0 ;  /* 0x2000000dff007230 */ /* 0x100fe20000004100 */
[----:B------:R-:W-:Y:S01]  /*3020*/  @!P1 LEA R9, R9, R6, 0x18 ;  /* 0x0000000609099211 */ /* 0x000fe200078ec0ff */
[----:B------:R-:W-:Y:S02]  /*3030*/  @!P0 IMAD R11, R3, UR41, R8 ;  /* 0x00000029030b8c24 */ /* 0x000fe4000f8e0208 */
[C---:B------:R-:W-:Y:S02]  /*3040*/  IMAD R7, R2.reuse, 0x10, R7 ;  /* 0x0000001002077824 */ /* 0x040fe400078e0207 */
[----:B------:R-:W-:Y:S02]  /*3050*/  @!P1 IMAD R9, R2, 0x10, R9 ;  /* 0x0000001002099824 */ /* 0x000fe400078e0209 */
[----:B------:R-:W-:Y:S01]  /*3060*/  HADD2.F32 R13, -RZ, R13.H1_H1 ;  /* 0x3000000dff0d7230 */ /* 0x000fe20000004100 */
[----:B------:R0:W-:Y:S04]  /*3070*/  STS.128 [R7], R32 ;  /* 0x0000002007007388 */ /* 0x0001e80000000c00 */
[----:B------:R0:W-:Y:S01]  /*3080*/  @!P1 STS.128 [R9], R28 ;  /* 0x0000001c09009388 */ /* 0x0001e20000000c00 */
[----:B------:R-:W-:Y:S01]  /*3090*/  FADD.FTZ R13, R0, R13 ;  /* 0x0000000d000d7221 */ /* 0x000fe20000010000 */
[----:B-1----:R-:W-:-:S05]  /*30a0*/  @!P0 IMAD.WIDE R4, R11, 0x2, R4 ;  /* 0x000000020b048825 */ /* 0x002fca00078e0204 */
        /* <DEDUP_REMOVED lines=11> */
.L_x_1239:
        /* <DEDUP_REMOVED lines=16> */
[----:B------:R-:W2:Y:S03]  /*3260*/  LDCU UR7, c[0x0][0x410] ;  /* 0x00008200ff0777ac */ /* 0x000ea60008000800 */
[----:B------:R-:W3:Y:S01]  /*3270*/  @P0 LDG.E.U16 R4, desc[UR36][R4.64] ;  /* 0x0000002404040981 */ /* 0x000ee2000c1e1500 */
[----:B------:R-:W-:Y:S01]  /*3280*/  R2UR UR5, R10 ;  /* 0x000000000a0572ca */ /* 0x000fe200000e0000 */
[----:B------:R-:W-:-:S12]  /*3290*/  UIADD3 UR4, UPT, UPT, UR44, -UR11, URZ ;  /* 0x8000000b2c047290 */ /* 0x000fd8000fffe0ff */
[----:B------:R-:W-:Y:S01]  /*32a0*/  UIADD3 UR5, UPT, UPT, UR5, 0x410, URZ ;  /* 0x0000041005057890 */ /* 0x000fe2000fffe0ff */
[----:B--2---:R-:W-:-:S03]  /*32b0*/  FMUL.FTZ R118, R14, UR7 ;  /* 0x000000070e767c20 */ /* 0x004fc60008410000 */
[----:B-1----:R-:W-:-:S04]  /*32c0*/  ULEA UR5, UR6, UR5, 0x18 ;  /* 0x0000000506057291 */ /* 0x002fc8000f8ec0ff */
[----:B------:R-:W-:Y:S01]  /*32d0*/  ULEA UR4, UR4, UR5, 0x2 ;  /* 0x0000000504047291 */ /* 0x000fe2000f8e10ff */
[----:B---3--:R-:W-:-:S05]  /*32e0*/  @P0 HADD2.F32 R7, -RZ, R4.H0_H0 ;  /* 0x20000004ff070230 */ /* 0x008fca0000004100 */
[----:B------:R-:W-:-:S05]  /*32f0*/  @P0 FADD.FTZ R118, R118, R7 ;  /* 0x0000000776760221 */ /* 0x000fca0000010000 */
[----:B------:R3:W-:Y:S02]  /*3300*/  STS [UR4+-0x4], R118 ;  /* 0xfffffc76ff007988 */ /* 0x0007e40008000804 */
.L_x_1042:
[----:B------:R-:W-:Y:S05]  /*3310*/  WARPSYNC.ALL ;  /* 0x0000000000007948 */ /* 0x000fea0003800000 */
[----:B------:R-:W5:Y:S08]  /*3320*/  S2UR UR16, SR_CgaCtaId ;  /* 0x00000000001079c3 */ /* 0x000f700000008800 */
[----:B------:R-:W-:Y:S01]  /*3330*/  BAR.SYNC.DEFER_BLOCKING 0x0 ;  /* 0x0000000000007b1d */ /* 0x000fe20000010000 */
[----:B------:R-:W-:Y:S01]  /*3340*/  IMAD.SHL.U32 R0, R2, 0x4, RZ ;  /* 0x0000000402007824 */ /* 0x000fe200078e00ff */
[----:B-1--4-:R-:W-:-:S04]  /*3350*/  SHF.R.U32.HI R34, RZ, 0x2, R2 ;  /* 0x00000002ff227819 */ /* 0x012fc80000011602 */
[----:B------:R-:W-:Y:S01]  /*3360*/  UMOV UR10, 0x400 ;  /* 0x00000400000a7882 */ /* 0x000fe20000000000 */
[----:B------:R-:W1:Y:S01]  /*3370*/  LDCU UR7, c[0x0][0x40c] ;  /* 0x00008180ff0777ac */ /* 0x000e620008000800 */
[----:B------:R-:W-:Y:S01]  /*3380*/  LOP3.LUT R0, R0, 0xc, RZ, 0xc0, !PT ;  /* 0x0000000c00007812 */ /* 0x000fe200078ec0ff */
[----:B------:R-:W-:Y:S01]  /*3390*/  UIADD3 UR4, UPT, UPT, UR10, 0x10, URZ ;  /* 0x000000100a047890 */ /* 0x000fe2000fffe0ff */
[----:B------:R-:W4:Y:S01]  /*33a0*/  LDCU UR6, c[0x0][0x3f0] ;  /* 0x00007e00ff0677ac */ /* 0x000f220008000800 */
[----:B------:R-:W0:Y:S01]  /*33b0*/  LDCU UR18, c[0x0][0x40c] ;  /* 0x00008180ff1277ac */ /* 0x000e220008000800 */
[----:B------:R-:W0:Y:S01]  /*33c0*/  LDCU UR22, c[0x0][0x3f4] ;  /* 0x00007e80ff1677ac */ /* 0x000e220008000800 */
[----:B-----5:R-:W-:Y:S02]  /*33d0*/  ULEA UR4, UR16, UR4, 0x18 ;  /* 0x0000000410047291 */ /* 0x020fe4000f8ec0ff */
[----:B-1----:R-:W-:Y:S01]  /*33e0*/  UISETP.NE.AND UP0, UPT, UR7, URZ, UPT ;  /* 0x000000ff0700728c */ /* 0x002fe2000bf05270 */
[----:B------:R-:W1:Y:S01]  /*33f0*/  LDCU UR19, c[0x0][0x410] ;  /* 0x00008200ff1377ac */ /* 0x000e620008000800 */
[----:B----4-:R-:W-:-:S05]  /*3400*/  UIMAD UR6, UR42, UR6, UR46 ;  /* 0x000000062a0672a4 */ /* 0x010fca000f8e022e */
[----:B------:R-:W4:Y:S01]  /*3410*/  LDS R116, [R0+UR4] ;  /* 0x0000000400747984 */ /* 0x000f220008000800 */
[----:B------:R-:W0:Y:S03]  /*3420*/  LDCU.64 UR8, c[0x0][0x3b8] ;  /* 0x00007700ff0877ac */ /* 0x000e260008000a00 */
[----:B------:R-:W0:Y:S01]  /*3430*/  LDS R117, [R0+UR4+0x10] ;  /* 0x0000100400757984 */ /* 0x000e220008000800 */
[----:B------:R-:W0:Y:S03]  /*3440*/  LDCU.64 UR20, c[0x0][0x438] ;  /* 0x00008700ff1477ac */ /* 0x000e260008000a00 */
[----:B------:R-:W0:Y:S01]  /*3450*/  LDS R115, [R0+UR4+0x20] ;  /* 0x0000200400737984 */ /* 0x000e220008000800 */
[----:B------:R-:W0:Y:S03]  /*3460*/  LDCU.64 UR14, c[0x0][0x448] ;  /* 0x00008900ff0e77ac */ /* 0x000e260008000a00 */
[----:B------:R-:W0:Y:S01]  /*3470*/  LDS R114, [R0+UR4+0x30] ;  /* 0x0000300400727984 */ /* 0x000e220008000800 */
[----:B------:R-:W-:-:S03]  /*3480*/  UIMAD UR6, UR6, 0x90, URZ ;  /* 0x00000090060678a4 */ /* 0x000fc6000f8e02ff */
[----:B------:R-:W0:Y:S04]  /*3490*/  LDS R113, [R0+UR4+0x40] ;  /* 0x0000400400717984 */ /* 0x000e280008000800 */
        /* <DEDUP_REMOVED lines=26> */
[----:B------:R5:W0:Y:S01]  /*3640*/  LDS R87, [R0+UR4+0x1f0] ;  /* 0x0001f00400577984 */ /* 0x000a220008000800 */
[----:B------:R-:W-:-:S04]  /*3650*/  UIADD3 UR4, UPT, UPT, UR45, 0x7, -UR11 ;  /* 0x000000072d047890 */ /* 0x000fc8000fffe80b */
[----:B------:R-:W-:Y:S01]  /*3660*/  USHF.R.S32.HI UR5, URZ, 0x1f, UR4 ;  /* 0x0000001fff057899 */ /* 0x000fe20008011404 */
[----:B-----5:R-:W-:-:S03]  /*3670*/  SHF.L.U32 R0, R2, 0x1, RZ ;  /* 0x0000000102007819 */ /* 0x020fc600000006ff */
[----:B------:R-:W-:Y:S01]  /*3680*/  ULEA.HI UR5, UR5, UR4, URZ, 0x3 ;  /* 0x0000000405057291 */ /* 0x000fe2000f8f18ff */
[----:B------:R-:W-:-:S03]  /*3690*/  LOP3.LUT R14, R0, 0x6, RZ, 0xc0, !PT ;  /* 0x00000006000e7812 */ /* 0x000fc600078ec0ff */
[----:B------:R-:W-:-:S06]  /*36a0*/  ULOP3.LUT UR5, UR5, 0xfffffff8, URZ, 0xc0, !UPT ;  /* 0xfffffff805057892 */ /* 0x000fcc000f8ec0ff */
[----:B------:R-:W-:Y:S01]  /*36b0*/  ISETP.GE.AND P0, PT, R34, UR5, PT ;  /* 0x0000000522007c0c */ /* 0x000fe2000bf06270 */
[----:B-1--4-:R-:W-:-:S12]  /*36c0*/  BRA.U UP0, `(.L_x_1044) ;  /* 0x00000001008c7547 */ /* 0x012fd8000b800000 */
[----:B------:R-:W-:-:S04]  /*36d0*/  UIADD3 UR4, UPT, UPT, UR10, 0x210, URZ ;  /* 0x000002100a047890 */ /* 0x000fc8000fffe0ff */
[----:B------:R-:W-:-:S06]  /*36e0*/  ULEA UR4, UR16, UR4, 0x18 ;  /* 0x0000000410047291 */ /* 0x000fcc000f8ec0ff */
[----:B------:R-:W-:-:S05]  /*36f0*/  LEA R11, R14, UR4, 0x1 ;  /* 0x000000040e0b7c11 */ /* 0x000fca000f8e08ff */
[----:B------:R1:W4:Y:S04]  /*3700*/  LDS R84, [R11] ;  /* 0x000000000b547984 */ /* 0x0003280000000800 */
        /* <DEDUP_REMOVED lines=10> */
[----:B------:R1:W1:Y:S04]  /*37b0*/  LDS R75, [R11+0xb0] ;  /* 0x0000b0000b4b7984 */ /* 0x0002680000000800 */
        /* <DEDUP_REMOVED lines=8> */
[----:B0-----:R0:W0:Y:S04]  /*3840*/  LDS R4, [R11+0x140] ;  /* 0x000140000b047984 */ /* 0x0010280000000800 */
        /* <DEDUP_REMOVED lines=10> */
[----:B-1--4-:R0:W0:Y:S02]  /*38f0*/  LDS R21, [R11+0x1f0] ;  /* 0x0001f0000b157984 */ /* 0x0120240000000800 */
.L_x_1044:
[----:B------:R-:W-:Y:S04]  /*3900*/  BSSY B0, `(.L_x_1045) ;  /* 0x0000444000007945 */ /* 0x000fe80003800000 */
[----:B------:R-:W-:Y:S05]  /*3910*/  @P0 BRA `(.L_x_1046) ;  /* 0x0000004400080947 */ /* 0x000fea0003800000 */
[----:B------:R-:W-:Y:S01]  /*3920*/  IABS R22, R3 ;  /* 0x0000000300167213 */ /* 0x000fe20000000000 */
[----:B------:R-:W1:Y:S01]  /*3930*/  LDCU UR4, c[0x0][0x3f8] ;  /* 0x00007f00ff0477ac */ /* 0x000e620008000800 */
[----:B------:R-:W4:Y:S01]  /*3940*/  S2UR UR7, SR_CTAID.Y ;  /* 0x00000000000779c3 */ /* 0x000f220000002600 */
[----:B------:R-:W-:Y:S01]  /*3950*/  VIADD R30, R34, UR11 ;  /* 0x0000000b221e7c36 */ /* 0x000fe20008000000 */
[----:B0-----:R-:W0:Y:S01]  /*3960*/  I2F.RP R11, R22 ;  /* 0x00000016000b7306 */ /* 0x001e220000209400 */
[----:B------:R-:W5:Y:S01]  /*3970*/  LDCU UR17, c[0x0][0x440] ;  /* 0x00008800ff1177ac */ /* 0x000f620008000800 */
[C-C-:B--2---:R-:W-:Y:S02]  /*3980*/  IMAD R26, R3.reuse, UR41, R14.reuse ;  /* 0x00000029031a7c24 */ /* 0x144fe4000f8e020e */
[C---:B------:R-:W-:Y:S01]  /*3990*/  IMAD R27, R3.reuse, UR6, R14 ;  /* 0x00000006031b7c24 */ /* 0x040fe2000f8e020e */
[----:B------:R-:W2:Y:S01]  /*39a0*/  LDCU.64 UR12, c[0x0][0x420] ;  /* 0x00008400ff0c77ac */ /* 0x000ea20008000a00 */
[----:B------:R-:W3:Y:S01]  /*39b0*/  LDC.64 R122, c[0x0][0x450] ;  /* 0x00011400ff7a7b82 */ /* 0x000ee20000000a00 */
[----:B------:R-:W-:Y:S01]  /*39c0*/  IMAD.U32 R31, RZ, RZ, UR5 ;  /* 0x00000005ff1f7e24 */ /* 0x000fe2000f8e00ff */
[----:B------:R-:W-:Y:S01]  /*39d0*/  SHF.R.S32.HI R32, RZ, 0x1f, R26 ;  /* 0x0000001fff207819 */ /* 0x000fe2000001141a */
[----:B------:R-:W-:Y:S01]  /*39e0*/  IMAD R28, R3, 0x90, RZ ;  /* 0x00000090031c7824 */ /* 0x000fe200078e02ff */
[----:B------:R-:W-:-:S02]  /*39f0*/  SHF.R.S32.HI R33, RZ, 0x1f, R27 ;  /* 0x0000001fff217819 */ /* 0x000fc4000001141b */
[----:B------:R-:W-:Y:S01]  /*3a00*/  IADD3 R31, PT, PT, R31, UR11, RZ ;  /* 0x0000000b1f1f7c10 */ /* 0x000fe2000fffe0ff */
[----:B0-----:R-:W0:Y:S01]  /*3a10*/  MUFU.RCP R11, R11 ;  /* 0x0000000b000b7308 */ /* 0x001e220000001000 */
[----:B-1----:R-:W-:Y:S01]  /*3a20*/  UIMAD UR4, UR38, UR4, UR46 ;  /* 0x00000004260472a4 */ /* 0x002fe2000f8e022e */
[----:B-----5:R-:W-:Y:S01]  /*3a30*/  MOV R29, UR17 ;  /* 0x00000011001d7c02 */ /* 0x020fe20008000f00 */
[----:B----4-:R-:W-:Y:S01]  /*3a40*/  IMAD R15, R3, UR7, RZ ;  /* 0x00000007030f7c24 */ /* 0x010fe2000f8e02ff */
[----:B------:R-:W-:Y:S01]  /*3a50*/  UIMAD UR7, UR46, UR17, UR45 ;  /* 0x000000112e0772a4 */ /* 0x000fe2000f8e022d */
[----:B--2---:R-:W-:-:S03]  /*3a60*/  ISETP.NE.U32.AND P0, PT, RZ, UR12, PT ;  /* 0x0000000cff007c0c */ /* 0x004fc6000bf05070 */
[----:B------:R-:W-:Y:S02]  /*3a70*/  SHF.R.S32.HI R25, RZ, 0x1f, R15 ;  /* 0x0000001fff197819 */ /* 0x000fe4000001140f */
[--C-:B------:R-:W-:Y:S01]  /*3a80*/  IADD3 R24, P1, P2, R15, UR12, R30.reuse ;  /* 0x0000000c0f187c10 */ /* 0x100fe2000fa3e01e */
[----:B------:R-:W-:Y:S01]  /*3a90*/  IMAD R29, R29, UR7, R30 ;  /* 0x000000071d1d7c24 */ /* 0x000fe2000f8e021e */
[----:B------:R-:W-:Y:S01]  /*3aa0*/  ISETP.NE.AND.EX P0, PT, RZ, UR13, PT, P0 ;  /* 0x0000000dff007c0c */ /* 0x000fe2000bf05300 */
[----:B0-----:R-:W-:Y:S01]  /*3ab0*/  VIADD R12, R11, 0xffffffe ;  /* 0x0ffffffe0b0c7836 */ /* 0x001fe20000000000 */
[----:B------:R-:W-:Y:S01]  /*3ac0*/  MOV R11, UR4 ;  /* 0x00000004000b7c02 */ /* 0x000fe20008000f00 */
[----:B------:R-:W-:Y:S01]  /*3ad0*/  UIADD3 UR4, UPT, UPT, UR10, 0x410, URZ ;  /* 0x000004100a047890 */ /* 0x000fe2000fffe0ff */
[----:B------:R-:W-:Y:S01]  /*3ae0*/  IADD3.X R25, PT, PT, R25, UR13, RZ, P1, P2 ;  /* 0x0000000d19197c10 */ /* 0x000fe20008fe44ff */
[----:B------:R0:W1:Y:S01]  /*3af0*/  F2I.FTZ.U32.TRUNC.NTZ R13, R12 ;  /* 0x0000000c000d7305 */ /* 0x000062000021f000 */
[----:B------:R-:W-:Y:S01]  /*3b00*/  VIADD R30, R30, 0x1 ;  /* 0x000000011e1e7836 */ /* 0x000fe20000000000 */
[----:B------:R-:W-:Y:S01]  /*3b10*/  ULEA UR4, UR16, UR4, 0x18 ;  /* 0x0000000410047291 */ /* 0x000fe2000f8ec0ff */
[----:B------:R-:W-:-:S04]  /*3b20*/  IMAD R11, R11, 0x90, R14 ;  /* 0x000000900b0b7824 */ /* 0x000fc800078e020e */
[----:B---3--:R-:W-:Y:S01]  /*3b30*/  IMAD.WIDE R122, R11, 0x2, R122 ;  /* 0x000000020b7a7825 */ /* 0x008fe200078e027a */
[----:B------:R-:W-:-:S03]  /*3b40*/  LEA R34, R34, UR4, 0x2 ;  /* 0x0000000422227c11 */ /* 0x000fc6000f8e10ff */
[----:B0-----:R-:W-:Y:S02]  /*3b50*/  IMAD.MOV.U32 R12, RZ, RZ, RZ ;  /* 0x000000ffff0c7224 */ /* 0x001fe400078e00ff */
[----:B-1----:R-:W-:-:S04]  /*3b60*/  IMAD.MOV R23, RZ, RZ, -R13 ;  /* 0x000000ffff177224 */ /* 0x002fc800078e0a0d */
[----:B------:R-:W-:-:S04]  /*3b70*/  IMAD R23, R23, R22, RZ ;  /* 0x0000001617177224 */ /* 0x000fc800078e02ff */
[----:B------:R-:W-:-:S07]  /*3b80*/  IMAD.HI.U32 R23, R13, R23, R12 ;  /* 0x000000170d177227 */ /* 0x000fce00078e000c */
.L_x_1175:
[----:B------:R-:W2:Y:S01]  /*3b90*/  @P0 LDG.E.U8 R12, desc[UR36][R24.64] ;  /* 0x00000024180c0981 */ /* 0x000ea2000c1e1100 */
[----:B------:R-:W-:Y:S01]  /*3ba0*/  VIADD R35, R30, 0xffffffff ;  /* 0xffffffff1e237836 */ /* 0x000fe20000000000 */
[----:B------:R-:W-:Y:S01]  /*3bb0*/  MOV R36, UR44 ;  /* 0x0000002c00247c02 */ /* 0x000fe20008000f00 */
[----:B------:R-:W-:Y:S01]  /*3bc0*/  IMAD.U32 R3, RZ, RZ, UR22 ;  /* 0x00000016ff037e24 */ /* 0x000fe2000f8e00ff */
[----:B------:R-:W-:Y:S02]  /*3bd0*/  BSSY.RECONVERGENT B1, `(.L_x_1047) ;  /* 0x000002c000017945 */ /* 0x000fe40003800200 */
[----:B------:R-:W-:Y:S01]  /*3be0*/  IABS R124, R35 ;  /* 0x00000023007c7213 */ /* 0x000fe20000000000 */
[----:B------:R-:W-:Y:S01]  /*3bf0*/  VIADD R36, R36, 0xffffffff ;  /* 0xffffffff24247836 */ /* 0x000fe20000000000 */
[----:B0-----:R-:W-:Y:S02]  /*3c00*/  IABS R13, R3 ;  /* 0x00000003000d7213 */ /* 0x001fe40000000000 */
[----:B------:R-:W-:Y:S01]  /*3c10*/  ISETP.GE.AND P3, PT, R35, RZ, PT ;  /* 0x000000ff2300720c */ /* 0x000fe20003f66270 */
[----:B------:R-:W-:Y:S01]  /*3c20*/  IMAD.HI.U32 R11, R23, R124, RZ ;  /* 0x0000007c170b7227 */ /* 0x000fe200078e00ff */
[----:B------:R-:W-:-:S04]  /*3c30*/  ISETP.NE.AND P4, PT, R3, RZ, PT ;  /* 0x000000ff0300720c */ /* 0x000fc80003f85270 */
[----:B------:R-:W-:-:S05]  /*3c40*/  IADD3 R11, PT, PT, -R11, RZ, RZ ;  /* 0x000000ff0b0b7210 */ /* 0x000fca0007ffe1ff */
[----:B------:R-:W-:-:S05]  /*3c50*/  IMAD R124, R13, R11, R124 ;  /* 0x0000000b0d7c7224 */ /* 0x000fca00078e027c */
[----:B------:R-:W-:-:S13]  /*3c60*/  ISETP.GT.U32.AND P1, PT, R22, R124, PT ;  /* 0x0000007c1600720c */ /* 0x000fda0003f24070 */
[----:B------:R-:W-:-:S05]  /*3c70*/  @!P1 IMAD.IADD R124, R124, 0x1, -R13 ;  /* 0x000000017c7c9824 */ /* 0x000fca00078e0a0d */
[----:B------:R-:W-:-:S13]  /*3c80*/  ISETP.GT.U32.AND P1, PT, R22, R124, PT ;  /* 0x0000007c1600720c */ /* 0x000fda0003f24070 */
[----:B------:R-:W-:Y:S01]  /*3c90*/  @!P1 IMAD.IADD R124, R124, 0x1, -R13 ;  /* 0x000000017c7c9824 */ /* 0x000fe200078e0a0d */
[----:B------:R-:W-:-:S03]  /*3ca0*/  ISETP.GE.AND P1, PT, R35, R36, PT ;  /* 0x000000242300720c */ /* 0x000fc60003f26270 */
[----:B------:R-:W-:Y:S01]  /*3cb0*/  @!P3 IMAD.MOV R124, RZ, RZ, -R124 ;  /* 0x000000ffff7cb224 */ /* 0x000fe200078e0a7c */
[----:B------:R-:W-:Y:S02]  /*3cc0*/  @!P4 LOP3.LUT R124, RZ, R3, RZ, 0x33, !PT ;  /* 0x00000003ff7cc212 */ /* 0x000fe400078e33ff */
[----:B--2---:R-:W-:Y:S02]  /*3cd0*/  ISETP.NE.AND P2, PT, R12, RZ, P0 ;  /* 0x000000ff0c00720c */ /* 0x004fe40000745270 */
[----:B------:R-:W-:-:S05]  /*3ce0*/  SHF.L.U32 R12, R124, 0x3, RZ ;  /* 0x000000037c0c7819 */ /* 0x000fca00000006ff */
[----:B------:R-:W-:Y:S06]  /*3cf0*/  @P1 BRA `(.L_x_1048) ;  /* 0x0000000000641947 */ /* 0x000fec0003800000 */
[----:B------:R-:W-:Y:S01]  /*3d00*/  ISETP.GE.AND P1, PT, R12, R28, PT ;  /* 0x0000001c0c00720c */ /* 0x000fe20003f26270 */
[----:B------:R-:W-:Y:S01]  /*3d10*/  BSSY.RECONVERGENT B2, `(.L_x_1049) ;  /* 0x0000008000027945 */ /* 0x000fe20003800200 */
[----:B------:R-:W-:-:S11]  /*3d20*/  IMAD.MOV.U32 R37, RZ, RZ, RZ ;  /* 0x000000ffff257224 */ /* 0x000fd600078e00ff */
[----:B------:R-:W-:Y:S05]  /*3d30*/  @P1 BRA `(.L_x_1050) ;  /* 0x0000000000141947 */ /* 0x000fea0003800000 */
[----:B------:R-:W-:-:S05]  /*3d40*/  IADD3 R11, P3, PT, R27, R12, RZ ;  /* 0x0000000c1b0b7210 */ /* 0x000fca0007f7e0ff */
[----:B------:R-:W-:Y:S01]  /*3d50*/  IMAD.X R13, RZ, RZ, R33, P3 ;  /* 0x000000ffff0d7224 */ /* 0x000fe200018e0621 */
[----:B------:R-:W-:-:S04]  /*3d60*/  LEA R14, P3, R11, UR8, 0x1 ;  /* 0x000000080b0e7c11 */ /* 0x000fc8000f8608ff */
[----:B------:R-:W-:-:S05]  /*3d70*/  LEA.HI.X R15, R11, UR9, R13, 0x1, P3 ;  /* 0x000000090b0f7c11 */ /* 0x000fca00098f0c0d */
[----:B------:R0:W5:Y:S04]  /*3d80*/  LDG.E R37, desc[UR36][R14.64] ;  /* 0x000000240e257981 */ /* 0x000168000c1e1900 */
.L_x_1050:
[----:B------:R-:W-:Y:S05]  /*3d90*/  BSYNC.RECONVERGENT B2 ;  /* 0x0000000000027941 */ /* 0x000fea0003800200 */
.L_x_1049:
[----:B------:R-:W-:-:S09]  /*3da0*/  UISETP.NE.AND UP0, UPT, UR18, URZ, UPT ;  /* 0x000000ff1200728c */ /* 0x000fd2000bf05270 */
[----:B------:R-:W-:Y:S05]  /*3db0*/  BRA.U UP0, `(.L_x_1048) ;  /* 0x0000000100347547 */ /* 0x000fea000b800000 */
[----:B0-----:R-:W0:Y:S01]  /*3dc0*/  @!P1 LDC.64 R14, c[0x0][0x3b8] ;  /* 0x0000ee00ff0e9b82 */ /* 0x001e220000000a00 */
[----:B------:R-:W-:-:S13]  /*3dd0*/  ISETP.NE.AND P3, PT, R16, RZ, PT ;  /* 0x000000ff1000720c */ /* 0x000fda0003f65270 */
[----:B------:R-:W-:Y:S01]  /*3de0*/  VOTEU.ANY UP0, P3 ;  /* 0x0000000000ff7886 */ /* 0x000fe20001800100 */
[----:B------:R-:W-:Y:S02]  /*3df0*/  PLOP3.LUT P5, PT, PT, PT, UP0, 0x80, 0x8 ;  /* 0x000000000008781c */ /* 0x000fe40003faf008 */
[----:B------:R-:W-:-:S04]  /*3e00*/  @!P1 IADD3 R11, P3, PT, R26, R12, RZ ;  /* 0x0000000c1a0b9210 */ /* 0x000fc80007f7e0ff */
[----:B------:R-:W-:Y:S02]  /*3e10*/  @!P1 IADD3.X R13, PT, PT, RZ, R32, RZ, P3, !PT ;  /* 0x00000020ff0d9210 */ /* 0x000fe40001ffe4ff */
[----:B0-----:R-:W-:-:S04]  /*3e20*/  @!P1 LEA R14, P4, R11, R14, 0x1 ;  /* 0x0000000e0b0e9211 */ /* 0x001fc800078808ff */
[----:B------:R-:W-:Y:S02]  /*3e30*/  @!P1 LEA.HI.X R15, R11, R15, R13, 0x1, P4 ;  /* 0x0000000f0b0f9211 */ /* 0x000fe400020f0c0d */
[----:B------:R-:W2:Y:S01]  /*3e40*/  @P5 LDG.E R11, desc[UR36][R122.64] ;  /* 0x000000247a0b5981 */ /* 0x000ea2000c1e1900 */
[----:B------:R-:W-:Y:S01]  /*3e50*/  PLOP3.LUT P3, PT, PT, PT, UP0, 0x80, 0x8 ;  /* 0x000000000008781c */ /* 0x000fe20003f6f008 */
[----:B-----5:R-:W-:-:S12]  /*3e60*/  HFMA2 R37, R37, 1, 1, R84 ;  /* 0x3c003c0025257831 */ /* 0x020fd80000000054 */
[----:B--2---:R-:W-:-:S05]  /*3e70*/  @P3 HMUL2 R37, R37, R11 ;  /* 0x0000000b25253232 */ /* 0x004fca0000000000 */
[----:B------:R1:W-:Y:S02]  /*3e80*/  @!P1 STG.E desc[UR36][R14.64], R37 ;  /* 0x000000250e009986 */ /* 0x0003e4000c101924 */
.L_x_1048:
[----:B------:R-:W-:Y:S05]  /*3e90*/  BSYNC.RECONVERGENT B1 ;  /* 0x0000000000017941 */ /* 0x000fea0003800200 */
.L_x_1047:
[----:B------:R-:W-:Y:S01]  /*3ea0*/  ISETP.GE.AND P1, PT, R35, R36, PT ;  /* 0x000000242300720c */ /* 0x000fe20003f26270 */
[----:B------:R-:W-:Y:S01]  /*3eb0*/  BSSY.RECONVERGENT B1, `(.L_x_1051) ;  /* 0x0000038000017945 */ /* 0x000fe20003800200 */
[----:B------:R-:W-:-:S11]  /*3ec0*/  IMAD.IADD R124, R124, 0x1, R3 ;  /* 0x000000017c7c7824 */ /* 0x000fd600078e0203 */
[----:B------:R-:W-:Y:S05]  /*3ed0*/  @P1 BRA `(.L_x_1052) ;  /* 0x0000000000d41947 */ /* 0x000fea0003800000 */
[----:B------:R-:W-:Y:S01]  /*3ee0*/  IMAD.SHL.U32 R121, R124, 0x8, RZ ;  /* 0x000000087c797824 */ /* 0x000fe200078e00ff */
[----:B------:R-:W-:Y:S01]  /*3ef0*/  BSSY.RECONVERGENT B2, `(.L_x_1053) ;  /* 0x0000009000027945 */ /* 0x000fe20003800200 */
[----:B------:R-:W-:-:S03]  /*3f00*/  MOV R38, RZ ;  /* 0x000000ff00267202 */ /* 0x000fc60000000f00 */
[----:B------:R-:W-:-:S13]  /*3f10*/  ISETP.GE.AND P3, PT, R121, R28, PT ;  /* 0x0000001c7900720c */ /* 0x000fda0003f66270 */
[----:B------:R-:W-:Y:S05]  /*3f20*/  @P3 BRA `(.L_x_1054) ;  /* 0x0000000000143947 */ /* 0x000fea0003800000 */
[----:B------:R-:W-:-:S04]  /*3f30*/  IADD3 R11, P4, PT, R27, R121, RZ ;  /* 0x000000791b0b7210 */ /* 0x000fc80007f9e0ff */
[----:B------:R-:W-:Y:S02]  /*3f40*/  LEA.HI.X.SX32 R38, R121, R33, 0x1, P4 ;  /* 0x0000002179267211 */ /* 0x000fe400020f0eff */
[----:B01----:R-:W-:-:S04]  /*3f50*/  LEA R14, P4, R11, UR8, 0x1 ;  /* 0x000000080b0e7c11 */ /* 0x003fc8000f8808ff */
[----:B------:R-:W-:-:S05]  /*3f60*/  LEA.HI.X R15, R11, UR9, R38, 0x1, P4 ;  /* 0x000000090b0f7c11 */ /* 0x000fca000a0f0c26 */
[----:B------:R2:W5:Y:S04]  /*3f70*/  LDG.E R38, desc[UR36][R14.64] ;  /* 0x000000240e267981 */ /* 0x000568000c1e1900 */
.L_x_1054:
[----:B------:R-:W-:Y:S05]  /*3f80*/  BSYNC.RECONVERGENT B2 ;  /* 0x0000000000027941 */ /* 0x000fea0003800200 */
.L_x_1053:
[----:B------:R-:W-:-:S09]  /*3f90*/  UISETP.NE.AND UP0, UPT, UR18, URZ, UPT ;  /* 0x000000ff1200728c */ /* 0x000fd2000bf05270 */
[----:B------:R-:W-:Y:S05]  /*3fa0*/  BRA.U UP0, `(.L_x_1055) ;  /* 0x0000000100347547 */ /* 0x000fea000b800000 */
[----:B------:R-:W-:Y:S01]  /*3fb0*/  ISETP.NE.AND P4, PT, R16, RZ, PT ;  /* 0x000000ff1000720c */ /* 0x000fe20003f85270 */
[----:B012---:R-:W0:-:S12]  /*3fc0*/  @!P3 LDC.64 R14, c[0x0][0x3b8] ;  /* 0x0000ee00ff0ebb82 */ /* 0x007e180000000a00 */
[----:B------:R-:W-:Y:S01]  /*3fd0*/  VOTEU.ANY UP0, P4 ;  /* 0x0000000000ff7886 */ /* 0x000fe20002000100 */
[----:B------:R-:W-:-:S13]  /*3fe0*/  PLOP3.LUT P4, PT, PT, PT, UP0, 0x80, 0x8 ;  /* 0x000000000008781c */ /* 0x000fda0003f8f008 */
[----:B------:R-:W2:Y:S01]  /*3ff0*/  @P4 LDG.E R11, desc[UR36][R122.64+0x10] ;  /* 0x000010247a0b4981 */ /* 0x000ea2000c1e1900 */
[----:B------:R-:W-:Y:S01]  /*4000*/  @!P3 IADD3 R13, P4, PT, R26, R121, RZ ;  /* 0x000000791a0db210 */ /* 0x000fe20007f9e0ff */
[----:B-----5:R-:W-:-:S03]  /*4010*/  HADD2 R38, R38, R85 ;  /* 0x0000005526267230 */ /* 0x020fc60000000000 */
[----:B------:R-:W-:Y:S02]  /*4020*/  @!P3 LEA.HI.X.SX32 R120, R121, R32, 0x1, P4 ;  /* 0x000000207978b211 */ /* 0x000fe400020f0eff */
[----:B0-----:R-:W-:-:S04]  /*4030*/  @!P3 LEA R14, P4, R13, R14, 0x1 ;  /* 0x0000000e0d0eb211 */ /* 0x001fc800078808ff */
[----:B------:R-:W-:Y:S02]  /*4040*/  @!P3 LEA.HI.X R15, R13, R15, R120, 0x1, P4 ;  /* 0x0000000f0d0fb211 */ /* 0x000fe400020f0c78 */
[----:B------:R-:W-:-:S13]  /*4050*/  PLOP3.LUT P4, PT, PT, PT, UP0, 0x80, 0x8 ;  /* 0x000000000008781c */ /* 0x000fda0003f8f008 */
[----:B--2---:R-:W-:-:S05]  /*4060*/  @P4 HFMA2 R38, R38, R11, -RZ ;  /* 0x0000000b26264231 */ /* 0x004fca00001000ff */
[----:B------:R3:W-:Y:S02]  /*4070*/  @!P3 STG.E desc[UR36][R14.64], R38 ;  /* 0x000000260e00b986 */ /* 0x0007e4000c101924 */
.L_x_1055:
[----:B------:R-:W-:Y:S01]  /*4080*/  IMAD R13, R3, 0x10, R12 ;  /* 0x00000010030d7824 */ /* 0x000fe200078e020c */
[----:B------:R-:W-:Y:S01]  /*4090*/  BSSY.RECONVERGENT B2, `(.L_x_1056) ;  /* 0x0000009000027945 */ /* 0x000fe20003800200 */
[----:B------:R-:W-:-:S03]  /*40a0*/  IMAD.MOV.U32 R120, RZ, RZ, RZ ;  /* 0x000000ffff787224 */ /* 0x000fc600078e00ff */
[----:B------:R-:W-:-:S13]  /*40b0*/  ISETP.GE.AND P3, PT, R13, R28, PT ;  /* 0x0000001c0d00720c */ /* 0x000fda0003f66270 */
[----:B------:R-:W-:Y:S05]  /*40c0*/  @P3 BRA `(.L_x_1057) ;  /* 0x0000000000143947 */ /* 0x000fea0003800000 */
[----:B------:R-:W-:-:S04]  /*40d0*/  IADD3 R11, P3, PT, R27, R13, RZ ;  /* 0x0000000d1b0b7210 */ /* 0x000fc80007f7e0ff */
[----:B0123--:R-:W-:Y:S02]  /*40e0*/  LEA.HI.X.SX32 R14, R13, R33, 0x1, P3 ;  /* 0x000000210d0e7211 */ /* 0x00ffe400018f0eff */
[----:B------:R-:W-:-:S04]  /*40f0*/  LEA R120, P3, R11, UR8, 0x1 ;  /* 0x000000080b787c11 */ /* 0x000fc8000f8608ff */
[----:B------:R-:W-:-:S05]  /*4100*/  LEA.HI.X R121, R11, UR9, R14, 0x1, P3 ;  /* 0x000000090b797c11 */ /* 0x000fca00098f0c0e */
[----:B------:R4:W5:Y:S04]  /*4110*/  LDG.E R120, desc[UR36][R120.64] ;  /* 0x0000002478787981 */ /* 0x000968000c1e1900 */
.L_x_1057:
[----:B------:R-:W-:Y:S05]  /*4120*/  BSYNC.RECONVERGENT B2 ;  /* 0x0000000000027941 */ /* 0x000fea0003800200 */
.L_x_1056:
[----:B------:R-:W-:-:S09]  /*4130*/  UISETP.NE.AND UP0, UPT, UR18, URZ, UPT ;  /* 0x000000ff1200728c */ /* 0x000fd2000bf05270 */
[----:B------:R-:W-:Y:S05]  /*4140*/  BRA.U UP0, `(.L_x_1052) ;  /* 0x0000000100387547 */ /* 0x000fea000b800000 */
[----:B------:R-:W-:-:S13]  /*4150*/  ISETP.NE.AND P3, PT, R16, RZ, PT ;  /* 0x000000ff1000720c */ /* 0x000fda0003f65270 */
[----:B------:R-:W-:Y:S01]  /*4160*/  VOTEU.ANY UP0, P3 ;  /* 0x0000000000ff7886 */ /* 0x000fe20001800100 */
[----:B------:R-:W-:Y:S02]  /*4170*/  ISETP.GE.AND P3, PT, R13, R28, PT ;  /* 0x0000001c0d00720c */ /* 0x000fe40003f66270 */
[----:B------:R-:W-:-:S11]  /*4180*/  PLOP3.LUT P4, PT, PT, PT, UP0, 0x80, 0x8 ;  /* 0x000000000008781c */ /* 0x000fd60003f8f008 */
[----:B0123--:R-:W0:Y:S01]  /*4190*/  @!P3 LDC.64 R14, c[0x0][0x3b8] ;  /* 0x0000ee00ff0ebb82 */ /* 0x00fe220000000a00 */
[----:B------:R-:W-:-:S04]  /*41a0*/  @!P3 IADD3 R11, P5, PT, R26, R13, RZ ;  /* 0x0000000d1a0bb210 */ /* 0x000fc80007fbe0ff */
[----:B------:R-:W-:Y:S02]  /*41b0*/  @!P3 LEA.HI.X.SX32 R13, R13, R32, 0x1, P5 ;  /* 0x000000200d0db211 */ /* 0x000fe400028f0eff */
[----:B0-----:R-:W-:-:S04]  /*41c0*/  @!P3 LEA R14, P5, R11, R14, 0x1 ;  /* 0x0000000e0b0eb211 */ /* 0x001fc800078a08ff */
[----:B------:R-:W-:Y:S02]  /*41d0*/  @!P3 LEA.HI.X R15, R11, R15, R13, 0x1, P5 ;  /* 0x0000000f0b0fb211 */ /* 0x000fe400028f0c0d */
[----:B------:R-:W2:Y:S01]  /*41e0*/  @P4 LDG.E R11, desc[UR36][R122.64+0x20] ;  /* 0x000020247a0b4981 */ /* 0x000ea2000c1e1900 */
[----:B------:R-:W-:Y:S01]  /*41f0*/  PLOP3.LUT P4, PT, PT, PT, UP0, 0x80, 0x8 ;  /* 0x000000000008781c */ /* 0x000fe20003f8f008 */
[----:B-----5:R-:W-:-:S12]  /*4200*/  HADD2 R120, R120, R83 ;  /* 0x0000005378787230 */ /* 0x020fd80000000000 */
[----:B--2---:R-:W-:-:S05]  /*4210*/  @P4 HMUL2 R120, R120, R11 ;  /* 0x0000000b78784232 */ /* 0x004fca0000000000 */
[----:B------:R0:W-:Y:S02]  /*4220*/  @!P3 STG.E desc[UR36][R14.64], R120 ;  /* 0x000000780e00b986 */ /* 0x0001e4000c101924 */
.L_x_1052:
[----:B------:R-:W-:Y:S05]  /*4230*/  BSYNC.RECONVERGENT B1 ;  /* 0x0000000000017941 */ /* 0x000fea0003800200 */
.L_x_1051:
[----:B------:R-:W-:Y:S04]  /*4240*/  BSSY.RECONVERGENT B1, `(.L_x_1058) ;  /* 0x000003a000017945 */ /* 0x000fe80003800200 */
[----:B------:R-:W-:Y:S05]  /*4250*/  @P1 BRA `(.L_x_1059) ;  /* 0x0000000000e01947 */ /* 0x000fea0003800000 */
[----:B------:R-:W-:Y:S01]  /*4260*/  LEA R13, R3, R124, 0x1 ;  /* 0x0000007c030d7211 */ /* 0x000fe200078e08ff */
[----:B------:R-:W-:Y:S01]  /*4270*/  BSSY.RECONVERGENT B2, `(.L_x_1060) ;  /* 0x000000a000027945 */ /* 0x000fe20003800200 */
[----:B------:R-:W-:-:S03]  /*4280*/  IMAD.MOV.U32 R39, RZ, RZ, RZ ;  /* 0x000000ffff277224 */ /* 0x000fc600078e00ff */
[----:B------:R-:W-:-:S05]  /*4290*/  IMAD.SHL.U32 R13, R13, 0x8, RZ ;  /* 0x000000080d0d7824 */ /* 0x000fca00078e00ff */
[----:B------:R-:W-:-:S13]  /*42a0*/  ISETP.GE.AND P3, PT, R13, R28, PT ;  /* 0x0000001c0d00720c */ /* 0x000fda0003f66270 */
[----:B------:R-:W-:Y:S05]  /*42b0*/  @P3 BRA `(.L_x_1061) ;  /* 0x0000000000143947 */ /* 0x000fea0003800000 */
[----:B------:R-:W-:-:S04]  /*42c0*/  IADD3 R11, P3, PT, R27, R13, RZ ;  /* 0x0000000d1b0b7210 */ /* 0x000fc80007f7e0ff */
[----:B0123--:R-:W-:Y:S02]  /*42d0*/  LEA.HI.X.SX32 R15, R13, R33, 0x1, P3 ;  /* 0x000000210d0f7211 */ /* 0x00ffe400018f0eff */
[----:B------:R-:W-:-:S04]  /*42e0*/  LEA R14, P3, R11, UR8, 0x1 ;  /* 0x000000080b0e7c11 */ /* 0x000fc8000f8608ff */
[----:B------:R-:W-:-:S05]  /*42f0*/  LEA.HI.X R15, R11, UR9, R15, 0x1, P3 ;  /* 0x000000090b0f7c11 */ /* 0x000fca00098f0c0f */
[----:B------:R0:W5:Y:S04]  /*4300*/  LDG.E R39, desc[UR36][R14.64] ;  /* 0x000000240e277981 */ /* 0x000168000c1e1900 */
.L_x_1061:
[----:B------:R-:W-:Y:S05]  /*4310*/  BSYNC.RECONVERGENT B2 ;  /* 0x0000000000027941 */ /* 0x000fea0003800200 */
.L_x_1060:
        /* <DEDUP_REMOVED lines=13> */
[----:B-----5:R-:W-:-:S12]  /*43f0*/  HFMA2 R39, R39, 1, 1, R82 ;  /* 0x3c003c0027277831 */ /* 0x020fd80000000052 */
[----:B--2---:R-:W-:-:S05]  /*4400*/  @P4 HMUL2 R39, R39, R11 ;  /* 0x0000000b27274232 */ /* 0x004fca0000000000 */
[----:B------:R0:W-:Y:S02]  /*4410*/  @!P3 STG.E desc[UR36][R14.64], R39 ;  /* 0x000000270e00b986 */ /* 0x0001e4000c101924 */
.L_x_1062:
[----:B------:R-:W-:Y:S05]  /*4420*/  @P1 BRA `(.L_x_1059) ;  /* 0x00000000006c1947 */ /* 0x000fea0003800000 */
[----:B------:R-:W-:Y:S01]  /*4430*/  LEA R13, R3, R12, 0x5 ;  /* 0x0000000c030d7211 */ /* 0x000fe200078e28ff */
[----:B------:R-:W-:Y:S01]  /*4440*/  BSSY.RECONVERGENT B2, `(.L_x_1063) ;  /* 0x0000009000027945 */ /* 0x000fe20003800200 */
[----:B------:R-:W-:Y:S02]  /*4450*/  IMAD.MOV.U32 R40, RZ, RZ, RZ ;  /* 0x000000ffff287224 */ /* 0x000fe400078e00ff */
[----:B------:R-:W-:-:S13]  /*4460*/  ISETP.GE.AND P3, PT, R13, R28, PT ;  /* 0x0000001c0d00720c */ /* 0x000fda0003f66270 */
[----:B------:R-:W-:Y:S05]  /*4470*/  @P3 BRA `(.L_x_1064) ;  /* 0x0000000000143947 */ /* 0x000fea0003800000 */
[----:B------:R-:W-:-:S04]  /*4480*/  IADD3 R11, P3, PT, R27, R13, RZ ;  /* 0x0000000d1b0b7210 */ /* 0x000fc80007f7e0ff */
[----:B------:R-:W-:Y:S02]  /*4490*/  LEA.HI.X.SX32 R40, R13, R33, 0x1, P3 ;  /* 0x000000210d287211 */ /* 0x000fe400018f0eff */
[----:B0123--:R-:W-:-:S04]  /*44a0*/  LEA R14, P3, R11, UR8, 0x1 ;  /* 0x000000080b0e7c11 */ /* 0x00ffc8000f8608ff */
[----:B------:R-:W-:-:S05]  /*44b0*/  LEA.HI.X R15, R11, UR9, R40, 0x1, P3 ;  /* 0x000000090b0f7c11 */ /* 0x000fca00098f0c28 */
[----:B------:R0:W5:Y:S04]  /*44c0*/  LDG.E R40, desc[UR36][R14.64] ;  /* 0x000000240e287981 */ /* 0x000168000c1e1900 */
.L_x_1064:
[----:B------:R-:W-:Y:S05]  /*44d0*/  BSYNC.RECONVERGENT B2 ;  /* 0x0000000000027941 */ /* 0x000fea0003800200 */
.L_x_1063:
        /* <DEDUP_REMOVED lines=14> */
[----:B--2---:R-:W-:-:S05]  /*45c0*/  @P4 HFMA2 R40, R40, R11, -RZ ;  /* 0x0000000b28284231 */ /* 0x004fca00001000ff */
[----:B------:R0:W-:Y:S02]  /*45d0*/  @!P3 STG.E desc[UR36][R14.64], R40 ;  /* 0x000000280e00b986 */ /* 0x0001e4000c101924 */
.L_x_1059:
[----:B------:R-:W-:Y:S05]  /*45e0*/  BSYNC.RECONVERGENT B1 ;  /* 0x0000000000017941 */ /* 0x000fea0003800200 */
.L_x_1058:
        /* <DEDUP_REMOVED lines=8> */
[----:B------:R-:W-:-:S04]  /*4670*/  IADD3 R11, P4, PT, R27, R13, RZ ;  /* 0x0000000d1b0b7210 */ /* 0x000fc80007f9e0ff */
[----:B0123--:R-:W-:Y:S02]  /*4680*/  LEA.HI.X.SX32 R15, R13, R33, 0x1, P4 ;  /* 0x000000210d0f7211 */ /* 0x00ffe400020f0eff */
[----:B------:R-:W-:-:S04]  /*4690*/  LEA R14, P4, R11, UR8, 0x1 ;  /* 0x000000080b0e7c11 */ /* 0x000fc8000f8808ff */
[----:B------:R-:W-:-:S05]  /*46a0*/  LEA.HI.X R15, R11, UR9, R15, 0x1, P4 ;  /* 0x000000090b0f7c11 */ /* 0x000fca000a0f0c0f */
[----:B------:R0:W5:Y:S04]  /*46b0*/  LDG.E R41, desc[UR36][R14.64] ;  /* 0x000000240e297981 */ /* 0x000168000c1e1900 */
.L_x_1068:
[----:B------:R-:W-:Y:S05]  /*46c0*/  BSYNC.RECONVERGENT B2 ;  /* 0x0000000000027941 */ /* 0x000fea0003800200 */
.L_x_1067:
[----:B------:R-:W-:-:S09]  /*46d0*/  UISETP.NE.AND UP0, UPT, UR18, URZ, UPT ;  /* 0x000000ff1200728c */ /* 0x000fd2000bf05270 */
[----:B------:R-:W-:Y:S05]  /*46e0*/  BRA.U UP0, `(.L_x_1066) ;  /* 0x0000000100347547 */ /* 0x000fea000b800000 */
[----:B0123--:R-:W0:Y:S01]  /*46f0*/  @!P3 LDC.64 R14, c[0x0][0x3b8] ;  /* 0x0000ee00ff0ebb82 */ /* 0x00fe220000000a00 */
[----:B------:R-:W-:Y:S02]  /*4700*/  ISETP.NE.AND P4, PT, R16, RZ, PT ;  /* 0x000000ff1000720c */ /* 0x000fe40003f85270 */
[----:B------:R-:W-:-:S04]  /*4710*/  @!P3 IADD3 R11, P5, PT, R26, R13, RZ ;  /* 0x0000000d1a0bb210 */ /* 0x000fc80007fbe0ff */
[----:B------:R-:W-:-:S07]  /*4720*/  @!P3 LEA.HI.X.SX32 R13, R13, R32, 0x1, P5 ;  /* 0x000000200d0db211 */ /* 0x000fce00028f0eff */
[----:B------:R-:W-:Y:S01]  /*4730*/  VOTEU.ANY UP0, P4 ;  /* 0x0000000000ff7886 */ /* 0x000fe20002000100 */
[----:B------:R-:W-:Y:S02]  /*4740*/  PLOP3.LUT P4, PT, PT, PT, UP0, 0x80, 0x8 ;  /* 0x000000000008781c */ /* 0x000fe40003f8f008 */
[----:B0-----:R-:W-:-:S04]  /*4750*/  @!P3 LEA R14, P5, R11, R14, 0x1 ;  /* 0x0000000e0b0eb211 */ /* 0x001fc800078a08ff */
[----:B------:R-:W-:-:S07]  /*4760*/  @!P3 LEA.HI.X R15, R11, R15, R13, 0x1, P5 ;  /* 0x0000000f0b0fb211 */ /* 0x000fce00028f0c0d */
[----:B------:R-:W2:Y:S01]  /*4770*/  @P4 LDG.E R11, desc[UR36][R122.64+0x50] ;  /* 0x000050247a0b4981 */ /* 0x000ea2000c1e1900 */
[----:B------:R-:W-:Y:S01]  /*4780*/  PLOP3.LUT P4, PT, PT, PT, UP0, 0x80, 0x8 ;  /* 0x000000000008781c */ /* 0x000fe20003f8f008 */
[----:B-----5:R-:W-:-:S12]  /*4790*/  HADD2 R41, R41, R80 ;  /* 0x0000005029297230 */ /* 0x020fd80000000000 */
[----:B--2---:R-:W-:-:S05]  /*47a0*/  @P4 HMUL2 R41, R41, R11 ;  /* 0x0000000b29294232 */ /* 0x004fca0000000000 */
[----:B------:R0:W-:Y:S02]  /*47b0*/  @!P3 STG.E desc[UR36][R14.64], R41 ;  /* 0x000000290e00b986 */ /* 0x0001e4000c101924 */
.L_x_1066:
[----:B------:R-:W-:Y:S05]  /*47c0*/  BSYNC.RECONVERGENT B1 ;  /* 0x0000000000017941 */ /* 0x000fea0003800200 */
.L_x_1065:
        /* <DEDUP_REMOVED lines=13> */
.L_x_1072:
[----:B------:R-:W-:Y:S05]  /*48a0*/  BSYNC.RECONVERGENT B2 ;  /* 0x0000000000027941 */ /* 0x000fea0003800200 */
.L_x_1071:
        /* <DEDUP_REMOVED lines=12> */
[----:B-----5:R-:W-:-:S12]  /*4970*/  HFMA2 R42, R42, 1, 1, R79 ;  /* 0x3c003c002a2a7831 */ /* 0x020fd8000000004f */
[----:B--2---:R-:W-:-:S05]  /*4980*/  @P4 HMUL2 R42, R42, R11 ;  /* 0x0000000b2a2a4232 */ /* 0x004fca0000000000 */
[----:B------:R0:W-:Y:S02]  /*4990*/  @!P3 STG.E desc[UR36][R14.64], R42 ;  /* 0x0000002a0e00b986 */ /* 0x0001e4000c101924 */
.L_x_1070:
[----:B------:R-:W-:Y:S05]  /*49a0*/  BSYNC.RECONVERGENT B1 ;  /* 0x0000000000017941 */ /* 0x000fea0003800200 */
.L_x_1069:
        /* <DEDUP_REMOVED lines=13> */
.L_x_1076:
[----:B------:R-:W-:Y:S05]  /*4a80*/  BSYNC.RECONVERGENT B2 ;  /* 0x0000000000027941 */ /* 0x000fea0003800200 */
.L_x_1075:
[----:B------:R-:W-:-:S09]  /*4a90*/  UISETP.NE.AND UP0, UPT, UR18, URZ, UPT ;  /* 0x000000ff1200728c */ /* 0x000fd2000bf05270 */
[----:B------:R-:W-:Y:S05]  /*4aa0*/  BRA.U UP0, `(.L_x_1077) ;  /* 0x0000000100347547 */ /* 0x000fea000b800000 */
[----:B------:R-:W-:Y:S01]  /*4ab0*/  ISETP.NE.AND P4, PT, R16, RZ, PT ;  /* 0x000000ff1000720c */ /* 0x000fe20003f85270 */
[----:B0123--:R-:W0:-:S12]  /*4ac0*/  @!P3 LDC.64 R14, c[0x0][0x3b8] ;  /* 0x0000ee00ff0ebb82 */ /* 0x00fe180000000a00 */
        /* <DEDUP_REMOVED lines=11> */
.L_x_1077:
[----:B------:R-:W-:Y:S01]  /*4b80*/  IMAD R13, R3, 0x40, R12 ;  /* 0x00000040030d7824 */ /* 0x000fe200078e020c */
[----:B------:R-:W-:Y:S01]  /*4b90*/  BSSY.RECONVERGENT B2, `(.L_x_1078) ;  /* 0x0000009000027945 */ /* 0x000fe20003800200 */
[----:B------:R-:W-:-:S03]  /*4ba0*/  MOV R119, RZ ;  /* 0x000000ff00777202 */ /* 0x000fc60000000f00 */
[----:B------:R-:W-:-:S13]  /*4bb0*/  ISETP.GE.AND P3, PT, R13, R28, PT ;  /* 0x0000001c0d00720c */ /* 0x000fda0003f66270 */
[----:B------:R-:W-:Y:S05]  /*4bc0*/  @P3 BRA `(.L_x_1079) ;  /* 0x0000000000143947 */ /* 0x000fea0003800000 */
[----:B------:R-:W-:-:S04]  /*4bd0*/  IADD3 R11, P3, PT, R27, R13, RZ ;  /* 0x0000000d1b0b7210 */ /* 0x000fc80007f7e0ff */
[----:B0123--:R-:W-:Y:S02]  /*4be0*/  LEA.HI.X.SX32 R15, R13, R33, 0x1, P3 ;  /* 0x000000210d0f7211 */ /* 0x00ffe400018f0eff */
[----:B------:R-:W-:-:S04]  /*4bf0*/  LEA R14, P3, R11, UR8, 0x1 ;  /* 0x000000080b0e7c11 */ /* 0x000fc8000f8608ff */
[----:B------:R-:W-:-:S05]  /*4c00*/  LEA.HI.X R15, R11, UR9, R15, 0x1, P3 ;  /* 0x000000090b0f7c11 */ /* 0x000fca00098f0c0f */
[----:B------:R0:W5:Y:S04]  /*4c10*/  LDG.E R119, desc[UR36][R14.64] ;  /* 0x000000240e777981 */ /* 0x000168000c1e1900 */
.L_x_1079:
[----:B------:R-:W-:Y:S05]  /*4c20*/  BSYNC.RECONVERGENT B2 ;  /* 0x0000000000027941 */ /* 0x000fea0003800200 */
.L_x_1078:
        /* <DEDUP_REMOVED lines=16> */
.L_x_1074:
[----:B------:R-:W-:Y:S05]  /*4d30*/  BSYNC.RECONVERGENT B1 ;  /* 0x0000000000017941 */ /* 0x000fea0003800200 */
.L_x_1073:
[----:B------:R-:W-:Y:S01]  /*4d40*/  BSSY.RECONVERGENT B1, `(.L_x_1080) ;  /* 0x000001d000017945 */ /* 0x000fe20003800200 */
[----:B------:R-:W-:-:S03]  /*4d50*/  IMAD R124, R3, 0x2, R124 ;  /* 0x00000002037c7824 */ /* 0x000fc600078e027c */
        /* <DEDUP_REMOVED lines=8> */
[----:B0123--:R-:W-:-:S04]  /*4de0*/  LEA R14, P4, R11, UR8, 0x1 ;  /* 0x000000080b0e7c11 */ /* 0x00ffc8000f8808ff */
[----:B------:R-:W-:-:S05]  /*4df0*/  LEA.HI.X R15, R11, UR9, R44, 0x1, P4 ;  /* 0x000000090b0f7c11 */ /* 0x000fca000a0f0c2c */
[----:B------:R0:W5:Y:S04]  /*4e00*/  LDG.E R44, desc[UR36][R14.64] ;  /* 0x000000240e2c7981 */ /* 0x000168000c1e1900 */
.L_x_1083:
[----:B------:R-:W-:Y:S05]  /*4e10*/  BSYNC.RECONVERGENT B2 ;  /* 0x0000000000027941 */ /* 0x000fea0003800200 */
.L_x_1082:
        /* <DEDUP_REMOVED lines=15> */
.L_x_1081:
[----:B------:R-:W-:Y:S05]  /*4f10*/  BSYNC.RECONVERGENT B1 ;  /* 0x0000000000017941 */ /* 0x000fea0003800200 */
.L_x_1080:
[----:B------:R-:W-:Y:S01]  /*4f20*/  BSSY.RECONVERGENT B1, `(.L_x_1084) ;  /* 0x000001d000017945 */ /* 0x000fe20003800200 */
[----:B------:R-:W-:-:S03]  /*4f30*/  IMAD.IADD R124, R124, 0x1, R3 ;  /* 0x000000017c7c7824 */ /* 0x000fc600078e0203 */
[----:B------:R-:W-:Y:S05]  /*4f40*/  @P1 BRA `(.L_x_1085) ;  /* 0x0000000000681947 */ /* 0x000fea0003800000 */
[----:B------:R-:W-:Y:S01]  /*4f50*/  IMAD.SHL.U32 R13, R124, 0x8, RZ ;  /* 0x000000087c0d7824 */ /* 0x000fe200078e00ff */
        /* <DEDUP_REMOVED lines=9> */
.L_x_1087:
[----:B------:R-:W-:Y:S05]  /*4ff0*/  BSYNC.RECONVERGENT B2 ;  /* 0x0000000000027941 */ /* 0x000fea0003800200 */
.L_x_1086:
        /* <DEDUP_REMOVED lines=13> */
[----:B--2---:R-:W-:-:S05]  /*50d0*/  @P4 HFMA2 R45, R45, R11, -RZ ;  /* 0x0000000b2d2d4231 */ /* 0x004fca00001000ff */
[----:B------:R0:W-:Y:S02]  /*50e0*/  @!P3 STG.E desc[UR36][R14.64], R45 ;  /* 0x0000002d0e00b986 */ /* 0x0001e4000c101924 */
.L_x_1085:
[----:B------:R-:W-:Y:S05]  /*50f0*/  BSYNC.RECONVERGENT B1 ;  /* 0x0000000000017941 */ /* 0x000fea0003800200 */
.L_x_1084:
        /* <DEDUP_REMOVED lines=13> */
.L_x_1091:
[----:B------:R-:W-:Y:S05]  /*51d0*/  BSYNC.RECONVERGENT B2 ;  /* 0x0000000000027941 */ /* 0x000fea0003800200 */
.L_x_1090:
        /* <DEDUP_REMOVED lines=15> */
.L_x_1089:
[----:B------:R-:W-:Y:S05]  /*52d0*/  BSYNC.RECONVERGENT B1 ;  /* 0x0000000000017941 */ /* 0x000fea0003800200 */
.L_x_1088:
[----:B------:R-:W-:Y:S01]  /*52e0*/  BSSY.RECONVERGENT B1, `(.L_x_1092) ;  /* 0x000001d000017945 */ /* 0x000fe20003800200 */
[----:B------:R-:W-:-:S03]  /*52f0*/  IMAD.IADD R124, R124, 0x1, R3 ;  /* 0x000000017c7c7824 */ /* 0x000fc600078e0203 */
[----:B------:R-:W-:Y:S05]  /*5300*/  @P1 BRA `(.L_x_1093) ;  /* 0x0000000000681947 */ /* 0x000fea0003800000 */
[----:B------:R-:W-:Y:S01]  /*5310*/  IMAD.SHL.U32 R13, R124, 0x8, RZ ;  /* 0x000000087c0d7824 */ /* 0x000fe200078e00ff */
[----:B------:R-:W-:Y:S01]  /*5320*/  BSSY.RECONVERGENT B2, `(.L_x_1094) ;  /* 0x0000009000027945 */ /* 0x000fe20003800200 */
[----:B------:R-:W-:-:S03]  /*5330*/  HFMA2 R47, -RZ, RZ, 0, 0 ;  /* 0x00000000ff2f7431 */ /* 0x000fc600000001ff */
[----:B------:R-:W-:-:S13]  /*5340*/  ISETP.GE.AND P3, PT, R13, R28, PT ;  /* 0x0000001c0d00720c */ /* 0x000fda0003f66270 */
[----:B------:R-:W-:Y:S05]  /*5350*/  @P3 BRA `(.L_x_1095) ;  /* 0x0000000000143947 */ /* 0x000fea0003800000 */
[----:B------:R-:W-:-:S04]  /*5360*/  IADD3 R11, P4, PT, R27, R13, RZ ;  /* 0x0000000d1b0b7210 */ /* 0x000fc80007f9e0ff */
[----:B0123--:R-:W-:Y:S02]  /*5370*/  LEA.HI.X.SX32 R15, R13, R33, 0x1, P4 ;  /* 0x000000210d0f7211 */ /* 0x00ffe400020f0eff */
[----:B------:R-:W-:-:S04]  /*5380*/  LEA R14, P4, R11, UR8, 0x1 ;  /* 0x000000080b0e7c11 */ /* 0x000fc8000f8808ff */
[----:B------:R-:W-:-:S05]  /*5390*/  LEA.HI.X R15, R11, UR9, R15, 0x1, P4 ;  /* 0x000000090b0f7c11 */ /* 0x000fca000a0f0c0f */
[----:B------:R0:W5:Y:S04]  /*53a0*/  LDG.E R47, desc[UR36][R14.64] ;  /* 0x000000240e2f7981 */ /* 0x000168000c1e1900 */
.L_x_1095:
[----:B------:R-:W-:Y:S05]  /*53b0*/  BSYNC.RECONVERGENT B2 ;  /* 0x0000000000027941 */ /* 0x000fea0003800200 */
.L_x_1094:
        /* <DEDUP_REMOVED lines=15> */
.L_x_1093:
[----:B------:R-:W-:Y:S05]  /*54b0*/  BSYNC.RECONVERGENT B1 ;  /* 0x0000000000017941 */ /* 0x000fea0003800200 */
.L_x_1092:
        /* <DEDUP_REMOVED lines=13> */
.L_x_1099:
[----:B------:R-:W-:Y:S05]  /*5590*/  BSYNC.RECONVERGENT B2 ;  /* 0x0000000000027941 */ /* 0x000fea0003800200 */
.L_x_1098:
        /* <DEDUP_REMOVED lines=15> */
.L_x_1097:
[----:B------:R-:W-:Y:S05]  /*5690*/  BSYNC.RECONVERGENT B1 ;  /* 0x0000000000017941 */ /* 0x000fea0003800200 */
.L_x_1096:
        /* <DEDUP_REMOVED lines=13> */
.L_x_1103:
[----:B------:R-:W-:Y:S05]  /*5770*/  BSYNC.RECONVERGENT B2 ;  /* 0x0000000000027941 */ /* 0x000fea0003800200 */
.L_x_1102:
        /* <DEDUP_REMOVED lines=15> */
.L_x_1101:
[----:B------:R-:W-:Y:S05]  /*5870*/  BSYNC.RECONVERGENT B1 ;  /* 0x0000000000017941 */ /* 0x000fea0003800200 */
.L_x_1100:
        /* <DEDUP_REMOVED lines=13> */
.L_x_1107:
[----:B------:R-:W-:Y:S05]  /*5950*/  BSYNC.RECONVERGENT B2 ;  /* 0x0000000000027941 */ /* 0x000fea0003800200 */
.L_x_1106:
        /* <DEDUP_REMOVED lines=15> */
.L_x_1105:
[----:B------:R-:W-:Y:S05]  /*5a50*/  BSYNC.RECONVERGENT B1 ;  /* 0x0000000000017941 */ /* 0x000fea0003800200 */
.L_x_1104:
[----:B------:R-:W-:Y:S01]  /*5a60*/  BSSY.RECONVERGENT B1, `(.L_x_1108) ;  /* 0x000001c000017945 */ /* 0x000fe20003800200 */
[----:B----4-:R-:W-:-:S03]  /*5a70*/  IMAD R121, R3, 0x80, R12 ;  /* 0x0000008003797824 */ /* 0x010fc600078e020c */
[----:B------:R-:W-:Y:S05]  /*5a80*/  @P1 BRA `(.L_x_1109) ;  /* 0x0000000000641947 */ /* 0x000fea0003800000 */
[----:B------:R-:W-:Y:S01]  /*5a90*/  ISETP.GE.AND P3, PT, R121, R28, PT ;  /* 0x0000001c7900720c */ /* 0x000fe20003f66270 */
[----:B------:R-:W-:Y:S01]  /*5aa0*/  BSSY.RECONVERGENT B2, `(.L_x_1110) ;  /* 0x0000008000027945 */ /* 0x000fe20003800200 */
[----:B------:R-:W-:-:S11]  /*5ab0*/  IMAD.MOV.U32 R51, RZ, RZ, RZ ;  /* 0x000000ffff337224 */ /* 0x000fd600078e00ff */
[----:B------:R-:W-:Y:S05]  /*5ac0*/  @P3 BRA `(.L_x_1111) ;  /* 0x0000000000143947 */ /* 0x000fea0003800000 */
[----:B------:R-:W-:-:S04]  /*5ad0*/  IADD3 R11, P4, PT, R27, R121, RZ ;  /* 0x000000791b0b7210 */ /* 0x000fc80007f9e0ff */
[----:B0123--:R-:W-:Y:S02]  /*5ae0*/  LEA.HI.X.SX32 R14, R121, R33, 0x1, P4 ;  /* 0x00000021790e7211 */ /* 0x00ffe400020f0eff */
[----:B------:R-:W-:-:S04]  /*5af0*/  LEA R12, P4, R11, UR8, 0x1 ;  /* 0x000000080b0c7c11 */ /* 0x000fc8000f8808ff */
[----:B------:R-:W-:-:S05]  /*5b00*/  LEA.HI.X R13, R11, UR9, R14, 0x1, P4 ;  /* 0x000000090b0d7c11 */ /* 0x000fca000a0f0c0e */
[----:B------:R4:W5:Y:S04]  /*5b10*/  LDG.E R51, desc[UR36][R12.64] ;  /* 0x000000240c337981 */ /* 0x000968000c1e1900 */
.L_x_1111:
[----:B------:R-:W-:Y:S05]  /*5b20*/  BSYNC.RECONVERGENT B2 ;  /* 0x0000000000027941 */ /* 0x000fea0003800200 */
.L_x_1110:
[----:B------:R-:W-:-:S09]  /*5b30*/  UISETP.NE.AND UP0, UPT, UR18, URZ, UPT ;  /* 0x000000ff1200728c */ /* 0x000fd2000bf05270 */
[----:B------:R-:W-:Y:S05]  /*5b40*/  BRA.U UP0, `(.L_x_1109) ;  /* 0x0000000100347547 */ /* 0x000fea000b800000 */
[----:B------:R-:W-:Y:S01]  /*5b50*/  ISETP.NE.AND P4, PT, R16, RZ, PT ;  /* 0x000000ff1000720c */ /* 0x000fe20003f85270 */
[----:B0123--:R-:W0:-:S12]  /*5b60*/  @!P3 LDC.64 R14, c[0x0][0x3b8] ;  /* 0x0000ee00ff0ebb82 */ /* 0x00fe180000000a00 */
[----:B------:R-:W-:Y:S01]  /*5b70*/  VOTEU.ANY UP0, P4 ;  /* 0x0000000000ff7886 */ /* 0x000fe20002000100 */
[----:B------:R-:W-:-:S13]  /*5b80*/  PLOP3.LUT P4, PT, PT, PT, UP0, 0x80, 0x8 ;  /* 0x000000000008781c */ /* 0x000fda0003f8f008 */
[----:B----4-:R-:W2:Y:S01]  /*5b90*/  @P4 LDG.E R12, desc[UR36][R122.64+0x100] ;  /* 0x000100247a0c4981 */ /* 0x010ea2000c1e1900 */
[----:B------:R-:W-:Y:S01]  /*5ba0*/  @!P3 IADD3 R11, P4, PT, R26, R121, RZ ;  /* 0x000000791a0bb210 */ /* 0x000fe20007f9e0ff */
[----:B-----5:R-:W-:-:S03]  /*5bb0*/  HFMA2 R51, R51, 1, 1, R68 ;  /* 0x3c003c0033337831 */ /* 0x020fc60000000044 */
[----:B------:R-:W-:Y:S02]  /*5bc0*/  @!P3 LEA.HI.X.SX32 R121, R121, R32, 0x1, P4 ;  /* 0x000000207979b211 */ /* 0x000fe400020f0eff */
[----:B0-----:R-:W-:-:S04]  /*5bd0*/  @!P3 LEA R14, P4, R11, R14, 0x1 ;  /* 0x0000000e0b0eb211 */ /* 0x001fc800078808ff */
[----:B------:R-:W-:Y:S02]  /*5be0*/  @!P3 LEA.HI.X R15, R11, R15, R121, 0x1, P4 ;  /* 0x0000000f0b0fb211 */ /* 0x000fe400020f0c79 */
[----:B------:R-:W-:-:S13]  /*5bf0*/  PLOP3.LUT P4, PT, PT, PT, UP0, 0x80, 0x8 ;  /* 0x000000000008781c */ /* 0x000fda0003f8f008 */
[----:B--2---:R-:W-:-:S05]  /*5c00*/  @P4 HMUL2 R51, R51, R12 ;  /* 0x0000000c33334232 */ /* 0x004fca0000000000 */
[----:B------:R0:W-:Y:S02]  /*5c10*/  @!P3 STG.E desc[UR36][R14.64], R51 ;  /* 0x000000330e00b986 */ /* 0x0001e4000c101924 */
.L_x_1109:
[----:B------:R-:W-:Y:S05]  /*5c20*/  BSYNC.RECONVERGENT B1 ;  /* 0x0000000000017941 */ /* 0x000fea0003800200 */
.L_x_1108:
[----:B------:R-:W-:Y:S01]  /*5c30*/  BSSY.RECONVERGENT B1, `(.L_x_1112) ;  /* 0x000001d000017945 */ /* 0x000fe20003800200 */
[----:B------:R-:W-:-:S03]  /*5c40*/  LEA R124, R3, R124, 0x1 ;  /* 0x0000007c037c7211 */ /* 0x000fc600078e08ff */
[----:B------:R-:W-:Y:S05]  /*5c50*/  @P1 BRA `(.L_x_1113) ;  /* 0x0000000000681947 */ /* 0x000fea0003800000 */
[----:B------:R-:W-:Y:S01]  /*5c60*/  IMAD.SHL.U32 R121, R124, 0x8, RZ ;  /* 0x000000087c797824 */ /* 0x000fe200078e00ff */
[----:B------:R-:W-:Y:S01]  /*5c70*/  BSSY.RECONVERGENT B2, `(.L_x_1114) ;  /* 0x0000009000027945 */ /* 0x000fe20003800200 */
[----:B------:R-:W-:-:S03]  /*5c80*/  IMAD.MOV.U32 R52, RZ, RZ, RZ ;  /* 0x000000ffff347224 */ /* 0x000fc600078e00ff */
[----:B------:R-:W-:-:S13]  /*5c90*/  ISETP.GE.AND P3, PT, R121, R28, PT ;  /* 0x0000001c7900720c */ /* 0x000fda0003f66270 */
[----:B------:R-:W-:Y:S05]  /*5ca0*/  @P3 BRA `(.L_x_1115) ;  /* 0x0000000000143947 */ /* 0x000fea0003800000 */
[----:B------:R-:W-:-:S04]  /*5cb0*/  IADD3 R11, P4, PT, R27, R121, RZ ;  /* 0x000000791b0b7210 */ /* 0x000fc80007f9e0ff */
[----:B0123--:R-:W-:Y:S02]  /*5cc0*/  LEA.HI.X.SX32 R14, R121, R33, 0x1, P4 ;  /* 0x00000021790e7211 */ /* 0x00ffe400020f0eff */
[----:B----4-:R-:W-:-:S04]  /*5cd0*/  LEA R12, P4, R11, UR8, 0x1 ;  /* 0x000000080b0c7c11 */ /* 0x010fc8000f8808ff */
[----:B------:R-:W-:-:S05]  /*5ce0*/  LEA.HI.X R13, R11, UR9, R14, 0x1, P4 ;  /* 0x000000090b0d7c11 */ /* 0x000fca000a0f0c0e */
[----:B------:R0:W5:Y:S04]  /*5cf0*/  LDG.E R52, desc[UR36][R12.64] ;  /* 0x000000240c347981 */ /* 0x000168000c1e1900 */
.L_x_1115:
[----:B------:R-:W-:Y:S05]  /*5d00*/  BSYNC.RECONVERGENT B2 ;  /* 0x0000000000027941 */ /* 0x000fea0003800200 */
.L_x_1114:
[----:B------:R-:W-:-:S09]  /*5d10*/  UISETP.NE.AND UP0, UPT, UR18, URZ, UPT ;  /* 0x000000ff1200728c */ /* 0x000fd2000bf05270 */
[----:B------:R-:W-:Y:S05]  /*5d20*/  BRA.U UP0, `(.L_x_1113) ;  /* 0x0000000100347547 */ /* 0x000fea000b800000 */
[----:B------:R-:W-:Y:S01]  /*5d30*/  ISETP.NE.AND P4, PT, R16, RZ, PT ;  /* 0x000000ff1000720c */ /* 0x000fe20003f85270 */
[----:B0123--:R-:W0:-:S12]  /*5d40*/  @!P3 LDC.64 R14, c[0x0][0x3b8] ;  /* 0x0000ee00ff0ebb82 */ /* 0x00fe180000000a00 */
[----:B------:R-:W-:Y:S01]  /*5d50*/  VOTEU.ANY UP0, P4 ;  /* 0x0000000000ff7886 */ /* 0x000fe20002000100 */
[----:B------:R-:W-:-:S13]  /*5d60*/  PLOP3.LUT P4, PT, PT, PT, UP0, 0x80, 0x8 ;  /* 0x000000000008781c */ /* 0x000fda0003f8f008 */
[----:B------:R-:W2:Y:S01]  /*5d70*/  @P4 LDG.E R11, desc[UR36][R122.64+0x110] ;  /* 0x000110247a0b4981 */ /* 0x000ea2000c1e1900 */
[----:B----4-:R-:W-:Y:S01]  /*5d80*/  @!P3 IADD3 R12, P4, PT, R26, R121, RZ ;  /* 0x000000791a0cb210 */ /* 0x010fe20007f9e0ff */
[----:B-----5:R-:W-:-:S03]  /*5d90*/  HADD2 R52, R52, R69 ;  /* 0x0000004534347230 */ /* 0x020fc60000000000 */
[----:B------:R-:W-:Y:S02]  /*5da0*/  @!P3 LEA.HI.X.SX32 R121, R121, R32, 0x1, P4 ;  /* 0x000000207979b211 */ /* 0x000fe400020f0eff */
[----:B0-----:R-:W-:-:S04]  /*5db0*/  @!P3 LEA R14, P4, R12, R14, 0x1 ;  /* 0x0000000e0c0eb211 */ /* 0x001fc800078808ff */
[----:B------:R-:W-:Y:S02]  /*5dc0*/  @!P3 LEA.HI.X R15, R12, R15, R121, 0x1, P4 ;  /* 0x0000000f0c0fb211 */ /* 0x000fe400020f0c79 */
[----:B------:R-:W-:-:S13]  /*5dd0*/  PLOP3.LUT P4, PT, PT, PT, UP0, 0x80, 0x8 ;  /* 0x000000000008781c */ /* 0x000fda0003f8f008 */
[----:B--2---:R-:W-:-:S05]  /*5de0*/  @P4 HFMA2 R52, R52, R11, -RZ ;  /* 0x0000000b34344231 */ /* 0x004fca00001000ff */
[----:B------:R0:W-:Y:S02]  /*5df0*/  @!P3 STG.E desc[UR36][R14.64], R52 ;  /* 0x000000340e00b986 */ /* 0x0001e4000c101924 */
.L_x_1113:
[----:B------:R-:W-:Y:S05]  /*5e00*/  BSYNC.RECONVERGENT B1 ;  /* 0x0000000000017941 */ /* 0x000fea0003800200 */
.L_x_1112:
[----:B------:R-:W-:Y:S01]  /*5e10*/  BSSY.RECONVERGENT B1, `(.L_x_1116) ;  /* 0x000001d000017945 */ /* 0x000fe20003800200 */
[----:B------:R-:W-:-:S03]  /*5e20*/  IADD3 R124, PT, PT, R124, R3, RZ ;  /* 0x000000037c7c7210 */ /* 0x000fc60007ffe0ff */
        /* <DEDUP_REMOVED lines=11> */
.L_x_1119:
[----:B------:R-:W-:Y:S05]  /*5ee0*/  BSYNC.RECONVERGENT B2 ;  /* 0x0000000000027941 */ /* 0x000fea0003800200 */
.L_x_1118:
        /* <DEDUP_REMOVED lines=8> */
[----:B-----5:R-:W-:-:S03]  /*5f70*/  HADD2 R53, R53, R66 ;  /* 0x0000004235357230 */ /* 0x020fc60000000000 */
[----:B------:R-:W-:Y:S02]  /*5f80*/  @!P3 LEA.HI.X.SX32 R121, R121, R32, 0x1, P4 ;  /* 0x000000207979b211 */ /* 0x000fe400020f0eff */
[----:B0-----:R-:W-:-:S04]  /*5f90*/  @!P3 LEA R14, P4, R11, R14, 0x1 ;  /* 0x0000000e0b0eb211 */ /* 0x001fc800078808ff */
[----:B------:R-:W-:Y:S02]  /*5fa0*/  @!P3 LEA.HI.X R15, R11, R15, R121, 0x1, P4 ;  /* 0x0000000f0b0fb211 */ /* 0x000fe400020f0c79 */
[----:B------:R-:W-:-:S13]  /*5fb0*/  PLOP3.LUT P4, PT, PT, PT, UP0, 0x80, 0x8 ;  /* 0x000000000008781c */ /* 0x000fda0003f8f008 */
[----:B--2---:R-:W-:-:S05]  /*5fc0*/  @P4 HMUL2 R53, R53, R12 ;  /* 0x0000000c35354232 */ /* 0x004fca0000000000 */
[----:B------:R0:W-:Y:S02]  /*5fd0*/  @!P3 STG.E desc[UR36][R14.64], R53 ;  /* 0x000000350e00b986 */ /* 0x0001e4000c101924 */
.L_x_1117:
[----:B------:R-:W-:Y:S05]  /*5fe0*/  BSYNC.RECONVERGENT B1 ;  /* 0x0000000000017941 */ /* 0x000fea0003800200 */
.L_x_1116:
        /* <DEDUP_REMOVED lines=13> */
.L_x_1123:
[----:B------:R-:W-:Y:S05]  /*60c0*/  BSYNC.RECONVERGENT B2 ;  /* 0x0000000000027941 */ /* 0x000fea0003800200 */
.L_x_1122:
        /* <DEDUP_REMOVED lines=15> */
.L_x_1121:
[----:B------:R-:W-:Y:S05]  /*61c0*/  BSYNC.RECONVERGENT B1 ;  /* 0x0000000000017941 */ /* 0x000fea0003800200 */
.L_x_1120:
        /* <DEDUP_REMOVED lines=13> */
.L_x_1127:
[----:B------:R-:W-:Y:S05]  /*62a0*/  BSYNC.RECONVERGENT B2 ;  /* 0x0000000000027941 */ /* 0x000fea0003800200 */
.L_x_1126:
        /* <DEDUP_REMOVED lines=15> */
.L_x_1125:
[----:B------:R-:W-:Y:S05]  /*63a0*/  BSYNC.RECONVERGENT B1 ;  /* 0x0000000000017941 */ /* 0x000fea0003800200 */
.L_x_1124:
        /* <DEDUP_REMOVED lines=13> */
.L_x_1131:
[----:B------:R-:W-:Y:S05]  /*6480*/  BSYNC.RECONVERGENT B2 ;  /* 0x0000000000027941 */ /* 0x000fea0003800200 */
.L_x_1130:
        /* <DEDUP_REMOVED lines=13> */
[----:B--2---:R-:W-:-:S05]  /*6560*/  @P4 HMUL2 R54, R54, R11 ;  /* 0x0000000b36364232 */ /* 0x004fca0000000000 */
[----:B------:R0:W-:Y:S02]  /*6570*/  @!P3 STG.E desc[UR36][R14.64], R54 ;  /* 0x000000360e00b986 */ /* 0x0001e4000c101924 */
.L_x_1129:
[----:B------:R-:W-:Y:S05]  /*6580*/  BSYNC.RECONVERGENT B1 ;  /* 0x0000000000017941 */ /* 0x000fea0003800200 */
.L_x_1128:
        /* <DEDUP_REMOVED lines=13> */
.L_x_1135:
[----:B------:R-:W-:Y:S05]  /*6660*/  BSYNC.RECONVERGENT B2 ;  /* 0x0000000000027941 */ /* 0x000fea0003800200 */
.L_x_1134:
        /* <DEDUP_REMOVED lines=15> */
.L_x_1133:
[----:B------:R-:W-:Y:S05]  /*6760*/  BSYNC.RECONVERGENT B1 ;  /* 0x0000000000017941 */ /* 0x000fea0003800200 */
.L_x_1132:
        /* <DEDUP_REMOVED lines=13> */
.L_x_1139:
[----:B------:R-:W-:Y:S05]  /*6840*/  BSYNC.RECONVERGENT B2 ;  /* 0x0000000000027941 */ /* 0x000fea0003800200 */
.L_x_1138:
        /* <DEDUP_REMOVED lines=15> */
.L_x_1137:
[----:B------:R-:W-:Y:S05]  /*6940*/  BSYNC.RECONVERGENT B1 ;  /* 0x0000000000017941 */ /* 0x000fea0003800200 */
.L_x_1136:
        /* <DEDUP_REMOVED lines=13> */
.L_x_1143:
[----:B------:R-:W-:Y:S05]  /*6a20*/  BSYNC.RECONVERGENT B2 ;  /* 0x0000000000027941 */ /* 0x000fea0003800200 */
.L_x_1142:
        /* <DEDUP_REMOVED lines=15> */
.L_x_1141:
[----:B------:R-:W-:Y:S05]  /*6b20*/  BSYNC.RECONVERGENT B1 ;  /* 0x0000000000017941 */ /* 0x000fea0003800200 */
.L_x_1140:
        /* <DEDUP_REMOVED lines=13> */
.L_x_1147:
[----:B------:R-:W-:Y:S05]  /*6c00*/  BSYNC.RECONVERGENT B2 ;  /* 0x0000000000027941 */ /* 0x000fea0003800200 */
.L_x_1146:
        /* <DEDUP_REMOVED lines=8> */
[----:B-----5:R-:W-:-:S03]  /*6c90*/  HFMA2 R58, R58, 1, 1, R9 ;  /* 0x3c003c003a3a7831 */ /* 0x020fc60000000009 */
[----:B------:R-:W-:Y:S02]  /*6ca0*/  @!P3 LEA.HI.X.SX32 R121, R121, R32, 0x1, P4 ;  /* 0x000000207979b211 */ /* 0x000fe400020f0eff */
[----:B0-----:R-:W-:-:S04]  /*6cb0*/  @!P3 LEA R14, P4, R12, R14, 0x1 ;  /* 0x0000000e0c0eb211 */ /* 0x001fc800078808ff */
[----:B------:R-:W-:Y:S02]  /*6cc0*/  @!P3 LEA.HI.X R15, R12, R15, R121, 0x1, P4 ;  /* 0x0000000f0c0fb211 */ /* 0x000fe400020f0c79 */
[----:B------:R-:W-:-:S13]  /*6cd0*/  PLOP3.LUT P4, PT, PT, PT, UP0, 0x80, 0x8 ;  /* 0x000000000008781c */ /* 0x000fda0003f8f008 */
[----:B--2---:R-:W-:-:S05]  /*6ce0*/  @P4 HMUL2 R58, R58, R11 ;  /* 0x0000000b3a3a4232 */ /* 0x004fca0000000000 */
[----:B------:R0:W-:Y:S02]  /*6cf0*/  @!P3 STG.E desc[UR36][R14.64], R58 ;  /* 0x0000003a0e00b986 */ /* 0x0001e4000c101924 */
.L_x_1145:
[----:B------:R-:W-:Y:S05]  /*6d00*/  BSYNC.RECONVERGENT B1 ;  /* 0x0000000000017941 */ /* 0x000fea0003800200 */
.L_x_1144:
        /* <DEDUP_REMOVED lines=13> */
.L_x_1151:
[----:B------:R-:W-:Y:S05]  /*6de0*/  BSYNC.RECONVERGENT B2 ;  /* 0x0000000000027941 */ /* 0x000fea0003800200 */
.L_x_1150:
        /* <DEDUP_REMOVED lines=15> */
.L_x_1149:
[----:B------:R-:W-:Y:S05]  /*6ee0*/  BSYNC.RECONVERGENT B1 ;  /* 0x0000000000017941 */ /* 0x000fea0003800200 */
.L_x_1148:
        /* <DEDUP_REMOVED lines=13> */
.L_x_1155:
[----:B------:R-:W-:Y:S05]  /*6fc0*/  BSYNC.RECONVERGENT B2 ;  /* 0x0000000000027941 */ /* 0x000fea0003800200 */
.L_x_1154:
        /* <DEDUP_REMOVED lines=15> */
.L_x_1153:
[----:B------:R-:W-:Y:S05]  /*70c0*/  BSYNC.RECONVERGENT B1 ;  /* 0x0000000000017941 */ /* 0x000fea0003800200 */
.L_x_1152:
        /* <DEDUP_REMOVED lines=13> */
.L_x_1159:
[----:B------:R-:W-:Y:S05]  /*71a0*/  BSYNC.RECONVERGENT B2 ;  /* 0x0000000000027941 */ /* 0x000fea0003800200 */
.L_x_1158:
        /* <DEDUP_REMOVED lines=15> */
.L_x_1157:
[----:B------:R-:W-:Y:S05]  /*72a0*/  BSYNC.RECONVERGENT B1 ;  /* 0x0000000000017941 */ /* 0x000fea0003800200 */
.L_x_1156:
        /* <DEDUP_REMOVED lines=13> */
.L_x_1163:
[----:B------:R-:W-:Y:S05]  /*7380*/  BSYNC.RECONVERGENT B2 ;  /* 0x0000000000027941 */ /* 0x000fea0003800200 */
.L_x_1162:
        /* <DEDUP_REMOVED lines=15> */
.L_x_1161:
[----:B------:R-:W-:Y:S05]  /*7480*/  BSYNC.RECONVERGENT B1 ;  /* 0x0000000000017941 */ /* 0x000fea0003800200 */
.L_x_1160:
        /* <DEDUP_REMOVED lines=13> */
.L_x_1167:
[----:B------:R-:W-:Y:S05]  /*7560*/  BSYNC.RECONVERGENT B2 ;  /* 0x0000000000027941 */ /* 0x000fea0003800200 */
.L_x_1166:
        /* <DEDUP_REMOVED lines=15> */
.L_x_1165:
[----:B------:R-:W-:Y:S05]  /*7660*/  BSYNC.RECONVERGENT B1 ;  /* 0x0000000000017941 */ /* 0x000fea0003800200 */
.L_x_1164:
[----:B------:R-:W-:Y:S04]  /*7670*/  BSSY.RECONVERGENT B1, `(.L_x_1168) ;  /* 0x000001d000017945 */ /* 0x000fe80003800200 */
[----:B------:R-:W-:Y:S05]  /*7680*/  @P1 BRA `(.L_x_1169) ;  /* 0x00000000006c1947 */ /* 0x000fea0003800000 */
[----:B------:R-:W-:Y:S01]  /*7690*/  IADD3 R11, PT, PT, R124, R3, RZ ;  /* 0x000000037c0b7210 */ /* 0x000fe20007ffe0ff */
[----:B------:R-:W-:Y:S01]  /*76a0*/  BSSY.RECONVERGENT B2, `(.L_x_1170) ;  /* 0x000000a000027945 */ /* 0x000fe20003800200 */
[----:B------:R-:W-:-:S03]  /*76b0*/  IMAD.MOV.U32 R62, RZ, RZ, RZ ;  /* 0x000000ffff3e7224 */ /* 0x000fc600078e00ff */
[----:B------:R-:W-:-:S05]  /*76c0*/  IMAD.SHL.U32 R11, R11, 0x8, RZ ;  /* 0x000000080b0b7824 */ /* 0x000fca00078e00ff */
[----:B------:R-:W-:-:S13]  /*76d0*/  ISETP.GE.AND P1, PT, R11, R28, PT ;  /* 0x0000001c0b00720c */ /* 0x000fda0003f26270 */
[----:B------:R-:W-:Y:S05]  /*76e0*/  @P1 BRA `(.L_x_1171) ;  /* 0x0000000000141947 */ /* 0x000fea0003800000 */
[----:B0---4-:R-:W-:-:S04]  /*76f0*/  IADD3 R13, P3, PT, R27, R11, RZ ;  /* 0x0000000b1b0d7210 */ /* 0x011fc80007f7e0ff */
[----:B-123--:R-:W-:Y:S02]  /*7700*/  LEA.HI.X.SX32 R14, R11, R33, 0x1, P3 ;  /* 0x000000210b0e7211 */ /* 0x00efe400018f0eff */
[----:B------:R-:W-:-:S04]  /*7710*/  LEA R12, P3, R13, UR8, 0x1 ;  /* 0x000000080d0c7c11 */ /* 0x000fc8000f8608ff */
[----:B------:R-:W-:-:S05]  /*7720*/  LEA.HI.X R13, R13, UR9, R14, 0x1, P3 ;  /* 0x000000090d0d7c11 */ /* 0x000fca00098f0c0e */
[----:B------:R0:W5:Y:S04]  /*7730*/  LDG.E R62, desc[UR36][R12.64] ;  /* 0x000000240c3e7981 */ /* 0x000168000c1e1900 */
.L_x_1171:
[----:B------:R-:W-:Y:S05]  /*7740*/  BSYNC.RECONVERGENT B2 ;  /* 0x0000000000027941 */ /* 0x000fea0003800200 */
.L_x_1170:
[----:B------:R-:W-:-:S09]  /*7750*/  UISETP.NE.AND UP0, UPT, UR18, URZ, UPT ;  /* 0x000000ff1200728c */ /* 0x000fd2000bf05270 */
[----:B------:R-:W-:Y:S05]  /*7760*/  BRA.U UP0, `(.L_x_1169) ;  /* 0x0000000100347547 */ /* 0x000fea000b800000 */
[----:B------:R-:W-:Y:S01]  /*7770*/  ISETP.NE.AND P3, PT, R16, RZ, PT ;  /* 0x000000ff1000720c */ /* 0x000fe20003f65270 */
[----:B0123--:R-:W0:-:S12]  /*7780*/  @!P1 LDC.64 R14, c[0x0][0x3b8] ;  /* 0x0000ee00ff0e9b82 */ /* 0x00fe180000000a00 */
[----:B------:R-:W-:Y:S01]  /*7790*/  VOTEU.ANY UP0, P3 ;  /* 0x0000000000ff7886 */ /* 0x000fe20001800100 */
[----:B------:R-:W-:-:S13]  /*77a0*/  PLOP3.LUT P3, PT, PT, PT, UP0, 0x80, 0x8 ;  /* 0x000000000008781c */ /* 0x000fda0003f6f008 */
[----:B----4-:R-:W2:Y:S01]  /*77b0*/  @P3 LDG.E R13, desc[UR36][R122.64+0x1f0] ;  /* 0x0001f0247a0d3981 */ /* 0x010ea2000c1e1900 */
[----:B------:R-:W-:Y:S01]  /*77c0*/  PLOP3.LUT P4, PT, PT, PT, UP0, 0x80, 0x8 ;  /* 0x000000000008781c */ /* 0x000fe20003f8f008 */
[----:B-----5:R-:W-:Y:S01]  /*77d0*/  HFMA2 R62, R62, 1, 1, R21 ;  /* 0x3c003c003e3e7831 */ /* 0x020fe20000000015 */
[----:B------:R-:W-:-:S04]  /*77e0*/  @!P1 IADD3 R12, P3, PT, R26, R11, RZ ;  /* 0x0000000b1a0c9210 */ /* 0x000fc80007f7e0ff */
[----:B------:R-:W-:Y:S02]  /*77f0*/  @!P1 LEA.HI.X.SX32 R11, R11, R32, 0x1, P3 ;  /* 0x000000200b0b9211 */ /* 0x000fe400018f0eff */
[----:B0-----:R-:W-:-:S04]  /*7800*/  @!P1 LEA R14, P3, R12, R14, 0x1 ;  /* 0x0000000e0c0e9211 */ /* 0x001fc800078608ff */
[----:B------:R-:W-:Y:S01]  /*7810*/  @!P1 LEA.HI.X R15, R12, R15, R11, 0x1, P3 ;  /* 0x0000000f0c0f9211 */ /* 0x000fe200018f0c0b */
[----:B--2---:R-:W-:-:S05]  /*7820*/  @P4 HMUL2 R62, R62, R13 ;  /* 0x0000000d3e3e4232 */ /* 0x004fca0000000000 */
[----:B------:R0:W-:Y:S03]  /*7830*/  @!P1 STG.E desc[UR36][R14.64], R62 ;  /* 0x0000003e0e009986 */ /* 0x0001e6000c101924 */
.L_x_1169:
[----:B------:R-:W-:Y:S05]  /*7840*/  BSYNC.RECONVERGENT B1 ;  /* 0x0000000000017941 */ /* 0x000fea0003800200 */
.L_x_1168:
        /* <DEDUP_REMOVED lines=33> */
[----:B------:R-:W-:-:S05]  /*7a60*/  HFMA2 R11, R87, R62, R11 ;  /* 0x0000003e570b7231 */ /* 0x000fca000000000b */
[--C-:B0---4-:R-:W-:Y:S02]  /*7a70*/  HADD2.F32 R13, -RZ, R11.reuse.H0_H0 ;  /* 0x2000000bff0d7230 */ /* 0x111fe40000004100 */
[----:B------:R-:W-:-:S05]  /*7a80*/  HADD2.F32 R12, -RZ, R11.H1_H1 ;  /* 0x3000000bff0c7230 */ /* 0x000fca0000004100 */
[----:B------:R-:W-:Y:S01]  /*7a90*/  FADD.FTZ R13, R13, R12 ;  /* 0x0000000c0d0d7221 */ /* 0x000fe20000010000 */
[----:B------:R-:W-:Y:S06]  /*7aa0*/  BRA.DIV UR4, `(.L_x_1172) ;  /* 0x0000005204987947 */ /* 0x000fec000b800000 */
[----:B-123--:R-:W0:Y:S02]  /*7ab0*/  SHFL.BFLY PT, R14, R13, 0x2, 0x1f ;  /* 0x0c401f000d0e7f89 */ /* 0x00ee2400000e0000 */
[----:B0-----:R-:W-:-:S05]  /*7ac0*/  FADD.FTZ R13, R13, R14 ;  /* 0x0000000e0d0d7221 */ /* 0x001fca0000010000 */
[----:B------:R0:W1:Y:S02]  /*7ad0*/  SHFL.BFLY PT, R14, R13, 0x1, 0x1f ;  /* 0x0c201f000d0e7f89 */ /* 0x00006400000e0000 */
.L_x_1243:
[----:B------:R-:W-:Y:S01]  /*7ae0*/  ISETP.GE.OR P1, PT, R35, R36, P1 ;  /* 0x000000242300720c */ /* 0x000fe20000f26670 */
[----:B-1----:R-:W-:Y:S01]  /*7af0*/  FADD.FTZ R11, R13, R14 ;  /* 0x0000000e0d0b7221 */ /* 0x002fe20000010000 */
[----:B------:R-:W-:Y:S03]  /*7b00*/  BSSY.RECONVERGENT B1, `(.L_x_1173) ;  /* 0x000001b000017945 */ /* 0x000fe60003800200 */
[----:B------:R-:W-:-:S08]  /*7b10*/  FMUL.FTZ R11, R11, UR19 ;  /* 0x000000130b0b7c20 */ /* 0x000fd00008410000 */
[----:B------:R-:W-:Y:S05]  /*7b20*/  @P1 BRA `(.L_x_1174) ;  /* 0x0000000000601947 */ /* 0x000fea0003800000 */
[----:B------:R-:W-:-:S04]  /*7b30*/  ISETP.NE.U32.AND P1, PT, RZ, UR20, PT ;  /* 0x00000014ff007c0c */ /* 0x000fc8000bf25070 */
[----:B------:R-:W-:Y:S02]  /*7b40*/  ISETP.NE.AND.EX P3, PT, RZ, UR21, PT, P1 ;  /* 0x00000015ff007c0c */ /* 0x000fe4000bf65310 */
[----:B------:R-:W-:-:S04]  /*7b50*/  ISETP.NE.U32.AND P1, PT, RZ, UR14, PT ;  /* 0x0000000eff007c0c */ /* 0x000fc8000bf25070 */
[----:B------:R-:W-:-:S07]  /*7b60*/  ISETP.NE.AND.EX P1, PT, RZ, UR15, PT, P1 ;  /* 0x0000000fff007c0c */ /* 0x000fce000bf25310 */
[----:B0-----:R-:W0:Y:S06]  /*7b70*/  @P3 LDC.64 R12, c[0x0][0x438] ;  /* 0x00010e00ff0c3b82 */ /* 0x001e2c0000000a00 */
[----:B------:R-:W1:Y:S02]  /*7b80*/  @P1 S2R R121, SR_CTAID.X ;  /* 0x0000000000791919 */ /* 0x000e640000002500 */
[----:B------:R-:W2:Y:S08]  /*7b90*/  @P1 LDC R36, c[0x0][0x408] ;  /* 0x00010200ff241b82 */ /* 0x000eb00000000800 */
[----:B------:R-:W2:Y:S01]  /*7ba0*/  @P1 LDC R125, c[0x0][0x430] ;  /* 0x00010c00ff7d1b82 */ /* 0x000ea20000000800 */
[----:B0-----:R-:W-:-:S07]  /*7bb0*/  @P3 IMAD.WIDE R14, R29, 0x2, R12 ;  /* 0x000000021d0e3825 */ /* 0x001fce00078e020c */
[----:B------:R-:W1:Y:S01]  /*7bc0*/  @P1 LDC.64 R12, c[0x0][0x448] ;  /* 0x00011200ff0c1b82 */ /* 0x000e620000000a00 */
[----:B------:R-:W3:Y:S01]  /*7bd0*/  @P3 LDG.E.U16 R14, desc[UR36][R14.64] ;  /* 0x000000240e0e3981 */ /* 0x000ee2000c1e1500 */
[----:B--2---:R-:W-:Y:S01]  /*7be0*/  @P1 IADD3 R36, PT, PT, R36, R125, RZ ;  /* 0x0000007d24241210 */ /* 0x004fe20007ffe0ff */
[----:B-1----:R-:W-:-:S06]  /*7bf0*/  @P1 IMAD.WIDE.U32 R12, R121, 0x2, R12 ;  /* 0x00000002790c1825 */ /* 0x002fcc00078e000c */
[----:B------:R-:W2:Y:S01]  /*7c00*/  @P1 LDG.E.U16 R12, desc[UR36][R12.64] ;  /* 0x000000240c0c1981 */ /* 0x000ea2000c1e1500 */
[----:B------:R-:W-:-:S04]  /*7c10*/  @P1 ISETP.GE.AND P4, PT, R35, R36, PT ;  /* 0x000000242300120c */ /* 0x000fc80003f86270 */
[----:B------:R-:W-:-:S04]  /*7c20*/  @P1 SEL R35, RZ, UR39, P4 ;  /* 0x00000027ff231c07 */ /* 0x000fc8000a000000 */
[----:B------:R-:W-:Y:S01]  /*7c30*/  @P1 IADD3 R35, PT, PT, R30, -UR44, R35 ;  /* 0x8000002c1e231c10 */ /* 0x000fe2000fffe023 */
[----:B---3--:R-:W-:-:S03]  /*7c40*/  @P3 HADD2.F32 R36, -RZ, R14.H0_H0 ;  /* 0x2000000eff243230 */ /* 0x008fc60000004100 */
[----:B------:R-:W-:Y:S02]  /*7c50*/  @P1 I2FP.F32.S32 R14, R35 ;  /* 0x00000023000e1245 */ /* 0x000fe40000201400 */
[----:B------:R-:W-:Y:S01]  /*7c60*/  @P3 FADD.FTZ R11, R11, R36 ;  /* 0x000000240b0b3221 */ /* 0x000fe20000010000 */
[----:B--2---:R-:W-:-:S05]  /*7c70*/  @P1 HADD2.F32 R15, -RZ, R12.H0_H0 ;  /* 0x2000000cff0f1230 */ /* 0x004fca0000004100 */
[----:B------:R-:W-:-:S05]  /*7c80*/  @P1 FFMA.FTZ R11, R14, R15, R11 ;  /* 0x0000000f0e0b1223 */ /* 0x000fca000001000b */
[----:B------:R1:W-:Y:S01]  /*7c90*/  STS [R34], R11 ;  /* 0x0000000b22007388 */ /* 0x0003e20000000800 */
[----:B------:R-:W-:-:S07]  /*7ca0*/  @!P2 FMNMX.FTZ R118, R118, R11, !PT ;  /* 0x0000000b7676a209 */ /* 0x000fce0007810000 */
.L_x_1174:
[----:B------:R-:W-:Y:S05]  /*7cb0*/  BSYNC.RECONVERGENT B1 ;  /* 0x0000000000017941 */ /* 0x000fea0003800200 */
.L_x_1173:
[----:B------:R-:W-:Y:S01]  /*7cc0*/  VIADD R12, R30, 0xf ;  /* 0x0000000f1e0c7836 */ /* 0x000fe20000000000 */
[----:B------:R-:W-:Y:S01]  /*7cd0*/  IADD3 R24, P2, PT, R24, 0x10, RZ ;  /* 0x0000001018187810 */ /* 0x000fe20007f5e0ff */
[----:B------:R-:W-:Y:S01]  /*7ce0*/  VIADD R30, R30, 0x10 ;  /* 0x000000101e1e7836 */ /* 0x000fe20000000000 */
[----:B-1----:R-:W-:Y:S01]  /*7cf0*/  IADD3 R34, PT, PT, R34, 0x40, RZ ;  /* 0x0000004022227810 */ /* 0x002fe20007ffe0ff */
[----:B------:R-:W-:Y:S01]  /*7d00*/  VIADD R29, R29, 0x10 ;  /* 0x000000101d1d7836 */ /* 0x000fe20000000000 */
[----:B------:R-:W-:Y:S01]  /*7d10*/  ISETP.GE.AND P1, PT, R12, R31, PT ;  /* 0x0000001f0c00720c */ /* 0x000fe20003f26270 */
[----:B------:R-:W-:-:S12]  /*7d20*/  IMAD.X R25, RZ, RZ, R25, P2 ;  /* 0x000000ffff197224 */ /* 0x000fd800010e0619 */
[----:B------:R-:W-:Y:S05]  /*7d30*/  @!P1 BRA `(.L_x_1175) ;  /* 0xffffffbc00949947 */ /* 0x000fea000383ffff */
.L_x_1046:
[----:B0-----:R-:W-:Y:S05]  /*7d40*/  BSYNC B0 ;  /* 0x0000000000007941 */ /* 0x001fea0003800000 */
.L_x_1045:
[----:B------:R-:W-:-:S03]  /*7d50*/  UMOV UR4, 0xffffffff ;  /* 0xffffffff00047882 */ /* 0x000fc60000000000 */
[----:B------:R-:W-:Y:S05]  /*7d60*/  BRA.DIV UR4, `(.L_x_1176) ;  /* 0x0000005204287947 */ /* 0x000fea000b800000 */
[----:B------:R-:W0:Y:S02]  /*7d70*/  SHFL.BFLY PT, R14, R118, 0x10, 0x1f ;  /* 0x0e001f00760e7f89 */ /* 0x000e2400000e0000 */
[----:B0-----:R-:W-:-:S05]  /*7d80*/  FMNMX.FTZ R13, R14, R118, !PT ;  /* 0x000000760e0d7209 */ /* 0x001fca0007810000 */
[----:B------:R-:W0:Y:S02]  /*7d90*/  SHFL.BFLY PT, R14, R13, 0x8, 0x1f ;  /* 0x0d001f000d0e7f89 */ /* 0x000e2400000e0000 */
[----:B0-----:R-:W-:-:S05]  /*7da0*/  FMNMX.FTZ R0, R13, R14, !PT ;  /* 0x0000000e0d007209 */ /* 0x001fca0007810000 */
[----:B------:R0:W1:Y:S02]  /*7db0*/  SHFL.BFLY PT, R14, R0, 0x4, 0x1f ;  /* 0x0c801f00000e7f89 */ /* 0x00006400000e0000 */
.L_x_1248:
[----:B------:R-:W4:Y:S01]  /*7dc0*/  S2R R13, SR_CgaCtaId ;  /* 0x00000000000d7919 */ /* 0x000f220000008800 */
[----:B------:R-:W-:Y:S01]  /*7dd0*/  LOP3.LUT P0, R7, R2, 0x1f, RZ, 0xc0, !PT ;  /* 0x0000001f02077812 */ /* 0x000fe2000780c0ff */
[----:B------:R-:W-:Y:S05]  /*7de0*/  WARPSYNC.ALL ;  /* 0x0000000000007948 */ /* 0x000fea0003800000 */
[----:B------:R-:W-:Y:S02]  /*7df0*/  MOV R12, 0x400 ;  /* 0x00000400000c7802 */ /* 0x000fe40000000f00 */
[----:B-1----:R-:W-:Y:S02]  /*7e00*/  FMNMX.FTZ R5, R0, R14, !PT ;  /* 0x0000000e00057209 */ /* 0x002fe40007810000 */
[----:B----4-:R-:W-:-:S04]  /*7e10*/  LEA R4, R13, R12, 0x18 ;  /* 0x0000000c0d047211 */ /* 0x010fc800078ec0ff */
[----:B0-----:R-:W-:-:S05]  /*7e20*/  @!P0 LEA.HI R0, R2, R4, RZ, 0x1d ;  /* 0x0000000402008211 */ /* 0x001fca00078fe8ff */
[----:B------:R0:W-:Y:S01]  /*7e30*/  @!P0 STS [R0], R5 ;  /* 0x0000000500008388 */ /* 0x0001e20000000800 */
[----:B------:R-:W-:Y:S01]  /*7e40*/  BAR.SYNC.DEFER_BLOCKING 0x0 ;  /* 0x0000000000007b1d */ /* 0x000fe20000010000 */
[C---:B------:R-:W-:Y:S01]  /*7e50*/  ISETP.GT.U32.AND P0, PT, R7.reuse, 0x1, PT ;  /* 0x000000010700780c */ /* 0x040fe20003f04070 */
[----:B------:R-:W-:Y:S01]  /*7e60*/  IMAD.MOV.U32 R9, RZ, RZ, -0x800001 ;  /* 0xff7fffffff097424 */ /* 0x000fe200078e00ff */
[----:B0-----:R-:W-:Y:S01]  /*7e70*/  LEA R0, R7, R4, 0x2 ;  /* 0x0000000407007211 */ /* 0x001fe200078e10ff */
[----:B------:R-:W-:Y:S02]  /*7e80*/  VIADD R5, R2, UR11 ;  /* 0x0000000b02057c36 */ /* 0x000fe40008000000 */
[----:B------:R-:W-:Y:S01]  /*7e90*/  HFMA2 R8, -RZ, RZ, 0, 0 ;  /* 0x00000000ff087431 */ /* 0x000fe200000001ff */
[----:B------:R-:W-:Y:S07]  /*7ea0*/  BSSY.RECONVERGENT B0, `(.L_x_1177) ;  /* 0x0000150000007945 */ /* 0x000fee0003800200 */
[----:B------:R-:W0:Y:S01]  /*7eb0*/  @!P0 LDS R9, [R0] ;  /* 0x0000000000098984 */ /* 0x000e220000000800 */
[----:B------:R-:W-:-:S03]  /*7ec0*/  ISETP.GE.AND P0, PT, R5, UR44, PT ;  /* 0x0000002c05007c0c */ /* 0x000fc6000bf06270 */
[----:B0-----:R-:W0:Y:S02]  /*7ed0*/  SHFL.BFLY PT, R6, R9, 0x1, 0x1f ;  /* 0x0c201f0009067f89 */ /* 0x001e2400000e0000 */
[----:B0-----:R-:W-:-:S06]  /*7ee0*/  FMNMX.FTZ R6, R6, R9, !PT ;  /* 0x0000000906067209 */ /* 0x001fcc0007810000 */
[----:B------:R-:W0:Y:S02]  /*7ef0*/  SHFL.IDX PT, R6, R6, RZ, 0x1f ;  /* 0x00001fff06067589 */ /* 0x000e2400000e0000 */
[----:B------:R-:W-:Y:S05]  /*7f00*/  @P0 BRA `(.L_x_1178) ;  /* 0x0000001400240947 */ /* 0x000fea0003800000 */
[----:B------:R-:W1:Y:S02]  /*7f10*/  LDC.64 R10, c[0x0][0x420] ;  /* 0x00010800ff0a7b82 */ /* 0x000e640000000a00 */
[----:B-1----:R-:W-:-:S04]  /*7f20*/  ISETP.NE.U32.AND P0, PT, R10, RZ, PT ;  /* 0x000000ff0a00720c */ /* 0x002fc80003f05070 */
[----:B------:R-:W-:-:S13]  /*7f30*/  ISETP.NE.AND.EX P0, PT, R11, RZ, PT, P0 ;  /* 0x000000ff0b00720c */ /* 0x000fda0003f05300 */
[----:B------:R-:W-:Y:S05]  /*7f40*/  @P0 BRA `(.L_x_1179) ;  /* 0x0000000c00940947 */ /* 0x000fea0003800000 */
[----:B------:R-:W-:Y:S01]  /*7f50*/  IMAD.MOV.U32 R10, RZ, RZ, 0x40 ;  /* 0x00000040ff0a7424 */ /* 0x000fe200078e00ff */
[----:B------:R-:W-:Y:S01]  /*7f60*/  LOP3.LUT R8, RZ, R2, RZ, 0x33, !PT ;  /* 0x00000002ff087212 */ /* 0x000fe200078e33ff */
[----:B------:R-:W-:Y:S01]  /*7f70*/  BSSY.RECONVERGENT B1, `(.L_x_1180) ;  /* 0x000001c000017945 */ /* 0x000fe20003800200 */
[----:B------:R-:W-:Y:S02]  /*7f80*/  MOV R9, R5 ;  /* 0x0000000500097202 */ /* 0x000fe40000000f00 */
[----:B------:R-:W-:-:S04]  /*7f90*/  VIADDMNMX R3, R5, R10, UR44, !PT ;  /* 0x0000002c05037e46 */ /* 0x000fc8000f80010a */
[----:B------:R-:W-:-:S04]  /*7fa0*/  IADD3 R3, PT, PT, R3, -UR11, R8 ;  /* 0x8000000b03037c10 */ /* 0x000fc8000fffe008 */
[C---:B------:R-:W-:Y:S02]  /*7fb0*/  LOP3.LUT R8, R3.reuse, 0xc0, RZ, 0xc0, !PT ;  /* 0x000000c003087812 */ /* 0x040fe400078ec0ff */
[----:B------:R-:W-:Y:S02]  /*7fc0*/  ISETP.GE.U32.AND P1, PT, R3, 0xc0, PT ;  /* 0x000000c00300780c */ /* 0x000fe40003f26070 */
[----:B------:R-:W-:Y:S01]  /*7fd0*/  ISETP.NE.AND P0, PT, R8, 0xc0, PT ;  /* 0x000000c00800780c */ /* 0x000fe20003f05270 */
[----:B------:R-:W-:-:S12]  /*7fe0*/  IMAD.MOV.U32 R8, RZ, RZ, RZ ;  /* 0x000000ffff087224 */ /* 0x000fd800078e00ff */
[----:B------:R-:W-:Y:S05]  /*7ff0*/  @!P0 BRA `(.L_x_1181) ;  /* 0x00000000004c8947 */ /* 0x000fea0003800000 */
[----:B------:R-:W-:Y:S01]  /*8000*/  VIADD R8, R12, 0x410 ;  /* 0x000004100c087836 */ /* 0x000fe20000000000 */
[----:B------:R-:W-:Y:S02]  /*8010*/  LEA.HI R3, R3, 0x1, RZ, 0x1a ;  /* 0x0000000103037811 */ /* 0x000fe400078fd0ff */
[----:B------:R-:W-:Y:S02]  /*8020*/  MOV R9, R5 ;  /* 0x0000000500097202 */ /* 0x000fe40000000f00 */
[----:B------:R-:W-:Y:S01]  /*8030*/  LEA R11, R13, R8, 0x18 ;  /* 0x000000080d0b7211 */ /* 0x000fe200078ec0ff */
[----:B------:R-:W-:Y:S01]  /*8040*/  IMAD.MOV.U32 R8, RZ, RZ, RZ ;  /* 0x000000ffff087224 */ /* 0x000fe200078e00ff */
[----:B------:R-:W-:-:S03]  /*8050*/  LOP3.LUT R3, R3, 0x3, RZ, 0xc0, !PT ;  /* 0x0000000303037812 */ /* 0x000fc600078ec0ff */
[----:B------:R-:W-:Y:S02]  /*8060*/  IMAD R10, R2, 0x4, R11 ;  /* 0x00000004020a7824 */ /* 0x000fe400078e020b */
[----:B------:R-:W-:-:S07]  /*8070*/  IMAD.MOV R3, RZ, RZ, -R3 ;  /* 0x000000ffff037224 */ /* 0x000fce00078e0a03 */
.L_x_1182:
[----:B------:R-:W0:Y:S01]  /*8080*/  LDS R11, [R10] ;  /* 0x000000000a0b7984 */ /* 0x000e220000000800 */
[----:B------:R-:W-:Y:S01]  /*8090*/  IADD3 R3, PT, PT, R3, 0x1, RZ ;  /* 0x0000000103037810 */ /* 0x000fe20007ffe0ff */
[----:B------:R-:W-:-:S03]  /*80a0*/  VIADD R9, R9, 0x40 ;  /* 0x0000004009097836 */ /* 0x000fc60000000000 */
        /* <DEDUP_REMOVED lines=8> */
.L_x_1181:
[----:B------:R-:W-:Y:S05]  /*8130*/  BSYNC.RECONVERGENT B1 ;  /* 0x0000000000017941 */ /* 0x000fea0003800200 */
.L_x_1180:
        /* <DEDUP_REMOVED lines=12> */
[----:B------:R-:W-:-:S03]  /*8200*/  PLOP3.LUT P0, PT, PT, PT, PT, 0x8, 0x80 ;  /* 0x000000000080781c */ /* 0x000fc60003f0e170 */
[----:B------:R-:W-:-:S10]  /*8210*/  VIADD R10, R10, 0xfffffd00 ;  /* 0xfffffd000a0a7836 */ /* 0x000fd40000000000 */
.L_x_1185:
[----:B------:R-:W0:Y:S01]  /*8220*/  LDS R11, [R3+-0x200] ;  /* 0xfffe0000030b7984 */ /* 0x000e220000000800 */
[----:B------:R-:W-:-:S03]  /*8230*/  IADD3 R9, PT, PT, R9, 0x400, RZ ;  /* 0x0000040009097810 */ /* 0x000fc60007ffe0ff */
[----:B------:R-:W1:Y:S01]  /*8240*/  LDS R13, [R3+-0x100] ;  /* 0xffff0000030d7984 */ /* 0x000e620000000800 */
[----:B------:R-:W-:-:S03]  /*8250*/  ISETP.GE.AND P1, PT, R9, R10, PT ;  /* 0x0000000a0900720c */ /* 0x000fc60003f26270 */
[----:B------:R-:W4:Y:S04]  /*8260*/  LDS R15, [R3] ;  /* 0x00000000030f7984 */ /* 0x000f280000000800 */
[----:B------:R-:W5:Y:S04]  /*8270*/  LDS R17, [R3+0x100] ;  /* 0x0001000003117984 */ /* 0x000f680000000800 */
[----:B------:R-:W3:Y:S04]  /*8280*/  LDS R19, [R3+0x200] ;  /* 0x0002000003137984 */ /* 0x000ee80000000800 */
[----:B------:R-:W3:Y:S04]  /*8290*/  LDS R21, [R3+0x300] ;  /* 0x0003000003157984 */ /* 0x000ee80000000800 */
[----:B------:R-:W3:Y:S04]  /*82a0*/  LDS R23, [R3+0x400] ;  /* 0x0004000003177984 */ /* 0x000ee80000000800 */
[----:B--2---:R-:W2:Y:S04]  /*82b0*/  LDS R25, [R3+0x500] ;  /* 0x0005000003197984 */ /* 0x004ea80000000800 */
[----:B------:R-:W2:Y:S04]  /*82c0*/  LDS R27, [R3+0x600] ;  /* 0x00060000031b7984 */ /* 0x000ea80000000800 */
[----:B------:R-:W2:Y:S01]  /*82d0*/  LDS R29, [R3+0x700] ;  /* 0x00070000031d7984 */ /* 0x000ea20000000800 */
[----:B0-----:R-:W-:-:S03]  /*82e0*/  FADD.FTZ R11, -R6, R11 ;  /* 0x0000000b060b7221 */ /* 0x001fc60000010100 */
[----:B------:R-:W0:Y:S01]  /*82f0*/  LDS R31, [R3+0x800] ;  /* 0x00080000031f7984 */ /* 0x000e220000000800 */
[----:B------:R-:W-:Y:S01]  /*8300*/  FMUL.FTZ R11, R11, 1.4426950216293334961 ;  /* 0x3fb8aa3b0b0b7820 */ /* 0x000fe20000410000 */
[C---:B-1----:R-:W-:Y:S02]  /*8310*/  FADD.FTZ R13, -R6.reuse, R13 ;  /* 0x0000000d060d7221 */ /* 0x042fe40000010100 */
[----:B------:R-:W1:Y:S01]  /*8320*/  LDS R33, [R3+0x900] ;  /* 0x0009000003217984 */ /* 0x000e620000000800 */
[C---:B----4-:R-:W-:Y:S01]  /*8330*/  FADD.FTZ R15, -R6.reuse, R15 ;  /* 0x0000000f060f7221 */ /* 0x050fe20000010100 */
[----:B------:R-:W-:Y:S02]  /*8340*/  FMUL.FTZ R13, R13, 1.4426950216293334961 ;  /* 0x3fb8aa3b0d0d7820 */ /* 0x000fe40000410000 */
[----:B------:R-:W4:Y:S01]  /*8350*/  LDS R35, [R3+0xa00] ;  /* 0x000a000003237984 */ /* 0x000f220000000800 */
[----:B------:R-:W2:Y:S01]  /*8360*/  MUFU.EX2 R11, R11 ;  /* 0x0000000b000b7308 */ /* 0x000ea20000000800 */
[----:B------:R-:W-:Y:S01]  /*8370*/  FMUL.FTZ R15, R15, 1.4426950216293334961 ;  /* 0x3fb8aa3b0f0f7820 */ /* 0x000fe20000410000 */
[C---:B-----5:R-:W-:Y:S01]  /*8380*/  FADD.FTZ R17, -R6.reuse, R17 ;  /* 0x0000001106117221 */ /* 0x060fe20000010100 */
[----:B------:R-:W5:Y:S01]  /*8390*/  LDS R37, [R3+0xb00] ;  /* 0x000b000003257984 */ /* 0x000f620000000800 */
[----:B---3--:R-:W-:-:S02]  /*83a0*/  FADD.FTZ R19, -R6, R19 ;  /* 0x0000001306137221 */ /* 0x008fc40000010100 */
[----:B------:R-:W-:Y:S01]  /*83b0*/  FMUL.FTZ R17, R17, 1.4426950216293334961 ;  /* 0x3fb8aa3b11117820 */ /* 0x000fe20000410000 */
[----:B------:R-:W3:Y:S01]  /*83c0*/  LDS R39, [R3+0xc00] ;  /* 0x000c000003277984 */ /* 0x000ee20000000800 */
[----:B------:R-:W0:Y:S01]  /*83d0*/  MUFU.EX2 R13, R13 ;  /* 0x0000000d000d7308 */ /* 0x000e220000000800 */
[----:B------:R-:W-:Y:S01]  /*83e0*/  FMUL.FTZ R19, R19, 1.4426950216293334961 ;  /* 0x3fb8aa3b13137820 */ /* 0x000fe20000410000 */
[C---:B------:R-:W-:Y:S01]  /*83f0*/  FADD.FTZ R21, -R6.reuse, R21 ;  /* 0x0000001506157221 */ /* 0x040fe20000010100 */
[----:B------:R-:W3:Y:S01]  /*8400*/  LDS R41, [R3+0xd00] ;  /* 0x000d000003297984 */ /* 0x000ee20000000800 */
[C---:B------:R-:W-:Y:S02]  /*8410*/  FADD.FTZ R23, -R6.reuse, R23 ;  /* 0x0000001706177221 */ /* 0x040fe40000010100 */
[----:B------:R-:W-:Y:S02]  /*8420*/  FMUL.FTZ R21, R21, 1.4426950216293334961 ;  /* 0x3fb8aa3b15157820 */ /* 0x000fe40000410000 */
[----:B------:R-:W1:Y:S01]  /*8430*/  MUFU.EX2 R15, R15 ;  /* 0x0000000f000f7308 */ /* 0x000e620000000800 */
[----:B--2---:R-:W-:Y:S01]  /*8440*/  FADD.FTZ R8, R11, R8 ;  /* 0x000000080b087221 */ /* 0x004fe20000010000 */
        /* <DEDUP_REMOVED lines=10> */
[----:B------:R-:W-:Y:S02]  /*84f0*/  FADD.FTZ R31, -R6, R31 ;  /* 0x0000001f061f7221 */ /* 0x000fe40000010100 */
[----:B------:R-:W-:Y:S01]  /*8500*/  FMUL.FTZ R29, R29, 1.4426950216293334961 ;  /* 0x3fb8aa3b1d1d7820 */ /* 0x000fe20000410000 */
[----:B------:R-:W0:Y:S01]  /*8510*/  MUFU.EX2 R19, R19 ;  /* 0x0000001300137308 */ /* 0x000e220000000800 */
[----:B-1----:R-:W-:Y:S01]  /*8520*/  FADD.FTZ R8, R8, R15 ;  /* 0x0000000f08087221 */ /* 0x002fe20000010000 */
[----:B------:R-:W-:Y:S01]  /*8530*/  FMUL.FTZ R31, R31, 1.4426950216293334961 ;  /* 0x3fb8aa3b1f1f7820 */ /* 0x000fe20000410000 */
[----:B------:R-:W-:Y:S01]  /*8540*/  FADD.FTZ R33, -R6, R33 ;  /* 0x0000002106217221 */ /* 0x000fe20000010100 */
[----:B------:R-:W-:Y:S03]  /*8550*/  STS [R3], R15 ;  /* 0x0000000f03007388 */ /* 0x000fe60000000800 */
[----:B------:R-:W-:Y:S01]  /*8560*/  FMUL.FTZ R33, R33, 1.4426950216293334961 ;  /* 0x3fb8aa3b21217820 */ /* 0x000fe20000410000 */
[----:B------:R-:W1:Y:S01]  /*8570*/  MUFU.EX2 R21, R21 ;  /* 0x0000001500157308 */ /* 0x000e620000000800 */
[----:B--2---:R-:W-:Y:S01]  /*8580*/  FADD.FTZ R8, R8, R17 ;  /* 0x0000001108087221 */ /* 0x004fe20000010000 */
[C---:B----4-:R-:W-:Y:S01]  /*8590*/  FADD.FTZ R35, -R6.reuse, R35 ;  /* 0x0000002306237221 */ /* 0x050fe20000010100 */
[----:B-----5:R-:W-:Y:S01]  /*85a0*/  FADD.FTZ R37, -R6, R37 ;  /* 0x0000002506257221 */ /* 0x020fe20000010100 */
[----:B------:R-:W-:Y:S02]  /*85b0*/  STS [R3+0x100], R17 ;  /* 0x0001001103007388 */ /* 0x000fe40000000800 */
[----:B------:R-:W-:Y:S01]  /*85c0*/  FMUL.FTZ R35, R35, 1.4426950216293334961 ;  /* 0x3fb8aa3b23237820 */ /* 0x000fe20000410000 */
[----:B------:R-:W-:Y:S01]  /*85d0*/  FMUL.FTZ R37, R37, 1.4426950216293334961 ;  /* 0x3fb8aa3b25257820 */ /* 0x000fe20000410000 */
[----:B------:R-:W2:Y:S01]  /*85e0*/  MUFU.EX2 R23, R23 ;  /* 0x0000001700177308 */ /* 0x000ea20000000800 */
[----:B0-----:R-:W-:Y:S01]  /*85f0*/  FADD.FTZ R8, R8, R19 ;  /* 0x0000001308087221 */ /* 0x001fe20000010000 */
[C---:B---3--:R-:W-:Y:S01]  /*8600*/  FADD.FTZ R39, -R6.reuse, R39 ;  /* 0x0000002706277221 */ /* 0x048fe20000010100 */
[----:B------:R-:W-:Y:S01]  /*8610*/  FADD.FTZ R41, -R6, R41 ;  /* 0x0000002906297221 */ /* 0x000fe20000010100 */
        /* <DEDUP_REMOVED lines=34> */
[----:B0-----:R-:W-:Y:S01]  /*8840*/  VIADD R3, R3, 0x1000 ;  /* 0x0000100003037836 */ /* 0x001fe20000000000 */
[----:B------:R-:W-:Y:S06]  /*8850*/  @!P1 BRA `(.L_x_1185) ;  /* 0xfffffff800709947 */ /* 0x000fec000383ffff */
.L_x_1184:
[----:B------:R-:W-:Y:S05]  /*8860*/  BSYNC.RECONVERGENT B1 ;  /* 0x0000000000017941 */ /* 0x000fea0003800200 */
.L_x_1183:
[----:B------:R-:W-:Y:S01]  /*8870*/  IADD3 R10, PT, PT, -R9, UR44, RZ ;  /* 0x0000002c090a7c10 */ /* 0x000fe2000fffe1ff */
[----:B------:R-:W-:Y:S03]  /*8880*/  BSSY.RECONVERGENT B1, `(.L_x_1186) ;  /* 0x0000036000017945 */ /* 0x000fe60003800200 */
[----:B------:R-:W-:-:S13]  /*8890*/  ISETP.GT.AND P1, PT, R10, 0x100, PT ;  /* 0x000001000a00780c */ /* 0x000fda0003f24270 */
[----:B------:R-:W-:Y:S05]  /*88a0*/  @!P1 BRA `(.L_x_1187) ;  /* 0x0000000000cc9947 */ /* 0x000fea0003800000 */
[----:B------:R-:W0:Y:S01]  /*88b0*/  LDS R11, [R3+-0x200] ;  /* 0xfffe0000030b7984 */ /* 0x000e220000000800 */
[----:B------:R-:W-:Y:S01]  /*88c0*/  PLOP3.LUT P0, PT, PT, PT, PT, 0x8, 0x80 ;  /* 0x000000000080781c */ /* 0x000fe20003f0e170 */
[----:B------:R-:W-:Y:S02]  /*88d0*/  VIADD R9, R9, 0x200 ;  /* 0x0000020009097836 */ /* 0x000fe40000000000 */
[----:B------:R-:W1:Y:S04]  /*88e0*/  LDS R13, [R3+-0x100] ;  /* 0xffff0000030d7984 */ /* 0x000e680000000800 */
[----:B------:R-:W4:Y:S04]  /*88f0*/  LDS R15, [R3] ;  /* 0x00000000030f7984 */ /* 0x000f280000000800 */
[----:B------:R-:W5:Y:S04]  /*8900*/  LDS R17, [R3+0x100] ;  /* 0x0001000003117984 */ /* 0x000f680000000800 */
[----:B------:R-:W3:Y:S04]  /*8910*/  LDS R19, [R3+0x200] ;  /* 0x0002000003137984 */ /* 0x000ee80000000800 */
[----:B------:R-:W3:Y:S04]  /*8920*/  LDS R21, [R3+0x300] ;  /* 0x0003000003157984 */ /* 0x000ee80000000800 */
[----:B------:R-:W3:Y:S04]  /*8930*/  LDS R23, [R3+0x400] ;  /* 0x0004000003177984 */ /* 0x000ee80000000800 */
[----:B--2---:R-:W2:Y:S01]  /*8940*/  LDS R25, [R3+0x500] ;  /* 0x0005000003197984 */ /* 0x004ea20000000800 */
[----:B0-----:R-:W-:-:S04]  /*8950*/  FADD.FTZ R11, -R6, R11 ;  /* 0x0000000b060b7221 */ /* 0x001fc80000010100 */
[----:B------:R-:W-:Y:S01]  /*8960*/  FMUL.FTZ R11, R11, 1.4426950216293334961 ;  /* 0x3fb8aa3b0b0b7820 */ /* 0x000fe20000410000 */
[C---:B-1----:R-:W-:Y:S01]  /*8970*/  FADD.FTZ R13, -R6.reuse, R13 ;  /* 0x0000000d060d7221 */ /* 0x042fe20000010100 */
[----:B----4-:R-:W-:-:S03]  /*8980*/  FADD.FTZ R15, -R6, R15 ;  /* 0x0000000f060f7221 */ /* 0x010fc60000010100 */
[----:B------:R-:W-:Y:S01]  /*8990*/  FMUL.FTZ R13, R13, 1.4426950216293334961 ;  /* 0x3fb8aa3b0d0d7820 */ /* 0x000fe20000410000 */
[----:B------:R-:W0:Y:S01]  /*89a0*/  MUFU.EX2 R11, R11 ;  /* 0x0000000b000b7308 */ /* 0x000e220000000800 */
[----:B------:R-:W-:Y:S01]  /*89b0*/  FMUL.FTZ R15, R15, 1.4426950216293334961 ;  /* 0x3fb8aa3b0f0f7820 */ /* 0x000fe20000410000 */
[C---:B-----5:R-:W-:Y:S01]  /*89c0*/  FADD.FTZ R17, -R6.reuse, R17 ;  /* 0x0000001106117221 */ /* 0x060fe20000010100 */
[----:B---3--:R-:W-:-:S03]  /*89d0*/  FADD.FTZ R19, -R6, R19 ;  /* 0x0000001306137221 */ /* 0x008fc60000010100 */
[----:B------:R-:W-:Y:S02]  /*89e0*/  FMUL.FTZ R17, R17, 1.4426950216293334961 ;  /* 0x3fb8aa3b11117820 */ /* 0x000fe40000410000 */
[----:B------:R-:W1:Y:S01]  /*89f0*/  MUFU.EX2 R13, R13 ;  /* 0x0000000d000d7308 */ /* 0x000e620000000800 */
[----:B------:R-:W-:Y:S01]  /*8a00*/  FMUL.FTZ R19, R19, 1.4426950216293334961 ;  /* 0x3fb8aa3b13137820 */ /* 0x000fe20000410000 */
[C---:B------:R-:W-:Y:S01]  /*8a10*/  FADD.FTZ R21, -R6.reuse, R21 ;  /* 0x0000001506157221 */ /* 0x040fe20000010100 */
[----:B------:R-:W-:-:S03]  /*8a20*/  FADD.FTZ R23, -R6, R23 ;  /* 0x0000001706177221 */ /* 0x000fc60000010100 */
[----:B------:R-:W-:Y:S02]  /*8a30*/  FMUL.FTZ R21, R21, 1.4426950216293334961 ;  /* 0x3fb8aa3b15157820 */ /* 0x000fe40000410000 */
[----:B------:R-:W3:Y:S01]  /*8a40*/  MUFU.EX2 R15, R15 ;  /* 0x0000000f000f7308 */ /* 0x000ee20000000800 */
[----:B0-----:R-:W-:Y:S01]  /*8a50*/  FADD.FTZ R8, R8, R11 ;  /* 0x0000000b08087221 */ /* 0x001fe20000010000 */
[----:B--2---:R-:W-:Y:S01]  /*8a60*/  FADD.FTZ R25, -R6, R25 ;  /* 0x0000001906197221 */ /* 0x004fe20000010100 */
[----:B------:R-:W-:Y:S01]  /*8a70*/  FMUL.FTZ R23, R23, 1.4426950216293334961 ;  /* 0x3fb8aa3b17177820 */ /* 0x000fe20000410000 */
[----:B------:R-:W-:Y:S02]  /*8a80*/  STS [R3+-0x200], R11 ;  /* 0xfffe000b03007388 */ /* 0x000fe40000000800 */
[----:B------:R-:W-:Y:S02]  /*8a90*/  FMUL.FTZ R25, R25, 1.4426950216293334961 ;  /* 0x3fb8aa3b19197820 */ /* 0x000fe40000410000 */
[----:B------:R-:W0:Y:S01]  /*8aa0*/  MUFU.EX2 R17, R17 ;  /* 0x0000001100117308 */ /* 0x000e220000000800 */
[----:B-1----:R-:W-:Y:S01]  /*8ab0*/  FADD.FTZ R8, R8, R13 ;  /* 0x0000000d08087221 */ /* 0x002fe20000010000 */
        /* <DEDUP_REMOVED lines=18> */
.L_x_1187:
[----:B------:R-:W-:Y:S05]  /*8be0*/  BSYNC.RECONVERGENT B1 ;  /* 0x0000000000017941 */ /* 0x000fea0003800200 */
.L_x_1186:
[----:B------:R-:W-:-:S13]  /*8bf0*/  ISETP.LT.OR P0, PT, R9, UR44, P0 ;  /* 0x0000002c09007c0c */ /* 0x000fda0008701670 */
[----:B------:R-:W-:Y:S05]  /*8c00*/  @!P0 BRA `(.L_x_1178) ;  /* 0x0000000400e48947 */ /* 0x000fea0003800000 */
[----:B------:R-:W0:Y:S04]  /*8c10*/  LDS R9, [R3+-0x200] ;  /* 0xfffe000003097984 */ /* 0x000e280000000800 */
[----:B------:R-:W1:Y:S04]  /*8c20*/  LDS R11, [R3+-0x100] ;  /* 0xffff0000030b7984 */ /* 0x000e680000000800 */
[----:B------:R-:W4:Y:S04]  /*8c30*/  LDS R13, [R3] ;  /* 0x00000000030d7984 */ /* 0x000f280000000800 */
[----:B------:R-:W5:Y:S01]  /*8c40*/  LDS R15, [R3+0x100] ;  /* 0x00010000030f7984 */ /* 0x000f620000000800 */
[C---:B0-----:R-:W-:Y:S01]  /*8c50*/  FADD.FTZ R9, -R6.reuse, R9 ;  /* 0x0000000906097221 */ /* 0x041fe20000010100 */
[----:B-1----:R-:W-:-:S03]  /*8c60*/  FADD.FTZ R11, -R6, R11 ;  /* 0x0000000b060b7221 */ /* 0x002fc60000010100 */
[----:B------:R-:W-:Y:S01]  /*8c70*/  FMUL.FTZ R9, R9, 1.4426950216293334961 ;  /* 0x3fb8aa3b09097820 */ /* 0x000fe20000410000 */
[----:B----4-:R-:W-:Y:S01]  /*8c80*/  FADD.FTZ R13, -R6, R13 ;  /* 0x0000000d060d7221 */ /* 0x010fe20000010100 */
[----:B------:R-:W-:-:S04]  /*8c90*/  FMUL.FTZ R11, R11, 1.4426950216293334961 ;  /* 0x3fb8aa3b0b0b7820 */ /* 0x000fc80000410000 */
[----:B------:R-:W0:Y:S01]  /*8ca0*/  MUFU.EX2 R9, R9 ;  /* 0x0000000900097308 */ /* 0x000e220000000800 */
[----:B-----5:R-:W-:Y:S01]  /*8cb0*/  FADD.FTZ R15, -R6, R15 ;  /* 0x0000000f060f7221 */ /* 0x020fe20000010100 */
[----:B------:R-:W-:-:S03]  /*8cc0*/  FMUL.FTZ R13, R13, 1.4426950216293334961 ;  /* 0x3fb8aa3b0d0d7820 */ /* 0x000fc60000410000 */
[----:B------:R-:W-:-:S03]  /*8cd0*/  FMUL.FTZ R15, R15, 1.4426950216293334961 ;  /* 0x3fb8aa3b0f0f7820 */ /* 0x000fc60000410000 */
[----:B------:R-:W1:Y:S08]  /*8ce0*/  MUFU.EX2 R11, R11 ;  /* 0x0000000b000b7308 */ /* 0x000e700000000800 */
[----:B------:R-:W4:Y:S01]  /*8cf0*/  MUFU.EX2 R13, R13 ;  /* 0x0000000d000d7308 */ /* 0x000f220000000800 */
[----:B0-----:R0:W-:Y:S01]  /*8d00*/  STS [R3+-0x200], R9 ;  /* 0xfffe000903007388 */ /* 0x0011e20000000800 */
[----:B------:R-:W-:-:S06]  /*8d10*/  FADD.FTZ R8, R8, R9 ;  /* 0x0000000908087221 */ /* 0x000fcc0000010000 */
[----:B------:R-:W5:Y:S01]  /*8d20*/  MUFU.EX2 R15, R15 ;  /* 0x0000000f000f7308 */ /* 0x000f620000000800 */
[----:B-1----:R0:W-:Y:S01]  /*8d30*/  STS [R3+-0x100], R11 ;  /* 0xffff000b03007388 */ /* 0x0021e20000000800 */
[----:B------:R-:W-:-:S03]  /*8d40*/  FADD.FTZ R8, R8, R11 ;  /* 0x0000000b08087221 */ /* 0x000fc60000010000 */
[----:B----4-:R0:W-:Y:S01]  /*8d50*/  STS [R3], R13 ;  /* 0x0000000d03007388 */ /* 0x0101e20000000800 */
[----:B------:R-:W-:-:S03]  /*8d60*/  FADD.FTZ R8, R8, R13 ;  /* 0x0000000d08087221 */ /* 0x000fc60000010000 */
[----:B-----5:R0:W-:Y:S01]  /*8d70*/  STS [R3+0x100], R15 ;  /* 0x0001000f03007388 */ /* 0x0201e20000000800 */
[----:B------:R-:W-:Y:S01]  /*8d80*/  FADD.FTZ R8, R8, R15 ;  /* 0x0000000f08087221 */ /* 0x000fe20000010000 */
[----:B------:R-:W-:Y:S06]  /*8d90*/  BRA `(.L_x_1178) ;  /* 0x0000000400807947 */ /* 0x000fec0003800000 */
.L_x_1179:
[----:B------:R-:W-:Y:S01]  /*8da0*/  IMAD.MOV.U32 R8, RZ, RZ, 0x40 ;  /* 0x00000040ff087424 */ /* 0x000fe200078e00ff */
[----:B------:R-:W1:Y:S01]  /*8db0*/  S2UR UR4, SR_CTAID.Y ;  /* 0x00000000000479c3 */ /* 0x000e620000002600 */
[----:B------:R-:W-:Y:S01]  /*8dc0*/  LOP3.LUT R9, RZ, R2, RZ, 0x33, !PT ;  /* 0x00000002ff097212 */ /* 0x000fe200078e33ff */
[----:B------:R-:W-:Y:S02]  /*8dd0*/  BSSY.RECONVERGENT B1, `(.L_x_1188) ;  /* 0x0000025000017945 */ /* 0x000fe40003800200 */
[----:B------:R-:W-:-:S04]  /*8de0*/  VIADDMNMX R8, R5, R8, UR44, !PT ;  /* 0x0000002c05087e46 */ /* 0x000fc8000f800108 */
[----:B------:R-:W-:-:S04]  /*8df0*/  IADD3 R9, PT, PT, R8, -UR11, R9 ;  /* 0x8000000b08097c10 */ /* 0x000fc8000fffe009 */
[C---:B------:R-:W-:Y:S02]  /*8e00*/  LOP3.LUT R8, R9.reuse, 0xc0, RZ, 0xc0, !PT ;  /* 0x000000c009087812 */ /* 0x040fe400078ec0ff */
[----:B------:R-:W-:Y:S02]  /*8e10*/  ISETP.GE.U32.AND P0, PT, R9, 0xc0, PT ;  /* 0x000000c00900780c */ /* 0x000fe40003f06070 */
[----:B------:R-:W-:Y:S01]  /*8e20*/  ISETP.NE.AND P1, PT, R8, 0xc0, PT ;  /* 0x000000c00800780c */ /* 0x000fe20003f25270 */
[----:B------:R-:W-:Y:S02]  /*8e30*/  IMAD.MOV.U32 R8, RZ, RZ, RZ ;  /* 0x000000ffff087224 */ /* 0x000fe400078e00ff */
[----:B-1----:R-:W-:Y:S01]  /*8e40*/  IMAD R18, R3, UR4, RZ ;  /* 0x0000000403127c24 */ /* 0x002fe2000f8e02ff */
[----:B------:R-:W-:-:S04]  /*8e50*/  MOV R3, R5 ;  /* 0x0000000500037202 */ /* 0x000fc80000000f00 */
[----:B------:R-:W-:-:S05]  /*8e60*/  SHF.R.S32.HI R20, RZ, 0x1f, R18 ;  /* 0x0000001fff147819 */ /* 0x000fca0000011412 */
[----:B------:R-:W-:Y:S05]  /*8e70*/  @!P1 BRA `(.L_x_1189) ;  /* 0x0000000000689947 */ /* 0x000fea0003800000 */
[----:B------:R-:W-:Y:S01]  /*8e80*/  VIADD R12, R12, 0x410 ;  /* 0x000004100c0c7836 */ /* 0x000fe20000000000 */
[----:B------:R-:W-:Y:S01]  /*8e90*/  LEA.HI R3, R9, 0x1, RZ, 0x1a ;  /* 0x0000000109037811 */ /* 0x000fe200078fd0ff */
[----:B------:R-:W-:Y:S01]  /*8ea0*/  IMAD.MOV.U32 R8, RZ, RZ, RZ ;  /* 0x000000ffff087224 */ /* 0x000fe200078e00ff */
[----:B------:R-:W-:Y:S02]  /*8eb0*/  IADD3 R10, P1, P2, R18, R10, R5 ;  /* 0x0000000a120a7210 */ /* 0x000fe40007a3e005 */
[----:B------:R-:W-:Y:S02]  /*8ec0*/  LEA R13, R13, R12, 0x18 ;  /* 0x0000000c0d0d7211 */ /* 0x000fe400078ec0ff */
[----:B------:R-:W-:Y:S02]  /*8ed0*/  LOP3.LUT R9, R3, 0x3, RZ, 0xc0, !PT ;  /* 0x0000000303097812 */ /* 0x000fe400078ec0ff */
[----:B------:R-:W-:Y:S01]  /*8ee0*/  IADD3.X R11, PT, PT, R20, R11, RZ, P1, P2 ;  /* 0x0000000b140b7210 */ /* 0x000fe20000fe44ff */
[----:B------:R-:W-:Y:S01]  /*8ef0*/  IMAD R12, R2, 0x4, R13 ;  /* 0x00000004020c7824 */ /* 0x000fe200078e020d */
[----:B------:R-:W-:Y:S01]  /*8f00*/  MOV R3, R5 ;  /* 0x0000000500037202 */ /* 0x000fe20000000f00 */
[----:B------:R-:W-:-:S07]  /*8f10*/  IMAD.MOV R9, RZ, RZ, -R9 ;  /* 0x000000ffff097224 */ /* 0x000fce00078e0a09 */
.L_x_1190:
[----:B------:R1:W4:Y:S01]  /*8f20*/  LDG.E.U8 R13, desc[UR36][R10.64] ;  /* 0x000000240a0d7981 */ /* 0x000322000c1e1100 */
[----:B------:R-:W-:Y:S02]  /*8f30*/  VIADD R9, R9, 0x1 ;  /* 0x0000000109097836 */ /* 0x000fe40000000000 */
[----:B------:R-:W-:Y:S01]  /*8f40*/  VIADD R3, R3, 0x40 ;  /* 0x0000004003037836 */ /* 0x000fe20000000000 */
[----:B-1----:R-:W-:-:S04]  /*8f50*/  IADD3 R10, P2, PT, R10, 0x40, RZ ;  /* 0x000000400a0a7810 */ /* 0x002fc80007f5e0ff */
[----:B------:R-:W-:Y:S02]  /*8f60*/  IADD3.X R11, PT, PT, RZ, R11, RZ, P2, !PT ;  /* 0x0000000bff0b7210 */ /* 0x000fe400017fe4ff */
[----:B----4-:R-:W-:-:S13]  /*8f70*/  ISETP.NE.AND P1, PT, R13, RZ, PT ;  /* 0x000000ff0d00720c */ /* 0x010fda0003f25270 */
[----:B------:R-:W0:Y:S02]  /*8f80*/  @!P1 LDS R13, [R12] ;  /* 0x000000000c0d9984 */ /* 0x000e240000000800 */
[----:B0-----:R-:W-:Y:S01]  /*8f90*/  @!P1 FADD.FTZ R14, -R6, R13 ;  /* 0x0000000d060e9221 */ /* 0x001fe20000010100 */
[----:B------:R-:W-:-:S03]  /*8fa0*/  HFMA2 R13, -RZ, RZ, 0, 0 ;  /* 0x00000000ff0d7431 */ /* 0x000fc600000001ff */
[----:B------:R-:W-:-:S04]  /*8fb0*/  @!P1 FMUL.FTZ R14, R14, 1.4426950216293334961 ;  /* 0x3fb8aa3b0e0e9820 */ /* 0x000fc80000410000 */
[----:B------:R-:W0:Y:S01]  /*8fc0*/  @!P1 MUFU.EX2 R13, R14 ;  /* 0x0000000e000d9308 */ /* 0x000e220000000800 */
[----:B------:R-:W-:Y:S01]  /*8fd0*/  ISETP.NE.AND P1, PT, R9, RZ, PT ;  /* 0x000000ff0900720c */ /* 0x000fe20003f25270 */
[----:B0-----:R0:W-:Y:S01]  /*8fe0*/  STS [R12], R13 ;  /* 0x0000000d0c007388 */ /* 0x0011e20000000800 */
[----:B------:R-:W-:Y:S01]  /*8ff0*/  FADD.FTZ R8, R13, R8 ;  /* 0x000000080d087221 */ /* 0x000fe20000010000 */
[----:B0-----:R-:W-:-:S10]  /*9000*/  VIADD R12, R12, 0x100 ;  /* 0x000001000c0c7836 */ /* 0x001fd40000000000 */
[----:B------:R-:W-:Y:S05]  /*9010*/  @P1 BRA `(.L_x_1190) ;  /* 0xfffffffc00c01947 */ /* 0x000fea000383ffff */
.L_x_1189:
[----:B------:R-:W-:Y:S05]  /*9020*/  BSYNC.RECONVERGENT B1 ;  /* 0x0000000000017941 */ /* 0x000fea0003800200 */
.L_x_1188:
[----:B------:R-:W-:Y:S05]  /*9030*/  @!P0 BRA `(.L_x_1178) ;  /* 0x0000000000d88947 */ /* 0x000fea0003800000 */
[----:B------:R-:W1:Y:S01]  /*9040*/  S2R R12, SR_CgaCtaId ;  /* 0x00000000000c7919 */ /* 0x000e620000008800 */
[----:B------:R-:W4:Y:S01]  /*9050*/  LDCU.64 UR8, c[0x0][0x420] ;  /* 0x00008400ff0877ac */ /* 0x000f220008000a00 */
[----:B------:R-:W-:Y:S01]  /*9060*/  MOV R9, 0x400 ;  /* 0x0000040000097802 */ /* 0x000fe20000000f00 */
[----:B------:R-:W-:-:S04]  /*9070*/  USHF.L.U32 UR4, UR11, 0x2, URZ ;  /* 0x000000020b047899 */ /* 0x000fc800080006ff */
[----:B------:R-:W-:Y:S02]  /*9080*/  VIADD R11, R9, 0x410 ;  /* 0x00000410090b7836 */ /* 0x000fe40000000000 */
[----:B------:R-:W-:Y:S02]  /*9090*/  LEA R9, R3, -UR4, 0x2 ;  /* 0x8000000403097c11 */ /* 0x000fe4000f8e10ff */
[----:B----4-:R-:W-:-:S04]  /*90a0*/  IADD3 R10, P0, P1, R18, UR8, R3 ;  /* 0x00000008120a7c10 */ /* 0x010fc8000f91e003 */
[----:B------:R-:W-:Y:S02]  /*90b0*/  IADD3 R10, P2, PT, R10, 0x80, RZ ;  /* 0x000000800a0a7810 */ /* 0x000fe40007f5e0ff */
[----:B-1----:R-:W-:Y:S02]  /*90c0*/  LEA R12, R12, R11, 0x18 ;  /* 0x0000000b0c0c7211 */ /* 0x002fe400078ec0ff */
[----:B------:R-:W-:Y:S02]  /*90d0*/  IADD3.X R11, PT, PT, R20, UR9, RZ, P0, P1 ;  /* 0x00000009140b7c10 */ /* 0x000fe400087e24ff */
[----:B------:R-:W-:Y:S02]  /*90e0*/  IADD3 R9, PT, PT, R9, 0x200, R12 ;  /* 0x0000020009097810 */ /* 0x000fe40007ffe00c */
[----:B------:R-:W-:-:S07]  /*90f0*/  IADD3.X R11, PT, PT, RZ, R11, RZ, P2, !PT ;  /* 0x0000000bff0b7210 */ /* 0x000fce00017fe4ff */
.L_x_1191:
[----:B------:R-:W4:Y:S04]  /*9100*/  LDG.E.U8 R13, desc[UR36][R10.64+-0x80] ;  /* 0xffff80240a0d7981 */ /* 0x000f28000c1e1100 */
[----:B------:R-:W5:Y:S04]  /*9110*/  LDG.E.U8 R12, desc[UR36][R10.64+-0x40] ;  /* 0xffffc0240a0c7981 */ /* 0x000f68000c1e1100 */
[----:B------:R-:W2:Y:S04]  /*9120*/  LDG.E.U8 R14, desc[UR36][R10.64] ;  /* 0x000000240a0e7981 */ /* 0x000ea8000c1e1100 */
[----:B------:R-:W3:Y:S01]  /*9130*/  LDG.E.U8 R17, desc[UR36][R10.64+0x40] ;  /* 0x000040240a117981 */ /* 0x000ee2000c1e1100 */
[----:B------:R-:W-:Y:S01]  /*9140*/  MOV R18, RZ ;  /* 0x000000ff00127202 */ /* 0x000fe20000000f00 */
[----:B------:R-:W-:-:S02]  /*9150*/  IMAD.MOV.U32 R20, RZ, RZ, RZ ;  /* 0x000000ffff147224 */ /* 0x000fc400078e00ff */
[----:B------:R-:W-:Y:S01]  /*9160*/  VIADD R3, R3, 0x100 ;  /* 0x0000010003037836 */ /* 0x000fe20000000000 */
[----:B----4-:R-:W-:Y:S02]  /*9170*/  ISETP.NE.AND P0, PT, R13, RZ, PT ;  /* 0x000000ff0d00720c */ /* 0x010fe40003f05270 */
[----:B-----5:R-:W-:Y:S01]  /*9180*/  ISETP.NE.AND P1, PT, R12, RZ, PT ;  /* 0x000000ff0c00720c */ /* 0x020fe20003f25270 */
[----:B------:R-:W-:Y:S01]  /*9190*/  IMAD.MOV.U32 R12, RZ, RZ, RZ ;  /* 0x000000ffff0c7224 */ /* 0x000fe200078e00ff */
[----:B--2---:R-:W-:Y:S01]  /*91a0*/  ISETP.NE.AND P2, PT, R14, RZ, PT ;  /* 0x000000ff0e00720c */ /* 0x004fe20003f45270 */
[----:B------:R-:W-:Y:S01]  /*91b0*/  IMAD.MOV.U32 R14, RZ, RZ, RZ ;  /* 0x000000ffff0e7224 */ /* 0x000fe200078e00ff */
[----:B---3--:R-:W-:-:S07]  /*91c0*/  ISETP.NE.AND P3, PT, R17, RZ, PT ;  /* 0x000000ff1100720c */ /* 0x008fce0003f65270 */
[----:B------:R-:W0:Y:S04]  /*91d0*/  @!P0 LDS R13, [R9+-0x200] ;  /* 0xfffe0000090d8984 */ /* 0x000e280000000800 */
[----:B------:R-:W1:Y:S04]  /*91e0*/  @!P1 LDS R15, [R9+-0x100] ;  /* 0xffff0000090f9984 */ /* 0x000e680000000800 */
[----:B------:R-:W2:Y:S04]  /*91f0*/  @!P2 LDS R17, [R9] ;  /* 0x000000000911a984 */ /* 0x000ea80000000800 */
[----:B------:R-:W3:Y:S01]  /*9200*/  @!P3 LDS R19, [R9+0x100] ;  /* 0x000100000913b984 */ /* 0x000ee20000000800 */
[----:B0-----:R-:W-:-:S04]  /*9210*/  @!P0 FADD.FTZ R13, -R6, R13 ;  /* 0x0000000d060d8221 */ /* 0x001fc80000010100 */
[----:B------:R-:W-:Y:S01]  /*9220*/  @!P0 FMUL.FTZ R13, R13, 1.4426950216293334961 ;  /* 0x3fb8aa3b0d0d8820 */ /* 0x000fe20000410000 */
[----:B-1----:R-:W-:-:S03]  /*9230*/  @!P1 FADD.FTZ R15, -R6, R15 ;  /* 0x0000000f060f9221 */ /* 0x002fc60000010100 */
[----:B------:R-:W0:Y:S01]  /*9240*/  @!P0 MUFU.EX2 R12, R13 ;  /* 0x0000000d000c8308 */ /* 0x000e220000000800 */
[----:B------:R-:W-:Y:S01]  /*9250*/  @!P1 FMUL.FTZ R15, R15, 1.4426950216293334961 ;  /* 0x3fb8aa3b0f0f9820 */ /* 0x000fe20000410000 */
[C---:B--2---:R-:W-:Y:S01]  /*9260*/  @!P2 FADD.FTZ R17, -R6.reuse, R17 ;  /* 0x000000110611a221 */ /* 0x044fe20000010100 */
[----:B------:R-:W-:Y:S01]  /*9270*/  ISETP.GE.AND P0, PT, R3, UR44, PT ;  /* 0x0000002c03007c0c */ /* 0x000fe2000bf06270 */
[----:B---3--:R-:W-:Y:S02]  /*9280*/  @!P3 FADD.FTZ R19, -R6, R19 ;  /* 0x000000130613b221 */ /* 0x008fe40000010100 */
[----:B------:R-:W-:Y:S02]  /*9290*/  @!P2 FMUL.FTZ R17, R17, 1.4426950216293334961 ;  /* 0x3fb8aa3b1111a820 */ /* 0x000fe40000410000 */
        /* <DEDUP_REMOVED lines=16> */
.L_x_1178:
[----:B------:R-:W-:Y:S05]  /*93a0*/  BSYNC.RECONVERGENT B0 ;  /* 0x0000000000007941 */ /* 0x000fea0003800200 */
.L_x_1177:
[----:B0-----:R-:W0:Y:S01]  /*93b0*/  SHFL.BFLY PT, R3, R8, 0x10, 0x1f ;  /* 0x0e001f0008037f89 */ /* 0x001e2200000e0000 */
[C---:B------:R-:W-:Y:S01]  /*93c0*/  ISETP.NE.AND P0, PT, R7.reuse, RZ, PT ;  /* 0x000000ff0700720c */ /* 0x040fe20003f05270 */
[----:B------:R-:W1:Y:S01]  /*93d0*/  LDCU UR4, c[0x0][0x3f4] ;  /* 0x00007e80ff0477ac */ /* 0x000e620008000800 */
[----:B------:R-:W-:Y:S01]  /*93e0*/  SHF.R.U32.HI R33, RZ, 0x5, R2 ;  /* 0x00000005ff217819 */ /* 0x000fe20000011602 */
[----:B------:R-:W4:Y:S01]  /*93f0*/  S2UR UR13, SR_CTAID.X ;  /* 0x00000000000d79c3 */ /* 0x000f220000002500 */
[----:B------:R-:W-:Y:S01]  /*9400*/  ISETP.GT.U32.AND P1, PT, R7, 0x1, PT ;  /* 0x000000010700780c */ /* 0x000fe20003f24070 */
[----:B------:R-:W5:Y:S08]  /*9410*/  LDCU.U8 UR12, c[0x0][0x48c] ;  /* 0x00009180ff0c77ac */ /* 0x000f700008000000 */
[----:B------:R-:W-:Y:S01]  /*9420*/  @!P0 IMAD R4, R33, 0x4, R4 ;  /* 0x0000000421048824 */ /* 0x000fe200078e0204 */
[----:B-1----:R-:W-:Y:S01]  /*9430*/  UIADD3 UR4, UPT, UPT, UR4, 0x4, URZ ;  /* 0x0000000404047890 */ /* 0x002fe2000fffe0ff */
        /* <DEDUP_REMOVED lines=21> */
[----:B0-----:R-:W-:-:S06]  /*9590*/  FADD.FTZ R6, R6, R11 ;  /* 0x0000000b06067221 */ /* 0x001fcc0000010000 */
[----:B------:R-:W0:Y:S02]  /*95a0*/  SHFL.IDX PT, R6, R6, RZ, 0x1f ;  /* 0x00001fff06067589 */ /* 0x000e2400000e0000 */
[----:B0-----:R-:W-:-:S04]  /*95b0*/  FADD.FTZ R3, R6, 9.9999999747524270788e-07 ;  /* 0x358637bd06037421 */ /* 0x001fc80000010000 */
[----:B------:R0:W1:Y:S01]  /*95c0*/  MUFU.RCP R13, R3 ;  /* 0x00000003000d7308 */ /* 0x0000620000001000 */
[----:B----4-:R-:W-:Y:S05]  /*95d0*/  @!P0 BRA `(.L_x_1192) ;  /* 0x0000000000248947 */ /* 0x010fea0003800000 */
[----:B------:R-:W4:Y:S01]  /*95e0*/  S2UR UR5, SR_CTAID.Y ;  /* 0x00000000000579c3 */ /* 0x000f220000002600 */
[----:B------:R-:W4:Y:S01]  /*95f0*/  LDCU UR8, c[0x0][0x3f8] ;  /* 0x00007f00ff0877ac */ /* 0x000f220008000800 */
[----:B------:R-:W5:Y:S01]  /*9600*/  LDCU UR4, c[0x0][0x488] ;  /* 0x00009100ff0477ac */ /* 0x000f620008000800 */
[----:B------:R-:W5:Y:S01]  /*9610*/  LDCU UR9, c[0x0][0x40c] ;  /* 0x00008180ff0977ac */ /* 0x000f620008000800 */
[----:B------:R-:W2:Y:S01]  /*9620*/  LDCU UR10, c[0x0][0x3f4] ;  /* 0x00007e80ff0a77ac */ /* 0x000ea20008000800 */
[----:B----4-:R-:W-:-:S04]  /*9630*/  UIMAD UR5, UR5, UR8, UR13 ;  /* 0x00000008050572a4 */ /* 0x010fc8000f8e020d */
[----:B-----5:R-:W-:-:S04]  /*9640*/  UIMAD UR4, UR5, UR4, UR9 ;  /* 0x00000004050472a4 */ /* 0x020fc8000f8e0209 */
[----:B--2---:R-:W-:-:S04]  /*9650*/  UIMAD UR4, UR4, UR10, URZ ;  /* 0x0000000a040472a4 */ /* 0x004fc8000f8e02ff */
[----:B------:R-:W-:-:S12]  /*9660*/  USHF.R.S32.HI UR5, URZ, 0x1f, UR4 ;  /* 0x0000001fff057899 */ /* 0x000fd80008011404 */
.L_x_1192:
[----:B------:R-:W-:Y:S04]  /*9670*/  BSSY.RECONVERGENT B0, `(.L_x_1193) ;  /* 0x0000064000007945 */ /* 0x000fe80003800200 */
[----:B------:R-:W-:Y:S05]  /*9680*/  @P1 BRA `(.L_x_1194) ;  /* 0x0000000400881947 */ /* 0x000fea0003800000 */
[----:B------:R-:W-:Y:S01]  /*9690*/  HFMA2 R0, -RZ, RZ, 0, 3.814697265625e-06 ;  /* 0x00000040ff007431 */ /* 0x000fe200000001ff */
        /* <DEDUP_REMOVED lines=9> */
[----:B------:R-:W4:Y:S01]  /*9730*/  LDCU.64 UR14, c[0x0][0x480] ;  /* 0x00009000ff0e77ac */ /* 0x000f220008000a00 */
[----:B------:R-:W-:Y:S02]  /*9740*/  LEA.HI R0, R0, 0x1, RZ, 0x1a ;  /* 0x0000000100007811 */ /* 0x000fe400078fd0ff */
[----:B------:R-:W-:Y:S01]  /*9750*/  IADD3 R9, P2, PT, R5, UR4, RZ ;  /* 0x0000000405097c10 */ /* 0x000fe2000ff5e0ff */
[----:B------:R-:W-:Y:S02]  /*9760*/  UMOV UR8, 0x400 ;  /* 0x0000040000087882 */ /* 0x000fe40000000000 */
[C---:B------:R-:W-:Y:S01]  /*9770*/  IMAD.SHL.U32 R3, R0.reuse, 0x40, RZ ;  /* 0x0000004000037824 */ /* 0x040fe200078e00ff */
[----:B------:R-:W-:Y:S01]  /*9780*/  UIADD3 UR8, UPT, UPT, UR8, 0x410, URZ ;  /* 0x0000041008087890 */ /* 0x000fe2000fffe0ff */
[----:B------:R-:W-:Y:S01]  /*9790*/  LOP3.LUT R0, R0, 0x3, RZ, 0xc0, !PT ;  /* 0x0000000300007812 */ /* 0x000fe200078ec0ff */
[----:B------:R-:W-:-:S02]  /*97a0*/  IMAD.X R6, RZ, RZ, UR5, P2 ;  /* 0x00000005ff067e24 */ /* 0x000fc400090e06ff */
[----:B------:R-:W-:Y:S02]  /*97b0*/  LOP3.LUT R4, R3, 0xc0, RZ, 0xc0, !PT ;  /* 0x000000c003047812 */ /* 0x000fe400078ec0ff */
[----:B------:R-:W-:Y:S02]  /*97c0*/  LEA R3, R2, UR7, 0x1 ;  /* 0x0000000702037c11 */ /* 0x000fe4000f8e08ff */
[----:B------:R-:W-:Y:S01]  /*97d0*/  IADD3 R5, PT, PT, R5, R4, RZ ;  /* 0x0000000405057210 */ /* 0x000fe20007ffe0ff */
[----:B------:R-:W-:Y:S01]  /*97e0*/  IMAD.MOV R4, RZ, RZ, -R0 ;  /* 0x000000ffff047224 */ /* 0x000fe200078e0a00 */
[----:B----4-:R-:W-:-:S04]  /*97f0*/  LEA R8, P2, R9, UR14, 0x2 ;  /* 0x0000000e09087c11 */ /* 0x010fc8000f8410ff */
[----:B------:R-:W-:Y:S01]  /*9800*/  LEA.HI.X R9, R9, UR15, R6, 0x2, P2 ;  /* 0x0000000f09097c11 */ /* 0x000fe200090f1406 */
[----:B0-----:R-:W-:-:S06]  /*9810*/  ULEA UR8, UR9, UR8, 0x18 ;  /* 0x0000000809087291 */ /* 0x001fcc000f8ec0ff */
[----:B------:R-:W-:Y:S01]  /*9820*/  VIADD R3, R3, UR8 ;  /* 0x0000000803037c36 */ /* 0x000fe20008000000 */
[----:B------:R-:W-:-:S07]  /*9830*/  LEA R0, R2, UR8, 0x2 ;  /* 0x0000000802007c11 */ /* 0x000fce000f8e10ff */
.L_x_1197:
[----:B----4-:R0:W1:Y:S01]  /*9840*/  LDS R6, [R0] ;  /* 0x0000000000067984 */ /* 0x0100620000000800 */
[----:B------:R-:W-:Y:S01]  /*9850*/  @P0 IMAD.MOV.U32 R7, RZ, RZ, R9 ;  /* 0x000000ffff070224 */ /* 0x000fe200078e0009 */
[----:B------:R-:W-:-:S04]  /*9860*/  IADD3 R4, PT, PT, R4, 0x1, RZ ;  /* 0x0000000104047810 */ /* 0x000fc80007ffe0ff */
[----:B------:R-:W-:Y:S01]  /*9870*/  ISETP.NE.AND P3, PT, R4, RZ, PT ;  /* 0x000000ff0400720c */ /* 0x000fe20003f65270 */
[----:B0-----:R-:W-:Y:S02]  /*9880*/  VIADD R0, R0, 0x100 ;  /* 0x0000010000007836 */ /* 0x001fe40000000000 */
[----:B-1----:R-:W-:-:S05]  /*9890*/  FMUL.FTZ R11, R6, R13 ;  /* 0x0000000d060b7220 */ /* 0x002fca0000410000 */
[----:B------:R-:W-:-:S04]  /*98a0*/  F2FP.F16.F32.PACK_AB R6, RZ, R11 ;  /* 0x0000000bff06723e */ /* 0x000fc800000000ff */
[----:B------:R-:W-:Y:S02]  /*98b0*/  PRMT R10, R6, 0x7610, R10 ;  /* 0x00007610060a7816 */ /* 0x000fe4000000000a */
[----:B------:R-:W-:Y:S02]  /*98c0*/  @P0 MOV R6, R8 ;  /* 0x0000000800060202 */ /* 0x000fe40000000f00 */
[----:B------:R-:W-:Y:S01]  /*98d0*/  IADD3 R8, P2, PT, R8, 0x100, RZ ;  /* 0x0000010008087810 */ /* 0x000fe20007f5e0ff */
[----:B------:R0:W-:Y:S03]  /*98e0*/  STS.U16 [R3], R10 ;  /* 0x0000000a03007388 */ /* 0x0001e60000000400 */
[----:B------:R-:W-:Y:S01]  /*98f0*/  IADD3.X R9, PT, PT, RZ, R9, RZ, P2, !PT ;  /* 0x00000009ff097210 */ /* 0x000fe200017fe4ff */
[----:B------:R4:W-:Y:S01]  /*9900*/  @P0 STG.E desc[UR36][R6.64], R11 ;  /* 0x0000000b06000986 */ /* 0x0009e2000c101924 */
[----:B0-----:R-:W-:Y:S01]  /*9910*/  VIADD R3, R3, 0x80 ;  /* 0x0000008003037836 */ /* 0x001fe20000000000 */
[----:B------:R-:W-:Y:S06]  /*9920*/  @P3 BRA `(.L_x_1197) ;  /* 0xfffffffc00c43947 */ /* 0x000fec000383ffff */
.L_x_1196:
[----:B------:R-:W-:Y:S05]  /*9930*/  BSYNC.RECONVERGENT B1 ;  /* 0x0000000000017941 */ /* 0x000fea0003800200 */
.L_x_1195:
[----:B------:R-:W-:Y:S05]  /*9940*/  @!P1 BRA `(.L_x_1194) ;  /* 0x0000000000d89947 */ /* 0x000fea0003800000 */
[----:B----4-:R-:W0:Y:S01]  /*9950*/  S2R R7, SR_CgaCtaId ;  /* 0x0000000000077919 */ /* 0x010e220000008800 */
[----:B------:R-:W4:Y:S01]  /*9960*/  LDCU.64 UR14, c[0x0][0x480] ;  /* 0x00009000ff0e77ac */ /* 0x000f220008000a00 */
        /* <DEDUP_REMOVED lines=11> */
[----:B----4-:R-:W-:Y:S02]  /*9a20*/  LEA R8, P3, R6, UR14, 0x2 ;  /* 0x0000000e06087c11 */ /* 0x010fe4000f8610ff */
[----:B0-----:R-:W-:Y:S02]  /*9a30*/  LEA R4, R7, R4, 0x18 ;  /* 0x0000000407047211 */ /* 0x001fe400078ec0ff */
[----:B------:R-:W-:Y:S02]  /*9a40*/  IADD3.X R7, PT, PT, RZ, UR5, RZ, P2, !PT ;  /* 0x00000005ff077c10 */ /* 0x000fe400097fe4ff */
[----:B------:R-:W-:-:S02]  /*9a50*/  IADD3 R8, P2, PT, R8, 0x200, RZ ;  /* 0x0000020008087810 */ /* 0x000fc40007f5e0ff */
[----:B------:R-:W-:Y:S02]  /*9a60*/  LEA.HI.X R7, R6, UR15, R7, 0x2, P3 ;  /* 0x0000000f06077c11 */ /* 0x000fe400098f1407 */
[--C-:B------:R-:W-:Y:S02]  /*9a70*/  IADD3 R0, PT, PT, R0, 0x200, R4.reuse ;  /* 0x0000020000007810 */ /* 0x100fe40007ffe004 */
[----:B------:R-:W-:Y:S01]  /*9a80*/  IADD3 R3, PT, PT, R3, 0x100, R4 ;  /* 0x0000010003037810 */ /* 0x000fe20007ffe004 */
[----:B------:R-:W-:-:S07]  /*9a90*/  IMAD.X R9, RZ, RZ, R7, P2 ;  /* 0x000000ffff097224 */ /* 0x000fce00010e0607 */
.L_x_1198:
[----:B------:R-:W1:Y:S01]  /*9aa0*/  LDS R4, [R0+-0x200] ;  /* 0xfffe000000047984 */ /* 0x000e620000000800 */
[----:B------:R-:W-:-:S04]  /*9ab0*/  IADD3 R5, PT, PT, R5, 0x100, RZ ;  /* 0x0000010005057810 */ /* 0x000fc80007ffe0ff */
[----:B------:R-:W-:Y:S01]  /*9ac0*/  ISETP.GE.AND P2, PT, R5, UR44, PT ;  /* 0x0000002c05007c0c */ /* 0x000fe2000bf46270 */
[----:B-1----:R-:W-:-:S05]  /*9ad0*/  FMUL.FTZ R11, R4, R13 ;  /* 0x0000000d040b7220 */ /* 0x002fca0000410000 */
        /* <DEDUP_REMOVED lines=29> */
.L_x_1194:
[----:B------:R-:W-:Y:S05]  /*9cb0*/  BSYNC.RECONVERGENT B0 ;  /* 0x0000000000007941 */ /* 0x000fea0003800200 */
.L_x_1193:
[----:B------:R-:W5:Y:S01]  /*9cc0*/  S2R R35, SR_CgaCtaId ;  /* 0x0000000000237919 */ /* 0x000f620000008800 */
[----:B------:R-:W-:Y:S01]  /*9cd0*/  UIADD3 UR14, UPT, UPT, UR44, -0x1, URZ ;  /* 0xffffffff2c0e7890 */ /* 0x000fe2000fffe0ff */
[----:B------:R-:W1:Y:S01]  /*9ce0*/  S2UR UR5, SR_CTAID.Y ;  /* 0x00000000000579c3 */ /* 0x000e620000002600 */
[----:B------:R-:W2:Y:S01]  /*9cf0*/  LDCU UR15, c[0x0][0x40c] ;  /* 0x00008180ff0f77ac */ /* 0x000ea20008000800 */
[----:B------:R-:W-:Y:S01]  /*9d00*/  MOV R8, 0x400 ;  /* 0x0000040000087802 */ /* 0x000fe20000000f00 */
[----:B------:R-:W-:Y:S01]  /*9d10*/  BSSY.RECONVERGENT B0, `(.L_x_1199) ;  /* 0x0000024000007945 */ /* 0x000fe20003800200 */
[C---:B------:R-:W-:Y:S01]  /*9d20*/  SHF.L.U32 R0, R2.reuse, 0x4, RZ ;  /* 0x0000000402007819 */ /* 0x040fe200000006ff */
[----:B------:R-:W-:Y:S01]  /*9d30*/  ULEA.HI UR4, UR14, UR14, URZ, 0x1 ;  /* 0x0000000e0e047291 */ /* 0x000fe2000f8f08ff */
[----:B0-----:R-:W-:Y:S01]  /*9d40*/  SHF.L.U32 R3, R2, 0x3, RZ ;  /* 0x0000000302037819 */ /* 0x001fe200000006ff */
[----:B------:R-:W1:Y:S01]  /*9d50*/  LDCU UR10, c[0x0][0x3f8] ;  /* 0x00007f00ff0a77ac */ /* 0x000e620008000800 */
[----:B------:R-:W-:Y:S01]  /*9d60*/  VIADD R4, R8, 0x210 ;  /* 0x0000021008047836 */ /* 0x000fe20000000000 */
[----:B------:R-:W-:-:S02]  /*9d70*/  LOP3.LUT R0, R0, 0x1f0, RZ, 0xc0, !PT ;  /* 0x000001f000007812 */ /* 0x000fc400078ec0ff */
[----:B----4-:R-:W-:Y:S01]  /*9d80*/  CS2R R6, SRZ ;  /* 0x0000000000067805 */ /* 0x010fe2000001ff00 */
[----:B------:R-:W-:Y:S01]  /*9d90*/  ULOP3.LUT UR4, UR4, 0xfffffffe, URZ, 0xc0, !UPT ;  /* 0xfffffffe04047892 */ /* 0x000fe2000f8ec0ff */
[----:B------:R-:W0:Y:S03]  /*9da0*/  LDCU UR12, c[0x0][0x3f4] ;  /* 0x00007e80ff0c77ac */ /* 0x000e260008000800 */
[----:B------:R-:W-:-:S06]  /*9db0*/  UIADD3 UR4, UPT, UPT, UR14, -UR4, URZ ;  /* 0x800000040e047290 */ /* 0x000fcc000fffe0ff */
[----:B------:R-:W-:Y:S01]  /*9dc0*/  ISETP.NE.AND P0, PT, R33, UR4, PT ;  /* 0x0000000421007c0c */ /* 0x000fe2000bf05270 */
[----:B-1----:R-:W-:-:S03]  /*9dd0*/  UIMAD UR5, UR5, UR10, UR13 ;  /* 0x0000000a050572a4 */ /* 0x002fc6000f8e020d */
[----:B--2---:R-:W-:Y:S02]  /*9de0*/  ISETP.NE.OR P0, PT, RZ, UR15, P0 ;  /* 0x0000000fff007c0c */ /* 0x004fe40008705670 */
[----:B-----5:R-:W-:Y:S01]  /*9df0*/  LEA R5, R35, R4, 0x18 ;  /* 0x0000000423057211 */ /* 0x020fe200078ec0ff */
[----:B0-----:R-:W-:-:S04]  /*9e00*/  IMAD.U32 R9, RZ, RZ, UR12 ;  /* 0x0000000cff097e24 */ /* 0x001fc8000f8e00ff */
[----:B------:R-:W-:Y:S01]  /*9e10*/  IMAD.IADD R34, R5, 0x1, R0 ;  /* 0x0000000105227824 */ /* 0x000fe200078e0200 */
[----:B------:R-:W-:Y:S02]  /*9e20*/  LOP3.LUT R0, R3, 0xf8, RZ, 0xc0, !PT ;  /* 0x000000f803007812 */ /* 0x000fe400078ec0ff */
[----:B------:R-:W-:Y:S02]  /*9e30*/  CS2R R4, SRZ ;  /* 0x0000000000047805 */ /* 0x000fe4000001ff00 */
[----:B------:R-:W-:Y:S02]  /*9e40*/  MOV R3, UR5 ;  /* 0x0000000500037c02 */ /* 0x000fe40008000f00 */
[----:B------:R-:W-:Y:S01]  /*9e50*/  ISETP.GT.U32.OR P0, PT, R0, 0x8f, P0 ;  /* 0x0000008f0000780c */ /* 0x000fe20000704470 */
[----:B------:R-:W-:Y:S02]  /*9e60*/  IMAD R13, R9, UR6, R0 ;  /* 0x00000006090d7c24 */ /* 0x000fe4000f8e0200 */
[----:B------:R-:W-:-:S04]  /*9e70*/  IMAD R3, R3, 0x90, RZ ;  /* 0x0000009003037824 */ /* 0x000fc800078e02ff */
[----:B------:R-:W-:-:S06]  /*9e80*/  IMAD R11, R3, UR12, R0 ;  /* 0x0000000c030b7c24 */ /* 0x000fcc000f8e0200 */
        /* <DEDUP_REMOVED lines=11> */
.L_x_1201:
[----:B-----5:R0:W-:Y:S02]  /*9f40*/  STS.128 [R34], R4 ;  /* 0x0000000422007388 */ /* 0x0201e40000000c00 */
.L_x_1200:
[----:B------:R-:W-:Y:S05]  /*9f50*/  BSYNC.RECONVERGENT B0 ;  /* 0x0000000000007941 */ /* 0x000fea0003800200 */
.L_x_1199:
        /* <DEDUP_REMOVED lines=30> */
[----:B------:R-:W-:Y:S01]  /*a140*/  MOV R17, RZ ;  /* 0x000000ff00117202 */ /* 0x000fe20000000f00 */
[----:B------:R-:W-:Y:S01]  /*a150*/  IMAD.U32 R9, RZ, RZ, UR6 ;  /* 0x00000006ff097e24 */ /* 0x000fe2000f8e00ff */
[----:B------:R-:W-:-:S02]  /*a160*/  LOP3.LUT R8, R42, 0x6, RZ, 0xc0, !PT ;  /* 0x000000062a087812 */ /* 0x000fc400078ec0ff */
[----:B------:R-:W-:Y:S02]  /*a170*/  CS2R R22, SRZ ;  /* 0x0000000000167805 */ /* 0x000fe4000001ff00 */
[----:B------:R-:W-:Y:S01]  /*a180*/  CS2R R24, SRZ ;  /* 0x0000000000187805 */ /* 0x000fe2000001ff00 */
[----:B------:R-:W-:Y:S01]  /*a190*/  IMAD R9, R9, 0x90, R0 ;  /* 0x0000009009097824 */ /* 0x000fe200078e0200 */
[----:B------:R-:W-:Y:S02]  /*a1a0*/  ISETP.NE.AND P0, PT, R8, 0x6, PT ;  /* 0x000000060800780c */ /* 0x000fe40003f05270 */
[----:B------:R-:W-:Y:S01]  /*a1b0*/  CS2R R26, SRZ ;  /* 0x00000000001a7805 */ /* 0x000fe2000001ff00 */
[----:B--2---:R-:W-:-:S10]  /*a1c0*/  IMAD.WIDE R38, R9, 0x2, R38 ;  /* 0x0000000209267825 */ /* 0x004fd400078e0226 */
[----:B------:R-:W-:Y:S05]  /*a1d0*/  @!P0 BRA `(.L_x_1207) ;  /* 0x0000000400108947 */ /* 0x000fea0003800000 */
[----:B------:R-:W2:Y:S01]  /*a1e0*/  LDCU.64 UR8, c[0x0][0x3c0] ;  /* 0x00007800ff0877ac */ /* 0x000ea20008000a00 */
[----:B------:R-:W-:Y:S01]  /*a1f0*/  IMAD R8, R37, 0x90, RZ ;  /* 0x0000009025087824 */ /* 0x000fe200078e02ff */
[----:B------:R-:W-:Y:S01]  /*a200*/  MOV R41, R37 ;  /* 0x0000002500297202 */ /* 0x000fe20000000f00 */
[----:B------:R-:W-:Y:S02]  /*a210*/  IMAD.MOV.U32 R36, RZ, RZ, RZ ;  /* 0x000000ffff247224 */ /* 0x000fe400078e00ff */
[----:B------:R-:W-:-:S04]  /*a220*/  IMAD.WIDE.U32 R8, R8, 0x2, RZ ;  /* 0x0000000208087825 */ /* 0x000fc800078e00ff */
[----:B------:R-:W-:-:S04]  /*a230*/  IMAD.WIDE R10, R11, 0x2, R8 ;  /* 0x000000020b0a7825 */ /* 0x000fc800078e0208 */
[----:B------:R-:W-:Y:S01]  /*a240*/  IMAD.WIDE R8, R13, 0x2, R8 ;  /* 0x000000020d087825 */ /* 0x000fe200078e0208 */
[----:B--2---:R-:W-:Y:S02]  /*a250*/  IADD3 R48, P0, PT, R10, UR8, RZ ;  /* 0x000000080a307c10 */ /* 0x004fe4000ff1e0ff */
[----:B------:R-:W-:Y:S02]  /*a260*/  LEA.HI R10, R42, 0x1, RZ, 0x1f ;  /* 0x000000012a0a7811 */ /* 0x000fe400078ff8ff */
[----:B------:R-:W-:Y:S02]  /*a270*/  IADD3 R46, P1, PT, R8, UR8, RZ ;  /* 0x00000008082e7c10 */ /* 0x000fe4000ff3e0ff */
[----:B------:R-:W-:Y:S02]  /*a280*/  LEA R8, R33, UR7, 0x1 ;  /* 0x0000000721087c11 */ /* 0x000fe4000f8e08ff */
[----:B------:R-:W-:Y:S02]  /*a290*/  LOP3.LUT R10, R10, 0x3, RZ, 0xc0, !PT ;  /* 0x000000030a0a7812 */ /* 0x000fe400078ec0ff */
[----:B------:R-:W-:Y:S01]  /*a2a0*/  IADD3.X R49, PT, PT, R11, UR9, RZ, P0, !PT ;  /* 0x000000090b317c10 */ /* 0x000fe200087fe4ff */
[----:B------:R-:W-:Y:S01]  /*a2b0*/  IMAD.IADD R43, R35, 0x1, R8 ;  /* 0x00000001232b7824 */ /* 0x000fe200078e0208 */
[----:B------:R-:W-:-:S02]  /*a2c0*/  IADD3.X R47, PT, PT, R9, UR9, RZ, P1, !PT ;  /* 0x00000009092f7c10 */ /* 0x000fc40008ffe4ff */
[----:B------:R-:W-:-:S07]  /*a2d0*/  IADD3 R44, PT, PT, -R10, RZ, RZ ;  /* 0x000000ff0a2c7210 */ /* 0x000fce0007ffe1ff */
.L_x_1209:
[----:B------:R-:W-:Y:S01]  /*a2e0*/  IMAD.MOV.U32 R8, RZ, RZ, R46 ;  /* 0x000000ffff087224 */ /* 0x000fe200078e002e */
[----:B------:R-:W-:Y:S01]  /*a2f0*/  MOV R9, R47 ;  /* 0x0000002f00097202 */ /* 0x000fe20000000f00 */
[----:B------:R-:W2:Y:S05]  /*a300*/  LDS.U16 R12, [R43] ;  /* 0x000000002b0c7984 */ /* 0x000eaa0000000400 */
[----:B------:R-:W5:Y:S01]  /*a310*/  LDG.E.128 R8, desc[UR36][R8.64] ;  /* 0x0000002408087981 */ /* 0x000f62000c1e1d00 */
[----:B------:R-:W-:Y:S01]  /*a320*/  UISETP.NE.AND UP0, UPT, UR15, URZ, UPT ;  /* 0x000000ff0f00728c */ /* 0x000fe2000bf05270 */
[----:B--2---:R-:W-:-:S08]  /*a330*/  HADD2.F32 R45, -RZ, R12.H0_H0 ;  /* 0x2000000cff2d7230 */ /* 0x004fd00000004100 */
[----:B------:R-:W-:Y:S05]  /*a340*/  BRA.U UP0, `(.L_x_1208) ;  /* 0x0000000100507547 */ /* 0x000fea000b800000 */
[----:B------:R-:W-:Y:S01]  /*a350*/  ISETP.NE.AND P0, PT, R16, RZ, PT ;  /* 0x000000ff1000720c */ /* 0x000fe20003f05270 */
[----:B------:R-:W2:-:S12]  /*a360*/  LDS.128 R28, [R34] ;  /* 0x00000000221c7984 */ /* 0x000e980000000c00 */
[----:B------:R-:W-:Y:S01]  /*a370*/  VOTEU.ANY UP0, P0 ;  /* 0x0000000000ff7886 */ /* 0x000fe20000000100 */
[----:B------:R-:W-:-:S13]  /*a380*/  PLOP3.LUT P0, PT, PT, PT, UP0, 0x80, 0x8 ;  /* 0x000000000008781c */ /* 0x000fda0003f0f008 */
[----:B------:R-:W4:Y:S01]  /*a390*/  @P0 LDG.E.128 R12, desc[UR36][R38.64] ;  /* 0x00000024260c0981 */ /* 0x000f22000c1e1d00 */
[----:B------:R-:W-:Y:S02]  /*a3a0*/  PLOP3.LUT P1, PT, PT, PT, UP0, 0x80, 0x8 ;  /* 0x000000000008781c */ /* 0x000fe40003f2f008 */
[----:B------:R-:W-:Y:S02]  /*a3b0*/  PLOP3.LUT P3, PT, PT, PT, UP0, 0x80, 0x8 ;  /* 0x000000000008781c */ /* 0x000fe40003f6f008 */
[----:B------:R-:W-:Y:S02]  /*a3c0*/  PLOP3.LUT P0, PT, PT, PT, UP0, 0x80, 0x8 ;  /* 0x000000000008781c */ /* 0x000fe40003f0f008 */
[----:B------:R-:W-:Y:S01]  /*a3d0*/  PLOP3.LUT P2, PT, PT, PT, UP0, 0x80, 0x8 ;  /* 0x000000000008781c */ /* 0x000fe20003f4f008 */
[----:B--2--5:R-:W-:Y:S02]  /*a3e0*/  HFMA2 R8, R8, 1, 1, R28 ;  /* 0x3c003c0008087831 */ /* 0x024fe4000000001c */
[----:B------:R-:W-:-:S02]  /*a3f0*/  HADD2 R9, R9, R29 ;  /* 0x0000001d09097230 */ /* 0x000fc40000000000 */
[----:B------:R-:W-:Y:S02]  /*a400*/  HFMA2 R10, R10, 1, 1, R30 ;  /* 0x3c003c000a0a7831 */ /* 0x000fe4000000001e */
[----:B------:R-:W-:Y:S02]  /*a410*/  HADD2 R11, R11, R31 ;  /* 0x0000001f0b0b7230 */ /* 0x000fe40000000000 */
[----:B----4-:R-:W-:Y:S02]  /*a420*/  @P1 HFMA2 R9, R9, R13, -RZ ;  /* 0x0000000d09091231 */ /* 0x010fe400001000ff */
[----:B------:R-:W-:Y:S02]  /*a430*/  @P0 HMUL2 R8, R8, R12 ;  /* 0x0000000c08080232 */ /* 0x000fe40000000000 */
[----:B------:R-:W-:Y:S02]  /*a440*/  @P3 HFMA2 R11, R11, R15, -RZ ;  /* 0x0000000f0b0b3231 */ /* 0x000fe400001000ff */
[----:B------:R-:W-:-:S02]  /*a450*/  @P2 HMUL2 R10, R10, R14 ;  /* 0x0000000e0a0a2232 */ /* 0x000fc40000000000 */
[----:B------:R-:W-:Y:S01]  /*a460*/  IMAD.MOV.U32 R12, RZ, RZ, R48 ;  /* 0x000000ffff0c7224 */ /* 0x000fe200078e0030 */
[----:B------:R-:W-:-:S05]  /*a470*/  MOV R13, R49 ;  /* 0x00000031000d7202 */ /* 0x000fca0000000f00 */
[----:B------:R2:W-:Y:S02]  /*a480*/  STG.E.128 desc[UR36][R12.64], R8 ;  /* 0x000000080c007986 */ /* 0x0005e4000c101d24 */
.L_x_1208:
        /* <DEDUP_REMOVED lines=25> */
.L_x_1207:
[----:B-1----:R-:W-:Y:S05]  /*a620*/  BSYNC.RECONVERGENT B2 ;  /* 0x0000000000027941 */ /* 0x002fea0003800200 */
.L_x_1206:
[----:B------:R-:W-:-:S13]  /*a630*/  ISETP.GE.U32.AND P0, PT, R42, 0x6, PT ;  /* 0x000000062a00780c */ /* 0x000fda0003f06070 */
[----:B------:R-:W-:Y:S05]  /*a640*/  @!P0 BRA `(.L_x_1205) ;  /* 0x0000000800b48947 */ /* 0x000fea0003800000 */
[----:B------:R-:W1:Y:S02]  /*a650*/  LDCU UR5, c[0x0][0x40c] ;  /* 0x00008180ff0577ac */ /* 0x000e640008000800 */
[----:B-1----:R-:W-:-:S06]  /*a660*/  UISETP.NE.AND UP0, UPT, UR5, URZ, UPT ;  /* 0x000000ff0500728c */ /* 0x002fcc000bf05270 */
[----:B------:R-:W-:-:S13]  /*a670*/  PLOP3.LUT P0, PT, PT, PT, UP0, 0x80, 0x8 ;  /* 0x000000000008781c */ /* 0x000fda0003f0f008 */
.L_x_1215:
[----:B------:R-:W-:Y:S01]  /*a680*/  IMAD R43, R41, 0x90, RZ ;  /* 0x00000090292b7824 */ /* 0x000fe200078e02ff */
[----:B------:R-:W-:-:S03]  /*a690*/  ISETP.NE.AND P5, PT, R16, RZ, PT ;  /* 0x000000ff1000720c */ /* 0x000fc60003fa5270 */
[----:B------:R-:W-:-:S06]  /*a6a0*/  IMAD.WIDE.U32 R8, R43, 0x2, R20 ;  /* 0x000000022b087825 */ /* 0x000fcc00078e0014 */
[----:B------:R-:W5:Y:S01]  /*a6b0*/  LDG.E.128 R8, desc[UR36][R8.64] ;  /* 0x0000002408087981 */ /* 0x000f62000c1e1d00 */
[----:B------:R-:W-:Y:S04]  /*a6c0*/  BSSY.RECONVERGENT B2, `(.L_x_1210) ;  /* 0x0000014000027945 */ /* 0x000fe80003800200 */
[----:B------:R-:W-:Y:S05]  /*a6d0*/  @P0 BRA `(.L_x_1211) ;  /* 0x0000000000480947 */ /* 0x000fea0003800000 */
[----:B------:R-:W-:Y:S01]  /*a6e0*/  VOTEU.ANY UP0, P5 ;  /* 0x0000000000ff7886 */ /* 0x000fe20002800100 */
[----:B------:R-:W-:Y:S01]  /*a6f0*/  PLOP3.LUT P0, PT, PT, PT, UP0, 0x80, 0x8 ;  /* 0x000000000008781c */ /* 0x000fe20003f0f008 */
[----:B------:R-:W1:-:S12]  /*a700*/  LDS.128 R12, [R34] ;  /* 0x00000000220c7984 */ /* 0x000e580000000c00 */
        /* <DEDUP_REMOVED lines=15> */
.L_x_1211:
[----:B------:R-:W-:Y:S05]  /*a800*/  BSYNC.RECONVERGENT B2 ;  /* 0x0000000000027941 */ /* 0x000fea0003800200 */
.L_x_1210:
[C---:B------:R-:W-:Y:S01]  /*a810*/  IADD3 R51, PT, PT, R43.reuse, 0x120, RZ ;  /* 0x000001202b337810 */ /* 0x040fe20007ffe0ff */
[----:B------:R-:W-:Y:S01]  /*a820*/  UISETP.NE.AND UP0, UPT, UR12, URZ, UPT ;  /* 0x000000ff0c00728c */ /* 0x000fe2000bf05270 */
[C---:B------:R-:W-:Y:S01]  /*a830*/  VIADD R55, R43.reuse, 0x240 ;  /* 0x000002402b377836 */ /* 0x040fe20000000000 */
[----:B------:R-:W-:Y:S02]  /*a840*/  IADD3 R43, PT, PT, R43, 0x360, RZ ;  /* 0x000003602b2b7810 */ /* 0x000fe40007ffe0ff */
[--C-:B-1----:R-:W-:Y:S02]  /*a850*/  IMAD.WIDE.U32 R12, R51, 0x2, R20.reuse ;  /* 0x00000002330c7825 */ /* 0x102fe400078e0014 */
[----:B------:R-:W-:Y:S02]  /*a860*/  PLOP3.LUT P0, PT, PT, PT, UP0, 0x80, 0x8 ;  /* 0x000000000008781c */ /* 0x000fe40003f0f008 */
[--C-:B------:R-:W-:Y:S02]  /*a870*/  IMAD.WIDE.U32 R48, R55, 0x2, R20.reuse ;  /* 0x0000000237307825 */ /* 0x100fe400078e0014 */
[----:B------:R-:W5:Y:S02]  /*a880*/  LDG.E.128 R12, desc[UR36][R12.64] ;  /* 0x000000240c0c7981 */ /* 0x000f64000c1e1d00 */
[----:B------:R-:W-:-:S07]  /*a890*/  IMAD.WIDE.U32 R52, R43, 0x2, R20 ;  /* 0x000000022b347825 */ /* 0x000fce00078e0014 */
        /* <DEDUP_REMOVED lines=16> */
[----:B------:R-:W-:-:S02]  /*a9a0*/  @P3 HMUL2 R14, R14, R30 ;  /* 0x0000001e0e0e3232 */ /* 0x000fc40000000000 */
[----:B------:R-:W-:-:S05]  /*a9b0*/  IMAD.WIDE.U32 R28, R51, 0x2, R18 ;  /* 0x00000002331c7825 */ /* 0x000fca00078e0012 */
[----:B------:R1:W-:Y:S02]  /*a9c0*/  STG.E.128 desc[UR36][R28.64], R12 ;  /* 0x0000000c1c007986 */ /* 0x0003e4000c101d24 */
.L_x_1212:
[----:B-1----:R1:W5:Y:S01]  /*a9d0*/  LDG.E.128 R28, desc[UR36][R48.64] ;  /* 0x00000024301c7981 */ /* 0x002362000c1e1d00 */
        /* <DEDUP_REMOVED lines=19> */
.L_x_1213:
[----:B-1----:R-:W-:Y:S01]  /*ab10*/  VIADD R49, R41, -UR11 ;  /* 0x8000000b29317c36 */ /* 0x002fe20008000000 */
[----:B--2---:R1:W5:Y:S02]  /*ab20*/  LDG.E.128 R44, desc[UR36][R52.64] ;  /* 0x00000024342c7981 */ /* 0x004364000c1e1d00 */
[--C-:B-----5:R-:W-:Y:S02]  /*ab30*/  HADD2.F32 R51, -RZ, R9.reuse.H0_H0 ;  /* 0x20000009ff337230 */ /* 0x120fe40000004100 */
[----:B------:R-:W-:Y:S01]  /*ab40*/  HADD2.F32 R48, -RZ, R9.H1_H1 ;  /* 0x30000009ff307230 */ /* 0x000fe20000004100 */
[----:B------:R-:W-:Y:S01]  /*ab50*/  LEA R56, R49, R32, 0x1 ;  /* 0x0000002031387211 */ /* 0x000fe200078e08ff */
[--C-:B------:R-:W-:Y:S02]  /*ab60*/  HADD2.F32 R9, -RZ, R10.reuse.H0_H0 ;  /* 0x2000000aff097230 */ /* 0x100fe40000004100 */
[----:B------:R-:W-:Y:S02]  /*ab70*/  HADD2.F32 R10, -RZ, R10.H1_H1 ;  /* 0x3000000aff0a7230 */ /* 0x000fe40000004100 */
[----:B------:R-:W2:Y:S01]  /*ab80*/  LDS.U16 R42, [R56] ;  /* 0x00000000382a7984 */ /* 0x000ea20000000400 */
[----:B------:R-:W-:-:S02]  /*ab90*/  HADD2.F32 R50, -RZ, R11.H1_H1 ;  /* 0x3000000bff327230 */ /* 0x000fc40000004100 */
[----:B-1----:R-:W-:Y:S01]  /*aba0*/  HADD2.F32 R53, -RZ, R11.H0_H0 ;  /* 0x2000000bff357230 */ /* 0x002fe20000004100 */
[----:B------:R-:W1:Y:S01]  /*abb0*/  LDS.U16 R54, [R56+0x4] ;  /* 0x0000040038367984 */ /* 0x000e620000000400 */
[----:B------:R-:W-:-:S03]  /*abc0*/  HADD2.F32 R11, -RZ, R12.H1_H1 ;  /* 0x3000000cff0b7230 */ /* 0x000fc60000004100 */
[----:B------:R-:W4:Y:S01]  /*abd0*/  LDS.U16 R55, [R56+0x8] ;  /* 0x0000080038377984 */ /* 0x000f220000000400 */
[----:B--2---:R-:W-:Y:S02]  /*abe0*/  HADD2.F32 R49, -RZ, R42.H0_H0 ;  /* 0x2000002aff317230 */ /* 0x004fe40000004100 */
[--C-:B------:R-:W-:Y:S02]  /*abf0*/  HADD2.F32 R42, -RZ, R8.reuse.H0_H0 ;  /* 0x20000008ff2a7230 */ /* 0x100fe40000004100 */
[----:B------:R-:W-:Y:S02]  /*ac00*/  HADD2.F32 R8, -RZ, R8.H1_H1 ;  /* 0x30000008ff087230 */ /* 0x000fe40000004100 */
[C---:B------:R-:W-:Y:S01]  /*ac10*/  FFMA.FTZ R48, R49.reuse, R48, R23 ;  /* 0x0000003031307223 */ /* 0x040fe20000010017 */
[C---:B------:R-:W-:Y:S01]  /*ac20*/  FFMA.FTZ R10, R49.reuse, R10, R25 ;  /* 0x0000000a310a7223 */ /* 0x040fe20000010019 */
[----:B-1----:R-:W-:Y:S02]  /*ac30*/  HADD2.F32 R54, -RZ, R54.H0_H0 ;  /* 0x20000036ff367230 */ /* 0x002fe40000004100 */
[C---:B------:R-:W-:Y:S01]  /*ac40*/  FFMA.FTZ R50, R49.reuse, R50, R27 ;  /* 0x0000003231327223 */ /* 0x040fe2000001001b */
[----:B------:R-:W-:Y:S01]  /*ac50*/  FFMA.FTZ R8, R49, R8, R17 ;  /* 0x0000000831087223 */ /* 0x000fe20000010011 */
[----:B------:R-:W-:-:S02]  /*ac60*/  HADD2.F32 R17, -RZ, R13.H0_H0 ;  /* 0x2000000dff117230 */ /* 0x000fc40000004100 */
[C---:B------:R-:W-:Y:S01]  /*ac70*/  FFMA.FTZ R22, R49.reuse, R51, R22 ;  /* 0x0000003331167223 */ /* 0x040fe20000010016 */
[--C-:B------:R-:W-:Y:S02]  /*ac80*/  HADD2.F32 R23, -RZ, R14.reuse.H0_H0 ;  /* 0x2000000eff177230 */ /* 0x100fe40000004100 */
[C---:B------:R-:W-:Y:S01]  /*ac90*/  FFMA.FTZ R24, R49.reuse, R9, R24 ;  /* 0x0000000931187223 */ /* 0x040fe20000010018 */
[----:B------:R-:W-:Y:S02]  /*aca0*/  HADD2.F32 R25, -RZ, R14.H1_H1 ;  /* 0x3000000eff197230 */ /* 0x000fe40000004100 */
        /* <DEDUP_REMOVED lines=9> */
[C---:B------:R-:W-:Y:S01]  /*ad40*/  FFMA.FTZ R25, R54.reuse, R25, R10 ;  /* 0x0000001936197223 */ /* 0x040fe2000001000a */
[----:B------:R-:W-:Y:S02]  /*ad50*/  HADD2.F32 R8, -RZ, R28.H0_H0 ;  /* 0x2000001cff087230 */ /* 0x000fe40000004100 */
[----:B------:R-:W-:Y:S01]  /*ad60*/  FFMA.FTZ R36, R54, R9, R57 ;  /* 0x0000000936247223 */ /* 0x000fe20000010039 */
[----:B------:R-:W-:-:S02]  /*ad70*/  HADD2.F32 R14, -RZ, R30.H0_H0 ;  /* 0x2000001eff0e7230 */ /* 0x000fc40000004100 */
[C---:B------:R-:W-:Y:S01]  /*ad80*/  FFMA.FTZ R13, R54.reuse, R13, R48 ;  /* 0x0000000d360d7223 */ /* 0x040fe20000010030 */
[----:B----4-:R-:W-:Y:S02]  /*ad90*/  HADD2.F32 R55, -RZ, R55.H0_H0 ;  /* 0x20000037ff377230 */ /* 0x010fe40000004100 */
[C---:B------:R-:W-:Y:S01]  /*ada0*/  FFMA.FTZ R27, R54.reuse, R27, R26 ;  /* 0x0000001b361b7223 */ /* 0x040fe2000001001a */
[----:B------:R-:W-:Y:S02]  /*adb0*/  HADD2.F32 R28, -RZ, R28.H1_H1 ;  /* 0x3000001cff1c7230 */ /* 0x000fe40000004100 */
[----:B------:R-:W-:Y:S01]  /*adc0*/  FFMA.FTZ R15, R54, R15, R50 ;  /* 0x0000000f360f7223 */ /* 0x000fe20000010032 */
        /* <DEDUP_REMOVED lines=32> */
.L_x_1214:
[----:B-1----:R-:W1:Y:S01]  /*afd0*/  LDS.U16 R8, [R56+0xc] ;  /* 0x00000c0038087984 */ /* 0x002e620000000400 */
[----:B------:R-:W-:Y:S02]  /*afe0*/  VIADD R41, R41, 0x8 ;  /* 0x0000000829297836 */ /* 0x000fe40000000000 */
[--C-:B------:R-:W-:Y:S02]  /*aff0*/  HADD2.F32 R11, -RZ, R45.reuse.H0_H0 ;  /* 0x2000002dff0b7230 */ /* 0x100fe40000004100 */
[--C-:B------:R-:W-:Y:S01]  /*b000*/  HADD2.F32 R9, -RZ, R44.reuse.H0_H0 ;  /* 0x2000002cff097230 */ /* 0x100fe20000004100 */
[----:B------:R-:W-:Y:S01]  /*b010*/  ISETP.GE.AND P1, PT, R41, R40, PT ;  /* 0x000000282900720c */ /* 0x000fe20003f26270 */
[----:B------:R-:W-:Y:S02]  /*b020*/  HADD2.F32 R17, -RZ, R44.H1_H1 ;  /* 0x3000002cff117230 */ /* 0x000fe40000004100 */
[----:B------:R-:W-:Y:S02]  /*b030*/  HADD2.F32 R23, -RZ, R45.H1_H1 ;  /* 0x3000002dff177230 */ /* 0x000fe40000004100 */
[----:B------:R-:W-:-:S02]  /*b040*/  HADD2.F32 R13, -RZ, R46.H0_H0 ;  /* 0x2000002eff0d7230 */ /* 0x000fc40000004100 */
[----:B------:R-:W-:Y:S02]  /*b050*/  HADD2.F32 R25, -RZ, R46.H1_H1 ;  /* 0x3000002eff197230 */ /* 0x000fe40000004100 */
[--C-:B------:R-:W-:Y:S02]  /*b060*/  HADD2.F32 R15, -RZ, R47.reuse.H0_H0 ;  /* 0x2000002fff0f7230 */ /* 0x100fe40000004100 */
[----:B------:R-:W-:Y:S02]  /*b070*/  HADD2.F32 R27, -RZ, R47.H1_H1 ;  /* 0x3000002fff1b7230 */ /* 0x000fe40000004100 */
[----:B-1----:R-:W-:-:S05]  /*b080*/  HADD2.F32 R8, -RZ, R8.H0_H0 ;  /* 0x20000008ff087230 */ /* 0x002fca0000004100 */
        /* <DEDUP_REMOVED lines=9> */
.L_x_1205:
[----:B-1----:R-:W-:Y:S05]  /*b120*/  BSYNC.RECONVERGENT B1 ;  /* 0x0000000000017941 */ /* 0x002fea0003800200 */
.L_x_1204:
        /* <DEDUP_REMOVED lines=9> */
[----:B------:R-:W-:Y:S02]  /*b1c0*/  IADD3 R29, PT, PT, -R33, UR6, R8 ;  /* 0x00000006211d7c10 */ /* 0x000fe4000fffe108 */
[----:B------:R-:W-:Y:S02]  /*b1d0*/  MOV R8, R37 ;  /* 0x0000002500087202 */ /* 0x000fe40000000f00 */
[----:B------:R-:W-:Y:S01]  /*b1e0*/  LOP3.LUT P0, RZ, R29, 0x2, RZ, 0xc0, !PT ;  /* 0x000000021dff7812 */ /* 0x000fe2000780c0ff */
[----:B-1----:R-:W-:-:S06]  /*b1f0*/  UIMAD UR5, UR38, UR5, UR13 ;  /* 0x00000005260572a4 */ /* 0x002fcc000f8e020d */
[----:B------:R-:W-:-:S04]  /*b200*/  IMAD.U32 R9, RZ, RZ, UR5 ;  /* 0x00000005ff097e24 */ /* 0x000fc8000f8e00ff */
[----:B------:R-:W-:-:S04]  /*b210*/  IMAD R9, R9, 0x90, R0 ;  /* 0x0000009009097824 */ /* 0x000fc800078e0200 */
        /* <DEDUP_REMOVED lines=30> */
[----:B------:R-:W-:-:S06]  /*b400*/  IMAD.WIDE.U32 R8, R9, 0x2, R20 ;  /* 0x0000000209087825 */ /* 0x000fcc00078e0014 */
[----:B------:R-:W5:Y:S01]  /*b410*/  LDG.E.128 R8, desc[UR36][R8.64] ;  /* 0x0000002408087981 */ /* 0x000f62000c1e1d00 */
[----:B------:R-:W-:Y:S01]  /*b420*/  LEA R14, R33, R32, 0x1 ;  /* 0x00000020210e7211 */ /* 0x000fe200078e08ff */
[----:B-1----:R-:W-:-:S05]  /*b430*/  UISETP.NE.AND UP0, UPT, UR5, URZ, UPT ;  /* 0x000000ff0500728c */ /* 0x002fca000bf05270 */
[----:B------:R-:W1:Y:S02]  /*b440*/  LDS.U16 R14, [R14] ;  /* 0x000000000e0e7984 */ /* 0x000e640000000400 */
[----:B-1----:R-:W-:Y:S02]  /*b450*/  HADD2.F32 R31, -RZ, R14.H0_H0 ;  /* 0x2000000eff1f7230 */ /* 0x002fe40000004100 */
[----:B------:R-:W-:Y:S05]  /*b460*/  BRA.U UP0, `(.L_x_1220) ;  /* 0x0000000100507547 */ /* 0x000fea000b800000 */
        /* <DEDUP_REMOVED lines=20> */
.L_x_1220:
[--C-:B-1---5:R-:W-:Y:S02]  /*b5b0*/  HADD2.F32 R14, -RZ, R8.reuse.H0_H0 ;  /* 0x20000008ff0e7230 */ /* 0x122fe40000004100 */
[--C-:B------:R-:W-:Y:S02]  /*b5c0*/  HADD2.F32 R15, -RZ, R9.reuse.H0_H0 ;  /* 0x20000009ff0f7230 */ /* 0x100fe40000004100 */
[----:B------:R-:W-:Y:S02]  /*b5d0*/  HADD2.F32 R30, -RZ, R9.H1_H1 ;  /* 0x30000009ff1e7230 */ /* 0x000fe40000004100 */
[C---:B------:R-:W-:Y:S01]  /*b5e0*/  FFMA.FTZ R36, R31.reuse, R14, R36 ;  /* 0x0000000e1f247223 */ /* 0x040fe20000010024 */
[----:B------:R-:W-:Y:S02]  /*b5f0*/  HADD2.F32 R8, -RZ, R8.H1_H1 ;  /* 0x30000008ff087230 */ /* 0x000fe40000004100 */
[----:B------:R-:W-:Y:S01]  /*b600*/  FFMA.FTZ R22, R31, R15, R22 ;  /* 0x0000000f1f167223 */ /* 0x000fe20000010016 */
[----:B------:R-:W-:-:S02]  /*b610*/  HADD2.F32 R9, -RZ, R10.H0_H0 ;  /* 0x2000000aff097230 */ /* 0x000fc40000004100 */
[C---:B------:R-:W-:Y:S01]  /*b620*/  FFMA.FTZ R23, R31.reuse, R30, R23 ;  /* 0x0000001e1f177223 */ /* 0x040fe20000010017 */
[----:B------:R-:W-:Y:S02]  /*b630*/  HADD2.F32 R10, -RZ, R10.H1_H1 ;  /* 0x3000000aff0a7230 */ /* 0x000fe40000004100 */
[C---:B------:R-:W-:Y:S01]  /*b640*/  FFMA.FTZ R17, R31.reuse, R8, R17 ;  /* 0x000000081f117223 */ /* 0x040fe20000010011 */
[--C-:B------:R-:W-:Y:S02]  /*b650*/  HADD2.F32 R37, -RZ, R11.reuse.H0_H0 ;  /* 0x2000000bff257230 */ /* 0x100fe40000004100 */
[C---:B------:R-:W-:Y:S01]  /*b660*/  FFMA.FTZ R24, R31.reuse, R9, R24 ;  /* 0x000000091f187223 */ /* 0x040fe20000010018 */
[----:B------:R-:W-:Y:S02]  /*b670*/  HADD2.F32 R38, -RZ, R11.H1_H1 ;  /* 0x3000000bff267230 */ /* 0x000fe40000004100 */
[----:B------:R-:W-:Y:S01]  /*b680*/  FFMA.FTZ R25, R31, R10, R25 ;  /* 0x0000000a1f197223 */ /* 0x000fe20000010019 */
[----:B------:R-:W-:-:S02]  /*b690*/  IMAD.MOV.U32 R8, RZ, RZ, R28 ;  /* 0x000000ffff087224 */ /* 0x000fc400078e001c */
[C---:B------:R-:W-:Y:S01]  /*b6a0*/  FFMA.FTZ R26, R31.reuse, R37, R26 ;  /* 0x000000251f1a7223 */ /* 0x040fe2000001001a */
[----:B------:R-:W-:-:S07]  /*b6b0*/  FFMA.FTZ R27, R31, R38, R27 ;  /* 0x000000261f1b7223 */ /* 0x000fce000001001b */
.L_x_1219:
[----:B------:R-:W-:Y:S05]  /*b6c0*/  BSYNC.RECONVERGENT B2 ;  /* 0x0000000000027941 */ /* 0x000fea0003800200 */
.L_x_1218:
[----:B------:R-:W-:-:S13]  /*b6d0*/  ISETP.GE.U32.AND P0, PT, R29, 0x2, PT ;  /* 0x000000021d00780c */ /* 0x000fda0003f06070 */
[----:B------:R-:W-:Y:S05]  /*b6e0*/  @!P0 BRA `(.L_x_1217) ;  /* 0x0000000800648947 */ /* 0x000fea0003800000 */
[C---:B------:R-:W-:Y:S01]  /*b6f0*/  LEA R9, R8.reuse, UR7, 0x1 ;  /* 0x0000000708097c11 */ /* 0x040fe2000f8e08ff */
[C---:B------:R-:W-:Y:S01]  /*b700*/  VIADD R28, R8.reuse, 0x2 ;  /* 0x00000002081c7836 */ /* 0x040fe20000000000 */
[----:B------:R-:W-:Y:S01]  /*b710*/  MOV R10, UR11 ;  /* 0x0000000b000a7c02 */ /* 0x000fe20008000f00 */
[----:B------:R-:W-:-:S04]  /*b720*/  IMAD R29, R8, 0x90, RZ ;  /* 0x00000090081d7824 */ /* 0x000fc800078e02ff */
[----:B------:R-:W-:-:S05]  /*b730*/  IMAD R10, R10, -0x2, R9 ;  /* 0xfffffffe0a0a7824 */ /* 0x000fca00078e0209 */
[----:B------:R-:W-:-:S07]  /*b740*/  IADD3 R35, PT, PT, R10, 0x4, R35 ;  /* 0x000000040a237810 */ /* 0x000fce0007ffe023 */
.L_x_1227:
        /* <DEDUP_REMOVED lines=13> */
[----:B------:R-:W2:Y:S04]  /*b820*/  LDS.U16 R14, [R35+-0x4] ;  /* 0xfffffc00230e7984 */ /* 0x000ea80000000400 */
[----:B------:R-:W4:Y:S02]  /*b830*/  F2I.FTZ.U32.TRUNC.NTZ R9, R15 ;  /* 0x0000000f00097305 */ /* 0x000f24000021f000 */
[----:B----4-:R-:W-:-:S05]  /*b840*/  IADD3 R8, PT, PT, RZ, -R9, RZ ;  /* 0x80000009ff087210 */ /* 0x010fca0007ffe0ff */
        /* <DEDUP_REMOVED lines=14> */
[----:B------:R-:W-:-:S06]  /*b930*/  IMAD.WIDE.U32 R8, R9, 0x2, R20 ;  /* 0x0000000209087825 */ /* 0x000fcc00078e0014 */
[----:B------:R-:W5:Y:S01]  /*b940*/  LDG.E.128 R8, desc[UR36][R8.64] ;  /* 0x0000002408087981 */ /* 0x000f62000c1e1d00 */
[----:B-1----:R-:W-:Y:S01]  /*b950*/  UISETP.NE.AND UP0, UPT, UR5, URZ, UPT ;  /* 0x000000ff0500728c */ /* 0x002fe2000bf05270 */
[----:B--2---:R-:W-:-:S08]  /*b960*/  HADD2.F32 R31, -RZ, R14.H0_H0 ;  /* 0x2000000eff1f7230 */ /* 0x004fd00000004100 */
[----:B------:R-:W-:Y:S05]  /*b970*/  BRA.U UP0, `(.L_x_1223) ;  /* 0x00000001004c7547 */ /* 0x000fea000b800000 */
        /* <DEDUP_REMOVED lines=19> */
.L_x_1223:
        /* <DEDUP_REMOVED lines=16> */
.L_x_1222:
[----:B------:R-:W-:Y:S05]  /*bbb0*/  BSYNC.RECONVERGENT B2 ;  /* 0x0000000000027941 */ /* 0x000fea0003800200 */
.L_x_1221:
        /* <DEDUP_REMOVED lines=11> */
[----:B------:R2:W4:Y:S02]  /*bc70*/  F2I.FTZ.U32.TRUNC.NTZ R9, R14 ;  /* 0x0000000e00097305 */ /* 0x000524000021f000 */
[----:B--2---:R-:W2:Y:S01]  /*bc80*/  LDS.U16 R14, [R35] ;  /* 0x00000000230e7984 */ /* 0x004ea20000000400 */
        /* <DEDUP_REMOVED lines=40> */
.L_x_1226:
        /* <DEDUP_REMOVED lines=16> */
.L_x_1225:
[----:B------:R-:W-:Y:S05]  /*c010*/  BSYNC.RECONVERGENT B2 ;  /* 0x0000000000027941 */ /* 0x000fea0003800200 */
.L_x_1224:
[C---:B------:R-:W-:Y:S01]  /*c020*/  IADD3 R8, PT, PT, R28.reuse, 0x2, RZ ;  /* 0x000000021c087810 */ /* 0x040fe20007ffe0ff */
[----:B------:R-:W-:Y:S01]  /*c030*/  VIADD R28, R28, 0x4 ;  /* 0x000000041c1c7836 */ /* 0x000fe20000000000 */
[----:B------:R-:W-:Y:S01]  /*c040*/  IADD3 R29, PT, PT, R29, 0x240, RZ ;  /* 0x000002401d1d7810 */ /* 0x000fe20007ffe0ff */
[----:B------:R-:W-:Y:S01]  /*c050*/  VIADD R35, R35, 0x8 ;  /* 0x0000000823237836 */ /* 0x000fe20000000000 */
[----:B------:R-:W-:-:S13]  /*c060*/  ISETP.GE.AND P0, PT, R8, UR14, PT ;  /* 0x0000000e08007c0c */ /* 0x000fda000bf06270 */
[----:B------:R-:W-:Y:S05]  /*c070*/  @!P0 BRA `(.L_x_1227) ;  /* 0xfffffff400b48947 */ /* 0x000fea000383ffff */
.L_x_1217:
[----:B------:R-:W-:Y:S05]  /*c080*/  BSYNC.RECONVERGENT B1 ;  /* 0x0000000000017941 */ /* 0x000fea0003800200 */
.L_x_1216:
[----:B------:R-:W-:-:S13]  /*c090*/  ISETP.NE.AND P0, PT, R33, UR4, PT ;  /* 0x0000000421007c0c */ /* 0x000fda000bf05270 */
[----:B------:R-:W-:Y:S05]  /*c0a0*/  @P0 BRA `(.L_x_1203) ;  /* 0x0000000000d40947 */ /* 0x000fea0003800000 */
[----:B------:R-:W-:Y:S02]  /*c0b0*/  UMOV UR5, 0x90 ;  /* 0x0000009000057882 */ /* 0x000fe40000000000 */
[----:B------:R-:W-:-:S06]  /*c0c0*/  UIMAD UR5, UR44, UR5, -0x90 ;  /* 0xffffff702c0574a4 */ /* 0x000fcc000f8e0205 */
[----:B------:R-:W-:-:S05]  /*c0d0*/  MOV R9, UR5 ;  /* 0x0000000500097c02 */ /* 0x000fca0008000f00 */
[----:B------:R-:W-:-:S06]  /*c0e0*/  IMAD.WIDE R8, R9, 0x2, R18 ;  /* 0x0000000209087825 */ /* 0x000fcc00078e0212 */
[----:B------:R-:W5:Y:S01]  /*c0f0*/  LDG.E.128 R8, desc[UR36][R8.64] ;  /* 0x0000002408087981 */ /* 0x000f62000c1e1d00 */
[----:B------:R-:W-:-:S06]  /*c100*/  UIADD3 UR5, UPT, UPT, UR44, -UR11, URZ ;  /* 0x8000000b2c057290 */ /* 0x000fcc000fffe0ff */
[----:B------:R-:W-:-:S05]  /*c110*/  IMAD.U32 R13, RZ, RZ, UR5 ;  /* 0x00000005ff0d7e24 */ /* 0x000fca000f8e00ff */
[----:B------:R-:W-:Y:S01]  /*c120*/  LEA R32, R13, R32, 0x1 ;  /* 0x000000200d207211 */ /* 0x000fe200078e08ff */
[----:B------:R-:W1:Y:S05]  /*c130*/  LDCU UR5, c[0x0][0x40c] ;  /* 0x00008180ff0577ac */ /* 0x000e6a0008000800 */
[----:B------:R-:W2:Y:S01]  /*c140*/  LDS.U16 R32, [R32+-0x2] ;  /* 0xfffffe0020207984 */ /* 0x000ea20000000400 */
[----:B-1----:R-:W-:Y:S01]  /*c150*/  UISETP.NE.AND UP0, UPT, UR5, URZ, UPT ;  /* 0x000000ff0500728c */ /* 0x002fe2000bf05270 */
[----:B--2---:R-:W-:-:S08]  /*c160*/  HADD2.F32 R21, -RZ, R32.H0_H0 ;  /* 0x20000020ff157230 */ /* 0x004fd00000004100 */
[----:B------:R-:W-:Y:S05]  /*c170*/  BRA.U UP0, `(.L_x_1228) ;  /* 0x0000000100607547 */ /* 0x000fea000b800000 */
[----:B------:R-:W1:Y:S02]  /*c180*/  LDCU.64 UR8, c[0x0][0x460] ;  /* 0x00008c00ff0877ac */ /* 0x000e640008000a00 */
[----:B-1----:R-:W-:-:S04]  /*c190*/  ISETP.NE.U32.AND P0, PT, RZ, UR8, PT ;  /* 0x00000008ff007c0c */ /* 0x002fc8000bf05070 */
[----:B------:R-:W-:-:S13]  /*c1a0*/  ISETP.NE.AND.EX P0, PT, RZ, UR9, PT, P0 ;  /* 0x00000009ff007c0c */ /* 0x000fda000bf05300 */
[----:B------:R-:W-:Y:S01]  /*c1b0*/  VOTEU.ANY UP0, P0 ;  /* 0x0000000000ff7886 */ /* 0x000fe20000000100 */
[----:B------:R-:W-:-:S04]  /*c1c0*/  PLOP3.LUT P0, PT, PT, PT, UP0, 0x80, 0x8 ;  /* 0x000000000008781c */ /* 0x000fc80003f0f008 */
[----:B------:R-:W1:Y:S09]  /*c1d0*/  @UP0 LDCU UR5, c[0x0][0x3f8] ;  /* 0x00007f00ff0507ac */ /* 0x000e720008000800 */
[----:B------:R-:W2:Y:S01]  /*c1e0*/  @P0 LDC.64 R12, c[0x0][0x458] ;  /* 0x00011600ff0c0b82 */ /* 0x000ea20000000a00 */
[----:B-1----:R-:W-:-:S06]  /*c1f0*/  @UP0 UIMAD UR5, UR38, UR5, UR13 ;  /* 0x00000005260502a4 */ /* 0x002fcc000f8e020d */
[----:B------:R-:W-:-:S04]  /*c200*/  IMAD.U32 R15, RZ, RZ, UR5 ;  /* 0x00000005ff0f7e24 */ /* 0x000fc8000f8e00ff */
[----:B------:R-:W-:-:S04]  /*c210*/  @P0 IMAD R15, R15, 0x90, R0 ;  /* 0x000000900f0f0824 */ /* 0x000fc800078e0200 */
[----:B--2---:R-:W-:-:S06]  /*c220*/  @P0 IMAD.WIDE R12, R15, 0x2, R12 ;  /* 0x000000020f0c0825 */ /* 0x004fcc00078e020c */
        /* <DEDUP_REMOVED lines=13> */
.L_x_1228:
[----:B0----5:R-:W-:Y:S02]  /*c300*/  HADD2.F32 R4, -RZ, R8.H0_H0 ;  /* 0x20000008ff047230 */ /* 0x021fe40000004100 */
[--C-:B------:R-:W-:Y:S02]  /*c310*/  HADD2.F32 R5, -RZ, R9.reuse.H0_H0 ;  /* 0x20000009ff057230 */ /* 0x100fe40000004100 */
[----:B------:R-:W-:Y:S02]  /*c320*/  HADD2.F32 R6, -RZ, R9.H1_H1 ;  /* 0x30000009ff067230 */ /* 0x000fe40000004100 */
[C---:B------:R-:W-:Y:S01]  /*c330*/  FFMA.FTZ R36, R21.reuse, R4, R36 ;  /* 0x0000000415247223 */ /* 0x040fe20000010024 */
[----:B------:R-:W-:Y:S02]  /*c340*/  HADD2.F32 R7, -RZ, R10.H0_H0 ;  /* 0x2000000aff077230 */ /* 0x000fe40000004100 */
[----:B------:R-:W-:Y:S01]  /*c350*/  FFMA.FTZ R22, R21, R5, R22 ;  /* 0x0000000515167223 */ /* 0x000fe20000010016 */
[----:B-1----:R-:W-:-:S02]  /*c360*/  HADD2.F32 R8, -RZ, R8.H1_H1 ;  /* 0x30000008ff087230 */ /* 0x002fc40000004100 */
        /* <DEDUP_REMOVED lines=9> */
.L_x_1203:
[----:B-1----:R-:W-:Y:S05]  /*c400*/  BSYNC.RECONVERGENT B0 ;  /* 0x0000000000007941 */ /* 0x002fea0003800200 */
.L_x_1202:
[----:B------:R-:W-:Y:S01]  /*c410*/  BAR.SYNC.DEFER_BLOCKING 0x0 ;  /* 0x0000000000007b1d */ /* 0x000fe20000010000 */
[----:B------:R-:W-:-:S13]  /*c420*/  ISETP.GT.U32.AND P0, PT, R0, 0x8f, PT ;  /* 0x0000008f0000780c */ /* 0x000fda0003f04070 */
[----:B------:R-:W-:Y:S05]  /*c430*/  @P0 EXIT ;  /* 0x000000000000094d */ /* 0x000fea0003800000 */
[----:B------:R-:W1:Y:S01]  /*c440*/  S2UR UR5, SR_CgaCtaId ;  /* 0x00000000000579c3 */ /* 0x000e620000008800 */
[C---:B0-----:R-:W-:Y:S01]  /*c450*/  LOP3.LUT R4, R2.reuse, 0x3e0, RZ, 0xc0, !PT ;  /* 0x000003e002047812 */ /* 0x041fe200078ec0ff */
[----:B------:R-:W-:Y:S01]  /*c460*/  UMOV UR4, 0x400 ;  /* 0x0000040000047882 */ /* 0x000fe20000000000 */
[----:B------:R-:W-:Y:S01]  /*c470*/  ISETP.GT.U32.AND P1, PT, R2, 0x1f, PT ;  /* 0x0000001f0200780c */ /* 0x000fe20003f24070 */
[----:B------:R-:W-:Y:S01]  /*c480*/  UIADD3 UR4, UPT, UPT, UR4, 0x410, URZ ;  /* 0x0000041004047890 */ /* 0x000fe2000fffe0ff */
[----:B------:R-:W-:Y:S01]  /*c490*/  ISETP.NE.AND P0, PT, R4, 0x20, PT ;  /* 0x000000200400780c */ /* 0x000fe20003f05270 */
[----:B------:R-:W-:Y:S02]  /*c4a0*/  BSSY.RECONVERGENT B0, `(.L_x_1229) ;  /* 0x0000009000007945 */ /* 0x000fe40003800200 */
        /* <DEDUP_REMOVED lines=8> */
.L_x_1230:
[----:B------:R-:W-:Y:S05]  /*c530*/  BSYNC.RECONVERGENT B0 ;  /* 0x0000000000007941 */ /* 0x000fea0003800200 */
.L_x_1229:
        /* <DEDUP_REMOVED lines=20> */
.L_x_1232:
[----:B------:R-:W-:Y:S05]  /*c680*/  BSYNC.RECONVERGENT B0 ;  /* 0x0000000000007941 */ /* 0x000fea0003800200 */
.L_x_1231:
[----:B------:R-:W-:Y:S06]  /*c690*/  BAR.SYNC.DEFER_BLOCKING 0x0 ;  /* 0x0000000000007b1d */ /* 0x000fec0000010000 */
[----:B------:R-:W-:Y:S05]  /*c6a0*/  @P1 EXIT ;  /* 0x000000000000194d */ /* 0x000fea0003800000 */
[----:B------:R-:W1:Y:S02]  /*c6b0*/  LDCU UR4, c[0x0][0x478] ;  /* 0x00008f00ff0477ac */ /* 0x000e640008000800 */
[----:B-1----:R-:W-:-:S09]  /*c6c0*/  UISETP.NE.AND UP0, UPT, UR4, 0x2, UPT ;  /* 0x000000020400788c */ /* 0x002fd2000bf05270 */
[----:B------:R-:W-:Y:S05]  /*c6d0*/  BRA.U UP0, `(.L_x_1233) ;  /* 0x0000000100e07547 */ /* 0x000fea000b800000 */
[----:B0-----:R-:W0:Y:S01]  /*c6e0*/  LDC.64 R4, c[0x0][0x470] ;  /* 0x00011c00ff047b82 */ /* 0x001e220000000a00 */
[----:B------:R-:W-:Y:S01]  /*c6f0*/  IADD3 R9, PT, PT, R3, R0, RZ ;  /* 0x0000000003097210 */ /* 0x000fe20007ffe0ff */
[----:B------:R-:W1:Y:S01]  /*c700*/  LDCU.64 UR4, c[0x0][0x380] ;  /* 0x00007000ff0477ac */ /* 0x000e620008000a00 */
[----:B0-----:R-:W2:Y:S02]  /*c710*/  LDG.E R4, desc[UR36][R4.64] ;  /* 0x0000002404047981 */ /* 0x001ea4000c1e1900 */
[----:B-1----:R-:W-:-:S04]  /*c720*/  IADD3 R8, P0, PT, R9, UR4, RZ ;  /* 0x0000000409087c10 */ /* 0x002fc8000ff1e0ff */
[----:B------:R-:W-:Y:S01]  /*c730*/  LEA.HI.X.SX32 R9, R9, UR5, 0x1, P0 ;  /* 0x0000000509097c11 */ /* 0x000fe200080f0eff */
[C---:B--2---:R-:W-:Y:S01]  /*c740*/  FMUL.FTZ R26, R4.reuse, R26 ;  /* 0x0000001a041a7220 */ /* 0x044fe20000410000 */
        /* <DEDUP_REMOVED lines=14> */
[----:B------:R-:W-:Y:S01]  /*c830*/  IMAD.U32 R5, R2, 0x10000, RZ ;  /* 0x0001000002057824 */ /* 0x000fe200078e00ff */
[----:B------:R-:W-:-:S04]  /*c840*/  PRMT R0, R25, 0x7710, RZ ;  /* 0x0000771019007816 */ /* 0x000fc800000000ff */
[----:B------:R-:W-:Y:S02]  /*c850*/  LOP3.LUT R5, R5, 0xff0000, RZ, 0xc0, !PT ;  /* 0x00ff000005057812 */ /* 0x000fe400078ec0ff */
[----:B------:R-:W2:Y:S01]  /*c860*/  F2I.S8.NTZ R22, R22 ;  /* 0x0000001600167305 */ /* 0x000ea20000202100 */
[----:B0-----:R-:W-:Y:S01]  /*c870*/  PRMT R6, R27, 0x8880, RZ ;  /* 0x000088801b067816 */ /* 0x001fe200000000ff */
[----:B------:R-:W-:-:S03]  /*c880*/  IMAD.SHL.U32 R0, R0, 0x100, RZ ;  /* 0x0000010000007824 */ /* 0x000fc600078e00ff */
[----:B------:R-:W-:Y:S02]  /*c890*/  PRMT R2, R6, 0x7710, RZ ;  /* 0x0000771006027816 */ /* 0x000fe400000000ff */
[----:B-1----:R-:W-:Y:S01]  /*c8a0*/  PRMT R17, R17, 0x8880, RZ ;  /* 0x0000888011117816 */ /* 0x002fe200000000ff */
[----:B------:R-:W0:Y:S01]  /*c8b0*/  F2I.S8.NTZ R23, R23 ;  /* 0x0000001700177305 */ /* 0x000e220000202100 */
[----:B------:R-:W-:-:S04]  /*c8c0*/  PRMT R13, R5, 0x4210, R2 ;  /* 0x00004210050d7816 */ /* 0x000fc80000000002 */
[----:B------:R-:W-:Y:S02]  /*c8d0*/  LOP3.LUT R13, R13, 0xff00, R0, 0xf8, !PT ;  /* 0x0000ff000d0d7812 */ /* 0x000fe400078ef800 */
[----:B--2---:R-:W-:Y:S01]  /*c8e0*/  PRMT R2, R22, 0x8880, RZ ;  /* 0x0000888016027816 */ /* 0x004fe200000000ff */
[----:B------:R-:W1:Y:S01]  /*c8f0*/  F2I.S8.NTZ R24, R24 ;  /* 0x0000001800187305 */ /* 0x000e620000202100 */
[----:B------:R-:W-:Y:S02]  /*c900*/  PRMT R0, R17, 0x7710, RZ ;  /* 0x0000771011007816 */ /* 0x000fe400000000ff */
[----:B------:R-:W-:Y:S02]  /*c910*/  PRMT R2, R2, 0x7710, RZ ;  /* 0x0000771002027816 */ /* 0x000fe400000000ff */
[----:B------:R-:W-:Y:S02]  /*c920*/  LOP3.LUT R6, R0, 0xff, RZ, 0xc0, !PT ;  /* 0x000000ff00067812 */ /* 0x000fe400078ec0ff */
[----:B0-----:R-:W-:Y:S01]  /*c930*/  PRMT R3, R23, 0x8880, RZ ;  /* 0x0000888017037816 */ /* 0x001fe200000000ff */
[----:B------:R-:W0:Y:S01]  /*c940*/  F2I.S8.NTZ R4, R4 ;  /* 0x0000000400047305 */ /* 0x000e220000202100 */
[----:B------:R-:W-:Y:S01]  /*c950*/  LOP3.LUT R5, R2, 0xff, RZ, 0xc0, !PT ;  /* 0x000000ff02057812 */ /* 0x000fe200078ec0ff */
[----:B------:R-:W-:Y:S01]  /*c960*/  IMAD.WIDE.U32 R6, R6, 0x100, RZ ;  /* 0x0000010006067825 */ /* 0x000fe200078e00ff */
[----:B------:R-:W-:-:S02]  /*c970*/  PRMT R3, R3, 0x7710, RZ ;  /* 0x0000771003037816 */ /* 0x000fc400000000ff */
[----:B-1----:R-:W-:Y:S02]  /*c980*/  PRMT R24, R24, 0x8880, RZ ;  /* 0x0000888018187816 */ /* 0x002fe400000000ff */
[----:B------:R-:W-:Y:S02]  /*c990*/  LOP3.LUT R3, R3, 0xff, RZ, 0xc0, !PT ;  /* 0x000000ff03037812 */ /* 0x000fe400078ec0ff */
[----:B------:R-:W-:-:S03]  /*c9a0*/  PRMT R0, R24, 0x7710, RZ ;  /* 0x0000771018007816 */ /* 0x000fc600000000ff */
[----:B------:R-:W-:Y:S01]  /*c9b0*/  IMAD.WIDE.U32 R2, R3, 0x1000000, RZ ;  /* 0x0100000003027825 */ /* 0x000fe200078e00ff */
[----:B0-----:R-:W-:Y:S02]  /*c9c0*/  PRMT R10, R4, 0x8880, RZ ;  /* 0x00008880040a7816 */ /* 0x001fe400000000ff */
[----:B------:R-:W-:Y:S01]  /*c9d0*/  LOP3.LUT R13, R13, 0xff, R0, 0xf8, !PT ;  /* 0x000000ff0d0d7812 */ /* 0x000fe200078ef800 */
[----:B------:R-:W-:Y:S01]  /*c9e0*/  IMAD.WIDE.U32 R4, R5, 0x10000, RZ ;  /* 0x0001000005047825 */ /* 0x000fe200078e00ff */
[----:B------:R-:W-:Y:S02]  /*c9f0*/  PRMT R0, R10, 0x7710, RZ ;  /* 0x000077100a007816 */ /* 0x000fe400000000ff */
[----:B------:R-:W-:Y:S02]  /*ca00*/  LOP3.LUT R11, R6, R2, R4, 0xfe, !PT ;  /* 0x00000002060b7212 */ /* 0x000fe400078efe04 */
[----:B------:R-:W-:Y:S02]  /*ca10*/  LOP3.LUT R3, R5, R13, R3, 0xfe, !PT ;  /* 0x0000000d05037212 */ /* 0x000fe400078efe03 */
[----:B------:R-:W-:-:S02]  /*ca20*/  LOP3.LUT R2, R11, 0xff, R0, 0xf8, !PT ;  /* 0x000000ff0b027812 */ /* 0x000fc400078ef800 */
[----:B------:R-:W-:-:S05]  /*ca30*/  LOP3.LUT R3, R3, R7, RZ, 0xfc, !PT ;  /* 0x0000000703037212 */ /* 0x000fca00078efcff */
[----:B------:R-:W-:Y:S01]  /*ca40*/  STG.E.64 desc[UR36][R8.64], R2 ;  /* 0x0000000208007986 */ /* 0x000fe2000c101b24 */
[----:B------:R-:W-:Y:S05]  /*ca50*/  EXIT ;  /* 0x000000000000794d */ /* 0x000fea0003800000 */
.L_x_1233:
[----:B0-----:R-:W0:Y:S01]  /*ca60*/  LDC.64 R4, c[0x0][0x380] ;  /* 0x0000e000ff047b82 */ /* 0x001e220000000a00 */
[----:B------:R-:W-:Y:S02]  /*ca70*/  IADD3 R3, PT, PT, R3, R0, RZ ;  /* 0x0000000003037210 */ /* 0x000fe40007ffe0ff */
[----:B------:R-:W-:Y:S02]  /*ca80*/  F2FP.F16.F32.PACK_AB R17, R17, R36 ;  /* 0x000000241111723e */ /* 0x000fe400000000ff */
[----:B------:R-:W-:Y:S02]  /*ca90*/  F2FP.F16.F32.PACK_AB R23, R23, R22 ;  /* 0x000000161717723e */ /* 0x000fe400000000ff */
[----:B------:R-:W-:Y:S02]  /*caa0*/  F2FP.F16.F32.PACK_AB R25, R25, R24 ;  /* 0x000000181919723e */ /* 0x000fe400000000ff */
[----:B------:R-:W-:Y:S01]  /*cab0*/  F2FP.F16.F32.PACK_AB R27, R27, R26 ;  /* 0x0000001a1b1b723e */ /* 0x000fe200000000ff */
[----:B0-----:R-:W-:-:S05]  /*cac0*/  IMAD.WIDE R2, R3, 0x2, R4 ;  /* 0x0000000203027825 */ /* 0x001fca00078e0204 */
[----:B------:R-:W-:Y:S04]  /*cad0*/  STG.E desc[UR36][R2.64], R17 ;  /* 0x0000001102007986 */ /* 0x000fe8000c101924 */
[----:B------:R-:W-:Y:S04]  /*cae0*/  STG.E desc[UR36][R2.64+0x4], R23 ;  /* 0x0000041702007986 */ /* 0x000fe8000c101924 */
[----:B------:R-:W-:Y:S04]  /*caf0*/  STG.E desc[UR36][R2.64+0x8], R25 ;  /* 0x0000081902007986 */ /* 0x000fe8000c101924 */
[----:B------:R-:W-:Y:S01]  /*cb00*/  STG.E desc[UR36][R2.64+0xc], R27 ;  /* 0x00000c1b02007986 */ /* 0x000fe2000c101924 */
[----:B------:R-:W-:Y:S05]  /*cb10*/  EXIT ;  /* 0x000000000000794d */ /* 0x000fea0003800000 */
.L_x_1043:
[----:B------:R-:W-:Y:S01]  /*cb20*/  IMAD.MOV.U32 R12, RZ, RZ, 0x10 ;  /* 0x00000010ff0c7424 */ /* 0x000fe200078e00ff */
[----:B------:R-:W-:Y:S01]  /*cb30*/  MOV R11, 0x1f ;  /* 0x0000001f000b7802 */ /* 0x000fe20000000f00 */
[----:B------:R-:W-:-:S07]  /*cb40*/  IMAD.MOV.U32 R15, RZ, RZ, -0x1 ;  /* 0xffffffffff0f7424 */ /* 0x000fce00078e00ff */
[----:B0-----:R-:W-:Y:S05]  /*cb50*/  WARPSYNC.COLLECTIVE R15, `(.L_x_1234) ;  /* 0x000000000f087348 */ /* 0x001fea0003c00000 */
[----:B------:R1:W2:Y:S02]  /*cb60*/  SHFL.BFLY P6, R14, R13, R12, R11 ;  /* 0x0c00000c0d0e7389 */ /* 0x0002a400000c000b */
[----:B012---:R-:W-:Y:S05]  /*cb70*/  ENDCOLLECTIVE ;  /* 0x000000000000791b */ /* 0x007fea0003800000 */
.L_x_1234:
[----:B------:R-:W-:Y:S02]  /*cb80*/  IMAD.MOV.U32 R12, RZ, RZ, 0x8 ;  /* 0x00000008ff0c7424 */ /* 0x000fe400078e00ff */
[----:B------:R-:W-:-:S05]  /*cb90*/  FADD.FTZ R0, R13, R14 ;  /* 0x0000000e0d007221 */ /* 0x000fca0000010000 */
[----:B------:R-:W-:-:S07]  /*cba0*/  MOV R13, R0 ;  /* 0x00000000000d7202 */ /* 0x000fce0000000f00 */
[----:B------:R-:W-:Y:S05]  /*cbb0*/  WARPSYNC.COLLECTIVE R15, `(.L_x_1235) ;  /* 0x000000000f087348 */ /* 0x000fea0003c00000 */
[----:B------:R0:W1:Y:S02]  /*cbc0*/  SHFL.BFLY P6, R14, R13, R12, R11 ;  /* 0x0c00000c0d0e7389 */ /* 0x00006400000c000b */
[----:B01----:R-:W-:Y:S05]  /*cbd0*/  ENDCOLLECTIVE ;  /* 0x000000000000791b */ /* 0x003fea0003800000 */
.L_x_1235:
[----:B------:R-:W-:Y:S02]  /*cbe0*/  IMAD.MOV.U32 R12, RZ, RZ, 0x4 ;  /* 0x00000004ff0c7424 */ /* 0x000fe400078e00ff */
[----:B------:R-:W-:-:S05]  /*cbf0*/  FADD.FTZ R4, R0, R14 ;  /* 0x0000000e00047221 */ /* 0x000fca0000010000 */
[----:B------:R-:W-:-:S07]  /*cc00*/  MOV R13, R4 ;  /* 0x00000004000d7202 */ /* 0x000fce0000000f00 */
[----:B------:R-:W-:Y:S05]  /*cc10*/  WARPSYNC.COLLECTIVE R15, `(.L_x_1236) ;  /* 0x000000000f087348 */ /* 0x000fea0003c00000 */
[----:B------:R0:W1:Y:S02]  /*cc20*/  SHFL.BFLY P6, R14, R13, R12, R11 ;  /* 0x0c00000c0d0e7389 */ /* 0x00006400000c000b */
[----:B01----:R-:W-:Y:S05]  /*cc30*/  ENDCOLLECTIVE ;  /* 0x000000000000791b */ /* 0x003fea0003800000 */
.L_x_1236:
[----:B------:R-:W-:Y:S02]  /*cc40*/  IMAD.MOV.U32 R12, RZ, RZ, 0x2 ;  /* 0x00000002ff0c7424 */ /* 0x000fe400078e00ff */
[----:B------:R-:W-:-:S05]  /*cc50*/  FADD.FTZ R5, R4, R14 ;  /* 0x0000000e04057221 */ /* 0x000fca0000010000 */
[----:B------:R-:W-:-:S07]  /*cc60*/  MOV R13, R5 ;  /* 0x00000005000d7202 */ /* 0x000fce0000000f00 */
[----:B------:R-:W-:Y:S05]  /*cc70*/  WARPSYNC.COLLECTIVE R15, `(.L_x_1237) ;  /* 0x000000000f087348 */ /* 0x000fea0003c00000 */
[----:B------:R0:W1:Y:S02]  /*cc80*/  SHFL.BFLY P6, R14, R13, R12, R11 ;  /* 0x0c00000c0d0e7389 */ /* 0x00006400000c000b */
[----:B01----:R-:W-:Y:S05]  /*cc90*/  ENDCOLLECTIVE ;  /* 0x000000000000791b */ /* 0x003fea0003800000 */
.L_x_1237:
[----:B------:R-:W-:Y:S02]  /*cca0*/  IMAD.MOV.U32 R12, RZ, RZ, 0x1 ;  /* 0x00000001ff0c7424 */ /* 0x000fe400078e00ff */
[----:B------:R-:W-:-:S05]  /*ccb0*/  FADD.FTZ R6, R5, R14 ;  /* 0x0000000e05067221 */ /* 0x000fca0000010000 */
[----:B------:R-:W-:-:S07]  /*ccc0*/  MOV R13, R6 ;  /* 0x00000006000d7202 */ /* 0x000fce0000000f00 */
[----:B------:R-:W-:Y:S05]  /*ccd0*/  WARPSYNC.COLLECTIVE R15, `(.L_x_1238) ;  /* 0x000000000f087348 */ /* 0x000fea0003c00000 */
[----:B------:R0:W1:Y:S02]  /*cce0*/  SHFL.BFLY P6, R14, R13, R12, R11 ;  /* 0x0c00000c0d0e7389 */ /* 0x00006400000c000b */
[----:B01----:R-:W-:Y:S05]  /*ccf0*/  ENDCOLLECTIVE ;  /* 0x000000000000791b */ /* 0x003fea0003800000 */
.L_x_1238:
[----:B------:R-:W-:Y:S05]  /*cd00*/  BRA `(.L_x_1239) ;  /* 0xffffff6400147947 */ /* 0x000fea000383ffff */
.L_x_1172:
[----:B------:R-:W-:Y:S01]  /*cd10*/  BSSY B1, `(.L_x_1240) ;  /* 0x0000007000017945 */ /* 0x000fe20003800000 */
[----:B------:R-:W-:Y:S01]  /*cd20*/  MOV R12, 0x2 ;  /* 0x00000002000c7802 */ /* 0x000fe20000000f00 */
[----:B------:R-:W-:Y:S01]  /*cd30*/  IMAD.MOV.U32 R11, RZ, RZ, 0x1f ;  /* 0x0000001fff0b7424 */ /* 0x000fe200078e00ff */
[----:B-123--:R-:W-:-:S07]  /*cd40*/  MOV R15, 0xffffffff ;  /* 0xffffffff000f7802 */ /* 0x00efce0000000f00 */
[----:B------:R-:W-:Y:S05]  /*cd50*/  WARPSYNC.COLLECTIVE R15, `(.L_x_1241) ;  /* 0x000000000f087348 */ /* 0x000fea0003c00000 */
[----:B------:R0:W1:Y:S02]  /*cd60*/  SHFL.BFLY P6, R14, R13, R12, R11 ;  /* 0x0c00000c0d0e7389 */ /* 0x00006400000c000b */
[----:B01----:R-:W-:Y:S05]  /*cd70*/  ENDCOLLECTIVE ;  /* 0x000000000000791b */ /* 0x003fea0003800000 */
.L_x_1241:
[----:B------:R-:W-:Y:S05]  /*cd80*/  BSYNC B1 ;  /* 0x0000000000017941 */ /* 0x000fea0003800000 */
.L_x_1240:
[----:B------:R-:W-:Y:S02]  /*cd90*/  HFMA2 R11, -RZ, RZ, 0, 1.847743988037109375e-06 ;  /* 0x0000001fff0b7431 */ /* 0x000fe400000001ff */
[----:B------:R-:W-:Y:S01]  /*cda0*/  FADD.FTZ R13, R13, R14 ;  /* 0x0000000e0d0d7221 */ /* 0x000fe20000010000 */
[----:B------:R-:W-:Y:S02]  /*cdb0*/  IMAD.MOV.U32 R12, RZ, RZ, 0x1 ;  /* 0x00000001ff0c7424 */ /* 0x000fe400078e00ff */
[----:B------:R-:W-:-:S07]  /*cdc0*/  IMAD.MOV.U32 R15, RZ, RZ, -0x1 ;  /* 0xffffffffff0f7424 */ /* 0x000fce00078e00ff */
[----:B------:R-:W-:Y:S05]  /*cdd0*/  WARPSYNC.COLLECTIVE R15, `(.L_x_1242) ;  /* 0x000000000f087348 */ /* 0x000fea0003c00000 */
[----:B------:R0:W1:Y:S02]  /*cde0*/  SHFL.BFLY P6, R14, R13, R12, R11 ;  /* 0x0c00000c0d0e7389 */ /* 0x00006400000c000b */
[----:B01----:R-:W-:Y:S05]  /*cdf0*/  ENDCOLLECTIVE ;  /* 0x000000000000791b */ /* 0x003fea0003800000 */
.L_x_1242:
[----:B------:R-:W-:Y:S05]  /*ce00*/  BRA `(.L_x_1243) ;  /* 0xffffffac00347947 */ /* 0x000fea000383ffff */
.L_x_1176:
[----:B------:R-:W-:Y:S01]  /*ce10*/  HFMA2 R11, -RZ, RZ, 0, 1.847743988037109375e-06 ;  /* 0x0000001fff0b7431 */ /* 0x000fe200000001ff */
[----:B------:R-:W-:Y:S01]  /*ce20*/  BSSY B0, `(.L_x_1244) ;  /* 0x0000007000007945 */ /* 0x000fe20003800000 */
[----:B------:R-:W-:Y:S01]  /*ce30*/  MOV R13, R118 ;  /* 0x00000076000d7202 */ /* 0x000fe20000000f00 */
[----:B------:R-:W-:Y:S02]  /*ce40*/  IMAD.MOV.U32 R12, RZ, RZ, 0x10 ;  /* 0x00000010ff0c7424 */ /* 0x000fe400078e00ff */
[----:B------:R-:W-:-:S07]  /*ce50*/  IMAD.MOV.U32 R15, RZ, RZ, -0x1 ;  /* 0xffffffffff0f7424 */ /* 0x000fce00078e00ff */
[----:B--23--:R-:W-:Y:S05]  /*ce60*/  WARPSYNC.COLLECTIVE R15, `(.L_x_1245) ;  /* 0x000000000f087348 */ /* 0x00cfea0003c00000 */
[----:B------:R0:W1:Y:S02]  /*ce70*/  SHFL.BFLY P6, R14, R13, R12, R11 ;  /* 0x0c00000c0d0e7389 */ /* 0x00006400000c000b */
[----:B0123--:R-:W-:Y:S05]  /*ce80*/  ENDCOLLECTIVE ;  /* 0x000000000000791b */ /* 0x00ffea0003800000 */
.L_x_1245:
[----:B------:R-:W-:Y:S05]  /*ce90*/  BSYNC B0 ;  /* 0x0000000000007941 */ /* 0x000fea0003800000 */
.L_x_1244:
[----:B------:R-:W-:Y:S01]  /*cea0*/  FMNMX.FTZ R13, R14, R118, !PT ;  /* 0x000000760e0d7209 */ /* 0x000fe20007810000 */
[----:B------:R-:W-:Y:S01]  /*ceb0*/  IMAD.MOV.U32 R11, RZ, RZ, 0x1f ;  /* 0x0000001fff0b7424 */ /* 0x000fe200078e00ff */
[----:B------:R-:W-:Y:S02]  /*cec0*/  MOV R12, 0x8 ;  /* 0x00000008000c7802 */ /* 0x000fe40000000f00 */
[----:B------:R-:W-:-:S07]  /*ced0*/  MOV R15, 0xffffffff ;  /* 0xffffffff000f7802 */ /* 0x000fce0000000f00 */
[----:B------:R-:W-:Y:S05]  /*cee0*/  WARPSYNC.COLLECTIVE R15, `(.L_x_1246) ;  /* 0x000000000f087348 */ /* 0x000fea0003c00000 */
[----:B------:R0:W1:Y:S02]  /*cef0*/  SHFL.BFLY P6, R14, R13, R12, R11 ;  /* 0x0c00000c0d0e7389 */ /* 0x00006400000c000b */
[----:B01----:R-:W-:Y:S05]  /*cf00*/  ENDCOLLECTIVE ;  /* 0x000000000000791b */ /* 0x003fea0003800000 */
.L_x_1246:
[----:B------:R-:W-:Y:S01]  /*cf10*/  HFMA2 R12, -RZ, RZ, 0, 2.384185791015625e-07 ;  /* 0x00000004ff0c7431 */ /* 0x000fe200000001ff */
[----:B------:R-:W-:-:S05]  /*cf20*/  FMNMX.FTZ R0, R13, R14, !PT ;  /* 0x0000000e0d007209 */ /* 0x000fca0007810000 */
[----:B------:R-:W-:-:S07]  /*cf30*/  IMAD.MOV.U32 R13, RZ, RZ, R0 ;  /* 0x000000ffff0d7224 */ /* 0x000fce00078e0000 */
[----:B------:R-:W-:Y:S05]  /*cf40*/  WARPSYNC.COLLECTIVE R15, `(.L_x_1247) ;  /* 0x000000000f087348 */ /* 0x000fea0003c00000 */
[----:B------:R0:W1:Y:S02]  /*cf50*/  SHFL.BFLY P6, R14, R13, R12, R11 ;  /* 0x0c00000c0d0e7389 */ /* 0x00006400000c000b */
[----:B01----:R-:W-:Y:S05]  /*cf60*/  ENDCOLLECTIVE ;  /* 0x000000000000791b */ /* 0x003fea0003800000 */
.L_x_1247:
[----:B------:R-:W-:Y:S05]  /*cf70*/  BRA `(.L_x_1248) ;  /* 0xffffffac00907947 */ /* 0x000fea000383ffff */
.L_x_1249:
        /* <DEDUP_REMOVED lines=16> */
.L_x_5594:


//--------------------- .text._ZN4mmha33masked_multihead_attention_kernelIfLi144ELi256ELi1ELi64ELi256ELb1ELb1EEEv26Multihead_attention_paramsIT_XT5_EE --------------------------
	.section	.text._ZN4mmha33masked_multihead_attention_kernelIfLi144ELi256ELi1ELi64ELi256ELb1ELb1EEEv26Multihead_attention_paramsIT_XT5_EE,"ax",@progbits
	.align	128
        .global         _ZN4mmha33masked_multihead_attention_kernelIfLi144ELi256ELi1ELi64ELi256ELb1ELb1EEEv26Multihead_attention_paramsIT_XT5_EE
        .type           _ZN4mmha33masked_multihead_attention_kernelIfLi144ELi256ELi1ELi64ELi256ELb1ELb1EEEv26Multihead_attention_paramsIT_XT5_EE,@function
        .size           _ZN4mmha33masked_multihead_attention_kernelIfLi144ELi256ELi1ELi64ELi256ELb1ELb1EEEv26Multihead_attention_paramsIT_XT5_EE,(.L_x_5595 - _ZN4mmha33masked_multihead_attention_kernelIfLi144ELi256ELi1ELi64ELi256ELb1ELb1EEEv26Multihead_attention_paramsIT_XT5_EE)
        .other          _ZN4mmha33masked_multihead_attention_kernelIfLi144ELi256ELi1ELi64ELi256ELb1ELb1EEEv26Multihead_attention_paramsIT_XT5_EE,@"STO_CUDA_ENTRY STV_DEFAULT"
_ZN4mmha33masked_multihead_attention_kernelIfLi144ELi256ELi1ELi64ELi256ELb1ELb1EEEv26Multihead_attention_paramsIT_XT5_EE:
.text._ZN4mmha33masked_multihead_attention_kernelIfLi144ELi256ELi1ELi64ELi256ELb1ELb1EEEv26Multihead_attention_paramsIT_XT5_EE:
        /* <DEDUP_REMOVED lines=13> */
.L_x_1250:
[----:B------:R-:W1:Y:S01]  /*00d0*/  LDCU UR7, c[0x0][0x3f0] ;  /* 0x00007e00ff0777ac */ /* 0x000e620008000800 */
[----:B------:R-:W2:Y:S01]  /*00e0*/  LDC.64 R2, c[0x0][0x498] ;  /* 0x00012600ff027b82 */ /* 0x000ea20000000a00 */
[----:B------:R-:W3:Y:S07]  /*00f0*/  LDCU UR11, c[0x0][0x3f4] ;  /* 0x00007e80ff0b77ac */ /* 0x000eee0008000800 */
[----:B------:R-:W4:Y:S01]  /*0100*/  LDC R14, c[0x0][0x40c] ;  /* 0x00010300ff0e7b82 */ /* 0x000f220000000800 */
[----:B------:R-:W3:Y:S07]  /*0110*/  S2R R22, SR_TID.X ;  /* 0x0000000000167919 */ /* 0x000eee0000002100 */
[----:B------:R-:W-:Y:S01]  /*0120*/  S2UR UR43, SR_CTAID.X ;  /* 0x00000000002b79c3 */ /* 0x000fe20000002500 */
[----:B-1----:R-:W-:-:S05]  /*0130*/  IMAD.U32 R0, RZ, RZ, UR7 ;  /* 0x00000007ff007e24 */ /* 0x002fca000f8e00ff */
[----:B------:R-:W-:Y:S01]  /*0140*/  IABS R7, R0 ;  /* 0x0000000000077213 */ /* 0x000fe20000000000 */
[----:B--2---:R-:W-:Y:S01]  /*0150*/  IMAD.WIDE.U32 R2, R17, 0x4, R2 ;  /* 0x0000000411027825 */ /* 0x004fe200078e0002 */
[----:B------:R-:W1:Y:S02]  /*0160*/  LDC.64 R18, c[0x0][0x418] ;  /* 0x00010600ff127b82 */ /* 0x000e640000000a00 */
[----:B------:R-:W2:Y:S08]  /*0170*/  I2F.RP R0, R7 ;  /* 0x0000000700007306 */ /* 0x000eb00000209400 */
[----:B--2---:R-:W2:Y:S02]  /*0180*/  MUFU.RCP R0, R0 ;  /* 0x0000000000007308 */ /* 0x004ea40000001000 */
[----:B--2---:R-:W-:Y:S01]  /*0190*/  VIADD R4, R0, 0xffffffe ;  /* 0x0ffffffe00047836 */ /* 0x004fe20000000000 */
[----:B------:R-:W-:-:S05]  /*01a0*/  IABS R0, R17 ;  /* 0x0000001100007213 */ /* 0x000fca0000000000 */
[----:B------:R2:W0:Y:S02]  /*01b0*/  F2I.FTZ.U32.TRUNC.NTZ R5, R4 ;  /* 0x0000000400057305 */ /* 0x000424000021f000 */
[----:B--2---:R-:W-:Y:S02]  /*01c0*/  HFMA2 R4, -RZ, RZ, 0, 0 ;  /* 0x00000000ff047431 */ /* 0x004fe400000001ff */
[----:B0-----:R-:W-:-:S04]  /*01d0*/  IMAD.MOV R6, RZ, RZ, -R5 ;  /* 0x000000ffff067224 */ /* 0x001fc800078e0a05 */
[----:B------:R-:W-:Y:S02]  /*01e0*/  IMAD R9, R6, R7, RZ ;  /* 0x0000000706097224 */ /* 0x000fe400078e02ff */
[----:B------:R0:W2:Y:S02]  /*01f0*/  LDG.E R6, desc[UR36][R2.64] ;  /* 0x0000002402067981 */ /* 0x0000a4000c1e1900 */
[----:B------:R-:W-:Y:S02]  /*0200*/  IMAD.HI.U32 R5, R5, R9, R4 ;  /* 0x0000000905057227 */ /* 0x000fe400078e0004 */
[----:B------:R-:W3:Y:S04]  /*0210*/  LDC.64 R8, c[0x0][0x460] ;  /* 0x00011800ff087b82 */ /* 0x000ee80000000a00 */
[----:B------:R-:W-:-:S05]  /*0220*/  IMAD.HI.U32 R5, R5, R0, RZ ;  /* 0x0000000005057227 */ /* 0x000fca00078e00ff */
[----:B------:R-:W-:-:S13]  /*0230*/  R2UR UR6, R5 ;  /* 0x00000000050672ca */ /* 0x000fda00000e0000 */
[----:B------:R-:W-:-:S04]  /*0240*/  IMAD R4, RZ, RZ, -UR6 ;  /* 0x80000006ff047e24 */ /* 0x000fc8000f8e02ff */
[----:B------:R-:W-:-:S05]  /*0250*/  IMAD R0, R7, R4, R0 ;  /* 0x0000000407007224 */ /* 0x000fca00078e0200 */
[----:B------:R-:W-:Y:S01]  /*0260*/  ISETP.GT.U32.AND P0, PT, R7, R0, PT ;  /* 0x000000000700720c */ /* 0x000fe20003f04070 */
[----:B------:R-:W-:-:S12]  /*0270*/  IMAD.U32 R4, RZ, RZ, UR6 ;  /* 0x00000006ff047e24 */ /* 0x000fd8000f8e00ff */
[----:B------:R-:W-:Y:S02]  /*0280*/  @!P0 VIADD R4, R4, 0x1 ;  /* 0x0000000104048836 */ /* 0x000fe40000000000 */
[----:B------:R-:W-:-:S03]  /*0290*/  @!P0 IMAD.IADD R0, R0, 0x1, -R7 ;  /* 0x0000000100008824 */ /* 0x000fc600078e0a07 */
[----:B------:R-:W-:Y:S02]  /*02a0*/  @!P0 R2UR UR6, R4 ;  /* 0x00000000040682ca */ /* 0x000fe400000e0000 */
[----:B---3--:R-:W-:-:S04]  /*02b0*/  ISETP.NE.U32.AND P0, PT, R8, RZ, PT ;  /* 0x000000ff0800720c */ /* 0x008fc80003f05070 */
[----:B------:R-:W-:Y:S02]  /*02c0*/  ISETP.NE.AND.EX P0, PT, R9, RZ, PT, P0 ;  /* 0x000000ff0900720c */ /* 0x000fe40003f05300 */
[----:B------:R-:W-:Y:S02]  /*02d0*/  ISETP.GE.U32.AND P1, PT, R0, R7, PT ;  /* 0x000000070000720c */ /* 0x000fe40003f26070 */
[----:B----4-:R-:W-:-:S03]  /*02e0*/  ISETP.EQ.AND P2, PT, R14, RZ, P0 ;  /* 0x000000ff0e00720c */ /* 0x010fc60000742270 */
[----:B------:R-:W-:Y:S02]  /*02f0*/  IMAD.U32 R0, RZ, RZ, UR6 ;  /* 0x00000006ff007e24 */ /* 0x000fe4000f8e00ff */
[----:B------:R-:W-:-:S06]  /*0300*/  IMAD.U32 R15, RZ, RZ, UR11 ;  /* 0x0000000bff0f7e24 */ /* 0x000fcc000f8e00ff */
[----:B------:R-:W-:Y:S02]  /*0310*/  @P1 IADD3 R0, PT, PT, R0, 0x1, RZ ;  /* 0x0000000100001810 */ /* 0x000fe40007ffe0ff */
[----:B------:R-:W-:Y:S01]  /*0320*/  VOTEU.ANY UP2, P2 ;  /* 0x0000000000ff7886 */ /* 0x000fe20001040100 */
[----:B------:R-:W-:Y:S01]  /*0330*/  UP2UR UR8, UPR, URZ, 0x4 ;  /* 0x00000004ff087883 */ /* 0x000fe20008000000 */
[----:B------:R-:W-:Y:S02]  /*0340*/  @P1 R2UR UR6, R0 ;  /* 0x00000000000612ca */ /* 0x000fe400000e0000 */
[----:B0-----:R-:W-:Y:S01]  /*0350*/  LOP3.LUT R3, R17, UR7, RZ, 0x3c, !PT ;  /* 0x0000000711037c12 */ /* 0x001fe2000f8e3cff */
[----:B------:R-:W0:Y:S02]  /*0360*/  @UP2 LDCU.64 UR4, c[0x0][0x460] ;  /* 0x00008c00ff0427ac */ /* 0x000e240008000a00 */
[----:B------:R-:W-:Y:S01]  /*0370*/  IMAD.U32 R0, RZ, RZ, UR8 ;  /* 0x00000008ff007e24 */ /* 0x000fe2000f8e00ff */
[----:B------:R-:W-:-:S04]  /*0380*/  IABS R0, R15 ;  /* 0x0000000f00007213 */ /* 0x000fc80000000000 */
[----:B------:R-:W-:-:S13]  /*0390*/  R2UR UR10, R0 ;  /* 0x00000000000a72ca */ /* 0x000fda00000e0000 */
[----:B------:R-:W3:Y:S01]  /*03a0*/  I2F.RP R0, UR10 ;  /* 0x0000000a00007d06 */ /* 0x000ee20008209400 */
[----:B------:R-:W-:-:S07]  /*03b0*/  ISETP.GE.AND P0, PT, R3, RZ, PT ;  /* 0x000000ff0300720c */ /* 0x000fce0003f06270 */
[----:B---3--:R-:W3:Y:S01]  /*03c0*/  MUFU.RCP R0, R0 ;  /* 0x0000000000007308 */ /* 0x008ee20000001000 */
[----:B------:R-:W-:-:S05]  /*03d0*/  UISETP.NE.AND UP0, UPT, UR7, URZ, UPT ;  /* 0x000000ff0700728c */ /* 0x000fca000bf05270 */
[----:B------:R-:W-:Y:S01]  /*03e0*/  VOTEU.ANY UP1, P0 ;  /* 0x0000000000ff7886 */ /* 0x000fe20000020100 */
[----:B------:R-:W-:-:S04]  /*03f0*/  UMOV UR42, UR6 ;  /* 0x00000006002a7c82 */ /* 0x000fc80008000000 */
[----:B------:R-:W-:Y:S01]  /*0400*/  @!UP1 UIADD3 UR42, UPT, UPT, -UR42, URZ, URZ ;  /* 0x000000ff2a2a9290 */ /* 0x000fe2000fffe1ff */
[----:B---3--:R-:W-:Y:S01]  /*0410*/  VIADD R3, R0, 0xffffffe ;  /* 0x0ffffffe00037836 */ /* 0x008fe20000000000 */
[----:B------:R-:W-:-:S05]  /*0420*/  @!UP0 ULOP3.LUT UR42, URZ, UR7, URZ, 0x33, !UPT ;  /* 0x00000007ff2a8292 */ /* 0x000fca000f8e33ff */
[----:B------:R-:W3:Y:S01]  /*0430*/  F2I.FTZ.U32.TRUNC.NTZ R3, R3 ;  /* 0x0000000300037305 */ /* 0x000ee2000021f000 */
[----:B0-----:R-:W-:Y:S01]  /*0440*/  @UP2 UIMAD.WIDE UR4, UR42, 0x4, UR4 ;  /* 0x000000042a0428a5 */ /* 0x001fe2000f8e0204 */
[----:B------:R-:W-:-:S05]  /*0450*/  PLOP3.LUT P0, PT, PT, PT, UP2, 0x80, 0x8 ;  /* 0x000000000008781c */ /* 0x000fca0003f0f028 */
[----:B------:R-:W-:Y:S02]  /*0460*/  IMAD.U32 R5, RZ, RZ, UR5 ;  /* 0x00000005ff057e24 */ /* 0x000fe4000f8e00ff */
[----:B------:R-:W-:Y:S01]  /*0470*/  IMAD.U32 R4, RZ, RZ, UR4 ;  /* 0x00000004ff047e24 */ /* 0x000fe2000f8e00ff */
[----:B---3--:R-:W-:-:S05]  /*0480*/  R2UR UR5, R3 ;  /* 0x00000000030572ca */ /* 0x008fca00000e0000 */
[----:B------:R0:W5:Y:S01]  /*0490*/  @P0 LDG.E R10, desc[UR36][R4.64] ;  /* 0x00000024040a0981 */ /* 0x000162000c1e1900 */
[----:B------:R-:W-:-:S07]  /*04a0*/  UMOV UR4, URZ ;  /* 0x000000ff00047c82 */ /* 0x000fce0008000000 */
[----:B------:R-:W-:-:S04]  /*04b0*/  UIADD3 UR6, UPT, UPT, URZ, -UR5, URZ ;  /* 0x80000005ff067290 */ /* 0x000fc8000fffe0ff */
[----:B------:R-:W-:-:S04]  /*04c0*/  UIMAD UR6, UR6, UR10, URZ ;  /* 0x0000000a060672a4 */ /* 0x000fc8000f8e02ff */
[----:B------:R-:W-:Y:S01]  /*04d0*/  UIMAD.WIDE.U32 UR4, UR5, UR6, UR4 ;  /* 0x00000006050472a5 */ /* 0x000fe2000f8e0004 */
[----:B------:R-:W3:Y:S01]  /*04e0*/  S2UR UR8, SR_CTAID.Y ;  /* 0x00000000000879c3 */ /* 0x000ee20000002600 */
[C---:B------:R-:W-:Y:S01]  /*04f0*/  ISETP.GT.U32.AND P4, PT, R22.reuse, 0x23, PT ;  /* 0x000000231600780c */ /* 0x040fe20003f84070 */
[----:B------:R-:W-:Y:S01]  /*0500*/  UMOV UR39, URZ ;  /* 0x000000ff00277c82 */ /* 0x000fe20008000000 */
[----:B------:R-:W-:Y:S01]  /*0510*/  BSSY.RECONVERGENT B0, `(.L_x_1251) ;  /* 0x0000034000007945 */ /* 0x000fe20003800200 */
[----:B------:R-:W-:Y:S02]  /*0520*/  P2R R2, PR, RZ, 0x4 ;  /* 0x00000004ff027803 */ /* 0x000fe40000000000 */
[----:B------:R-:W-:Y:S02]  /*0530*/  CS2R R30, SRZ ;  /* 0x00000000001e7805 */ /* 0x000fe4000001ff00 */
[----:B------:R-:W-:Y:S02]  /*0540*/  CS2R R28, SRZ ;  /* 0x00000000001c7805 */ /* 0x000fe4000001ff00 */
[----:B------:R-:W-:-:S02]  /*0550*/  SHF.L.U32 R0, R22, 0x2, RZ ;  /* 0x0000000216007819 */ /* 0x000fc400000006ff */
[----:B--2---:R-:W-:-:S13]  /*0560*/  R2UR UR41, R6 ;  /* 0x00000000062972ca */ /* 0x004fda00000e0000 */
[----:B------:R-:W-:-:S06]  /*0570*/  UIADD3 UR40, UPT, UPT, UR41, -0x1, URZ ;  /* 0xffffffff29287890 */ /* 0x000fcc000fffe0ff */
[----:B0-----:R-:W-:-:S04]  /*0580*/  IABS R4, UR40 ;  /* 0x0000002800047c13 */ /* 0x001fc80008000000 */
[----:B------:R-:W-:-:S13]  /*0590*/  R2UR UR7, R4 ;  /* 0x00000000040772ca */ /* 0x000fda00000e0000 */
[----:B------:R-:W-:-:S04]  /*05a0*/  UIMAD.WIDE.U32 UR4, UR5, UR7, URZ ;  /* 0x00000007050472a5 */ /* 0x000fc8000f8e00ff */
[----:B------:R-:W-:-:S04]  /*05b0*/  UIADD3 UR6, UPT, UPT, -UR5, URZ, URZ ;  /* 0x000000ff05067290 */ /* 0x000fc8000fffe1ff */
[----:B------:R-:W-:Y:S02]  /*05c0*/  UIMAD UR6, UR10, UR6, UR7 ;  /* 0x000000060a0672a4 */ /* 0x000fe4000f8e0207 */
[----:B------:R-:W-:Y:S02]  /*05d0*/  UISETP.GE.AND UP3, UPT, UR40, URZ, UPT ;  /* 0x000000ff2800728c */ /* 0x000fe4000bf66270 */
[----:B------:R-:W-:Y:S01]  /*05e0*/  UISETP.GT.U32.AND UP0, UPT, UR10, UR6, UPT ;  /* 0x000000060a00728c */ /* 0x000fe2000bf04070 */
[----:B------:R-:W0:Y:S01]  /*05f0*/  LDCU UR5, c[0x0][0x3e8] ;  /* 0x00007d00ff0577ac */ /* 0x000e220008000800 */
[----:B------:R-:W3:Y:S09]  /*0600*/  LDCU UR7, c[0x0][0x3f8] ;  /* 0x00007f00ff0777ac */ /* 0x000ef20008000800 */
[----:B------:R-:W-:-:S04]  /*0610*/  @!UP0 UIADD3 UR6, UPT, UPT, UR6, -UR10, URZ ;  /* 0x8000000a06068290 */ /* 0x000fc8000fffe0ff */
[----:B------:R-:W-:Y:S02]  /*0620*/  UISETP.GT.U32.AND UP2, UPT, UR10, UR6, UPT ;  /* 0x000000060a00728c */ /* 0x000fe4000bf44070 */
[----:B------:R-:W-:-:S09]  /*0630*/  UISETP.NE.AND UP0, UPT, UR11, URZ, UPT ;  /* 0x000000ff0b00728c */ /* 0x000fd2000bf05270 */
[----:B------:R-:W-:-:S07]  /*0640*/  @!UP2 UIADD3 UR6, UPT, UPT, UR6, -UR10, URZ ;  /* 0x8000000a0606a290 */ /* 0x000fce000fffe0ff */
[----:B------:R-:W-:Y:S02]  /*0650*/  UMOV UR12, UR6 ;  /* 0x00000006000c7c82 */ /* 0x000fe40008000000 */
[----:B------:R-:W-:Y:S02]  /*0660*/  @!UP3 UIADD3 UR12, UPT, UPT, -UR12, URZ, URZ ;  /* 0x000000ff0c0cb290 */ /* 0x000fe4000fffe1ff */
[----:B------:R-:W-:-:S06]  /*0670*/  @!UP0 ULOP3.LUT UR12, URZ, UR11, URZ, 0x33, !UPT ;  /* 0x0000000bff0c8292 */ /* 0x000fcc000f8e33ff */
[----:B------:R-:W-:Y:S01]  /*0680*/  IMAD.U32 R40, RZ, RZ, UR12 ;  /* 0x0000000cff287e24 */ /* 0x000fe2000f8e00ff */
[----:B0-----:R-:W-:-:S04]  /*0690*/  UISETP.NE.AND UP1, UPT, UR5, URZ, UPT ;  /* 0x000000ff0500728c */ /* 0x001fc8000bf25270 */
[----:B------:R0:W-:Y:S01]  /*06a0*/  STL [R1+0x78c], R40 ;  /* 0x00078c2801007387 */ /* 0x0001e20000100800 */
[----:B---3--:R-:W-:Y:S02]  /*06b0*/  UIMAD UR4, UR8, UR7, UR43 ;  /* 0x00000007080472a4 */ /* 0x008fe4000f8e022b */
[----:B------:R-:W-:-:S04]  /*06c0*/  UIMAD UR42, UR42, UR7, URZ ;  /* 0x000000072a2a72a4 */ /* 0x000fc8000f8e02ff */
[----:B------:R-:W-:Y:S02]  /*06d0*/  @UP1 UIMAD UR5, UR8, UR5, URZ ;  /* 0x00000005080512a4 */ /* 0x000fe4000f8e02ff */
[----:B------:R-:W-:Y:S02]  /*06e0*/  @!UP1 UIMAD UR9, UR4, 0x90, URZ ;  /* 0x00000090040998a4 */ /* 0x000fe4000f8e02ff */
[----:B------:R-:W-:Y:S01]  /*06f0*/  @UP1 UIMAD UR9, UR43, 0x90, UR5 ;  /* 0x000000902b0918a4 */ /* 0x000fe2000f8e0205 */
[----:B01----:R-:W-:Y:S11]  /*0700*/  @P4 BRA `(.L_x_1252) ;  /* 0x0000000000504947 */ /* 0x003ff60003800000 */
[----:B------:R-:W0:Y:S01]  /*0710*/  LDC R3, c[0x0][0x478] ;  /* 0x00011e00ff037b82 */ /* 0x000e220000000800 */
[----:B------:R-:W-:Y:S01]  /*0720*/  VIADD R13, R0, UR9 ;  /* 0x00000009000d7c36 */ /* 0x000fe20008000000 */
[----:B0-----:R-:W-:-:S13]  /*0730*/  ISETP.NE.AND P0, PT, R3, 0x2, PT ;  /* 0x000000020300780c */ /* 0x001fda0003f05270 */
[----:B------:R-:W0:Y:S08]  /*0740*/  @!P0 LDC.64 R8, c[0x0][0x388] ;  /* 0x0000e200ff088b82 */ /* 0x000e300000000a00 */
[----:B------:R-:W1:Y:S08]  /*0750*/  @!P0 LDC.64 R4, c[0x0][0x468] ;  /* 0x00011a00ff048b82 */ /* 0x000e700000000a00 */
[----:B------:R-:W2:Y:S01]  /*0760*/  @P0 LDC.64 R6, c[0x0][0x388] ;  /* 0x0000e200ff060b82 */ /* 0x000ea20000000a00 */
[----:B0-----:R-:W-:-:S04]  /*0770*/  @!P0 IADD3 R8, P1, PT, R13, R8, RZ ;  /* 0x000000080d088210 */ /* 0x001fc80007f3e0ff */
[C---:B------:R-:W-:Y:S01]  /*0780*/  @!P0 LEA.HI.X.SX32 R9, R13.reuse, R9, 0x1, P1 ;  /* 0x000000090d098211 */ /* 0x040fe200008f0eff */
[----:B-1----:R-:W3:Y:S04]  /*0790*/  @!P0 LDG.E R4, desc[UR36][R4.64] ;  /* 0x0000002404048981 */ /* 0x002ee8000c1e1900 */
[----:B------:R-:W4:Y:S01]  /*07a0*/  @!P0 LDG.E R8, desc[UR36][R8.64] ;  /* 0x0000002408088981 */ /* 0x000f22000c1e1900 */
[----:B--2---:R-:W-:Y:S01]  /*07b0*/  @P0 IMAD.WIDE R6, R13, 0x4, R6 ;  /* 0x000000040d060825 */ /* 0x004fe200078e0206 */
[----:B----4-:R-:W3:Y:S08]  /*07c0*/  @!P0 I2F.S8 R3, R8 ;  /* 0x0000000800038306 */ /* 0x010ef00000001400 */
[----:B------:R-:W0:Y:S08]  /*07d0*/  @!P0 I2F.S8 R29, R8.B1 ;  /* 0x10000008001d8306 */ /* 0x000e300000001400 */
[----:B------:R-:W1:Y:S08]  /*07e0*/  @!P0 I2F.S8 R11, R8.B2 ;  /* 0x20000008000b8306 */ /* 0x000e700000001400 */
[----:B------:R-:W2:Y:S01]  /*07f0*/  @!P0 I2F.S8 R31, R8.B3 ;  /* 0x30000008001f8306 */ /* 0x000ea20000001400 */
[C---:B---3--:R-:W-:Y:S01]  /*0800*/  @!P0 FMUL.FTZ R28, R4.reuse, R3 ;  /* 0x00000003041c8220 */ /* 0x048fe20000410000 */
[C---:B0-----:R-:W-:Y:S01]  /*0810*/  @!P0 FMUL.FTZ R29, R4.reuse, R29 ;  /* 0x0000001d041d8220 */ /* 0x041fe20000410000 */
[C---:B-1----:R-:W-:Y:S01]  /*0820*/  @!P0 FMUL.FTZ R30, R4.reuse, R11 ;  /* 0x0000000b041e8220 */ /* 0x042fe20000410000 */
[----:B--2---:R-:W-:-:S06]  /*0830*/  @!P0 FMUL.FTZ R31, R4, R31 ;  /* 0x0000001f041f8220 */ /* 0x004fcc0000410000 */
[----:B------:R0:W5:Y:S02]  /*0840*/  @P0 LDG.E.128 R28, desc[UR36][R6.64] ;  /* 0x00000024061c0981 */ /* 0x000164000c1e1d00 */
.L_x_1252:
[----:B------:R-:W-:Y:S05]  /*0850*/  BSYNC.RECONVERGENT B0 ;  /* 0x0000000000007941 */ /* 0x000fea0003800200 */
.L_x_1251:
[----:B------:R-:W1:Y:S01]  /*0860*/  LDCU.64 UR10, c[0x0][0x3a0] ;  /* 0x00007400ff0a77ac */ /* 0x000e620008000a00 */
[----:B------:R-:W-:Y:S01]  /*0870*/  ISETP.NE.U32.AND P0, PT, R18, RZ, PT ;  /* 0x000000ff1200720c */ /* 0x000fe20003f05070 */
[----:B------:R-:W2:Y:S01]  /*0880*/  @!P4 LDC.64 R4, c[0x0][0x3b8] ;  /* 0x0000ee00ff04cb82 */ /* 0x000ea20000000a00 */
[----:B------:R-:W-:Y:S01]  /*0890*/  @!P4 IMAD R3, R22, R15, UR40 ;  /* 0x000000281603ce24 */ /* 0x000fe2000f8e020f */
[----:B------:R-:W3:Y:S01]  /*08a0*/  LDCU.64 UR8, c[0x0][0x390] ;  /* 0x00007200ff0877ac */ /* 0x000ee20008000a00 */
[----:B------:R-:W-:Y:S02]  /*08b0*/  ISETP.NE.AND.EX P0, PT, R19, RZ, PT, P0 ;  /* 0x000000ff1300720c */ /* 0x000fe40003f05300 */
[----:B------:R-:W-:Y:S01]  /*08c0*/  CS2R R34, SRZ ;  /* 0x0000000000227805 */ /* 0x000fe2000001ff00 */
[----:B------:R-:W4:Y:S01]  /*08d0*/  S2R R19, SR_CTAID.X ;  /* 0x0000000000137919 */ /* 0x000f220000002500 */
[----:B------:R-:W-:Y:S01]  /*08e0*/  VOTEU.ANY UP0, P2 ;  /* 0x0000000000ff7886 */ /* 0x000fe20001000100 */
[----:B------:R-:W-:Y:S01]  /*08f0*/  PLOP3.LUT P5, PT, PT, PT, UP0, 0x80, 0x8 ;  /* 0x000000000008781c */ /* 0x000fe20003faf008 */
[----:B------:R-:W-:Y:S01]  /*0900*/  UIMAD UR44, UR4, 0x90, URZ ;  /* 0x00000090042c78a4 */ /* 0x000fe2000f8e02ff */
[----:B------:R-:W-:Y:S01]  /*0910*/  PLOP3.LUT P2, PT, PT, PT, UP0, 0x40, 0x4 ;  /* 0x000000000004781c */ /* 0x000fe20003f4e808 */
[----:B------:R-:W-:Y:S01]  /*0920*/  @!P4 IMAD.SHL.U32 R3, R3, 0x4, RZ ;  /* 0x000000040303c824 */ /* 0x000fe200078e00ff */
[----:B------:R-:W-:-:S02]  /*0930*/  CS2R R32, SRZ ;  /* 0x0000000000207805 */ /* 0x000fc4000001ff00 */
[C---:B------:R-:W-:Y:S01]  /*0940*/  ISETP.GT.U32.OR P2, PT, R22.reuse, 0x3f, P2 ;  /* 0x0000003f1600780c */ /* 0x040fe20001744470 */
[----:B------:R-:W-:Y:S01]  /*0950*/  @!P4 IMAD R15, R15, UR44, R3 ;  /* 0x0000002c0f0fcc24 */ /* 0x000fe2000f8e0203 */
[----:B-1----:R-:W-:Y:S01]  /*0960*/  ISETP.NE.U32.AND P3, PT, RZ, UR10, PT ;  /* 0x0000000aff007c0c */ /* 0x002fe2000bf65070 */
[----:B------:R-:W1:Y:S03]  /*0970*/  @P0 LDC.64 R12, c[0x0][0x418] ;  /* 0x00010600ff0c0b82 */ /* 0x000e660000000a00 */
[----:B------:R-:W-:Y:S02]  /*0980*/  ISETP.NE.AND.EX P3, PT, RZ, UR11, PT, P3 ;  /* 0x0000000bff007c0c */ /* 0x000fe4000bf65330 */
[----:B---3--:R-:W-:Y:S02]  /*0990*/  ISETP.NE.U32.AND P1, PT, RZ, UR8, PT ;  /* 0x00000008ff007c0c */ /* 0x008fe4000bf25070 */
[----:B------:R-:W-:Y:S01]  /*09a0*/  ISETP.GT.U32.OR P3, PT, R22, 0x23, !P3 ;  /* 0x000000231600780c */ /* 0x000fe20005f64470 */
[----:B--2---:R-:W-:Y:S01]  /*09b0*/  @!P4 IMAD.WIDE R4, R15, 0x4, R4 ;  /* 0x000000040f04c825 */ /* 0x004fe200078e0204 */
[----:B------:R-:W-:Y:S01]  /*09c0*/  ISETP.NE.AND.EX P1, PT, RZ, UR9, PT, P1 ;  /* 0x00000009ff007c0c */ /* 0x000fe2000bf25310 */
[----:B------:R-:W-:Y:S01]  /*09d0*/  VOTEU.ALL UP0, P2 ;  /* 0x0000000000ff7886 */ /* 0x000fe20001000000 */
[----:B------:R-:W-:-:S02]  /*09e0*/  ISETP.NE.OR P3, PT, R14, RZ, P3 ;  /* 0x000000ff0e00720c */ /* 0x000fc40001f65670 */
[----:B------:R-:W-:Y:S02]  /*09f0*/  ISETP.GT.U32.OR P1, PT, R22, 0x23, !P1 ;  /* 0x000000231600780c */ /* 0x000fe40004f24470 */
[----:B-----5:R-:W-:Y:S02]  /*0a00*/  @P5 R2UR UR39, R10 ;  /* 0x000000000a2752ca */ /* 0x020fe400000e0000 */
[----:B------:R-:W2:Y:S01]  /*0a10*/  @!P2 LDC.64 R10, c[0x0][0x450] ;  /* 0x00011400ff0aab82 */ /* 0x000ea20000000a00 */
[----:B----4-:R-:W-:Y:S01]  /*0a20*/  IMAD R3, R19, 0x90, R0 ;  /* 0x0000009013037824 */ /* 0x010fe200078e0200 */
[----:B------:R-:W-:Y:S02]  /*0a30*/  CS2R R26, SRZ ;  /* 0x00000000001a7805 */ /* 0x000fe4000001ff00 */
[----:B------:R-:W-:Y:S01]  /*0a40*/  CS2R R24, SRZ ;  /* 0x0000000000187805 */ /* 0x000fe2000001ff00 */
[----:B-1----:R-:W-:-:S03]  /*0a50*/  @P0 IMAD.WIDE.U32 R12, R17, 0x4, R12 ;  /* 0x00000004110c0825 */ /* 0x002fc600078e000c */
[----:B------:R-:W1:Y:S03]  /*0a60*/  @!P3 LDC.64 R8, c[0x0][0x3a0] ;  /* 0x0000e800ff08bb82 */ /* 0x000e660000000a00 */
[----:B------:R-:W-:-:S05]  /*0a70*/  @!UP0 UIMAD UR4, UR39, UR7, URZ ;  /* 0x00000007270482a4 */ /* 0x000fca000f8e02ff */
[----:B0-----:R-:W0:Y:S01]  /*0a80*/  @!P1 LDC.64 R6, c[0x0][0x390] ;  /* 0x0000e400ff069b82 */ /* 0x001e220000000a00 */
[----:B------:R-:W-:Y:S01]  /*0a90*/  IMAD.U32 R16, RZ, RZ, UR4 ;  /* 0x00000004ff107e24 */ /* 0x000fe2000f8e00ff */
[----:B------:R-:W-:Y:S01]  /*0aa0*/  CS2R R18, SRZ ;  /* 0x0000000000127805 */ /* 0x000fe2000001ff00 */
[----:B------:R-:W3:Y:S02]  /*0ab0*/  @!P4 LDG.E.128 R24, desc[UR36][R4.64] ;  /* 0x000000240418c981 */ /* 0x000ee4000c1e1d00 */
[----:B------:R-:W-:Y:S01]  /*0ac0*/  @!P2 IMAD R15, R16, 0x90, R3 ;  /* 0x00000090100fa824 */ /* 0x000fe200078e0203 */
[----:B------:R-:W-:Y:S01]  /*0ad0*/  CS2R R16, SRZ ;  /* 0x0000000000107805 */ /* 0x000fe2000001ff00 */
[----:B------:R-:W4:Y:S01]  /*0ae0*/  @P0 LDG.E R12, desc[UR36][R12.64] ;  /* 0x000000240c0c0981 */ /* 0x000f22000c1e1900 */
[----:B------:R-:W0:Y:S01]  /*0af0*/  LDCU.U8 UR4, c[0x0][0x404] ;  /* 0x00008080ff0477ac */ /* 0x000e220008000000 */
[----:B--2---:R-:W-:-:S05]  /*0b00*/  @!P2 IMAD.WIDE R10, R15, 0x4, R10 ;  /* 0x000000040f0aa825 */ /* 0x004fca00078e020a */
[----:B------:R-:W2:Y:S01]  /*0b10*/  @!P2 LDG.E.128 R36, desc[UR36][R10.64] ;  /* 0x000000240a24a981 */ /* 0x000ea2000c1e1d00 */
[----:B-1----:R-:W-:-:S05]  /*0b20*/  @!P3 IMAD.WIDE.U32 R8, R3, 0x4, R8 ;  /* 0x000000040308b825 */ /* 0x002fca00078e0008 */
[----:B------:R-:W3:Y:S01]  /*0b30*/  @!P3 LDG.E.128 R16, desc[UR36][R8.64] ;  /* 0x000000240810b981 */ /* 0x000ee2000c1e1d00 */
[----:B0-----:R-:W-:-:S05]  /*0b40*/  @!P1 IMAD.WIDE.U32 R6, R3, 0x4, R6 ;  /* 0x0000000403069825 */ /* 0x001fca00078e0006 */
[----:B------:R0:W2:Y:S02]  /*0b50*/  @!P1 LDG.E.128 R32, desc[UR36][R6.64] ;  /* 0x0000002406209981 */ /* 0x0000a4000c1e1d00 */
[----:B0-----:R-:W0:Y:S01]  /*0b60*/  LDC R7, c[0x0][0x400] ;  /* 0x00010000ff077b82 */ /* 0x001e220000000800 */
[----:B------:R-:W-:Y:S02]  /*0b70*/  ISETP.NE.AND P1, PT, RZ, UR4, PT ;  /* 0x00000004ff007c0c */ /* 0x000fe4000bf25270 */
[----:B------:R-:W-:Y:S01]  /*0b80*/  ISETP.NE.AND P3, PT, R14, RZ, PT ;  /* 0x000000ff0e00720c */ /* 0x000fe20003f65270 */
[----:B------:R-:W-:Y:S01]  /*0b90*/  UMOV UR38, URZ ;  /* 0x000000ff00267c82 */ /* 0x000fe20008000000 */
[----:B------:R-:W-:Y:S01]  /*0ba0*/  BSSY.RECONVERGENT B6, `(.L_x_1253) ;  /* 0x000011f000067945 */ /* 0x000fe20003800200 */
[----:B0-----:R-:W-:Y:S02]  /*0bb0*/  ISETP.LT.OR P1, PT, R7, 0x1, P1 ;  /* 0x000000010700780c */ /* 0x001fe40000f21670 */
[----:B----4-:R-:W-:-:S08]  /*0bc0*/  @P0 R2UR UR38, R12 ;  /* 0x000000000c2602ca */ /* 0x010fd000000e0000 */
[----:B---3--:R-:W-:Y:S01]  /*0bd0*/  @!P3 FADD.FTZ R24, R24, R16 ;  /* 0x000000101818b221 */ /* 0x008fe20000010000 */
[----:B------:R-:W-:Y:S01]  /*0be0*/  @!P3 FADD.FTZ R25, R25, R17 ;  /* 0x000000111919b221 */ /* 0x000fe20000010000 */
[----:B------:R-:W-:Y:S01]  /*0bf0*/  @!P3 FADD.FTZ R26, R26, R18 ;  /* 0x000000121a1ab221 */ /* 0x000fe20000010000 */
[----:B------:R-:W-:Y:S01]  /*0c00*/  @!P3 FADD.FTZ R27, R27, R19 ;  /* 0x000000131b1bb221 */ /* 0x000fe20000010000 */
[----:B--2---:R-:W-:Y:S01]  /*0c10*/  @!P2 FMUL.FTZ R24, R24, R36 ;  /* 0x000000241818a220 */ /* 0x004fe20000410000 */
[----:B------:R-:W-:Y:S01]  /*0c20*/  @!P2 FMUL.FTZ R25, R25, R37 ;  /* 0x000000251919a220 */ /* 0x000fe20000410000 */
[----:B------:R-:W-:Y:S01]  /*0c30*/  @!P2 FMUL.FTZ R26, R26, R38 ;  /* 0x000000261a1aa220 */ /* 0x000fe20000410000 */
[----:B------:R-:W-:Y:S01]  /*0c40*/  @!P2 FMUL.FTZ R27, R27, R39 ;  /* 0x000000271b1ba220 */ /* 0x000fe20000410000 */
[----:B------:R-:W-:Y:S01]  /*0c50*/  FADD.FTZ R28, R32, R28 ;  /* 0x0000001c201c7221 */ /* 0x000fe20000010000 */
[----:B------:R-:W-:Y:S01]  /*0c60*/  FADD.FTZ R29, R33, R29 ;  /* 0x0000001d211d7221 */ /* 0x000fe20000010000 */
[----:B------:R-:W-:Y:S01]  /*0c70*/  FADD.FTZ R30, R34, R30 ;  /* 0x0000001e221e7221 */ /* 0x000fe20000010000 */
[----:B------:R-:W-:Y:S01]  /*0c80*/  FADD.FTZ R31, R35, R31 ;  /* 0x0000001f231f7221 */ /* 0x000fe20000010000 */
[----:B------:R-:W-:Y:S06]  /*0c90*/  @P1 BRA `(.L_x_1254) ;  /* 0x00000004002c1947 */ /* 0x000fec0003800000 */
[----:B------:R-:W-:Y:S05]  /*0ca0*/  @P3 BRA `(.L_x_1255) ;  /* 0x0000000000a83947 */ /* 0x000fea0003800000 */
[----:B------:R-:W-:-:S13]  /*0cb0*/  ISETP.GE.AND P0, PT, R0, R7, PT ;  /* 0x000000070000720c */ /* 0x000fda0003f06270 */
[----:B------:R-:W-:Y:S05]  /*0cc0*/  @P0 BRA `(.L_x_1256) ;  /* 0x0000001000300947 */ /* 0x000fea0003800000 */
[----:B------:R-:W-:Y:S01]  /*0cd0*/  I2FP.F32.U32 R3, R7 ;  /* 0x0000000700037245 */ /* 0x000fe20000201000 */
[----:B------:R-:W-:Y:S01]  /*0ce0*/  VIADD R4, R0, 0x2 ;  /* 0x0000000200047836 */ /* 0x000fe20000000000 */
[----:B------:R-:W-:-:S04]  /*0cf0*/  I2FP.F32.U32 R0, R0 ;  /* 0x0000000000007245 */ /* 0x000fc80000201000 */
[----:B------:R-:W0:Y:S01]  /*0d00*/  MUFU.RCP R3, R3 ;  /* 0x0000000300037308 */ /* 0x000e220000001000 */
[----:B------:R-:W-:-:S05]  /*0d10*/  I2FP.F32.U32 R4, R4 ;  /* 0x0000000400047245 */ /* 0x000fca0000201000 */
[-C--:B0-----:R-:W-:Y:S01]  /*0d20*/  FMUL.FTZ R4, R4, R3.reuse ;  /* 0x0000000304047220 */ /* 0x081fe20000410000 */
[----:B------:R-:W-:-:S03]  /*0d30*/  FMUL.FTZ R0, R0, R3 ;  /* 0x0000000300007220 */ /* 0x000fc60000410000 */
[----:B------:R-:W-:Y:S01]  /*0d40*/  FMUL.FTZ R5, R4, 13.28771209716796875 ;  /* 0x41549a7804057820 */ /* 0x000fe20000410000 */
[----:B------:R-:W-:Y:S01]  /*0d50*/  FMUL.FTZ R4, R0, 13.28771209716796875 ;  /* 0x41549a7800047820 */ /* 0x000fe20000410000 */
[----:B------:R-:W-:-:S03]  /*0d60*/  IADD3 R0, PT, PT, R14, -UR38, RZ ;  /* 0x800000260e007c10 */ /* 0x000fc6000fffe0ff */
[----:B------:R-:W-:Y:S01]  /*0d70*/  MUFU.EX2 R7, -R4 ;  /* 0x8000000400077308 */ /* 0x000fe20000000800 */
[----:B------:R-:W-:-:S07]  /*0d80*/  I2FP.F32.S32 R0, R0 ;  /* 0x0000000000007245 */ /* 0x000fce0000201400 */
[----:B------:R-:W0:Y:S02]  /*0d90*/  MUFU.EX2 R5, -R5 ;  /* 0x8000000500057308 */ /* 0x000e240000000800 */
[C---:B0-----:R-:W-:Y:S01]  /*0da0*/  FMUL.FTZ R3, R0.reuse, R5 ;  /* 0x0000000500037220 */ /* 0x041fe20000410000 */
[----:B------:R-:W-:-:S03]  /*0db0*/  FMUL.FTZ R0, R0, R7 ;  /* 0x0000000700007220 */ /* 0x000fc60000410000 */
[----:B------:R-:W-:Y:S01]  /*0dc0*/  FMUL.RZ R13, R3, 0.15915493667125701904 ;  /* 0x3e22f983030d7820 */ /* 0x000fe2000040c000 */
[----:B------:R-:W-:-:S03]  /*0dd0*/  FMUL.RZ R11, R0, 0.15915493667125701904 ;  /* 0x3e22f983000b7820 */ /* 0x000fc6000040c000 */
[----:B------:R-:W0:Y:S08]  /*0de0*/  MUFU.SIN R6, R13 ;  /* 0x0000000d00067308 */ /* 0x000e300000000400 */
[----:B------:R-:W1:Y:S08]  /*0df0*/  MUFU.COS R8, R13 ;  /* 0x0000000d00087308 */ /* 0x000e700000000000 */
[----:B------:R-:W2:Y:S01]  /*0e00*/  MUFU.SIN R3, R11 ;  /* 0x0000000b00037308 */ /* 0x000ea20000000400 */
[-C--:B0-----:R-:W-:Y:S01]  /*0e10*/  FMUL.FTZ R5, R31, R6.reuse ;  /* 0x000000061f057220 */ /* 0x081fe20000410000 */
[-C--:B------:R-:W-:Y:S01]  /*0e20*/  FMUL.FTZ R7, R27, R6.reuse ;  /* 0x000000061b077220 */ /* 0x080fe20000410000 */
[-C--:B------:R-:W-:Y:S01]  /*0e30*/  FMUL.FTZ R12, R26, R6.reuse ;  /* 0x000000061a0c7220 */ /* 0x080fe20000410000 */
[----:B------:R-:W-:-:S04]  /*0e40*/  FMUL.FTZ R10, R30, R6 ;  /* 0x000000061e0a7220 */ /* 0x000fc80000410000 */
[----:B------:R-:W0:Y:S01]  /*0e50*/  MUFU.COS R0, R11 ;  /* 0x0000000b00007308 */ /* 0x000e220000000000 */
[-C--:B-1----:R-:W-:Y:S01]  /*0e60*/  FFMA.FTZ R9, R30, R8.reuse, -R5 ;  /* 0x000000081e097223 */ /* 0x082fe20000010805 */
[-C--:B------:R-:W-:Y:S01]  /*0e70*/  FFMA.FTZ R26, R26, R8.reuse, -R7 ;  /* 0x000000081a1a7223 */ /* 0x080fe20000010807 */
[-C--:B------:R-:W-:Y:S01]  /*0e80*/  FFMA.FTZ R31, R31, R8.reuse, R10 ;  /* 0x000000081f1f7223 */ /* 0x080fe2000001000a */
[----:B------:R-:W-:Y:S01]  /*0e90*/  FFMA.FTZ R27, R27, R8, R12 ;  /* 0x000000081b1b7223 */ /* 0x000fe2000001000c */
[----:B------:R-:W-:Y:S02]  /*0ea0*/  IMAD.MOV.U32 R30, RZ, RZ, R9 ;  /* 0x000000ffff1e7224 */ /* 0x000fe400078e0009 */
[-C--:B--2---:R-:W-:Y:S01]  /*0eb0*/  FMUL.FTZ R5, R29, R3.reuse ;  /* 0x000000031d057220 */ /* 0x084fe20000410000 */
[-C--:B------:R-:W-:Y:S01]  /*0ec0*/  FMUL.FTZ R7, R25, R3.reuse ;  /* 0x0000000319077220 */ /* 0x080fe20000410000 */
[-C--:B------:R-:W-:Y:S01]  /*0ed0*/  FMUL.FTZ R4, R28, R3.reuse ;  /* 0x000000031c047220 */ /* 0x080fe20000410000 */
[----:B------:R-:W-:Y:S01]  /*0ee0*/  FMUL.FTZ R6, R24, R3 ;  /* 0x0000000318067220 */ /* 0x000fe20000410000 */
[-C--:B0-----:R-:W-:Y:S01]  /*0ef0*/  FFMA.FTZ R5, R28, R0.reuse, -R5 ;  /* 0x000000001c057223 */ /* 0x081fe20000010805 */
[-C--:B------:R-:W-:Y:S01]  /*0f00*/  FFMA.FTZ R24, R24, R0.reuse, -R7 ;  /* 0x0000000018187223 */ /* 0x080fe20000010807 */
[-C--:B------:R-:W-:Y:S01]  /*0f10*/  FFMA.FTZ R29, R29, R0.reuse, R4 ;  /* 0x000000001d1d7223 */ /* 0x080fe20000010004 */
[----:B------:R-:W-:Y:S01]  /*0f20*/  FFMA.FTZ R25, R25, R0, R6 ;  /* 0x0000000019197223 */ /* 0x000fe20000010006 */
[----:B------:R-:W-:Y:S01]  /*0f30*/  IMAD.MOV.U32 R28, RZ, RZ, R5 ;  /* 0x000000ffff1c7224 */ /* 0x000fe200078e0005 */
[----:B------:R-:W-:Y:S06]  /*0f40*/  BRA `(.L_x_1256) ;  /* 0x0000000c00907947 */ /* 0x000fec0003800000 */
.L_x_1255:
[----:B------:R-:W-:-:S13]  /*0f50*/  ISETP.GE.AND P0, PT, R0, R7, PT ;  /* 0x000000070000720c */ /* 0x000fda0003f06270 */
[----:B------:R-:W-:Y:S05]  /*0f60*/  @P0 BRA `(.L_x_1256) ;  /* 0x0000000c00880947 */ /* 0x000fea0003800000 */
[----:B------:R-:W-:Y:S01]  /*0f70*/  I2FP.F32.U32 R7, R7 ;  /* 0x0000000700077245 */ /* 0x000fe20000201000 */
[----:B------:R-:W-:Y:S01]  /*0f80*/  VIADD R3, R0, 0x2 ;  /* 0x0000000200037836 */ /* 0x000fe20000000000 */
[----:B------:R-:W-:Y:S01]  /*0f90*/  I2FP.F32.U32 R0, R0 ;  /* 0x0000000000007245 */ /* 0x000fe20000201000 */
[----:B------:R-:W-:-:S03]  /*0fa0*/  VIADD R14, R14, -UR38 ;  /* 0x800000260e0e7c36 */ /* 0x000fc60008000000 */
[----:B------:R-:W0:Y:S01]  /*0fb0*/  MUFU.RCP R7, R7 ;  /* 0x0000000700077308 */ /* 0x000e220000001000 */
[----:B------:R-:W-:Y:S02]  /*0fc0*/  I2FP.F32.U32 R4, R3 ;  /* 0x0000000300047245 */ /* 0x000fe40000201000 */
[----:B------:R-:W-:-:S03]  /*0fd0*/  I2FP.F32.S32 R14, R14 ;  /* 0x0000000e000e7245 */ /* 0x000fc60000201400 */
[-C--:B0-----:R-:W-:Y:S01]  /*0fe0*/  FMUL.FTZ R4, R4, R7.reuse ;  /* 0x0000000704047220 */ /* 0x081fe20000410000 */
[----:B------:R-:W-:-:S03]  /*0ff0*/  FMUL.FTZ R0, R0, R7 ;  /* 0x0000000700007220 */ /* 0x000fc60000410000 */
[----:B------:R-:W-:Y:S01]  /*1000*/  FMUL.FTZ R4, R4, 13.28771209716796875 ;  /* 0x41549a7804047820 */ /* 0x000fe20000410000 */
[----:B------:R-:W-:-:S03]  /*1010*/  FMUL.FTZ R0, R0, 13.28771209716796875 ;  /* 0x41549a7800007820 */ /* 0x000fc60000410000 */
[----:B------:R-:W0:Y:S08]  /*1020*/  MUFU.EX2 R5, -R4 ;  /* 0x8000000400057308 */ /* 0x000e300000000800 */
[----:B------:R-:W1:Y:S01]  /*1030*/  MUFU.EX2 R3, -R0 ;  /* 0x8000000000037308 */ /* 0x000e620000000800 */
[----:B0-----:R-:W-:-:S04]  /*1040*/  FMUL.FTZ R5, R14, R5 ;  /* 0x000000050e057220 */ /* 0x001fc80000410000 */
[----:B------:R-:W-:Y:S01]  /*1050*/  FMUL.RZ R6, R5, 0.15915493667125701904 ;  /* 0x3e22f98305067820 */ /* 0x000fe2000040c000 */
[----:B-1----:R-:W-:-:S03]  /*1060*/  FMUL.FTZ R3, R14, R3 ;  /* 0x000000030e037220 */ /* 0x002fc60000410000 */
[----:B------:R-:W0:Y:S01]  /*1070*/  MUFU.SIN R9, R6 ;  /* 0x0000000600097308 */ /* 0x000e220000000400 */
[----:B------:R-:W-:-:S07]  /*1080*/  FMUL.RZ R3, R3, 0.15915493667125701904 ;  /* 0x3e22f98303037820 */ /* 0x000fce000040c000 */
[----:B------:R-:W1:Y:S08]  /*1090*/  MUFU.SIN R5, R3 ;  /* 0x0000000300057308 */ /* 0x000e700000000400 */
[----:B------:R-:W2:Y:S01]  /*10a0*/  MUFU.COS R8, R6 ;  /* 0x0000000600087308 */ /* 0x000ea20000000000 */
[-C--:B0-----:R-:W-:Y:S01]  /*10b0*/  FMUL.FTZ R11, R31, R9.reuse ;  /* 0x000000091f0b7220 */ /* 0x081fe20000410000 */
[----:B------:R-:W-:-:S06]  /*10c0*/  FMUL.FTZ R10, R30, R9 ;  /* 0x000000091e0a7220 */ /* 0x000fcc0000410000 */
[----:B------:R-:W0:Y:S01]  /*10d0*/  MUFU.COS R4, R3 ;  /* 0x0000000300047308 */ /* 0x000e220000000000 */
[-C--:B-1----:R-:W-:Y:S01]  /*10e0*/  FMUL.FTZ R7, R29, R5.reuse ;  /* 0x000000051d077220 */ /* 0x082fe20000410000 */
[----:B------:R-:W-:Y:S01]  /*10f0*/  FMUL.FTZ R0, R28, R5 ;  /* 0x000000051c007220 */ /* 0x000fe20000410000 */
[-C--:B--2---:R-:W-:Y:S01]  /*1100*/  FFMA.FTZ R30, R30, R8.reuse, -R11 ;  /* 0x000000081e1e7223 */ /* 0x084fe2000001080b */
[----:B------:R-:W-:Y:S01]  /*1110*/  FFMA.FTZ R31, R31, R8, R10 ;  /* 0x000000081f1f7223 */ /* 0x000fe2000001000a */
[-C--:B0-----:R-:W-:Y:S01]  /*1120*/  FFMA.FTZ R28, R28, R4.reuse, -R7 ;  /* 0x000000041c1c7223 */ /* 0x081fe20000010807 */
[----:B------:R-:W-:Y:S01]  /*1130*/  FFMA.FTZ R29, R29, R4, R0 ;  /* 0x000000041d1d7223 */ /* 0x000fe20000010000 */
[----:B------:R-:W-:Y:S06]  /*1140*/  BRA `(.L_x_1256) ;  /* 0x0000000c00107947 */ /* 0x000fec0003800000 */
.L_x_1254:
        /* <DEDUP_REMOVED lines=20> */
[----:B------:R-:W-:Y:S02]  /*1290*/  @!P1 IMAD.IADD R3, R3, 0x1, -R6 ;  /* 0x0000000103039824 */ /* 0x000fe400078e0a06 */
[----:B------:R-:W-:Y:S01]  /*12a0*/  @!P1 VIADD R5, R5, 0x1 ;  /* 0x0000000105059836 */ /* 0x000fe20000000000 */
[----:B------:R-:W-:Y:S02]  /*12b0*/  ISETP.NE.AND P1, PT, R23, RZ, PT ;  /* 0x000000ff1700720c */ /* 0x000fe40003f25270 */
[----:B------:R-:W-:Y:S02]  /*12c0*/  ISETP.GE.U32.AND P0, PT, R3, R6, PT ;  /* 0x000000060300720c */ /* 0x000fe40003f06070 */
[----:B------:R-:W-:-:S04]  /*12d0*/  LOP3.LUT R3, R0, R23, RZ, 0x3c, !PT ;  /* 0x0000001700037212 */ /* 0x000fc800078e3cff */
[----:B------:R-:W-:-:S07]  /*12e0*/  ISETP.GE.AND P2, PT, R3, RZ, PT ;  /* 0x000000ff0300720c */ /* 0x000fce0003f46270 */
[----:B------:R-:W-:Y:S01]  /*12f0*/  @P0 VIADD R5, R5, 0x1 ;  /* 0x0000000105050836 */ /* 0x000fe20000000000 */
[----:B------:R-:W-:-:S04]  /*1300*/  ISETP.GE.AND P0, PT, R0, R7, PT ;  /* 0x000000070000720c */ /* 0x000fc80003f06270 */
[----:B------:R-:W-:-:S05]  /*1310*/  MOV R32, R5 ;  /* 0x0000000500207202 */ /* 0x000fca0000000f00 */
[----:B------:R-:W-:Y:S01]  /*1320*/  @!P2 IMAD.MOV R32, RZ, RZ, -R32 ;  /* 0x000000ffff20a224 */ /* 0x000fe200078e0a20 */
        /* <DEDUP_REMOVED lines=9> */
[----:B------:R-:W-:Y:S02]  /*13c0*/  IMAD.MOV.U32 R8, RZ, RZ, 0x53f ;  /* 0x0000053fff087424 */ /* 0x000fe400078e00ff */
[----:B------:R1:W2:Y:S01]  /*13d0*/  LDC.64 R14, c[0x4][R0] ;  /* 0x01000000000e7b82 */ /* 0x0002a20000000a00 */
[----:B------:R-:W3:Y:S01]  /*13e0*/  LDCU.64 UR6, c[0x4][0xd0] ;  /* 0x01001a00ff0677ac */ /* 0x000ee20008000a00 */
[----:B------:R-:W-:Y:S02]  /*13f0*/  IMAD.MOV.U32 R12, RZ, RZ, 0x1 ;  /* 0x00000001ff0c7424 */ /* 0x000fe400078e00ff */
[----:B------:R-:W-:Y:S01]  /*1400*/  IMAD.MOV.U32 R13, RZ, RZ, RZ ;  /* 0x000000ffff0d7224 */ /* 0x000fe200078e00ff */
[----:B------:R-:W4:Y:S01]  /*1410*/  LDCU.64 UR8, c[0x4][0x90] ;  /* 0x01001200ff0877ac */ /* 0x000f220008000a00 */
[----:B0-----:R-:W-:-:S02]  /*1420*/  IMAD.U32 R4, RZ, RZ, UR4 ;  /* 0x00000004ff047e24 */ /* 0x001fc4000f8e00ff */
[----:B------:R-:W-:Y:S02]  /*1430*/  IMAD.U32 R5, RZ, RZ, UR5 ;  /* 0x00000005ff057e24 */ /* 0x000fe4000f8e00ff */
[----:B---3--:R-:W-:Y:S01]  /*1440*/  IMAD.U32 R6, RZ, RZ, UR6 ;  /* 0x00000006ff067e24 */ /* 0x008fe2000f8e00ff */
[----:B------:R-:W-:Y:S01]  /*1450*/  MOV R7, UR7 ;  /* 0x0000000700077c02 */ /* 0x000fe20008000f00 */
[----:B----4-:R-:W-:Y:S02]  /*1460*/  IMAD.U32 R10, RZ, RZ, UR8 ;  /* 0x00000008ff0a7e24 */ /* 0x010fe4000f8e00ff */
[----:B-1----:R-:W-:-:S07]  /*1470*/  IMAD.U32 R11, RZ, RZ, UR9 ;  /* 0x00000009ff0b7e24 */ /* 0x002fce000f8e00ff */
[----:B------:R-:W-:-:S07]  /*1480*/  LEPC R20, `(.L_x_1257) ;  /* 0x000000001014794e */ /* 0x000fce0000000000 */
[----:B--2---:R-:W-:Y:S05]  /*1490*/  CALL.ABS.NOINC R14 ;  /* 0x000000000e007343 */ /* 0x004fea0003c00000 */
.L_x_1257:
[----:B------:R-:W0:Y:S01]  /*14a0*/  S2R R3, SR_CgaCtaId ;  /* 0x0000000000037919 */ /* 0x000e220000008800 */
[----:B------:R-:W1:Y:S01]  /*14b0*/  LDC R9, c[0x0][0x400] ;  /* 0x00010000ff097b82 */ /* 0x000e620000000800 */
[----:B------:R-:W-:Y:S02]  /*14c0*/  ISETP.NE.AND P6, PT, R34, RZ, PT ;  /* 0x000000ff2200720c */ /* 0x000fe40003fc5270 */
[----:B------:R-:W-:-:S04]  /*14d0*/  MOV R0, 0x400 ;  /* 0x0000040000007802 */ /* 0x000fc80000000f00 */
[----:B------:R-:W-:-:S04]  /*14e0*/  IADD3 R0, PT, PT, R0, 0x840, RZ ;  /* 0x0000084000007810 */ /* 0x000fc80007ffe0ff */
[----:B0-----:R-:W-:-:S05]  /*14f0*/  LEA R0, R3, R0, 0x18 ;  /* 0x0000000003007211 */ /* 0x001fca00078ec0ff */
[----:B-1----:R-:W-:Y:S01]  /*1500*/  IMAD R3, R9, 0x4, R0 ;  /* 0x0000000409037824 */ /* 0x002fe200078e0200 */
        /* <DEDUP_REMOVED lines=8> */
.L_x_1258:
        /* <DEDUP_REMOVED lines=12> */
[----:B------:R-:W-:Y:S02]  /*1650*/  BSSY.RECONVERGENT B1, `(.L_x_1261) ;  /* 0x0000062000017945 */ /* 0x000fe40003800200 */
[----:B------:R-:W-:Y:S01]  /*1660*/  IMAD R20, R23, 0x4, R21 ;  /* 0x0000000417147824 */ /* 0x000fe200078e0215 */
[----:B------:R1:W2:Y:S04]  /*1670*/  LDS R28, [R21] ;  /* 0x00000000151c7984 */ /* 0x0002a80000000800 */
[----:B------:R1:W3:Y:S04]  /*1680*/  LDS R30, [R21+0x4] ;  /* 0x00000400151e7984 */ /* 0x0002e80000000800 */
[----:B------:R1:W4:Y:S04]  /*1690*/  LDS R29, [R20] ;  /* 0x00000000141d7984 */ /* 0x0003280000000800 */
[----:B------:R1:W1:Y:S01]  /*16a0*/  LDS R31, [R20+0x4] ;  /* 0x00000400141f7984 */ /* 0x0002620000000800 */
[----:B0-----:R-:W-:-:S13]  /*16b0*/  ISETP.NE.AND P0, PT, R8, RZ, PT ;  /* 0x000000ff0800720c */ /* 0x001fda0003f05270 */
[----:B-1234-:R-:W-:Y:S05]  /*16c0*/  @P0 BRA `(.L_x_1262) ;  /* 0x0000000000e40947 */ /* 0x01efea0003800000 */
[C---:B------:R-:W-:Y:S01]  /*16d0*/  LEA R35, R5.reuse, R3, 0x2 ;  /* 0x0000000305237211 */ /* 0x040fe200078e10ff */
[----:B------:R-:W-:Y:S01]  /*16e0*/  BSSY.RECONVERGENT B2, `(.L_x_1263) ;  /* 0x0000032000027945 */ /* 0x000fe20003800200 */
[----:B------:R-:W-:-:S03]  /*16f0*/  LEA.HI R4, R5, R5, RZ, 0x1 ;  /* 0x0000000505047211 */ /* 0x000fc600078f08ff */
[----:B------:R-:W-:Y:S01]  /*1700*/  IMAD R34, R23, 0x4, R35 ;  /* 0x0000000417227824 */ /* 0x000fe200078e0223 */
[----:B------:R0:W1:Y:S01]  /*1710*/  LDS R24, [R35] ;  /* 0x0000000023187984 */ /* 0x0000620000000800 */
[----:B------:R-:W-:-:S03]  /*1720*/  IMAD.SHL.U32 R4, R4, 0x2, RZ ;  /* 0x0000000204047824 */ /* 0x000fc600078e00ff */
[----:B------:R0:W2:Y:S02]  /*1730*/  LDS R26, [R35+0x4] ;  /* 0x00000400231a7984 */ /* 0x0000a40000000800 */
[----:B------:R-:W-:Y:S02]  /*1740*/  LOP3.LUT R7, R4, 0xfffffffc, RZ, 0xc0, !PT ;  /* 0xfffffffc04077812 */ /* 0x000fe400078ec0ff */
[----:B------:R0:W3:Y:S02]  /*1750*/  LDS R25, [R34] ;  /* 0x0000000022197984 */ /* 0x0000e40000000800 */
[----:B------:R-:W-:Y:S02]  /*1760*/  ISETP.GE.AND P0, PT, R7, R9, PT ;  /* 0x000000090700720c */ /* 0x000fe40003f06270 */
[----:B------:R0:W4:Y:S11]  /*1770*/  LDS R27, [R34+0x4] ;  /* 0x00000400221b7984 */ /* 0x0001360000000800 */
[----:B0-----:R-:W-:Y:S05]  /*1780*/  @P0 BRA `(.L_x_1264) ;  /* 0x00000000009c0947 */ /* 0x001fea0003800000 */
[----:B------:R-:W-:Y:S01]  /*1790*/  I2FP.F32.S32 R5, R9 ;  /* 0x0000000900057245 */ /* 0x000fe20000201400 */
[----:B------:R-:W-:Y:S02]  /*17a0*/  VIADD R4, R7, 0x2 ;  /* 0x0000000207047836 */ /* 0x000fe40000000000 */
[----:B------:R-:W-:-:S03]  /*17b0*/  VIADD R8, R8, -UR38 ;  /* 0x8000002608087c36 */ /* 0x000fc60008000000 */
[----:B------:R-:W0:Y:S01]  /*17c0*/  MUFU.RCP R5, R5 ;  /* 0x0000000500057308 */ /* 0x000e220000001000 */
[----:B------:R-:W-:-:S05]  /*17d0*/  I2FP.F32.S32 R4, R4 ;  /* 0x0000000400047245 */ /* 0x000fca0000201400 */
[----:B0-----:R-:W-:Y:S01]  /*17e0*/  FMUL.FTZ R6, R4, R5 ;  /* 0x0000000504067220 */ /* 0x001fe20000410000 */
[----:B------:R-:W-:Y:S02]  /*17f0*/  I2FP.F32.S32 R4, R7 ;  /* 0x0000000700047245 */ /* 0x000fe40000201400 */
[----:B------:R-:W-:Y:S01]  /*1800*/  I2FP.F32.S32 R7, R8 ;  /* 0x0000000800077245 */ /* 0x000fe20000201400 */
[----:B------:R-:W-:Y:S02]  /*1810*/  FMUL.FTZ R6, R6, 13.28771209716796875 ;  /* 0x41549a7806067820 */ /* 0x000fe40000410000 */
[----:B------:R-:W-:-:S04]  /*1820*/  FMUL.FTZ R4, R4, R5 ;  /* 0x0000000504047220 */ /* 0x000fc80000410000 */
[----:B------:R-:W-:Y:S01]  /*1830*/  FMUL.FTZ R4, R4, 13.28771209716796875 ;  /* 0x41549a7804047820 */ /* 0x000fe20000410000 */
[----:B------:R-:W0:Y:S08]  /*1840*/  MUFU.EX2 R6, -R6 ;  /* 0x8000000600067308 */ /* 0x000e300000000800 */
[----:B------:R-:W5:Y:S01]  /*1850*/  MUFU.EX2 R4, -R4 ;  /* 0x8000000400047308 */ /* 0x000f620000000800 */
[----:B0-----:R-:W-:-:S04]  /*1860*/  FMUL.FTZ R5, R7, R6 ;  /* 0x0000000607057220 */ /* 0x001fc80000410000 */
[----:B------:R-:W-:Y:S01]  /*1870*/  FMUL.RZ R15, R5, 0.15915493667125701904 ;  /* 0x3e22f983050f7820 */ /* 0x000fe2000040c000 */
[----:B-----5:R-:W-:-:S03]  /*1880*/  FMUL.FTZ R5, R7, R4 ;  /* 0x0000000407057220 */ /* 0x020fc60000410000 */
[----:B------:R-:W0:Y:S01]  /*1890*/  MUFU.SIN R9, R15 ;  /* 0x0000000f00097308 */ /* 0x000e220000000400 */
[----:B------:R-:W-:-:S07]  /*18a0*/  FMUL.RZ R13, R5, 0.15915493667125701904 ;  /* 0x3e22f983050d7820 */ /* 0x000fce000040c000 */
[----:B------:R-:W5:Y:S08]  /*18b0*/  MUFU.COS R8, R15 ;  /* 0x0000000f00087308 */ /* 0x000f700000000000 */
[----:B------:R-:W1:Y:S01]  /*18c0*/  MUFU.SIN R6, R13 ;  /* 0x0000000d00067308 */ /* 0x000e620000000400 */
[-C--:B0-----:R-:W-:Y:S01]  /*18d0*/  FMUL.FTZ R7, R31, R9.reuse ;  /* 0x000000091f077220 */ /* 0x081fe20000410000 */
[-C--:B----4-:R-:W-:Y:S01]  /*18e0*/  FMUL.FTZ R11, R27, R9.reuse ;  /* 0x000000091b0b7220 */ /* 0x090fe20000410000 */
[-C--:B------:R-:W-:Y:S01]  /*18f0*/  FMUL.FTZ R12, R30, R9.reuse ;  /* 0x000000091e0c7220 */ /* 0x080fe20000410000 */
[----:B--2---:R-:W-:-:S04]  /*1900*/  FMUL.FTZ R14, R26, R9 ;  /* 0x000000091a0e7220 */ /* 0x004fc80000410000 */
[----:B------:R-:W0:Y:S01]  /*1910*/  MUFU.COS R5, R13 ;  /* 0x0000000d00057308 */ /* 0x000e220000000000 */
[-C--:B-----5:R-:W-:Y:S01]  /*1920*/  FFMA.FTZ R10, R30, R8.reuse, -R7 ;  /* 0x000000081e0a7223 */ /* 0x0a0fe20000010807 */
[-C--:B------:R-:W-:Y:S01]  /*1930*/  FFMA.FTZ R26, R26, R8.reuse, -R11 ;  /* 0x000000081a1a7223 */ /* 0x080fe2000001080b */
[-C--:B------:R-:W-:Y:S01]  /*1940*/  FFMA.FTZ R31, R31, R8.reuse, R12 ;  /* 0x000000081f1f7223 */ /* 0x080fe2000001000c */
[----:B------:R-:W-:Y:S01]  /*1950*/  FFMA.FTZ R27, R27, R8, R14 ;  /* 0x000000081b1b7223 */ /* 0x000fe2000001000e */
[----:B------:R-:W-:Y:S02]  /*1960*/  IMAD.MOV.U32 R30, RZ, RZ, R10 ;  /* 0x000000ffff1e7224 */ /* 0x000fe400078e000a */
[-C--:B-1----:R-:W-:Y:S01]  /*1970*/  FMUL.FTZ R7, R29, R6.reuse ;  /* 0x000000061d077220 */ /* 0x082fe20000410000 */
[-C--:B---3--:R-:W-:Y:S01]  /*1980*/  FMUL.FTZ R9, R25, R6.reuse ;  /* 0x0000000619097220 */ /* 0x088fe20000410000 */
[-C--:B------:R-:W-:Y:S01]  /*1990*/  FMUL.FTZ R4, R28, R6.reuse ;  /* 0x000000061c047220 */ /* 0x080fe20000410000 */
[----:B------:R-:W-:Y:S01]  /*19a0*/  FMUL.FTZ R6, R24, R6 ;  /* 0x0000000618067220 */ /* 0x000fe20000410000 */
[-C--:B0-----:R-:W-:Y:S01]  /*19b0*/  FFMA.FTZ R7, R28, R5.reuse, -R7 ;  /* 0x000000051c077223 */ /* 0x081fe20000010807 */
[-C--:B------:R-:W-:Y:S01]  /*19c0*/  FFMA.FTZ R24, R24, R5.reuse, -R9 ;  /* 0x0000000518187223 */ /* 0x080fe20000010809 */
[-C--:B------:R-:W-:Y:S01]  /*19d0*/  FFMA.FTZ R29, R29, R5.reuse, R4 ;  /* 0x000000051d1d7223 */ /* 0x080fe20000010004 */
[----:B------:R-:W-:-:S02]  /*19e0*/  FFMA.FTZ R25, R25, R5, R6 ;  /* 0x0000000519197223 */ /* 0x000fc40000010006 */
[----:B------:R-:W-:-:S07]  /*19f0*/  MOV R28, R7 ;  /* 0x00000007001c7202 */ /* 0x000fce0000000f00 */
.L_x_1264:
[----:B------:R-:W-:Y:S05]  /*1a00*/  BSYNC.RECONVERGENT B2 ;  /* 0x0000000000027941 */ /* 0x000fea0003800200 */
.L_x_1263:
[----:B-1----:R0:W-:Y:S04]  /*1a10*/  STS [R35], R24 ;  /* 0x0000001823007388 */ /* 0x0021e80000000800 */
[----:B--2---:R0:W-:Y:S04]  /*1a20*/  STS [R35+0x4], R26 ;  /* 0x0000041a23007388 */ /* 0x0041e80000000800 */
[----:B---3--:R0:W-:Y:S04]  /*1a30*/  STS [R34], R25 ;  /* 0x0000001922007388 */ /* 0x0081e80000000800 */
[----:B----4-:R0:W-:Y:S01]  /*1a40*/  STS [R34+0x4], R27 ;  /* 0x0000041b22007388 */ /* 0x0101e20000000800 */
[----:B------:R-:W-:Y:S05]  /*1a50*/  BRA `(.L_x_1265) ;  /* 0x0000000000847947 */ /* 0x000fea0003800000 */
.L_x_1262:
[----:B------:R-:W-:-:S05]  /*1a60*/  LEA.HI R5, R5, R5, RZ, 0x1 ;  /* 0x0000000505057211 */ /* 0x000fca00078f08ff */
[----:B------:R-:W-:-:S05]  /*1a70*/  IMAD.SHL.U32 R5, R5, 0x2, RZ ;  /* 0x0000000205057824 */ /* 0x000fca00078e00ff */
[----:B------:R-:W-:-:S04]  /*1a80*/  LOP3.LUT R6, R5, 0xfffffffc, RZ, 0xc0, !PT ;  /* 0xfffffffc05067812 */ /* 0x000fc800078ec0ff */
[----:B------:R-:W-:-:S13]  /*1a90*/  ISETP.GE.AND P0, PT, R6, R9, PT ;  /* 0x000000090600720c */ /* 0x000fda0003f06270 */
[----:B------:R-:W-:Y:S05]  /*1aa0*/  @P0 BRA `(.L_x_1265) ;  /* 0x0000000000700947 */ /* 0x000fea0003800000 */
[----:B------:R-:W-:Y:S01]  /*1ab0*/  I2FP.F32.S32 R9, R9 ;  /* 0x0000000900097245 */ /* 0x000fe20000201400 */
[----:B------:R-:W-:-:S05]  /*1ac0*/  VIADD R4, R6, 0x2 ;  /* 0x0000000206047836 */ /* 0x000fca0000000000 */
[----:B------:R-:W0:Y:S01]  /*1ad0*/  MUFU.RCP R9, R9 ;  /* 0x0000000900097308 */ /* 0x000e220000001000 */
[----:B------:R-:W-:-:S05]  /*1ae0*/  I2FP.F32.S32 R4, R4 ;  /* 0x0000000400047245 */ /* 0x000fca0000201400 */
[----:B0-----:R-:W-:Y:S01]  /*1af0*/  FMUL.FTZ R5, R4, R9 ;  /* 0x0000000904057220 */ /* 0x001fe20000410000 */
[----:B------:R-:W-:-:S03]  /*1b00*/  I2FP.F32.S32 R4, R6 ;  /* 0x0000000600047245 */ /* 0x000fc60000201400 */
[----:B------:R-:W-:Y:S02]  /*1b10*/  FMUL.FTZ R6, R5, 13.28771209716796875 ;  /* 0x41549a7805067820 */ /* 0x000fe40000410000 */
[----:B------:R-:W-:Y:S02]  /*1b20*/  FMUL.FTZ R4, R4, R9 ;  /* 0x0000000904047220 */ /* 0x000fe40000410000 */
[----:B------:R-:W0:Y:S02]  /*1b30*/  MUFU.EX2 R7, -R6 ;  /* 0x8000000600077308 */ /* 0x000e240000000800 */
[----:B------:R-:W-:Y:S01]  /*1b40*/  FMUL.FTZ R5, R4, 13.28771209716796875 ;  /* 0x41549a7804057820 */ /* 0x000fe20000410000 */
[----:B------:R-:W-:-:S05]  /*1b50*/  I2FP.F32.S32 R4, R8 ;  /* 0x0000000800047245 */ /* 0x000fca0000201400 */
        /* <DEDUP_REMOVED lines=16> */
[----:B------:R-:W-:-:S07]  /*1c60*/  FFMA.FTZ R29, R29, R4, R6 ;  /* 0x000000041d1d7223 */ /* 0x000fce0000010006 */
.L_x_1265:
[----:B------:R-:W-:Y:S05]  /*1c70*/  BSYNC.RECONVERGENT B1 ;  /* 0x0000000000017941 */ /* 0x000fea0003800200 */
.L_x_1261:
[----:B------:R1:W-:Y:S04]  /*1c80*/  STS [R21], R28 ;  /* 0x0000001c15007388 */ /* 0x0003e80000000800 */
[----:B------:R1:W-:Y:S04]  /*1c90*/  STS [R21+0x4], R30 ;  /* 0x0000041e15007388 */ /* 0x0003e80000000800 */
[----:B------:R1:W-:Y:S04]  /*1ca0*/  STS [R20], R29 ;  /* 0x0000001d14007388 */ /* 0x0003e80000000800 */
[----:B------:R1:W-:Y:S02]  /*1cb0*/  STS [R20+0x4], R31 ;  /* 0x0000041f14007388 */ /* 0x0003e40000000800 */
.L_x_1260:
[----:B------:R-:W-:Y:S05]  /*1cc0*/  BSYNC.RECONVERGENT B0 ;  /* 0x0000000000007941 */ /* 0x000fea0003800200 */
.L_x_1259:
        /* <DEDUP_REMOVED lines=8> */
[----:B------:R-:W-:-:S05]  /*1d50*/  @!P0 IMAD R3, R23, 0x4, R3 ;  /* 0x0000000417038824 */ /* 0x000fca00078e0203 */
[----:B0-----:R3:W2:Y:S02]  /*1d60*/  @!P0 LDS.128 R24, [R3] ;  /* 0x0000000003188984 */ /* 0x0016a40000000c00 */
.L_x_1267:
[----:B------:R-:W-:Y:S05]  /*1d70*/  BSYNC.RECONVERGENT B0 ;  /* 0x0000000000007941 */ /* 0x000fea0003800200 */
.L_x_1266:
[----:B------:R-:W-:Y:S06]  /*1d80*/  BAR.SYNC.DEFER_BLOCKING 0x0 ;  /* 0x0000000000007b1d */ /* 0x000fec0000010000 */
.L_x_1256:
[----:B------:R-:W-:Y:S05]  /*1d90*/  BSYNC.RECONVERGENT B6 ;  /* 0x0000000000067941 */ /* 0x000fea0003800200 */
.L_x_1253:
[----:B------:R-:W-:Y:S01]  /*1da0*/  ISETP.GT.U32.AND P0, PT, R22, 0x3f, PT ;  /* 0x0000003f1600780c */ /* 0x000fe20003f04070 */
[----:B------:R-:W-:Y:S01]  /*1db0*/  BSSY.RECONVERGENT B0, `(.L_x_1268) ;  /* 0x000001c000007945 */ /* 0x000fe20003800200 */
[----:B---3--:R-:W-:-:S11]  /*1dc0*/  IMAD.MOV.U32 R0, RZ, RZ, RZ ;  /* 0x000000ffff007224 */ /* 0x008fd600078e00ff */
[----:B------:R-:W-:Y:S05]  /*1dd0*/  @P0 BRA `(.L_x_1269) ;  /* 0x0000000000640947 */ /* 0x000fea0003800000 */
[----:B------:R-:W3:Y:S01]  /*1de0*/  LDC R0, c[0x0][0x40c] ;  /* 0x00010300ff007b82 */ /* 0x000ee20000000800 */
[----:B------:R-:W5:Y:S01]  /*1df0*/  S2R R7, SR_CgaCtaId ;  /* 0x0000000000077919 */ /* 0x000f620000008800 */
[----:B------:R-:W-:Y:S02]  /*1e00*/  R2UR UR4, R40 ;  /* 0x00000000280472ca */ /* 0x000fe400000e0000 */
[----:B------:R-:W-:Y:S02]  /*1e10*/  MOV R6, 0x400 ;  /* 0x0000040000067802 */ /* 0x000fe40000000f00 */
[----:B---3--:R-:W-:Y:S02]  /*1e20*/  ISETP.NE.AND P1, PT, R0, RZ, PT ;  /* 0x000000ff0000720c */ /* 0x008fe40003f25270 */
[----:B------:R-:W-:Y:S02]  /*1e30*/  IADD3 R0, PT, PT, R6, 0x40, RZ ;  /* 0x0000004006007810 */ /* 0x000fe40007ffe0ff */
[----:B------:R-:W-:-:S09]  /*1e40*/  ISETP.GT.U32.OR P0, PT, R22, 0x23, P1 ;  /* 0x000000231600780c */ /* 0x000fd20000f04470 */
[----:B------:R-:W-:-:S04]  /*1e50*/  @!P1 VIADD R6, R6, 0x440 ;  /* 0x0000044006069836 */ /* 0x000fc80000000000 */
[----:B------:R-:W3:Y:S08]  /*1e60*/  @!P0 LDC R9, c[0x0][0x3f4] ;  /* 0x0000fd00ff098b82 */ /* 0x000ef00000000800 */
[----:B-1----:R-:W1:Y:S01]  /*1e70*/  @!P0 LDC.64 R4, c[0x0][0x3b8] ;  /* 0x0000ee00ff048b82 */ /* 0x002e620000000a00 */
[----:B---3--:R-:W-:-:S04]  /*1e80*/  @!P0 IMAD R3, R22, R9, UR4 ;  /* 0x0000000416038e24 */ /* 0x008fc8000f8e0209 */
[----:B------:R-:W-:Y:S01]  /*1e90*/  @!P0 IMAD.SHL.U32 R8, R3, 0x4, RZ ;  /* 0x0000000403088824 */ /* 0x000fe200078e00ff */
[C---:B-----5:R-:W-:Y:S01]  /*1ea0*/  LEA R3, R7.reuse, R0, 0x18 ;  /* 0x0000000007037211 */ /* 0x060fe200078ec0ff */
[----:B--2-4-:R-:W-:Y:S01]  /*1eb0*/  FMUL.FTZ R0, R28, R24 ;  /* 0x000000181c007220 */ /* 0x014fe20000410000 */
[----:B------:R-:W-:Y:S01]  /*1ec0*/  @!P1 LEA R7, R7, R6, 0x18 ;  /* 0x0000000607079211 */ /* 0x000fe200078ec0ff */
[----:B------:R-:W-:Y:S02]  /*1ed0*/  @!P0 IMAD R9, R9, UR44, R8 ;  /* 0x0000002c09098c24 */ /* 0x000fe4000f8e0208 */
[C---:B------:R-:W-:Y:S02]  /*1ee0*/  IMAD R3, R22.reuse, 0x10, R3 ;  /* 0x0000001016037824 */ /* 0x040fe400078e0203 */
[----:B------:R-:W-:Y:S02]  /*1ef0*/  @!P1 IMAD R7, R22, 0x10, R7 ;  /* 0x0000001016079824 */ /* 0x000fe400078e0207 */
[----:B-1----:R-:W-:Y:S01]  /*1f00*/  @!P0 IMAD.WIDE R4, R9, 0x4, R4 ;  /* 0x0000000409048825 */ /* 0x002fe200078e0204 */
[----:B------:R3:W-:Y:S03]  /*1f10*/  STS.128 [R3], R28 ;  /* 0x0000001c03007388 */ /* 0x0007e60000000c00 */
[----:B------:R-:W-:Y:S01]  /*1f20*/  FFMA.FTZ R9, R29, R25, R0 ;  /* 0x000000191d097223 */ /* 0x000fe20000010000 */
[----:B------:R3:W-:Y:S03]  /*1f30*/  @!P1 STS.128 [R7], R16 ;  /* 0x0000001007009388 */ /* 0x0007e60000000c00 */
[----:B------:R-:W-:Y:S01]  /*1f40*/  FFMA.FTZ R0, R30, R26, R9 ;  /* 0x0000001a1e007223 */ /* 0x000fe20000010009 */
[----:B------:R3:W-:Y:S03]  /*1f50*/  @!P0 STG.E.128 desc[UR36][R4.64], R24 ;  /* 0x0000001804008986 */ /* 0x0007e6000c101d24 */
[----:B------:R-:W-:-:S07]  /*1f60*/  FFMA.FTZ R0, R31, R27, R0 ;  /* 0x0000001b1f007223 */ /* 0x000fce0000010000 */
.L_x_1269:
[----:B------:R-:W-:Y:S05]  /*1f70*/  BSYNC.RECONVERGENT B0 ;  /* 0x0000000000007941 */ /* 0x000fea0003800200 */
.L_x_1268:
[----:B---3--:R-:W1:Y:S01]  /*1f80*/  SHFL.BFLY PT, R3, R0, 0x10, 0x1f ;  /* 0x0e001f0000037f89 */ /* 0x008e6200000e0000 */
[----:B------:R-:W3:Y:S01]  /*1f90*/  S2UR UR76, SR_CgaCtaId ;  /* 0x00000000004c79c3 */ /* 0x000ee20000008800 */
[----:B------:R-:W-:Y:S01]  /*1fa0*/  UMOV UR4, 0x400 ;  /* 0x0000040000047882 */ /* 0x000fe20000000000 */
[----:B------:R-:W5:Y:S01]  /*1fb0*/  LDCU UR5, c[0x0][0x3f4] ;  /* 0x00007e80ff0577ac */ /* 0x000f620008000800 */
[----:B------:R-:W-:Y:S01]  /*1fc0*/  BSSY.RECONVERGENT B0, `(.L_x_1270) ;  /* 0x0000036000007945 */ /* 0x000fe20003800200 */
[----:B-1----:R-:W-:Y:S01]  /*1fd0*/  FADD.FTZ R4, R3, R0 ;  /* 0x0000000003047221 */ /* 0x002fe20000010000 */
[----:B------:R-:W-:Y:S01]  /*1fe0*/  SHF.R.U32.HI R0, RZ, 0x3, R22 ;  /* 0x00000003ff007819 */ /* 0x000fe20000011616 */
[----:B---3--:R-:W-:Y:S02]  /*1ff0*/  ULEA UR34, UR76, UR4, 0x18 ;  /* 0x000000044c227291 */ /* 0x008fe4000f8ec0ff */
[----:B------:R-:W-:Y:S01]  /*2000*/  UIADD3 UR4, UPT, UPT, UR4, 0x840, URZ ;  /* 0x0000084004047890 */ /* 0x000fe2000fffe0ff */
[----:B------:R-:W1:Y:S01]  /*2010*/  SHFL.BFLY PT, R3, R4, 0x8, 0x1f ;  /* 0x0d001f0004037f89 */ /* 0x000e6200000e0000 */
[----:B------:R-:W-:-:S02]  /*2020*/  LOP3.LUT R0, R0, 0x7c, RZ, 0xc0, !PT ;  /* 0x0000007c00007812 */ /* 0x000fc400078ec0ff */
[----:B------:R-:W-:Y:S01]  /*2030*/  ULEA UR76, UR76, UR4, 0x18 ;  /* 0x000000044c4c7291 */ /* 0x000fe2000f8ec0ff */
[----:B-1----:R-:W-:-:S05]  /*2040*/  FADD.FTZ R5, R4, R3 ;  /* 0x0000000304057221 */ /* 0x002fca0000010000 */
[----:B------:R-:W1:Y:S02]  /*2050*/  SHFL.BFLY PT, R6, R5, 0x4, 0x1f ;  /* 0x0c801f0005067f89 */ /* 0x000e6400000e0000 */
[----:B-1----:R-:W-:-:S05]  /*2060*/  FADD.FTZ R6, R5, R6 ;  /* 0x0000000605067221 */ /* 0x002fca0000010000 */
[----:B------:R-:W1:Y:S02]  /*2070*/  SHFL.BFLY PT, R3, R6, 0x2, 0x1f ;  /* 0x0c401f0006037f89 */ /* 0x000e6400000e0000 */
[----:B-1----:R-:W-:Y:S01]  /*2080*/  FADD.FTZ R7, R6, R3 ;  /* 0x0000000306077221 */ /* 0x002fe20000010000 */
[----:B------:R-:W-:-:S04]  /*2090*/  LOP3.LUT P0, R3, R22, 0x1f, RZ, 0xc0, !PT ;  /* 0x0000001f16037812 */ /* 0x000fc8000780c0ff */
[----:B------:R-:W1:Y:S01]  /*20a0*/  SHFL.BFLY PT, R8, R7, 0x1, 0x1f ;  /* 0x0c201f0007087f89 */ /* 0x000e6200000e0000 */
[C---:B------:R-:W-:Y:S02]  /*20b0*/  ISETP.GT.U32.AND P1, PT, R3.reuse, 0x1, PT ;  /* 0x000000010300780c */ /* 0x040fe40003f24070 */
[----:B------:R-:W-:Y:S01]  /*20c0*/  LEA R4, R3, UR34, 0x2 ;  /* 0x0000002203047c11 */ /* 0x000fe2000f8e10ff */
[----:B-----5:R-:W-:Y:S02]  /*20d0*/  IMAD.U32 R3, RZ, RZ, UR5 ;  /* 0x00000005ff037e24 */ /* 0x020fe4000f8e00ff */
[----:B-1----:R-:W-:-:S03]  /*20e0*/  FADD.FTZ R5, R7, R8 ;  /* 0x0000000807057221 */ /* 0x002fc60000010000 */
[----:B------:R-:W-:Y:S02]  /*20f0*/  IADD3 R7, PT, PT, RZ, -R3, RZ ;  /* 0x80000003ff077210 */ /* 0x000fe40007ffe0ff */
[----:B------:R1:W-:Y:S02]  /*2100*/  @!P0 STS [R0+UR34+0x8], R5 ;  /* 0x0000080500008988 */ /* 0x0003e40008000822 */
[----:B------:R-:W-:Y:S01]  /*2110*/  VIADDMNMX R7, R7, UR41, RZ, !PT ;  /* 0x0000002907077c46 */ /* 0x000fe2000f8001ff */
[----:B------:R-:W-:Y:S03]  /*2120*/  BAR.SYNC.DEFER_BLOCKING 0x0 ;  /* 0x0000000000007b1d */ /* 0x000fe60000010000 */
[----:B------:R-:W-:Y:S02]  /*2130*/  R2UR UR74, R7 ;  /* 0x00000000074a72ca */ /* 0x000fe400000e0000 */
[----:B------:R-:W-:Y:S01]  /*2140*/  ISETP.NE.AND P0, PT, R22, RZ, PT ;  /* 0x000000ff1600720c */ /* 0x000fe20003f05270 */
[----:B-1----:R-:W-:-:S05]  /*2150*/  IMAD.MOV.U32 R0, RZ, RZ, -0x800001 ;  /* 0xff7fffffff007424 */ /* 0x002fca00078e00ff */
[----:B------:R-:W-:Y:S05]  /*2160*/  STL [R1+0x6c], R0 ;  /* 0x00006c0001007387 */ /* 0x000fea0000100800 */
[----:B------:R-:W-:-:S04]  /*2170*/  UIADD3 UR4, UPT, UPT, UR41, -UR74, URZ ;  /* 0x8000004a29047290 */ /* 0x000fc8000fffe0ff */
[----:B------:R-:W-:Y:S01]  /*2180*/  ULEA UR6, UR4, UR76, 0x2 ;  /* 0x0000004c04067291 */ /* 0x000fe2000f8e10ff */
[----:B------:R-:W1:Y:S04]  /*2190*/  @!P1 LDS R5, [R4+0x8] ;  /* 0x0000080004059984 */ /* 0x000e680000000800 */
[----:B-1----:R-:W1:Y:S02]  /*21a0*/  SHFL.BFLY PT, R6, R5, 0x1, 0x1f ;  /* 0x0c201f0005067f89 */ /* 0x002e6400000e0000 */
[----:B-1----:R-:W-:-:S06]  /*21b0*/  FADD.FTZ R6, R6, R5 ;  /* 0x0000000506067221 */ /* 0x002fcc0000010000 */
[----:B------:R-:W1:Y:S01]  /*21c0*/  SHFL.IDX PT, R6, R6, RZ, 0x1f ;  /* 0x00001fff06067589 */ /* 0x000e6200000e0000 */
[----:B------:R-:W-:Y:S05]  /*21d0*/  @P0 BRA `(.L_x_1271) ;  /* 0x0000000000500947 */ /* 0x000fea0003800000 */
[----:B------:R-:W1:Y:S01]  /*21e0*/  LDCU UR4, c[0x0][0x410] ;  /* 0x00008200ff0477ac */ /* 0x000e620008000800 */
[----:B------:R-:W3:Y:S01]  /*21f0*/  LDCU.64 UR8, c[0x0][0x438] ;  /* 0x00008700ff0877ac */ /* 0x000ee20008000a00 */
[----:B-1----:R-:W-:Y:S01]  /*2200*/  FMUL.FTZ R0, R6, UR4 ;  /* 0x0000000406007c20 */ /* 0x002fe20008410000 */
[----:B---3--:R-:W-:-:S04]  /*2210*/  UISETP.NE.U32.AND UP0, UPT, UR8, URZ, UPT ;  /* 0x000000ff0800728c */ /* 0x008fc8000bf05070 */
[----:B------:R1:W-:Y:S01]  /*2220*/  STL [R1+0x6c], R0 ;  /* 0x00006c0001007387 */ /* 0x0003e20000100800 */
[----:B------:R-:W-:-:S09]  /*2230*/  UISETP.NE.AND.EX UP0, UPT, UR9, URZ, UPT, UP0 ;  /* 0x000000ff0900728c */ /* 0x000fd2000bf05300 */
[----:B-1----:R-:W-:Y:S05]  /*2240*/  BRA.U !UP0, `(.L_x_1272) ;  /* 0x00000001082c7547 */ /* 0x002fea000b800000 */
[----:B------:R-:W1:Y:S01]  /*2250*/  LDCU UR9, c[0x0][0x440] ;  /* 0x00008800ff0977ac */ /* 0x000e620008000800 */
[----:B------:R-:W3:Y:S01]  /*2260*/  LDCU.64 UR4, c[0x0][0x438] ;  /* 0x00008700ff0477ac */ /* 0x000ee20008000a00 */
[----:B------:R-:W-:-:S04]  /*2270*/  UIADD3 UR7, UPT, UPT, UR40, -UR38, URZ ;  /* 0x8000002628077290 */ /* 0x000fc8000fffe0ff */
[----:B-1----:R-:W-:-:S04]  /*2280*/  UIMAD UR8, UR43, UR9, UR7 ;  /* 0x000000092b0872a4 */ /* 0x002fc8000f8e0207 */
[----:B------:R-:W-:-:S04]  /*2290*/  UIMAD UR8, UR8, UR9, UR7 ;  /* 0x00000009080872a4 */ /* 0x000fc8000f8e0207 */
[----:B---3--:R-:W-:-:S06]  /*22a0*/  UIMAD.WIDE UR4, UR8, 0x4, UR4 ;  /* 0x00000004080478a5 */ /* 0x008fcc000f8e0204 */
[----:B------:R-:W-:Y:S02]  /*22b0*/  IMAD.U32 R4, RZ, RZ, UR4 ;  /* 0x00000004ff047e24 */ /* 0x000fe4000f8e00ff */
[----:B------:R-:W-:-:S05]  /*22c0*/  IMAD.U32 R5, RZ, RZ, UR5 ;  /* 0x00000005ff057e24 */ /* 0x000fca000f8e00ff */
[----:B------:R-:W3:Y:S02]  /*22d0*/  LDG.E R4, desc[UR36][R4.64] ;  /* 0x0000002404047981 */ /* 0x000ee4000c1e1900 */
[----:B---3--:R-:W-:-:S05]  /*22e0*/  FADD.FTZ R0, R0, R4 ;  /* 0x0000000400007221 */ /* 0x008fca0000010000 */
[----:B------:R1:W-:Y:S02]  /*22f0*/  STL [R1+0x6c], R0 ;  /* 0x00006c0001007387 */ /* 0x0003e40000100800 */
.L_x_1272:
[----:B-1----:R-:W3:Y:S04]  /*2300*/  LDL R0, [R1+0x6c] ;  /* 0x00006c0001007983 */ /* 0x002ee80000100800 */
[----:B---3--:R3:W-:Y:S02]  /*2310*/  STS [UR6+-0x4], R0 ;  /* 0xfffffc00ff007988 */ /* 0x0087e40008000806 */
.L_x_1271:
[----:B------:R-:W-:Y:S05]  /*2320*/  BSYNC.RECONVERGENT B0 ;  /* 0x0000000000007941 */ /* 0x000fea0003800200 */
.L_x_1270:
[----:B------:R-:W-:Y:S06]  /*2330*/  BAR.SYNC.DEFER_BLOCKING 0x0 ;  /* 0x0000000000007b1d */ /* 0x000fec0000010000 */
[----:B------:R-:W5:Y:S01]  /*2340*/  LDCU UR35, c[0x0][0x40c] ;  /* 0x00008180ff2377ac */ /* 0x000f620008000800 */
[----:B-1----:R-:W1:Y:S01]  /*2350*/  LDS.128 R4, [UR34+0x360] ;  /* 0x00036022ff047984 */ /* 0x002e620008000c00 */
[----:B-----5:R-:W-:-:S03]  /*2360*/  UISETP.NE.AND UP0, UPT, UR35, URZ, UPT ;  /* 0x000000ff2300728c */ /* 0x020fc6000bf05270 */
[----:B------:R-:W5:Y:S04]  /*2370*/  LDS.128 R12, [UR34+0x380] ;  /* 0x00038022ff0c7984 */ /* 0x000f680008000c00 */
[----:B------:R-:W-:Y:S04]  /*2380*/  LDS.128 R8, [UR34+0x370] ;  /* 0x00037022ff087984 */ /* 0x000fe80008000c00 */
[----:B------:R-:W3:Y:S04]  /*2390*/  LDS.128 R48, [UR34+0x350] ;  /* 0x00035022ff307984 */ /* 0x000ee80008000c00 */
[----:B------:R-:W3:Y:S04]  /*23a0*/  LDS.128 R16, [UR34+0x390] ;  /* 0x00039022ff107984 */ /* 0x000ee80008000c00 */
[----:B------:R-:W3:Y:S04]  /*23b0*/  LDS.128 R20, [UR34+0x3a0] ;  /* 0x0003a022ff147984 */ /* 0x000ee80008000c00 */
[----:B0-2---:R-:W0:Y:S04]  /*23c0*/  LDS.128 R24, [UR34+0x3b0] ;  /* 0x0003b022ff187984 */ /* 0x005e280008000c00 */
[----:B----4-:R-:W-:Y:S04]  /*23d0*/  LDS.128 R28, [UR34+0x3c0] ;  /* 0x0003c022ff1c7984 */ /* 0x010fe80008000c00 */
[----:B------:R-:W-:Y:S04]  /*23e0*/  LDS.128 R32, [UR34+0x3d0] ;  /* 0x0003d022ff207984 */ /* 0x000fe80008000c00 */
[----:B------:R-:W-:Y:S01]  /*23f0*/  LDS.128 R36, [UR34+0x3e0] ;  /* 0x0003e022ff247984 */ /* 0x000fe20008000c00 */
[----:B-1----:R-:W-:-:S03]  /*2400*/  R2UR UR67, R7 ;  /* 0x00000000074372ca */ /* 0x002fc600000e0000 */
[----:B------:R-:W-:Y:S01]  /*2410*/  LDS.128 R40, [UR34+0x3f0] ;  /* 0x0003f022ff287984 */ /* 0x000fe20008000c00 */
[----:B------:R-:W-:Y:S02]  /*2420*/  R2UR UR68, R6 ;  /* 0x00000000064472ca */ /* 0x000fe400000e0000 */
[----:B------:R-:W-:Y:S01]  /*2430*/  R2UR UR69, R5 ;  /* 0x00000000054572ca */ /* 0x000fe200000e0000 */
[----:B------:R-:W-:Y:S01]  /*2440*/  LDS.128 R44, [UR34+0x430] ;  /* 0x00043022ff2c7984 */ /* 0x000fe20008000c00 */
[----:B------:R-:W-:Y:S02]  /*2450*/  R2UR UR70, R4 ;  /* 0x00000000044672ca */ /* 0x000fe400000e0000 */
[----:B-----5:R-:W-:Y:S01]  /*2460*/  R2UR UR59, R15 ;  /* 0x000000000f3b72ca */ /* 0x020fe200000e0000 */
[----:B------:R-:W1:Y:S01]  /*2470*/  LDS.128 R4, [UR34+0x400] ;  /* 0x00040022ff047984 */ /* 0x000e620008000c00 */
[----:B------:R-:W-:Y:S02]  /*2480*/  R2UR UR60, R14 ;  /* 0x000000000e3c72ca */ /* 0x000fe400000e0000 */
[----:B------:R-:W-:Y:S01]  /*2490*/  R2UR UR61, R13 ;  /* 0x000000000d3d72ca */ /* 0x000fe200000e0000 */
[----:B---3--:R-:W-:Y:S01]  /*24a0*/  STL [R1+0x790], R48 ;  /* 0x0007903001007387 */ /* 0x008fe20000100800 */
[----:B------:R-:W-:-:S02]  /*24b0*/  R2UR UR62, R12 ;  /* 0x000000000c3e72ca */ /* 0x000fc400000e0000 */
[----:B------:R-:W-:Y:S01]  /*24c0*/  R2UR UR63, R11 ;  /* 0x000000000b3f72ca */ /* 0x000fe200000e0000 */
[----:B------:R-:W2:Y:S01]  /*24d0*/  LDS.128 R12, [UR34+0x420] ;  /* 0x00042022ff0c7984 */ /* 0x000ea20008000c00 */
[----:B------:R-:W-:Y:S02]  /*24e0*/  R2UR UR64, R10 ;  /* 0x000000000a4072ca */ /* 0x000fe400000e0000 */
[----:B------:R-:W-:Y:S02]  /*24f0*/  R2UR UR65, R9 ;  /* 0x00000000094172ca */ /* 0x000fe400000e0000 */
[----:B------:R-:W-:Y:S02]  /*2500*/  R2UR UR66, R8 ;  /* 0x00000000084272ca */ /* 0x000fe400000e0000 */
[----:B------:R-:W3:Y:S01]  /*2510*/  LDS.128 R8, [UR34+0x410] ;  /* 0x00041022ff087984 */ /* 0x000ee20008000c00 */
[----:B------:R-:W-:Y:S01]  /*2520*/  R2UR UR57, R17 ;  /* 0x00000000113972ca */ /* 0x000fe200000e0000 */
[----:B------:R-:W-:Y:S01]  /*2530*/  IMAD.MOV.U32 R17, RZ, RZ, R51 ;  /* 0x000000ffff117224 */ /* 0x000fe200078e0033 */
[----:B------:R-:W-:Y:S01]  /*2540*/  R2UR UR58, R16 ;  /* 0x00000000103a72ca */ /* 0x000fe200000e0000 */
[----:B------:R-:W-:Y:S01]  /*2550*/  IMAD.MOV.U32 R16, RZ, RZ, R50 ;  /* 0x000000ffff107224 */ /* 0x000fe200078e0032 */
[----:B------:R-:W-:-:S02]  /*2560*/  MOV R0, R49 ;  /* 0x0000003100007202 */ /* 0x000fc40000000f00 */
[----:B------:R-:W-:Y:S02]  /*2570*/  R2UR UR55, R19 ;  /* 0x00000000133772ca */ /* 0x000fe400000e0000 */
[----:B------:R-:W-:Y:S02]  /*2580*/  R2UR UR56, R18 ;  /* 0x00000000123872ca */ /* 0x000fe400000e0000 */
[----:B------:R-:W-:Y:S02]  /*2590*/  R2UR UR51, R23 ;  /* 0x00000000173372ca */ /* 0x000fe400000e0000 */
[----:B------:R-:W-:Y:S02]  /*25a0*/  R2UR UR52, R22 ;  /* 0x00000000163472ca */ /* 0x000fe400000e0000 */
[----:B------:R-:W-:Y:S02]  /*25b0*/  R2UR UR53, R21 ;  /* 0x00000000153572ca */ /* 0x000fe400000e0000 */
[----:B------:R-:W-:-:S02]  /*25c0*/  R2UR UR54, R20 ;  /* 0x00000000143672ca */ /* 0x000fc400000e0000 */
[----:B0-----:R-:W-:Y:S02]  /*25d0*/  R2UR UR47, R27 ;  /* 0x000000001b2f72ca */ /* 0x001fe400000e0000 */
[----:B------:R-:W-:Y:S02]  /*25e0*/  R2UR UR48, R26 ;  /* 0x000000001a3072ca */ /* 0x000fe400000e0000 */
[----:B------:R-:W-:Y:S02]  /*25f0*/  R2UR UR49, R25 ;  /* 0x00000000193172ca */ /* 0x000fe400000e0000 */
[----:B-1----:R-:W-:Y:S02]  /*2600*/  R2UR UR18, R7 ;  /* 0x00000000071272ca */ /* 0x002fe400000e0000 */
[----:B------:R-:W-:Y:S02]  /*2610*/  R2UR UR19, R6 ;  /* 0x00000000061372ca */ /* 0x000fe400000e0000 */
[----:B------:R-:W-:-:S02]  /*2620*/  R2UR UR20, R5 ;  /* 0x00000000051472ca */ /* 0x000fc400000e0000 */
[----:B------:R-:W-:Y:S02]  /*2630*/  R2UR UR21, R4 ;  /* 0x00000000041572ca */ /* 0x000fe400000e0000 */
[----:B------:R-:W0:Y:S01]  /*2640*/  LDS.128 R4, [UR34+0x40] ;  /* 0x00004022ff047984 */ /* 0x000e220008000c00 */
[----:B--2---:R-:W-:Y:S02]  /*2650*/  R2UR UR26, R15 ;  /* 0x000000000f1a72ca */ /* 0x004fe400000e0000 */
[----:B------:R-:W-:Y:S02]  /*2660*/  R2UR UR27, R14 ;  /* 0x000000000e1b72ca */ /* 0x000fe400000e0000 */
[----:B------:R-:W-:Y:S02]  /*2670*/  R2UR UR28, R13 ;  /* 0x000000000d1c72ca */ /* 0x000fe400000e0000 */
[----:B------:R-:W-:Y:S02]  /*2680*/  R2UR UR29, R12 ;  /* 0x000000000c1d72ca */ /* 0x000fe400000e0000 */
[----:B------:R-:W1:Y:S01]  /*2690*/  LDS.128 R12, [UR34+0x50] ;  /* 0x00005022ff0c7984 */ /* 0x000e620008000c00 */
[----:B---3--:R-:W-:-:S02]  /*26a0*/  R2UR UR22, R11 ;  /* 0x000000000b1672ca */ /* 0x008fc400000e0000 */
[----:B------:R-:W-:Y:S02]  /*26b0*/  R2UR UR23, R10 ;  /* 0x000000000a1772ca */ /* 0x000fe400000e0000 */
[----:B------:R-:W-:Y:S02]  /*26c0*/  R2UR UR24, R9 ;  /* 0x00000000091872ca */ /* 0x000fe400000e0000 */
[----:B------:R-:W-:Y:S02]  /*26d0*/  R2UR UR25, R8 ;  /* 0x00000000081972ca */ /* 0x000fe400000e0000 */
[----:B------:R-:W2:Y:S01]  /*26e0*/  LDS.128 R8, [UR34+0x60] ;  /* 0x00006022ff087984 */ /* 0x000ea20008000c00 */
[----:B------:R-:W-:Y:S02]  /*26f0*/  R2UR UR50, R24 ;  /* 0x00000000183272ca */ /* 0x000fe400000e0000 */
[----:B------:R-:W-:Y:S02]  /*2700*/  R2UR UR4, R31 ;  /* 0x000000001f0472ca */ /* 0x000fe400000e0000 */
[----:B------:R-:W-:-:S02]  /*2710*/  R2UR UR5, R30 ;  /* 0x000000001e0572ca */ /* 0x000fc400000e0000 */
[----:B------:R-:W-:Y:S02]  /*2720*/  R2UR UR45, R29 ;  /* 0x000000001d2d72ca */ /* 0x000fe400000e0000 */
[----:B------:R-:W-:Y:S02]  /*2730*/  R2UR UR46, R28 ;  /* 0x000000001c2e72ca */ /* 0x000fe400000e0000 */
[----:B------:R-:W-:Y:S02]  /*2740*/  R2UR UR6, R35 ;  /* 0x00000000230672ca */ /* 0x000fe400000e0000 */
[----:B------:R-:W-:Y:S02]  /*2750*/  R2UR UR7, R34 ;  /* 0x00000000220772ca */ /* 0x000fe400000e0000 */
[----:B------:R-:W-:Y:S02]  /*2760*/  R2UR UR8, R33 ;  /* 0x00000000210872ca */ /* 0x000fe400000e0000 */
[----:B------:R-:W-:-:S02]  /*2770*/  R2UR UR9, R32 ;  /* 0x00000000200972ca */ /* 0x000fc400000e0000 */
[----:B------:R-:W-:Y:S02]  /*2780*/  R2UR UR10, R39 ;  /* 0x00000000270a72ca */ /* 0x000fe400000e0000 */
[----:B------:R-:W-:Y:S01]  /*2790*/  R2UR UR11, R38 ;  /* 0x00000000260b72ca */ /* 0x000fe200000e0000 */
[----:B0-----:R-:W-:Y:S01]  /*27a0*/  STL.64 [R1+0x770], R4 ;  /* 0x0007700401007387 */ /* 0x001fe20000100a00 */
[----:B------:R-:W-:Y:S02]  /*27b0*/  R2UR UR12, R37 ;  /* 0x00000000250c72ca */ /* 0x000fe400000e0000 */
[----:B------:R-:W-:Y:S01]  /*27c0*/  R2UR UR13, R36 ;  /* 0x00000000240d72ca */ /* 0x000fe200000e0000 */
[----:B------:R-:W-:Y:S01]  /*27d0*/  STL.64 [R1+0x778], R6 ;  /* 0x0007780601007387 */ /* 0x000fe20000100a00 */
[----:B------:R-:W-:Y:S02]  /*27e0*/  R2UR UR14, R43 ;  /* 0x000000002b0e72ca */ /* 0x000fe400000e0000 */
[----:B------:R-:W-:Y:S01]  /*27f0*/  R2UR UR15, R42 ;  /* 0x000000002a0f72ca */ /* 0x000fe200000e0000 */
[----:B------:R-:W0:Y:S01]  /*2800*/  LDS.128 R4, [UR34+0x70] ;  /* 0x00007022ff047984 */ /* 0x000e220008000c00 */
[----:B------:R-:W-:-:S02]  /*2810*/  R2UR UR16, R41 ;  /* 0x00000000291072ca */ /* 0x000fc400000e0000 */
[----:B------:R-:W-:Y:S01]  /*2820*/  R2UR UR17, R40 ;  /* 0x00000000281172ca */ /* 0x000fe200000e0000 */
[----:B-1----:R-:W-:Y:S01]  /*2830*/  STL.64 [R1+0x760], R12 ;  /* 0x0007600c01007387 */ /* 0x002fe20000100a00 */
[----:B------:R-:W-:Y:S02]  /*2840*/  R2UR UR30, R47 ;  /* 0x000000002f1e72ca */ /* 0x000fe400000e0000 */
[----:B------:R-:W-:Y:S01]  /*2850*/  R2UR UR31, R46 ;  /* 0x000000002e1f72ca */ /* 0x000fe200000e0000 */
[----:B------:R-:W-:Y:S01]  /*2860*/  STL.64 [R1+0x768], R14 ;  /* 0x0007680e01007387 */ /* 0x000fe20000100a00 */
[----:B------:R-:W-:Y:S02]  /*2870*/  R2UR UR32, R45 ;  /* 0x000000002d2072ca */ /* 0x000fe400000e0000 */
[----:B------:R-:W-:Y:S01]  /*2880*/  R2UR UR33, R44 ;  /* 0x000000002c2172ca */ /* 0x000fe200000e0000 */
[----:B------:R-:W1:Y:S01]  /*2890*/  LDS.128 R12, [UR34+0x80] ;  /* 0x00008022ff0c7984 */ /* 0x000e620008000c00 */
[----:B------:R-:W-:-:S02]  /*28a0*/  R2UR UR71, R17 ;  /* 0x00000000114772ca */ /* 0x000fc400000e0000 */
[----:B------:R-:W-:Y:S01]  /*28b0*/  R2UR UR72, R16 ;  /* 0x00000000104872ca */ /* 0x000fe200000e0000 */
[----:B--2---:R-:W-:Y:S01]  /*28c0*/  STL.64 [R1+0x750], R8 ;  /* 0x0007500801007387 */ /* 0x004fe20000100a00 */
[----:B------:R-:W-:-:S03]  /*28d0*/  R2UR UR73, R0 ;  /* 0x00000000004972ca */ /* 0x000fc600000e0000 */
[----:B------:R-:W-:Y:S04]  /*28e0*/  STL.64 [R1+0x758], R10 ;  /* 0x0007580a01007387 */ /* 0x000fe80000100a00 */
[----:B------:R-:W2:Y:S04]  /*28f0*/  LDS.128 R8, [UR34+0x90] ;  /* 0x00009022ff087984 */ /* 0x000ea80008000c00 */
[----:B0-----:R-:W-:Y:S04]  /*2900*/  STL.64 [R1+0x740], R4 ;  /* 0x0007400401007387 */ /* 0x001fe80000100a00 */
[----:B------:R-:W-:Y:S04]  /*2910*/  STL.64 [R1+0x748], R6 ;  /* 0x0007480601007387 */ /* 0x000fe80000100a00 */
[----:B------:R-:W0:Y:S04]  /*2920*/  LDS.128 R4, [UR34+0xa0] ;  /* 0x0000a022ff047984 */ /* 0x000e280008000c00 */
[----:B-1----:R-:W-:Y:S04]  /*2930*/  STL.64 [R1+0x730], R12 ;  /* 0x0007300c01007387 */ /* 0x002fe80000100a00 */
[----:B------:R-:W-:Y:S04]  /*2940*/  STL.64 [R1+0x738], R14 ;  /* 0x0007380e01007387 */ /* 0x000fe80000100a00 */
[----:B------:R-:W1:Y:S04]  /*2950*/  LDS.128 R12, [UR34+0xb0] ;  /* 0x0000b022ff0c7984 */ /* 0x000e680008000c00 */
[----:B--2---:R-:W-:Y:S04]  /*2960*/  STL.64 [R1+0x720], R8 ;  /* 0x0007200801007387 */ /* 0x004fe80000100a00 */
        /* <DEDUP_REMOVED lines=118> */
[----:B------:R-:W-:Y:S04]  /*30d0*/  LDS.128 R8, [UR34+0x330] ;  /* 0x00033022ff087984 */ /* 0x000fe80008000c00 */
[----:B0-----:R-:W-:Y:S04]  /*30e0*/  STL.64 [R1+0x4a0], R4 ;  /* 0x0004a00401007387 */ /* 0x001fe80000100a00 */
[----:B------:R-:W-:Y:S04]  /*30f0*/  STL.64 [R1+0x4a8], R6 ;  /* 0x0004a80601007387 */ /* 0x000fe80000100a00 */
[----:B------:R-:W0:Y:S04]  /*3100*/  LDS.128 R4, [UR34+0x340] ;  /* 0x00034022ff047984 */ /* 0x000e280008000c00 */
[----:B-1----:R1:W-:Y:S04]  /*3110*/  STL.64 [R1+0x490], R12 ;  /* 0x0004900c01007387 */ /* 0x0023e80000100a00 */
[----:B------:R1:W-:Y:S04]  /*3120*/  STL.64 [R1+0x498], R14 ;  /* 0x0004980e01007387 */ /* 0x0003e80000100a00 */
[----:B0-----:R1:W-:Y:S04]  /*3130*/  STL.64 [R1+0x470], R4 ;  /* 0x0004700401007387 */ /* 0x0013e80000100a00 */
[----:B------:R1:W-:Y:S04]  /*3140*/  STL.64 [R1+0x480], R8 ;  /* 0x0004800801007387 */ /* 0x0003e80000100a00 */
[----:B------:R1:W-:Y:S04]  /*3150*/  STL.64 [R1+0x488], R10 ;  /* 0x0004880a01007387 */ /* 0x0003e80000100a00 */
[----:B------:R1:W-:Y:S01]  /*3160*/  STL.64 [R1+0x478], R6 ;  /* 0x0004780601007387 */ /* 0x0003e20000100a00 */
[----:B------:R-:W-:Y:S05]  /*3170*/  BRA.U UP0, `(.L_x_1273) ;  /* 0x0000000d00007547 */ /* 0x000fea000b800000 */
[----:B-1----:R-:W0:Y:S04]  /*3180*/  LDS.128 R4, [UR34+0x440] ;  /* 0x00044022ff047984 */ /* 0x002e280008000c00 */
[----:B------:R-:W1:Y:S04]  /*3190*/  LDS.128 R12, [UR34+0x450] ;  /* 0x00045022ff0c7984 */ /* 0x000e680008000c00 */
        /* <DEDUP_REMOVED lines=189> */
[----:B------:R2:W-:Y:S02]  /*3d70*/  STL.64 [R1+0x78], R6 ;  /* 0x0000780601007387 */ /* 0x0005e40000100a00 */
.L_x_1273:
[----:B-12---:R-:W0:Y:S01]  /*3d80*/  S2R R6, SR_TID.X ;  /* 0x0000000000067919 */ /* 0x006e220000002100 */
[----:B------:R-:W-:Y:S01]  /*3d90*/  UIADD3 UR35, UPT, UPT, UR40, 0x1f, -UR74 ;  /* 0x0000001f28237890 */ /* 0x000fe2000fffe84a */
[----:B------:R-:W1:Y:S01]  /*3da0*/  S2UR UR77, SR_CTAID.X ;  /* 0x00000000004d79c3 */ /* 0x000e620000002500 */
[----:B------:R-:W1:Y:S01]  /*3db0*/  LDCU UR34, c[0x0][0x3f0] ;  /* 0x00007e00ff2277ac */ /* 0x000e620008000800 */
[----:B------:R-:W-:Y:S01]  /*3dc0*/  BSSY.RECONVERGENT B1, `(.L_x_1274) ;  /* 0x00024a5000017945 */ /* 0x000fe20003800200 */
[----:B------:R-:W-:-:S04]  /*3dd0*/  USHF.R.S32.HI UR43, URZ, 0x1f, UR35 ;  /* 0x0000001fff2b7899 */ /* 0x000fc80008011423 */
[----:B------:R-:W-:-:S04]  /*3de0*/  ULEA.HI UR43, UR43, UR35, URZ, 0x5 ;  /* 0x000000232b2b7291 */ /* 0x000fc8000f8f28ff */
[----:B------:R-:W-:Y:S02]  /*3df0*/  ULOP3.LUT UR75, UR43, 0xffffffe0, URZ, 0xc0, !UPT ;  /* 0xffffffe02b4b7892 */ /* 0x000fe4000f8ec0ff */
[----:B-1----:R-:W-:-:S04]  /*3e00*/  UIMAD UR34, UR42, UR34, UR77 ;  /* 0x000000222a2272a4 */ /* 0x002fc8000f8e024d */
[----:B------:R-:W-:Y:S01]  /*3e10*/  UIMAD UR44, UR34, 0x90, URZ ;  /* 0x00000090222c78a4 */ /* 0x000fe2000f8e02ff */
[----:B0-----:R-:W-:-:S13]  /*3e20*/  ISETP.GE.AND P0, PT, R6, UR75, PT ;  /* 0x0000004b06007c0c */ /* 0x001fda000bf06270 */
[----:B------:R-:W-:Y:S05]  /*3e30*/  @P0 BRA `(.L_x_1275) ;  /* 0x0000024800740947 */ /* 0x000fea0003800000 */
[----:B------:R-:W-:Y:S01]  /*3e40*/  IABS R0, R3 ;  /* 0x0000000300007213 */ /* 0x000fe20000000000 */
[----:B------:R-:W0:Y:S01]  /*3e50*/  S2UR UR42, SR_CTAID.Y ;  /* 0x00000000002a79c3 */ /* 0x000e220000002600 */
[----:B------:R-:W1:Y:S01]  /*3e60*/  LDCU.64 UR34, c[0x0][0x420] ;  /* 0x00008400ff2277ac */ /* 0x000e620008000a00 */
[----:B------:R-:W-:Y:S02]  /*3e70*/  IMAD.MOV.U32 R4, RZ, RZ, RZ ;  /* 0x000000ffff047224 */ /* 0x000fe400078e00ff */
[----:B------:R-:W-:-:S04]  /*3e80*/  IMAD.MOV.U32 R7, RZ, RZ, R0 ;  /* 0x000000ffff077224 */ /* 0x000fc800078e0000 */
[----:B------:R-:W2:Y:S01]  /*3e90*/  I2F.RP R0, R7 ;  /* 0x0000000700007306 */ /* 0x000ea20000209400 */
[----:B------:R3:W-:Y:S01]  /*3ea0*/  STL [R1+0x780], R7 ;  /* 0x0007800701007387 */ /* 0x0007e20000100800 */
[----:B-1----:R-:W-:-:S06]  /*3eb0*/  ISETP.NE.U32.AND P1, PT, RZ, UR34, PT ;  /* 0x00000022ff007c0c */ /* 0x002fcc000bf25070 */
[----:B--2---:R-:W1:Y:S01]  /*3ec0*/  MUFU.RCP R0, R0 ;  /* 0x0000000000007308 */ /* 0x004e620000001000 */
[----:B0-----:R-:W-:Y:S01]  /*3ed0*/  IMAD R3, R3, UR42, RZ ;  /* 0x0000002a03037c24 */ /* 0x001fe2000f8e02ff */
[----:B------:R-:W0:Y:S01]  /*3ee0*/  LDCU UR42, c[0x0][0x440] ;  /* 0x00008800ff2a77ac */ /* 0x000e220008000800 */
[----:B------:R-:W-:Y:S01]  /*3ef0*/  ISETP.NE.AND.EX P1, PT, RZ, UR35, PT, P1 ;  /* 0x00000023ff007c0c */ /* 0x000fe2000bf25310 */
[----:B-1----:R-:W-:-:S04]  /*3f00*/  VIADD R0, R0, 0xffffffe ;  /* 0x0ffffffe00007836 */ /* 0x002fc80000000000 */
[----:B------:R-:W1:Y:S02]  /*3f10*/  F2I.FTZ.U32.TRUNC.NTZ R5, R0 ;  /* 0x0000000000057305 */ /* 0x000e64000021f000 */
[----:B-1----:R-:W-:-:S04]  /*3f20*/  IMAD.MOV R0, RZ, RZ, -R5 ;  /* 0x000000ffff007224 */ /* 0x002fc800078e0a05 */
[----:B------:R-:W-:Y:S01]  /*3f30*/  IMAD R0, R0, R7, RZ ;  /* 0x0000000700007224 */ /* 0x000fe200078e02ff */
[----:B---3--:R-:W-:-:S03]  /*3f40*/  LEA R7, R6, UR76, 0x2 ;  /* 0x0000004c06077c11 */ /* 0x008fc6000f8e10ff */
[----:B------:R-:W-:Y:S02]  /*3f50*/  IMAD.HI.U32 R0, R5, R0, R4 ;  /* 0x0000000005007227 */ /* 0x000fe400078e0004 */
[----:B------:R-:W1:Y:S03]  /*3f60*/  LDC R5, c[0x0][0x430] ;  /* 0x00010c00ff057b82 */ /* 0x000e660000000800 */
[----:B------:R2:W-:Y:S02]  /*3f70*/  STL [R1+0x788], R0 ;  /* 0x0007880001007387 */ /* 0x0005e40000100800 */
[----:B--2---:R-:W-:-:S05]  /*3f80*/  VIADD R0, R6, UR74 ;  /* 0x0000004a06007c36 */ /* 0x004fca0008000000 */
[----:B------:R-:W-:Y:S01]  /*3f90*/  IADD3 R4, P0, P2, R3, UR34, R0 ;  /* 0x0000002203047c10 */ /* 0x000fe2000fa1e000 */
[----:B------:R-:W1:Y:S01]  /*3fa0*/  LDCU UR34, c[0x0][0x408] ;  /* 0x00008100ff2277ac */ /* 0x000e620008000800 */
[----:B------:R-:W-:-:S03]  /*3fb0*/  SHF.R.S32.HI R3, RZ, 0x1f, R3 ;  /* 0x0000001fff037819 */ /* 0x000fc60000011403 */
[----:B------:R2:W-:Y:S01]  /*3fc0*/  STL [R1+0x60], R4 ;  /* 0x0000600401007387 */ /* 0x0005e20000100800 */
[----:B------:R-:W-:Y:S01]  /*3fd0*/  IADD3.X R3, PT, PT, R3, UR35, RZ, P0, P2 ;  /* 0x0000002303037c10 */ /* 0x000fe200087e44ff */
[----:B0-----:R-:W-:-:S04]  /*3fe0*/  UIMAD UR35, UR77, UR42, UR40 ;  /* 0x0000002a4d2372a4 */ /* 0x001fc8000f8e0228 */
[----:B------:R0:W-:Y:S01]  /*3ff0*/  STL [R1+0x3c], R3 ;  /* 0x00003c0301007387 */ /* 0x0001e20000100800 */
[----:B--2---:R-:W-:-:S03]  /*4000*/  MOV R4, UR42 ;  /* 0x0000002a00047c02 */ /* 0x004fc60008000f00 */
[----:B------:R2:W-:Y:S02]  /*4010*/  STL [R1+0x68], R7 ;  /* 0x0000680701007387 */ /* 0x0005e40000100800 */
[----:B------:R-:W-:Y:S02]  /*4020*/  IMAD R6, R4, UR35, R0 ;  /* 0x0000002304067c24 */ /* 0x000fe4000f8e0200 */
[----:B0-----:R-:W-:Y:S02]  /*4030*/  IMAD.U32 R3, RZ, RZ, UR75 ;  /* 0x0000004bff037e24 */ /* 0x001fe4000f8e00ff */
[----:B------:R-:W-:Y:S01]  /*4040*/  VIADD R4, R0, 0x1 ;  /* 0x0000000100047836 */ /* 0x000fe20000000000 */
[----:B------:R2:W-:Y:S01]  /*4050*/  STL [R1+0x64], R6 ;  /* 0x0000640601007387 */ /* 0x0005e20000100800 */
[----:B------:R-:W-:Y:S02]  /*4060*/  VIADD R3, R3, UR74 ;  /* 0x0000004a03037c36 */ /* 0x000fe40008000000 */
[----:B-1----:R-:W-:Y:S01]  /*4070*/  VIADD R0, R5, UR34 ;  /* 0x0000002205007c36 */ /* 0x002fe20008000000 */
[----:B------:R2:W-:Y:S04]  /*4080*/  STL [R1+0x38], R4 ;  /* 0x0000380401007387 */ /* 0x0005e80000100800 */
[----:B------:R2:W-:Y:S02]  /*4090*/  STL [R1+0x784], R3 ;  /* 0x0007840301007387 */ /* 0x0005e40000100800 */
.L_x_1661:
[----:B0-----:R-:W3:Y:S01]  /*40a0*/  LDL R248, [R1+0x3c] ;  /* 0x00003c0001f87983 */ /* 0x001ee20000100800 */
[----:B------:R-:W0:Y:S03]  /*40b0*/  LDCU UR34, c[0x0][0x3f4] ;  /* 0x00007e80ff2277ac */ /* 0x000e260008000800 */
[----:B------:R-:W4:Y:S04]  /*40c0*/  LDL R0, [R1+0x60] ;  /* 0x0000600001007983 */ /* 0x000f280000100800 */
[----:B--2---:R-:W2:Y:S04]  /*40d0*/  LDL R3, [R1+0x38] ;  /* 0x0000380001037983 */ /* 0x004ea80000100800 */
[----:B-----5:R-:W5:Y:S01]  /*40e0*/  LDL R252, [R1+0x780] ;  /* 0x0007800001fc7983 */ /* 0x020f620000100800 */
[----:B---3--:R-:W-:Y:S01]  /*40f0*/  @P1 IMAD.MOV.U32 R249, RZ, RZ, R248 ;  /* 0x000000fffff91224 */ /* 0x008fe200078e00f8 */
[----:B----4-:R-:W-:-:S05]  /*4100*/  @P1 MOV R248, R0 ;  /* 0x0000000000f81202 */ /* 0x010fca0000000f00 */
[----:B------:R1:W3:Y:S04]  /*4110*/  @P1 LDG.E.U8 R0, desc[UR36][R248.64] ;  /* 0x00000024f8001981 */ /* 0x0002e8000c1e1100 */
[----:B------:R-:W4:Y:S01]  /*4120*/  LDL R249, [R1+0x788] ;  /* 0x0007880001f97983 */ /* 0x000f220000100800 */
[----:B--2---:R-:W-:Y:S01]  /*4130*/  VIADD R251, R3, 0xffffffff ;  /* 0xffffffff03fb7836 */ /* 0x004fe20000000000 */
[----:B------:R-:W-:Y:S04]  /*4140*/  BSSY.RECONVERGENT B0, `(.L_x_1276) ;  /* 0x0002222000007945 */ /* 0x000fe80003800200 */
[----:B------:R-:W-:Y:S01]  /*4150*/  IABS R3, R251 ;  /* 0x000000fb00037213 */ /* 0x000fe20000000000 */
[----:B------:R2:W-:Y:S01]  /*4160*/  STL [R1+0x34], R251 ;  /* 0x000034fb01007387 */ /* 0x0005e20000100800 */
[----:B------:R-:W-:-:S03]  /*4170*/  ISETP.GE.AND P2, PT, R251, RZ, PT ;  /* 0x000000fffb00720c */ /* 0x000fc60003f46270 */
[----:B-1----:R-:W-:Y:S02]  /*4180*/  IMAD.MOV.U32 R248, RZ, RZ, R3 ;  /* 0x000000fffff87224 */ /* 0x002fe400078e0003 */
[----:B0-----:R-:W-:Y:S01]  /*4190*/  IMAD.U32 R3, RZ, RZ, UR34 ;  /* 0x00000022ff037e24 */ /* 0x001fe2000f8e00ff */
[----:B------:R-:W0:Y:S04]  /*41a0*/  LDCU UR34, c[0x0][0x40c] ;  /* 0x00008180ff2277ac */ /* 0x000e280008000800 */
[----:B------:R-:W-:Y:S01]  /*41b0*/  IABS R250, R3 ;  /* 0x0000000300fa7213 */ /* 0x000fe20000000000 */
[----:B0-----:R-:W-:Y:S01]  /*41c0*/  UISETP.NE.AND UP0, UPT, UR34, URZ, UPT ;  /* 0x000000ff2200728c */ /* 0x001fe2000bf05270 */
[----:B---3--:R-:W-:Y:S01]  /*41d0*/  ISETP.NE.AND P6, PT, R0, RZ, P1 ;  /* 0x000000ff0000720c */ /* 0x008fe20000fc5270 */
[----:B----4-:R-:W-:-:S04]  /*41e0*/  IMAD.HI.U32 R249, R249, R248, RZ ;  /* 0x000000f8f9f97227 */ /* 0x010fc800078e00ff */
[----:B------:R-:W-:-:S04]  /*41f0*/  IMAD.MOV R249, RZ, RZ, -R249 ;  /* 0x000000fffff97224 */ /* 0x000fc800078e0af9 */
[----:B------:R-:W-:-:S05]  /*4200*/  IMAD R248, R250, R249, R248 ;  /* 0x000000f9faf87224 */ /* 0x000fca00078e02f8 */
[----:B-----5:R-:W-:-:S13]  /*4210*/  ISETP.GT.U32.AND P0, PT, R252, R248, PT ;  /* 0x000000f8fc00720c */ /* 0x020fda0003f04070 */
[----:B------:R-:W-:-:S05]  /*4220*/  @!P0 IMAD.IADD R248, R248, 0x1, -R250 ;  /* 0x00000001f8f88824 */ /* 0x000fca00078e0afa */
[----:B------:R-:W-:-:S13]  /*4230*/  ISETP.GT.U32.AND P0, PT, R252, R248, PT ;  /* 0x000000f8fc00720c */ /* 0x000fda0003f04070 */
[----:B------:R-:W-:Y:S02]  /*4240*/  @!P0 IADD3 R248, PT, PT, R248, -R250, RZ ;  /* 0x800000faf8f88210 */ /* 0x000fe40007ffe0ff */
[----:B------:R-:W-:-:S03]  /*4250*/  ISETP.NE.AND P0, PT, R3, RZ, PT ;  /* 0x000000ff0300720c */ /* 0x000fc60003f05270 */
[----:B------:R-:W-:-:S04]  /*4260*/  IMAD.MOV.U32 R0, RZ, RZ, R248 ;  /* 0x000000ffff007224 */ /* 0x000fc800078e00f8 */
[----:B------:R-:W-:-:S06]  /*4270*/  @!P2 IMAD.MOV R0, RZ, RZ, -R0 ;  /* 0x000000ffff00a224 */ /* 0x000fcc00078e0a00 */
[----:B------:R-:W-:Y:S01]  /*4280*/  @!P0 LOP3.LUT R0, RZ, R3, RZ, 0x33, !PT ;  /* 0x00000003ff008212 */ /* 0x000fe200078e33ff */
[----:B--2---:R-:W-:Y:S06]  /*4290*/  BRA.U UP0, `(.L_x_1277) ;  /* 0x0000019100fc7547 */ /* 0x004fec000b800000 */
[----:B------:R-:W-:Y:S01]  /*42a0*/  IMAD.SHL.U32 R249, R0, 0x4, RZ ;  /* 0x0000000400f97824 */ /* 0x000fe200078e00ff */
[----:B------:R-:W-:Y:S01]  /*42b0*/  ISETP.GE.AND P0, PT, R251, UR40, PT ;  /* 0x00000028fb007c0c */ /* 0x000fe2000bf06270 */
[----:B------:R-:W-:Y:S01]  /*42c0*/  BSSY.RECONVERGENT B2, `(.L_x_1278) ;  /* 0x0000082000027945 */ /* 0x000fe20003800200 */
[----:B------:R-:W-:Y:S02]  /*42d0*/  IMAD R248, R3, 0x90, RZ ;  /* 0x0000009003f87824 */ /* 0x000fe400078e02ff */
[----:B------:R0:W-:Y:S09]  /*42e0*/  STL [R1+0x30], R249 ;  /* 0x000030f901007387 */ /* 0x0001f20000100800 */
[----:B------:R-:W-:Y:S05]  /*42f0*/  @P0 BRA `(.L_x_1279) ;  /* 0x0000000400f80947 */ /* 0x000fea0003800000 */
[----:B------:R-:W-:-:S13]  /*4300*/  ISETP.NE.AND P5, PT, R2, RZ, PT ;  /* 0x000000ff0200720c */ /* 0x000fda0003fa5270 */
[----:B------:R-:W-:Y:S01]  /*4310*/  VOTEU.ANY UP0, P5 ;  /* 0x0000000000ff7886 */ /* 0x000fe20002800100 */
[----:B------:R-:W-:Y:S02]  /*4320*/  PLOP3.LUT P2, PT, PT, PT, UP0, 0x80, 0x8 ;  /* 0x000000000008781c */ /* 0x000fe40003f4f008 */
[----:B------:R-:W-:Y:S02]  /*4330*/  PLOP3.LUT P3, PT, PT, PT, UP0, 0x80, 0x8 ;  /* 0x000000000008781c */ /* 0x000fe40003f6f008 */
[----:B------:R-:W-:-:S09]  /*4340*/  PLOP3.LUT P4, PT, PT, PT, UP0, 0x80, 0x8 ;  /* 0x000000000008781c */ /* 0x000fd20003f8f008 */
[----:B0-----:R-:W0:Y:S01]  /*4350*/  @P2 S2R R249, SR_CTAID.X ;  /* 0x0000000000f92919 */ /* 0x001e220000002500 */
[----:B------:R-:W-:Y:S01]  /*4360*/  PLOP3.LUT P2, PT, PT, PT, UP0, 0x80, 0x8 ;  /* 0x000000000008781c */ /* 0x000fe20003f4f008 */
[----:B------:R-:W0:Y:S01]  /*4370*/  @P3 LDC R252, c[0x0][0x3f8] ;  /* 0x0000fe00fffc3b82 */ /* 0x000e220000000800 */
[----:B------:R-:W-:-:S07]  /*4380*/  PLOP3.LUT P3, PT, PT, PT, UP0, 0x80, 0x8 ;  /* 0x000000000008781c */ /* 0x000fce0003f6f008 */
[----:B------:R-:W1:Y:S01]  /*4390*/  @P4 LDC.64 R250, c[0x0][0x450] ;  /* 0x00011400fffa4b82 */ /* 0x000e620000000a00 */
[----:B------:R-:W-:-:S03]  /*43a0*/  PLOP3.LUT P4, PT, PT, PT, UP0, 0x80, 0x8 ;  /* 0x000000000008781c */ /* 0x000fc60003f8f008 */
[----:B0-----:R-:W-:Y:S02]  /*43b0*/  @P2 IMAD R249, R252, UR39, R249 ;  /* 0x00000027fcf92c24 */ /* 0x001fe4000f8e02f9 */
[----:B------:R-:W2:Y:S01]  /*43c0*/  LDL R252, [R1+0x30] ;  /* 0x0000300001fc7983 */ /* 0x000ea20000100800 */
[----:B------:R-:W-:Y:S07]  /*43d0*/  BSSY.RECONVERGENT B3, `(.L_x_1280) ;  /* 0x0000025000037945 */ /* 0x000fee0003800200 */
[----:B------:R-:W-:Y:S01]  /*43e0*/  @P4 IMAD R249, R249, 0x90, RZ ;  /* 0x00000090f9f94824 */ /* 0x000fe200078e02ff */
[----:B------:R-:W-:Y:S01]  /*43f0*/  PLOP3.LUT P4, PT, PT, PT, UP0, 0x80, 0x8 ;  /* 0x000000000008781c */ /* 0x000fe20003f8f008 */
[----:B------:R0:W-:Y:S02]  /*4400*/  STL [R1+0xc], RZ ;  /* 0x00000cff01007387 */ /* 0x0001e40000100800 */
[----:B-1----:R-:W-:-:S05]  /*4410*/  @P3 IMAD.WIDE R250, R249, 0x4, R250 ;  /* 0x00000004f9fa3825 */ /* 0x002fca00078e02fa */
[----:B------:R0:W-:Y:S04]  /*4420*/  @P3 STL.64 [R1+0x10], R250 ;  /* 0x000010fa01003387 */ /* 0x0001e80000100a00 */
[----:B------:R0:W-:Y:S04]  /*4430*/  STL [R1+0x8], RZ ;  /* 0x000008ff01007387 */ /* 0x0001e80000100800 */
[----:B------:R0:W-:Y:S04]  /*4440*/  STL [R1+0x4], RZ ;  /* 0x000004ff01007387 */ /* 0x0001e80000100800 */
[----:B------:R0:W-:Y:S01]  /*4450*/  STL [R1], RZ ;  /* 0x000000ff01007387 */ /* 0x0001e20000100800 */
[----:B--2---:R-:W-:-:S13]  /*4460*/  ISETP.GE.AND P2, PT, R252, R248, PT ;  /* 0x000000f8fc00720c */ /* 0x004fda0003f46270 */
[----:B0-----:R-:W-:Y:S05]  /*4470*/  @P2 BRA `(.L_x_1281) ;  /* 0x0000000000682947 */ /* 0x001fea0003800000 */
[----:B------:R-:W0:Y:S01]  /*4480*/  S2UR UR42, SR_CTAID.Y ;  /* 0x00000000002a79c3 */ /* 0x000e220000002600 */
[----:B------:R-:W1:Y:S01]  /*4490*/  LDCU.64 UR34, c[0x0][0x3c8] ;  /* 0x00007900ff2277ac */ /* 0x000e620008000a00 */
[----:B------:R-:W-:Y:S04]  /*44a0*/  STL.64 [R1+0x7b0], R6 ;  /* 0x0007b00601007387 */ /* 0x000fe80000100a00 */
[----:B------:R2:W-:Y:S01]  /*44b0*/  STL.64 [R1+0x7a8], R4 ;  /* 0x0007a80401007387 */ /* 0x0005e20000100a00 */
[----:B0-----:R-:W-:-:S05]  /*44c0*/  IMAD R251, R3, UR42, RZ ;  /* 0x0000002a03fb7c24 */ /* 0x001fca000f8e02ff */
[----:B------:R-:W-:-:S04]  /*44d0*/  IADD3 R249, P3, PT, R251, R0, RZ ;  /* 0x00000000fbf97210 */ /* 0x000fc80007f7e0ff */
[----:B------:R-:W-:Y:S02]  /*44e0*/  LEA.HI.X.SX32 R251, R251, RZ, 0x1, P3 ;  /* 0x000000fffbfb7211 */ /* 0x000fe400018f0eff */
[C---:B-1----:R-:W-:Y:S01]  /*44f0*/  LEA R250, P3, R249.reuse, UR34, 0x2 ;  /* 0x00000022f9fa7c11 */ /* 0x042fe2000f8610ff */
[----:B------:R-:W0:Y:S03]  /*4500*/  LDCU UR34, c[0x0][0x3f8] ;  /* 0x00007f00ff2277ac */ /* 0x000e260008000800 */
[----:B------:R-:W-:-:S05]  /*4510*/  LEA.HI.X R251, R249, UR35, R251, 0x2, P3 ;  /* 0x00000023f9fb7c11 */ /* 0x000fca00098f14fb */
[----:B------:R-:W3:Y:S01]  /*4520*/  LDG.E R250, desc[UR36][R250.64] ;  /* 0x00000024fafa7981 */ /* 0x000ee2000c1e1900 */
[----:B0-----:R-:W-:Y:S01]  /*4530*/  IMAD R249, R3, UR34, RZ ;  /* 0x0000002203f97c24 */ /* 0x001fe2000f8e02ff */
[----:B------:R-:W0:Y:S03]  /*4540*/  LDCU.64 UR34, c[0x0][0x3b8] ;  /* 0x00007700ff2277ac */ /* 0x000e260008000a00 */
[----:B---3--:R-:W-:-:S04]  /*4550*/  IMAD R249, R250, R249, RZ ;  /* 0x000000f9faf97224 */ /* 0x008fc800078e02ff */
[----:B------:R-:W-:Y:S02]  /*4560*/  IMAD R251, R249, 0x90, R252 ;  /* 0x00000090f9fb7824 */ /* 0x000fe400078e02fc */
[----:B------:R-:W-:-:S05]  /*4570*/  IMAD R249, R3, UR44, RZ ;  /* 0x0000002c03f97c24 */ /* 0x000fca000f8e02ff */
[----:B------:R-:W-:Y:S02]  /*4580*/  SHF.R.S32.HI R250, RZ, 0x1f, R249 ;  /* 0x0000001ffffa7819 */ /* 0x000fe400000114f9 */
[----:B------:R-:W-:-:S04]  /*4590*/  IADD3 R249, P3, PT, R251, R249, RZ ;  /* 0x000000f9fbf97210 */ /* 0x000fc80007f7e0ff */
[----:B------:R-:W-:Y:S02]  /*45a0*/  LEA.HI.X.SX32 R251, R251, R250, 0x1, P3 ;  /* 0x000000fafbfb7211 */ /* 0x000fe400018f0eff */
[----:B0-----:R-:W-:-:S04]  /*45b0*/  LEA R250, P3, R249, UR34, 0x2 ;  /* 0x00000022f9fa7c11 */ /* 0x001fc8000f8610ff */
[----:B------:R-:W-:-:S05]  /*45c0*/  LEA.HI.X R251, R249, UR35, R251, 0x2, P3 ;  /* 0x00000023f9fb7c11 */ /* 0x000fca00098f14fb */
[----:B--2---:R-:W2:Y:S04]  /*45d0*/  LDG.E.128 R4, desc[UR36][R250.64] ;  /* 0x00000024fa047981 */ /* 0x004ea8000c1e1d00 */
[----:B--2---:R-:W-:Y:S04]  /*45e0*/  STL.64 [R1], R4 ;  /* 0x0000000401007387 */ /* 0x004fe80000100a00 */
[----:B------:R0:W-:Y:S04]  /*45f0*/  STL.64 [R1+0x8], R6 ;  /* 0x0000080601007387 */ /* 0x0001e80000100a00 */
[----:B0-----:R0:W5:Y:S04]  /*4600*/  LDL.LU.64 R6, [R1+0x7b0] ;  /* 0x0007b00001067983 */ /* 0x0011680000300a00 */
[----:B------:R0:W5:Y:S02]  /*4610*/  LDL.LU.64 R4, [R1+0x7a8] ;  /* 0x0007a80001047983 */ /* 0x0001640000300a00 */
.L_x_1281:
[----:B------:R-:W-:Y:S05]  /*4620*/  BSYNC.RECONVERGENT B3 ;  /* 0x0000000000037941 */ /* 0x000fea0003800200 */
.L_x_1280:
[----:B------:R-:W2:Y:S04]  /*4630*/  LDL.LU R249, [R1+0x4] ;  /* 0x0000040001f97983 */ /* 0x000ea80000300800 */
[----:B------:R1:W-:Y:S04]  /*4640*/  STL.64 [R1+0x7d0], R14 ;  /* 0x0007d00e01007387 */ /* 0x0003e80000100a00 */
[----:B-1----:R-:W3:Y:S04]  /*4650*/  LDL.LU.64 R14, [R1+0x10] ;  /* 0x00001000010e7983 */ /* 0x002ee80000300a00 */
[----:B------:R-:W-:Y:S04]  /*4660*/  STL.64 [R1+0x7c8], R12 ;  /* 0x0007c80c01007387 */ /* 0x000fe80000100a00 */
[----:B------:R-:W-:Y:S04]  /*4670*/  STL [R1+0x7c4], R9 ;  /* 0x0007c40901007387 */ /* 0x000fe80000100800 */
[----:B------:R-:W4:Y:S04]  /*4680*/  LDL R251, [R1+0x464] ;  /* 0x0004640001fb7983 */ /* 0x000f280000100800 */
[----:B------:R-:W-:Y:S04]  /*4690*/  STL [R1+0x7c0], R8 ;  /* 0x0007c00801007387 */ /* 0x000fe80000100800 */
[----:B-----5:R1:W-:Y:S04]  /*46a0*/  STL [R1+0x7bc], R7 ;  /* 0x0007bc0701007387 */ /* 0x0203e80000100800 */
[----:B-1----:R-:W4:Y:S04]  /*46b0*/  LDL.LU R7, [R1+0x8] ;  /* 0x0000080001077983 */ /* 0x002f280000300800 */
[----:B------:R-:W4:Y:S04]  /*46c0*/  LDL R250, [R1+0x468] ;  /* 0x0004680001fa7983 */ /* 0x000f280000100800 */
[----:B------:R-:W-:Y:S04]  /*46d0*/  STL [R1+0x7b8], R6 ;  /* 0x0007b80601007387 */ /* 0x000fe80000100800 */
[----:B------:R1:W-:Y:S04]  /*46e0*/  STL [R1+0x7b4], R5 ;  /* 0x0007b40501007387 */ /* 0x0003e80000100800 */
[----:B-1----:R-:W4:Y:S01]  /*46f0*/  LDL.LU R5, [R1+0xc] ;  /* 0x00000c0001057983 */ /* 0x002f220000300800 */
[----:B--2---:R-:W-:-:S03]  /*4700*/  IMAD.MOV.U32 R9, RZ, RZ, R249 ;  /* 0x000000ffff097224 */ /* 0x004fc600078e00f9 */
[----:B------:R-:W2:Y:S04]  /*4710*/  LDL R249, [R1+0x46c] ;  /* 0x00046c0001f97983 */ /* 0x000ea80000100800 */
[----:B------:R1:W-:Y:S04]  /*4720*/  STL [R1+0x7b0], R4 ;  /* 0x0007b00401007387 */ /* 0x0003e80000100800 */
[----:B---3--:R-:W3:Y:S04]  /*4730*/  @P4 LDG.E.128 R12, desc[UR36][R14.64] ;  /* 0x000000240e0c4981 */ /* 0x008ee8000c1e1d00 */
[----:B-1----:R-:W3:Y:S04]  /*4740*/  LDL.LU R4, [R1] ;  /* 0x0000000001047983 */ /* 0x002ee80000300800 */
[----:B------:R-:W-:Y:S04]  /*4750*/  STL [R1+0x7ac], R3 ;  /* 0x0007ac0301007387 */ /* 0x000fe80000100800 */
[----:B------:R-:W-:Y:S04]  /*4760*/  STL [R1+0x7a8], R2 ;  /* 0x0007a80201007387 */ /* 0x000fe80000100800 */
[----:B------:R1:W-:Y:S04]  /*4770*/  STL [R1+0x7a4], R0 ;  /* 0x0007a40001007387 */ /* 0x0003e80000100800 */
[----:B-1----:R-:W3:Y:S01]  /*4780*/  LDL R0, [R1+0x460] ;  /* 0x0004600001007983 */ /* 0x002ee20000100800 */
[----:B------:R-:W-:Y:S01]  /*4790*/  VOTEU.ANY UP0, P5 ;  /* 0x0000000000ff7886 */ /* 0x000fe20002800100 */
[----:B------:R-:W-:Y:S01]  /*47a0*/  PLOP3.LUT P4, PT, PT, PT, UP0, 0x80, 0x8 ;  /* 0x000000000008781c */ /* 0x000fe20003f8f008 */
[----:B----4-:R-:W-:Y:S01]  /*47b0*/  FADD.FTZ R251, R251, R9 ;  /* 0x00000009fbfb7221 */ /* 0x010fe20000010000 */
[----:B------:R-:W-:-:S02]  /*47c0*/  PLOP3.LUT P3, PT, PT, PT, UP0, 0x80, 0x8 ;  /* 0x000000000008781c */ /* 0x000fc40003f6f008 */
[----:B------:R-:W-:Y:S01]  /*47d0*/  PLOP3.LUT P5, PT, PT, PT, UP0, 0x80, 0x8 ;  /* 0x000000000008781c */ /* 0x000fe20003faf008 */
[----:B------:R-:W-:Y:S01]  /*47e0*/  FADD.FTZ R250, R250, R7 ;  /* 0x00000007fafa7221 */ /* 0x000fe20000010000 */
[----:B--2---:R-:W-:Y:S01]  /*47f0*/  FADD.FTZ R249, R249, R5 ;  /* 0x00000005f9f97221 */ /* 0x004fe20000010000 */
[----:B---3--:R-:W-:-:S06]  /*4800*/  IMAD.MOV.U32 R8, RZ, RZ, R13 ;  /* 0x000000ffff087224 */ /* 0x008fcc00078e000d */
[----:B------:R-:W-:Y:S01]  /*4810*/  @P4 FMUL.FTZ R251, R251, R8 ;  /* 0x00000008fbfb4220 */ /* 0x000fe20000410000 */
[----:B------:R-:W-:Y:S01]  /*4820*/  PLOP3.LUT P4, PT, PT, PT, UP0, 0x80, 0x8 ;  /* 0x000000000008781c */ /* 0x000fe20003f8f008 */
[----:B------:R-:W-:Y:S01]  /*4830*/  IMAD.MOV.U32 R3, RZ, RZ, R15 ;  /* 0x000000ffff037224 */ /* 0x000fe200078e000f */
[----:B------:R-:W-:Y:S01]  /*4840*/  MOV R6, R14 ;  /* 0x0000000e00067202 */ /* 0x000fe20000000f00 */
[----:B------:R-:W-:Y:S01]  /*4850*/  IMAD.MOV.U32 R2, RZ, RZ, R12 ;  /* 0x000000ffff027224 */ /* 0x000fe200078e000c */
[----:B------:R1:W5:Y:S04]  /*4860*/  LDL.LU.64 R14, [R1+0x7d0] ;  /* 0x0007d000010e7983 */ /* 0x0003680000300a00 */
[----:B------:R1:W5:Y:S01]  /*4870*/  LDL.LU.64 R12, [R1+0x7c8] ;  /* 0x0007c800010c7983 */ /* 0x0003620000300a00 */
[----:B------:R-:W-:-:S03]  /*4880*/  @P3 FMUL.FTZ R250, R250, R6 ;  /* 0x00000006fafa3220 */ /* 0x000fc60000410000 */
[----:B------:R1:W5:Y:S04]  /*4890*/  LDL.LU R9, [R1+0x7c4] ;  /* 0x0007c40001097983 */ /* 0x0003680000300800 */
[----:B------:R1:W5:Y:S04]  /*48a0*/  LDL.LU R8, [R1+0x7c0] ;  /* 0x0007c00001087983 */ /* 0x0003680000300800 */
[----:B------:R1:W5:Y:S01]  /*48b0*/  LDL.LU R7, [R1+0x7bc] ;  /* 0x0007bc0001077983 */ /* 0x0003620000300800 */
[----:B------:R-:W-:-:S03]  /*48c0*/  FADD.FTZ R0, R0, R4 ;  /* 0x0000000400007221 */ /* 0x000fc60000010000 */
[----:B------:R-:W-:Y:S01]  /*48d0*/  STL [R1+0x54], R251 ;  /* 0x000054fb01007387 */ /* 0x000fe20000100800 */
[----:B------:R-:W-:Y:S01]  /*48e0*/  @P5 FMUL.FTZ R0, R0, R2 ;  /* 0x0000000200005220 */ /* 0x000fe20000410000 */
[----:B------:R-:W-:Y:S02]  /*48f0*/  @P4 FMUL.FTZ R249, R249, R3 ;  /* 0x00000003f9f94220 */ /* 0x000fe40000410000 */
[----:B------:R1:W5:Y:S04]  /*4900*/  LDL.LU R6, [R1+0x7b8] ;  /* 0x0007b80001067983 */ /* 0x0003680000300800 */
[----:B------:R1:W5:Y:S04]  /*4910*/  LDL.LU R5, [R1+0x7b4] ;  /* 0x0007b40001057983 */ /* 0x0003680000300800 */
[----:B------:R1:W5:Y:S04]  /*4920*/  LDL.LU R4, [R1+0x7b0] ;  /* 0x0007b00001047983 */ /* 0x0003680000300800 */
[----:B------:R1:W5:Y:S04]  /*4930*/  LDL.LU R3, [R1+0x7ac] ;  /* 0x0007ac0001037983 */ /* 0x0003680000300800 */
[----:B------:R-:W-:Y:S04]  /*4940*/  STL [R1+0x58], R250 ;  /* 0x000058fa01007387 */ /* 0x000fe80000100800 */
[----:B------:R1:W5:Y:S04]  /*4950*/  LDL.LU R2, [R1+0x7a8] ;  /* 0x0007a80001027983 */ /* 0x0003680000300800 */
[----:B------:R2:W-:Y:S04]  /*4960*/  STL [R1+0x50], R0 ;  /* 0x0000500001007387 */ /* 0x0005e80000100800 */
[----:B--2---:R1:W5:Y:S04]  /*4970*/  LDL.LU R0, [R1+0x7a4] ;  /* 0x0007a40001007983 */ /* 0x0043680000300800 */
[----:B------:R1:W-:Y:S01]  /*4980*/  STL [R1+0x5c], R249 ;  /* 0x00005cf901007387 */ /* 0x0003e20000100800 */
[----:B------:R-:W-:Y:S05]  /*4990*/  @P2 BRA `(.L_x_1279) ;  /* 0x0000000000502947 */ /* 0x000fea0003800000 */
[----:B-----5:R-:W-:Y:S01]  /*49a0*/  STL.64 [R1+0x7b0], R6 ;  /* 0x0007b00601007387 */ /* 0x020fe20000100a00 */
[----:B------:R-:W-:Y:S01]  /*49b0*/  S2UR UR34, SR_CTAID.Y ;  /* 0x00000000002279c3 */ /* 0x000fe20000002600 */
[----:B------:R-:W2:Y:S02]  /*49c0*/  LDCU UR42, c[0x0][0x3f8] ;  /* 0x00007f00ff2a77ac */ /* 0x000ea40008000800 */
[----:B------:R3:W-:Y:S04]  /*49d0*/  STL.64 [R1+0x7a8], R4 ;  /* 0x0007a80401007387 */ /* 0x0007e80000100a00 */
[----:B---3--:R-:W3:Y:S01]  /*49e0*/  LDL R4, [R1+0x50] ;  /* 0x0000500001047983 */ /* 0x008ee20000100800 */
[----:B------:R-:W2:Y:S01]  /*49f0*/  S2UR UR35, SR_CTAID.X ;  /* 0x00000000002379c3 */ /* 0x000ea20000002500 */
[----:B------:R-:W-:-:S02]  /*4a00*/  IMAD.MOV.U32 R7, RZ, RZ, R249 ;  /* 0x000000ffff077224 */ /* 0x000fc400078e00f9 */
[----:B------:R-:W-:Y:S02]  /*4a10*/  IMAD.MOV.U32 R6, RZ, RZ, R250 ;  /* 0x000000ffff067224 */ /* 0x000fe400078e00fa */
[----:B------:R-:W-:Y:S01]  /*4a20*/  IMAD.MOV.U32 R5, RZ, RZ, R251 ;  /* 0x000000ffff057224 */ /* 0x000fe200078e00fb */
[----:B--2---:R-:W-:Y:S01]  /*4a30*/  UIMAD UR42, UR34, UR42, UR35 ;  /* 0x0000002a222a72a4 */ /* 0x004fe2000f8e0223 */
[----:B------:R-:W2:Y:S05]  /*4a40*/  LDCU.64 UR34, c[0x0][0x3b8] ;  /* 0x00007700ff2277ac */ /* 0x000eaa0008000a00 */
[----:B-1----:R-:W-:-:S04]  /*4a50*/  IMAD R249, R3, UR42, RZ ;  /* 0x0000002a03f97c24 */ /* 0x002fc8000f8e02ff */
[----:B------:R-:W-:-:S05]  /*4a60*/  IMAD R250, R249, 0x90, RZ ;  /* 0x00000090f9fa7824 */ /* 0x000fca00078e02ff */
[----:B------:R-:W-:-:S04]  /*4a70*/  IADD3 R249, P2, PT, R252, R250, RZ ;  /* 0x000000fafcf97210 */ /* 0x000fc80007f5e0ff */
[----:B------:R-:W-:Y:S02]  /*4a80*/  LEA.HI.X.SX32 R251, R250, RZ, 0x1, P2 ;  /* 0x000000fffafb7211 */ /* 0x000fe400010f0eff */
[----:B--2---:R-:W-:-:S04]  /*4a90*/  LEA R250, P2, R249, UR34, 0x2 ;  /* 0x00000022f9fa7c11 */ /* 0x004fc8000f8410ff */
[----:B------:R-:W-:-:S05]  /*4aa0*/  LEA.HI.X R251, R249, UR35, R251, 0x2, P2 ;  /* 0x00000023f9fb7c11 */ /* 0x000fca00090f14fb */
[----:B---3--:R1:W-:Y:S04]  /*4ab0*/  STG.E.128 desc[UR36][R250.64], R4 ;  /* 0x00000004fa007986 */ /* 0x0083e8000c101d24 */
[----:B-1----:R2:W5:Y:S04]  /*4ac0*/  LDL.LU.64 R6, [R1+0x7b0] ;  /* 0x0007b00001067983 */ /* 0x0025680000300a00 */
[----:B------:R2:W5:Y:S02]  /*4ad0*/  LDL.LU.64 R4, [R1+0x7a8] ;  /* 0x0007a80001047983 */ /* 0x0005640000300a00 */
.L_x_1279:
[----:B------:R-:W-:Y:S05]  /*4ae0*/  BSYNC.RECONVERGENT B2 ;  /* 0x0000000000027941 */ /* 0x000fea0003800200 */
.L_x_1278:
[----:B------:R-:W-:Y:S01]  /*4af0*/  BSSY.RECONVERGENT B2, `(.L_x_1282) ;  /* 0x0000085000027945 */ /* 0x000fe20003800200 */
[----:B-----5:R-:W-:-:S03]  /*4b00*/  IADD3 R252, PT, PT, R0, R3, RZ ;  /* 0x0000000300fc7210 */ /* 0x020fc60007ffe0ff */
[----:B------:R-:W-:Y:S05]  /*4b10*/  @P0 BRA `(.L_x_1283) ;  /* 0x0000000800080947 */ /* 0x000fea0003800000 */
[----:B------:R-:W-:Y:S01]  /*4b20*/  ISETP.NE.AND P5, PT, R2, RZ, PT ;  /* 0x000000ff0200720c */ /* 0x000fe20003fa5270 */
[----:B------:R3:W-:-:S12]  /*4b30*/  STL [R1+0x7a4], R0 ;  /* 0x0007a40001007387 */ /* 0x0007d80000100800 */
[----:B------:R-:W-:Y:S01]  /*4b40*/  VOTEU.ANY UP0, P5 ;  /* 0x0000000000ff7886 */ /* 0x000fe20002800100 */
[----:B------:R-:W-:Y:S02]  /*4b50*/  PLOP3.LUT P2, PT, PT, PT, UP0, 0x80, 0x8 ;  /* 0x000000000008781c */ /* 0x000fe40003f4f008 */
[----:B------:R-:W-:Y:S02]  /*4b60*/  PLOP3.LUT P3, PT, PT, PT, UP0, 0x80, 0x8 ;  /* 0x000000000008781c */ /* 0x000fe40003f6f008 */
[----:B------:R-:W-:-:S09]  /*4b70*/  PLOP3.LUT P4, PT, PT, PT, UP0, 0x80, 0x8 ;  /* 0x000000000008781c */ /* 0x000fd20003f8f008 */
[----:B---3--:R-:W3:Y:S01]  /*4b80*/  @P2 S2R R0, SR_CTAID.X ;  /* 0x0000000000002919 */ /* 0x008ee20000002500 */
[----:B------:R-:W-:Y:S01]  /*4b90*/  PLOP3.LUT P2, PT, PT, PT, UP0, 0x80, 0x8 ;  /* 0x000000000008781c */ /* 0x000fe20003f4f008 */
[----:B01----:R-:W3:Y:S01]  /*4ba0*/  @P3 LDC R249, c[0x0][0x3f8] ;  /* 0x0000fe00fff93b82 */ /* 0x003ee20000000800 */
[----:B------:R-:W-:-:S07]  /*4bb0*/  PLOP3.LUT P3, PT, PT, PT, UP0, 0x80, 0x8 ;  /* 0x000000000008781c */ /* 0x000fce0003f6f008 */
[----:B------:R-:W0:Y:S01]  /*4bc0*/  @P4 LDC.64 R250, c[0x0][0x450] ;  /* 0x00011400fffa4b82 */ /* 0x000e220000000a00 */
[----:B------:R-:W-:-:S03]  /*4bd0*/  PLOP3.LUT P4, PT, PT, PT, UP0, 0x80, 0x8 ;  /* 0x000000000008781c */ /* 0x000fc60003f8f008 */
[----:B---3--:R-:W-:Y:S02]  /*4be0*/  @P2 IMAD R0, R249, UR39, R0 ;  /* 0x00000027f9002c24 */ /* 0x008fe4000f8e0200 */
[----:B------:R-:W-:-:S08]  /*4bf0*/  IMAD.SHL.U32 R249, R252, 0x4, RZ ;  /* 0x00000004fcf97824 */ /* 0x000fd000078e00ff */
[----:B------:R-:W-:Y:S01]  /*4c00*/  @P4 IMAD R0, R0, 0x90, RZ ;  /* 0x0000009000004824 */ /* 0x000fe200078e02ff */
[----:B------:R-:W-:Y:S02]  /*4c10*/  PLOP3.LUT P4, PT, PT, PT, UP0, 0x80, 0x8 ;  /* 0x000000000008781c */ /* 0x000fe40003f8f008 */
[----:B------:R-:W-:Y:S01]  /*4c20*/  ISETP.GE.AND P2, PT, R249, R248, PT ;  /* 0x000000f8f900720c */ /* 0x000fe20003f46270 */
[----:B0-----:R-:W-:Y:S02]  /*4c30*/  @P3 IMAD.WIDE R250, R0, 0x4, R250 ;  /* 0x0000000400fa3825 */ /* 0x001fe400078e02fa */
[----:B------:R0:W5:Y:S01]  /*4c40*/  LDL.LU R0, [R1+0x7a4] ;  /* 0x0007a40001007983 */ /* 0x0001620000300800 */
[----:B------:R-:W-:Y:S03]  /*4c50*/  BSSY.RECONVERGENT B3, `(.L_x_1284) ;  /* 0x0000021000037945 */ /* 0x000fe60003800200 */
[----:B------:R0:W-:Y:S04]  /*4c60*/  STL [R1+0xc], RZ ;  /* 0x00000cff01007387 */ /* 0x0001e80000100800 */
[----:B------:R0:W-:Y:S04]  /*4c70*/  @P3 STL.64 [R1+0x10], R250 ;  /* 0x000010fa01003387 */ /* 0x0001e80000100a00 */
[----:B------:R0:W-:Y:S04]  /*4c80*/  STL [R1+0x8], RZ ;  /* 0x000008ff01007387 */ /* 0x0001e80000100800 */
[----:B------:R0:W-:Y:S04]  /*4c90*/  STL [R1+0x4], RZ ;  /* 0x000004ff01007387 */ /* 0x0001e80000100800 */
[----:B------:R0:W-:Y:S01]  /*4ca0*/  STL [R1], RZ ;  /* 0x000000ff01007387 */ /* 0x0001e20000100800 */
[----:B------:R-:W-:Y:S05]  /*4cb0*/  @P2 BRA `(.L_x_1285) ;  /* 0x0000000000682947 */ /* 0x000fea0003800000 */
[----:B------:R-:W0:Y:S01]  /*4cc0*/  S2UR UR42, SR_CTAID.Y ;  /* 0x00000000002a79c3 */ /* 0x000e220000002600 */
[----:B------:R-:W1:Y:S01]  /*4cd0*/  LDCU.64 UR34, c[0x0][0x3c8] ;  /* 0x00007900ff2277ac */ /* 0x000e620008000a00 */
[----:B------:R3:W-:Y:S04]  /*4ce0*/  STL.64 [R1+0x7b0], R6 ;  /* 0x0007b00601007387 */ /* 0x0007e80000100a00 */
[----:B------:R4:W-:Y:S01]  /*4cf0*/  STL.64 [R1+0x7a8], R4 ;  /* 0x0007a80401007387 */ /* 0x0009e20000100a00 */
[----:B0-----:R-:W-:Y:S01]  /*4d00*/  IMAD R250, R3, UR42, RZ ;  /* 0x0000002a03fa7c24 */ /* 0x001fe2000f8e02ff */
[----:B------:R-:W0:Y:S04]  /*4d10*/  LDCU UR42, c[0x0][0x3f8] ;  /* 0x00007f00ff2a77ac */ /* 0x000e280008000800 */
[----:B-----5:R-:W-:-:S04]  /*4d20*/  IADD3 R251, P3, PT, R250, R0, RZ ;  /* 0x00000000fafb7210 */ /* 0x020fc80007f7e0ff */
[----:B---3--:R-:W-:Y:S02]  /*4d30*/  LEA.HI.X.SX32 R7, R250, RZ, 0x1, P3 ;  /* 0x000000fffa077211 */ /* 0x008fe400018f0eff */
[----:B-1----:R-:W-:-:S04]  /*4d40*/  LEA R250, P3, R251, UR34, 0x2 ;  /* 0x00000022fbfa7c11 */ /* 0x002fc8000f8610ff */
[----:B------:R-:W-:Y:S01]  /*4d50*/  LEA.HI.X R251, R251, UR35, R7, 0x2, P3 ;  /* 0x00000023fbfb7c11 */ /* 0x000fe200098f1407 */
[----:B------:R-:W1:Y:S05]  /*4d60*/  LDCU.64 UR34, c[0x0][0x3b8] ;  /* 0x00007700ff2277ac */ /* 0x000e6a0008000a00 */
[----:B------:R0:W3:Y:S02]  /*4d70*/  LDG.E R251, desc[UR36][R250.64] ;  /* 0x00000024fafb7981 */ /* 0x0000e4000c1e1900 */
[----:B0-----:R-:W-:-:S04]  /*4d80*/  IMAD R250, R3, UR42, RZ ;  /* 0x0000002a03fa7c24 */ /* 0x001fc8000f8e02ff */
[----:B---3--:R-:W-:Y:S02]  /*4d90*/  IMAD R251, R250, R251, RZ ;  /* 0x000000fbfafb7224 */ /* 0x008fe400078e02ff */
[----:B------:R-:W-:Y:S02]  /*4da0*/  IMAD R250, R3, UR44, RZ ;  /* 0x0000002c03fa7c24 */ /* 0x000fe4000f8e02ff */
[----:B------:R-:W-:-:S05]  /*4db0*/  IMAD R251, R251, 0x90, R249 ;  /* 0x00000090fbfb7824 */ /* 0x000fca00078e02f9 */
[----:B----4-:R-:W-:Y:S02]  /*4dc0*/  SHF.R.S32.HI R4, RZ, 0x1f, R251 ;  /* 0x0000001fff047819 */ /* 0x010fe400000114fb */
[----:B------:R-:W-:-:S04]  /*4dd0*/  IADD3 R251, P3, PT, R250, R251, RZ ;  /* 0x000000fbfafb7210 */ /* 0x000fc80007f7e0ff */
[----:B------:R-:W-:Y:S02]  /*4de0*/  LEA.HI.X.SX32 R4, R250, R4, 0x1, P3 ;  /* 0x00000004fa047211 */ /* 0x000fe400018f0eff */
[----:B-1----:R-:W-:-:S04]  /*4df0*/  LEA R250, P3, R251, UR34, 0x2 ;  /* 0x00000022fbfa7c11 */ /* 0x002fc8000f8610ff */
[----:B------:R-:W-:-:S05]  /*4e00*/  LEA.HI.X R251, R251, UR35, R4, 0x2, P3 ;  /* 0x00000023fbfb7c11 */ /* 0x000fca00098f1404 */
[----:B------:R-:W3:Y:S04]  /*4e10*/  LDG.E.128 R4, desc[UR36][R250.64] ;  /* 0x00000024fa047981 */ /* 0x000ee8000c1e1d00 */
[----:B---3--:R-:W-:Y:S04]  /*4e20*/  STL.64 [R1], R4 ;  /* 0x0000000401007387 */ /* 0x008fe80000100a00 */
[----:B------:R0:W-:Y:S04]  /*4e30*/  STL.64 [R1+0x8], R6 ;  /* 0x0000080601007387 */ /* 0x0001e80000100a00 */
[----:B0-----:R1:W5:Y:S04]  /*4e40*/  LDL.LU.64 R6, [R1+0x7b0] ;  /* 0x0007b00001067983 */ /* 0x0013680000300a00 */
[----:B------:R1:W5:Y:S02]  /*4e50*/  LDL.LU.64 R4, [R1+0x7a8] ;  /* 0x0007a80001047983 */ /* 0x0003640000300a00 */
.L_x_1285:
[----:B------:R-:W-:Y:S05]  /*4e60*/  BSYNC.RECONVERGENT B3 ;  /* 0x0000000000037941 */ /* 0x000fea0003800200 */
.L_x_1284:
[----:B------:R3:W-:Y:S04]  /*4e70*/  STL.64 [R1+0x7d8], R14 ;  /* 0x0007d80e01007387 */ /* 0x0007e80000100a00 */
[----:B---3--:R-:W3:Y:S04]  /*4e80*/  LDL.LU.64 R14, [R1+0x10] ;  /* 0x00001000010e7983 */ /* 0x008ee80000300a00 */
[----:B------:R-:W-:Y:S04]  /*4e90*/  STL.64 [R1+0x7d0], R12 ;  /* 0x0007d00c01007387 */ /* 0x000fe80000100a00 */
[----:B------:R4:W-:Y:S04]  /*4ea0*/  STL [R1+0x7c8], R10 ;  /* 0x0007c80a01007387 */ /* 0x0009e80000100800 */
[----:B----4-:R-:W4:Y:S04]  /*4eb0*/  LDL.LU R10, [R1+0x4] ;  /* 0x00000400010a7983 */ /* 0x010f280000300800 */
[----:B------:R-:W-:Y:S04]  /*4ec0*/  STL [R1+0x7c4], R9 ;  /* 0x0007c40901007387 */ /* 0x000fe80000100800 */
[----:B------:R0:W-:Y:S04]  /*4ed0*/  STL [R1+0x7c0], R8 ;  /* 0x0007c00801007387 */ /* 0x0001e80000100800 */
[----:B0-----:R-:W4:Y:S04]  /*4ee0*/  LDL R8, [R1+0x454] ;  /* 0x0004540001087983 */ /* 0x001f280000100800 */
[----:B-----5:R0:W-:Y:S04]  /*4ef0*/  STL [R1+0x7bc], R7 ;  /* 0x0007bc0701007387 */ /* 0x0201e80000100800 */
[----:B0-----:R-:W2:Y:S04]  /*4f00*/  LDL.LU R7, [R1+0x8] ;  /* 0x0000080001077983 */ /* 0x001ea80000300800 */
[----:B------:R-:W2:Y:S04]  /*4f10*/  LDL R251, [R1+0x458] ;  /* 0x0004580001fb7983 */ /* 0x000ea80000100800 */
[----:B------:R-:W-:Y:S04]  /*4f20*/  STL [R1+0x7b8], R6 ;  /* 0x0007b80601007387 */ /* 0x000fe80000100800 */
[----:B------:R0:W-:Y:S04]  /*4f30*/  STL [R1+0x7b4], R5 ;  /* 0x0007b40501007387 */ /* 0x0001e80000100800 */
[----:B0-----:R-:W2:Y:S04]  /*4f40*/  LDL.LU R5, [R1+0xc] ;  /* 0x00000c0001057983 */ /* 0x001ea80000300800 */
[----:B------:R-:W2:Y:S04]  /*4f50*/  LDL R250, [R1+0x45c] ;  /* 0x00045c0001fa7983 */ /* 0x000ea80000100800 */
[----:B------:R0:W-:Y:S04]  /*4f60*/  STL [R1+0x7b0], R4 ;  /* 0x0007b00401007387 */ /* 0x0001e80000100800 */
[----:B0-----:R-:W2:Y:S04]  /*4f70*/  LDL.LU R4, [R1] ;  /* 0x0000000001047983 */ /* 0x001ea80000300800 */
[----:B------:R-:W-:Y:S04]  /*4f80*/  STL [R1+0x7ac], R3 ;  /* 0x0007ac0301007387 */ /* 0x000fe80000100800 */
[----:B------:R-:W-:Y:S04]  /*4f90*/  STL [R1+0x7a8], R2 ;  /* 0x0007a80201007387 */ /* 0x000fe80000100800 */
[----:B------:R0:W-:Y:S04]  /*4fa0*/  STL [R1+0x7a4], R0 ;  /* 0x0007a40001007387 */ /* 0x0001e80000100800 */
[----:B0-----:R-:W2:Y:S01]  /*4fb0*/  LDL R0, [R1+0x450] ;  /* 0x0004500001007983 */ /* 0x001ea20000100800 */
[----:B------:R-:W-:-:S03]  /*4fc0*/  VOTEU.ANY UP0, P5 ;  /* 0x0000000000ff7886 */ /* 0x000fc60002800100 */
[----:B---3--:R-:W3:Y:S01]  /*4fd0*/  @P4 LDG.E.128 R12, desc[UR36][R14.64+0x10] ;  /* 0x000010240e0c4981 */ /* 0x008ee2000c1e1d00 */
[----:B------:R-:W-:Y:S02]  /*4fe0*/  PLOP3.LUT P4, PT, PT, PT, UP0, 0x80, 0x8 ;  /* 0x000000000008781c */ /* 0x000fe40003f8f008 */
[----:B------:R-:W-:Y:S02]  /*4ff0*/  PLOP3.LUT P3, PT, PT, PT, UP0, 0x80, 0x8 ;  /* 0x000000000008781c */ /* 0x000fe40003f6f008 */
[----:B------:R-:W-:Y:S01]  /*5000*/  PLOP3.LUT P5, PT, PT, PT, UP0, 0x80, 0x8 ;  /* 0x000000000008781c */ /* 0x000fe20003faf008 */
[----:B----4-:R-:W-:Y:S01]  /*5010*/  FADD.FTZ R8, R8, R10 ;  /* 0x0000000a08087221 */ /* 0x010fe20000010000 */
[----:B--2---:R-:W-:Y:S01]  /*5020*/  FADD.FTZ R251, R251, R7 ;  /* 0x00000007fbfb7221 */ /* 0x004fe20000010000 */
[----:B------:R-:W-:Y:S01]  /*5030*/  FADD.FTZ R250, R250, R5 ;  /* 0x00000005fafa7221 */ /* 0x000fe20000010000 */
[----:B------:R-:W-:Y:S01]  /*5040*/  FADD.FTZ R0, R0, R4 ;  /* 0x0000000400007221 */ /* 0x000fe20000010000 */
[----:B---3--:R-:W-:-:S02]  /*5050*/  IMAD.MOV.U32 R9, RZ, RZ, R13 ;  /* 0x000000ffff097224 */ /* 0x008fc400078e000d */
[----:B------:R-:W-:Y:S02]  /*5060*/  IMAD.MOV.U32 R6, RZ, RZ, R14 ;  /* 0x000000ffff067224 */ /* 0x000fe400078e000e */
[----:B------:R-:W-:Y:S01]  /*5070*/  @P4 FMUL.FTZ R8, R8, R9 ;  /* 0x0000000908084220 */ /* 0x000fe20000410000 */
[----:B------:R-:W-:Y:S01]  /*5080*/  PLOP3.LUT P4, PT, PT, PT, UP0, 0x80, 0x8 ;  /* 0x000000000008781c */ /* 0x000fe20003f8f008 */
[----:B------:R-:W-:Y:S02]  /*5090*/  IMAD.MOV.U32 R3, RZ, RZ, R15 ;  /* 0x000000ffff037224 */ /* 0x000fe400078e000f */
[----:B------:R-:W-:Y:S01]  /*50a0*/  IMAD.MOV.U32 R2, RZ, RZ, R12 ;  /* 0x000000ffff027224 */ /* 0x000fe200078e000c */
[----:B------:R3:W5:Y:S04]  /*50b0*/  LDL.LU.64 R14, [R1+0x7d8] ;  /* 0x0007d800010e7983 */ /* 0x0007680000300a00 */
[----:B------:R3:W5:Y:S04]  /*50c0*/  LDL.LU.64 R12, [R1+0x7d0] ;  /* 0x0007d000010c7983 */ /* 0x0007680000300a00 */
[----:B------:R3:W5:Y:S01]  /*50d0*/  LDL.LU R10, [R1+0x7c8] ;  /* 0x0007c800010a7983 */ /* 0x0007620000300800 */
[----:B------:R-:W-:-:S03]  /*50e0*/  @P3 FMUL.FTZ R251, R251, R6 ;  /* 0x00000006fbfb3220 */ /* 0x000fc60000410000 */
[----:B------:R3:W5:Y:S04]  /*50f0*/  LDL.LU R9, [R1+0x7c4] ;  /* 0x0007c40001097983 */ /* 0x0007680000300800 */
[----:B------:R0:W-:Y:S01]  /*5100*/  STL [R1+0x44], R8 ;  /* 0x0000440801007387 */ /* 0x0001e20000100800 */
[----:B------:R-:W-:Y:S01]  /*5110*/  @P5 FMUL.FTZ R0, R0, R2 ;  /* 0x0000000200005220 */ /* 0x000fe20000410000 */
[----:B------:R-:W-:Y:S02]  /*5120*/  @P4 FMUL.FTZ R250, R250, R3 ;  /* 0x00000003fafa4220 */ /* 0x000fe40000410000 */
[----:B0-----:R3:W5:Y:S04]  /*5130*/  LDL.LU R8, [R1+0x7c0] ;  /* 0x0007c00001087983 */ /* 0x0017680000300800 */
[----:B------:R3:W5:Y:S04]  /*5140*/  LDL.LU R7, [R1+0x7bc] ;  /* 0x0007bc0001077983 */ /* 0x0007680000300800 */
[----:B------:R3:W5:Y:S04]  /*5150*/  LDL.LU R6, [R1+0x7b8] ;  /* 0x0007b80001067983 */ /* 0x0007680000300800 */
[----:B------:R3:W5:Y:S04]  /*5160*/  LDL.LU R5, [R1+0x7b4] ;  /* 0x0007b40001057983 */ /* 0x0007680000300800 */
[----:B------:R3:W5:Y:S04]  /*5170*/  LDL.LU R4, [R1+0x7b0] ;  /* 0x0007b00001047983 */ /* 0x0007680000300800 */
[----:B------:R3:W5:Y:S04]  /*5180*/  LDL.LU R3, [R1+0x7ac] ;  /* 0x0007ac0001037983 */ /* 0x0007680000300800 */
[----:B------:R-:W-:Y:S04]  /*5190*/  STL [R1+0x48], R251 ;  /* 0x000048fb01007387 */ /* 0x000fe80000100800 */
[----:B------:R3:W5:Y:S04]  /*51a0*/  LDL.LU R2, [R1+0x7a8] ;  /* 0x0007a80001027983 */ /* 0x0007680000300800 */
[----:B------:R0:W-:Y:S04]  /*51b0*/  STL [R1+0x40], R0 ;  /* 0x0000400001007387 */ /* 0x0001e80000100800 */
[----:B0-----:R3:W5:Y:S04]  /*51c0*/  LDL.LU R0, [R1+0x7a4] ;  /* 0x0007a40001007983 */ /* 0x0017680000300800 */
[----:B------:R3:W-:Y:S01]  /*51d0*/  STL [R1+0x4c], R250 ;  /* 0x00004cfa01007387 */ /* 0x0007e20000100800 */
[----:B------:R-:W-:Y:S05]  /*51e0*/  @P2 BRA `(.L_x_1283) ;  /* 0x0000000000542947 */ /* 0x000fea0003800000 */
[----:B-----5:R-:W-:Y:S01]  /*51f0*/  STL.64 [R1+0x7b0], R6 ;  /* 0x0007b00601007387 */ /* 0x020fe20000100a00 */
[----:B------:R-:W-:Y:S01]  /*5200*/  S2UR UR34, SR_CTAID.Y ;  /* 0x00000000002279c3 */ /* 0x000fe20000002600 */
[----:B------:R-:W0:Y:S02]  /*5210*/  LDCU UR42, c[0x0][0x3f8] ;  /* 0x00007f00ff2a77ac */ /* 0x000e240008000800 */
[----:B------:R2:W-:Y:S04]  /*5220*/  STL.64 [R1+0x7a8], R4 ;  /* 0x0007a80401007387 */ /* 0x0005e80000100a00 */
[----:B--2---:R-:W2:Y:S04]  /*5230*/  LDL R4, [R1+0x40] ;  /* 0x0000400001047983 */ /* 0x004ea80000100800 */
[----:B------:R-:W2:Y:S01]  /*5240*/  LDL R5, [R1+0x44] ;  /* 0x0000440001057983 */ /* 0x000ea20000100800 */
[----:B------:R-:W0:Y:S01]  /*5250*/  S2UR UR35, SR_CTAID.X ;  /* 0x00000000002379c3 */ /* 0x000e220000002500 */
[----:B------:R-:W-:Y:S01]  /*5260*/  IMAD.MOV.U32 R7, RZ, RZ, R250 ;  /* 0x000000ffff077224 */ /* 0x000fe200078e00fa */
[----:B------:R-:W-:Y:S01]  /*5270*/  MOV R6, R251 ;  /* 0x000000fb00067202 */ /* 0x000fe20000000f00 */
[----:B0-----:R-:W-:Y:S01]  /*5280*/  UIMAD UR42, UR34, UR42, UR35 ;  /* 0x0000002a222a72a4 */ /* 0x001fe2000f8e0223 */
[----:B------:R-:W0:Y:S05]  /*5290*/  LDCU.64 UR34, c[0x0][0x3b8] ;  /* 0x00007700ff2277ac */ /* 0x000e2a0008000a00 */
[----:B---3--:R-:W-:-:S04]  /*52a0*/  IMAD R250, R3, UR42, RZ ;  /* 0x0000002a03fa7c24 */ /* 0x008fc8000f8e02ff */
[----:B------:R-:W-:Y:S01]  /*52b0*/  IMAD R251, R250, 0x90, RZ ;  /* 0x00000090fafb7824 */ /* 0x000fe200078e02ff */
[----:B------:R-:W-:-:S04]  /*52c0*/  SHF.R.S32.HI R250, RZ, 0x1f, R249 ;  /* 0x0000001ffffa7819 */ /* 0x000fc800000114f9 */
[----:B------:R-:W-:-:S04]  /*52d0*/  IADD3 R249, P2, PT, R251, R249, RZ ;  /* 0x000000f9fbf97210 */ /* 0x000fc80007f5e0ff */
[----:B------:R-:W-:Y:S02]  /*52e0*/  LEA.HI.X.SX32 R251, R251, R250, 0x1, P2 ;  /* 0x000000fafbfb7211 */ /* 0x000fe400010f0eff */
[----:B0-----:R-:W-:-:S04]  /*52f0*/  LEA R250, P2, R249, UR34, 0x2 ;  /* 0x00000022f9fa7c11 */ /* 0x001fc8000f8410ff */
[----:B------:R-:W-:-:S05]  /*5300*/  LEA.HI.X R251, R249, UR35, R251, 0x2, P2 ;  /* 0x00000023f9fb7c11 */ /* 0x000fca00090f14fb */
[----:B--2---:R0:W-:Y:S04]  /*5310*/  STG.E.128 desc[UR36][R250.64], R4 ;  /* 0x00000004fa007986 */ /* 0x0041e8000c101d24 */
[----:B0-----:R4:W5:Y:S04]  /*5320*/  LDL.LU.64 R6, [R1+0x7b0] ;  /* 0x0007b00001067983 */ /* 0x0019680000300a00 */
[----:B------:R4:W5:Y:S02]  /*5330*/  LDL.LU.64 R4, [R1+0x7a8] ;  /* 0x0007a80001047983 */ /* 0x0009640000300a00 */
.L_x_1283:
[----:B------:R-:W-:Y:S05]  /*5340*/  BSYNC.RECONVERGENT B2 ;  /* 0x0000000000027941 */ /* 0x000fea0003800200 */
.L_x_1282:
[----:B------:R-:W-:Y:S04]  /*5350*/  BSSY.RECONVERGENT B2, `(.L_x_1286) ;  /* 0x0000062000027945 */ /* 0x000fe80003800200 */
[----:B------:R-:W-:Y:S05]  /*5360*/  @P0 BRA `(.L_x_1287) ;  /* 0x0000000400800947 */ /* 0x000fea0003800000 */
[----:B01----:R-:W2:Y:S01]  /*5370*/  LDL R249, [R1+0x30] ;  /* 0x0000300001f97983 */ /* 0x003ea20000100800 */
[----:B-----5:R-:W-:Y:S01]  /*5380*/  ISETP.NE.AND P5, PT, R2, RZ, PT ;  /* 0x000000ff0200720c */ /* 0x020fe20003fa5270 */
[----:B------:R-:W-:-:S12]  /*5390*/  BSSY.RECONVERGENT B3, `(.L_x_1288) ;  /* 0x0000028000037945 */ /* 0x000fd80003800200 */
        /* <DEDUP_REMOVED lines=8> */
[----:B------:R-:W3:Y:S01]  /*5420*/  @P2 LDC.64 R240, c[0x0][0x450] ;  /* 0x00011400fff02b82 */ /* 0x000ee20000000a00 */
[----:B------:R-:W-:Y:S01]  /*5430*/  PLOP3.LUT P2, PT, PT, PT, UP0, 0x80, 0x8 ;  /* 0x000000000008781c */ /* 0x000fe20003f4f008 */
[----:B0-----:R-:W-:-:S04]  /*5440*/  @P3 IMAD R242, R243, UR39, R242 ;  /* 0x00000027f3f23c24 */ /* 0x001fc8000f8e02f2 */
[----:B------:R-:W-:Y:S01]  /*5450*/  @P4 IMAD R242, R242, 0x90, RZ ;  /* 0x00000090f2f24824 */ /* 0x000fe200078e02ff */
[----:B------:R-:W-:-:S07]  /*5460*/  PLOP3.LUT P4, PT, PT, PT, UP0, 0x80, 0x8 ;  /* 0x000000000008781c */ /* 0x000fce0003f8f008 */
[----:B---3--:R-:W-:Y:S01]  /*5470*/  @P2 IMAD.WIDE R250, R242, 0x4, R240 ;  /* 0x00000004f2fa2825 */ /* 0x008fe200078e02f0 */
[----:B------:R-:W-:Y:S02]  /*5480*/  CS2R R242, SRZ ;  /* 0x0000000000f27805 */ /* 0x000fe4000001ff00 */
[----:B------:R-:W-:Y:S01]  /*5490*/  CS2R R240, SRZ ;  /* 0x0000000000f07805 */ /* 0x000fe2000001ff00 */
[----:B--2---:R-:W-:-:S05]  /*54a0*/  IMAD R249, R3, 0x8, R249 ;  /* 0x0000000803f97824 */ /* 0x004fca00078e02f9 */
[----:B------:R-:W-:-:S13]  /*54b0*/  ISETP.GE.AND P3, PT, R249, R248, PT ;  /* 0x000000f8f900720c */ /* 0x000fda0003f66270 */
[----:B------:R-:W-:Y:S05]  /*54c0*/  @P3 BRA `(.L_x_1289) ;  /* 0x0000000000503947 */ /* 0x000fea0003800000 */
[----:B------:R-:W0:Y:S01]  /*54d0*/  S2UR UR42, SR_CTAID.Y ;  /* 0x00000000002a79c3 */ /* 0x000e220000002600 */
[----:B------:R-:W1:Y:S01]  /*54e0*/  LDCU.64 UR34, c[0x0][0x3c8] ;  /* 0x00007900ff2277ac */ /* 0x000e620008000a00 */
[----:B0-----:R-:W-:Y:S01]  /*54f0*/  IMAD R242, R3, UR42, RZ ;  /* 0x0000002a03f27c24 */ /* 0x001fe2000f8e02ff */
[----:B------:R-:W0:Y:S04]  /*5500*/  LDCU UR42, c[0x0][0x3f8] ;  /* 0x00007f00ff2a77ac */ /* 0x000e280008000800 */
[----:B------:R-:W-:-:S04]  /*5510*/  IADD3 R241, P2, PT, R242, R0, RZ ;  /* 0x00000000f2f17210 */ /* 0x000fc80007f5e0ff */
[----:B------:R-:W-:Y:S02]  /*5520*/  LEA.HI.X.SX32 R242, R242, RZ, 0x1, P2 ;  /* 0x000000fff2f27211 */ /* 0x000fe400010f0eff */
[----:B-1----:R-:W-:-:S04]  /*5530*/  LEA R240, P2, R241, UR34, 0x2 ;  /* 0x00000022f1f07c11 */ /* 0x002fc8000f8410ff */
[----:B------:R-:W-:Y:S01]  /*5540*/  LEA.HI.X R241, R241, UR35, R242, 0x2, P2 ;  /* 0x00000023f1f17c11 */ /* 0x000fe200090f14f2 */
[----:B------:R-:W1:Y:S04]  /*5550*/  LDCU.64 UR34, c[0x0][0x3b8] ;  /* 0x00007700ff2277ac */ /* 0x000e680008000a00 */
        /* <DEDUP_REMOVED lines=8> */
[----:B-1----:R-:W-:-:S04]  /*55e0*/  LEA R240, P2, R241, UR34, 0x2 ;  /* 0x00000022f1f07c11 */ /* 0x002fc8000f8410ff */
[----:B------:R-:W-:-:S06]  /*55f0*/  LEA.HI.X R241, R241, UR35, R242, 0x2, P2 ;  /* 0x00000023f1f17c11 */ /* 0x000fcc00090f14f2 */
[----:B------:R-:W5:Y:S03]  /*5600*/  LDG.E.128 R240, desc[UR36][R240.64] ;  /* 0x00000024f0f07981 */ /* 0x000f66000c1e1d00 */
.L_x_1289:
[----:B------:R-:W-:Y:S05]  /*5610*/  BSYNC.RECONVERGENT B3 ;  /* 0x0000000000037941 */ /* 0x000fea0003800200 */
.L_x_1288:
[----:B------:R-:W-:Y:S04]  /*5620*/  STL.64 [R1+0x7c8], R10 ;  /* 0x0007c80a01007387 */ /* 0x000fe80000100a00 */
[----:B------:R0:W-:Y:S04]  /*5630*/  STL.64 [R1+0x7c0], R8 ;  /* 0x0007c00801007387 */ /* 0x0001e80000100a00 */
[----:B------:R1:W-:Y:S04]  /*5640*/  STL [R1+0x7b8], R6 ;  /* 0x0007b80601007387 */ /* 0x0003e80000100800 */
[----:B0-----:R-:W2:Y:S04]  /*5650*/  @P4 LDG.E.128 R8, desc[UR36][R250.64+0x20] ;  /* 0x00002024fa084981 */ /* 0x001ea8000c1e1d00 */
[----:B-1----:R-:W3:Y:S04]  /*5660*/  LDL R6, [R1+0x444] ;  /* 0x0004440001067983 */ /* 0x002ee80000100800 */
[----:B------:R0:W-:Y:S04]  /*5670*/  STL [R1+0x7b4], R5 ;  /* 0x0007b40501007387 */ /* 0x0001e80000100800 */
[----:B0-----:R-:W4:Y:S04]  /*5680*/  LDL R5, [R1+0x448] ;  /* 0x0004480001057983 */ /* 0x001f280000100800 */
[----:B------:R-:W-:Y:S04]  /*5690*/  STL [R1+0x7b0], R4 ;  /* 0x0007b00401007387 */ /* 0x000fe80000100800 */
[----:B------:R-:W-:Y:S04]  /*56a0*/  STL [R1+0x7ac], R3 ;  /* 0x0007ac0301007387 */ /* 0x000fe80000100800 */
[----:B------:R0:W-:Y:S04]  /*56b0*/  STL [R1+0x7a8], R2 ;  /* 0x0007a80201007387 */ /* 0x0001e80000100800 */
[----:B0-----:R-:W4:Y:S04]  /*56c0*/  LDL R2, [R1+0x44c] ;  /* 0x00044c0001027983 */ /* 0x001f280000100800 */
[----:B------:R0:W-:Y:S04]  /*56d0*/  STL [R1+0x7a4], R0 ;  /* 0x0007a40001007387 */ /* 0x0001e80000100800 */
[----:B0-----:R-:W4:Y:S01]  /*56e0*/  LDL R0, [R1+0x440] ;  /* 0x0004400001007983 */ /* 0x001f220000100800 */
[----:B------:R-:W-:Y:S01]  /*56f0*/  VOTEU.ANY UP0, P5 ;  /* 0x0000000000ff7886 */ /* 0x000fe20002800100 */
[----:B------:R-:W-:-:S02]  /*5700*/  PLOP3.LUT P2, PT, PT, PT, UP0, 0x80, 0x8 ;  /* 0x000000000008781c */ /* 0x000fc40003f4f008 */
[----:B------:R-:W-:Y:S01]  /*5710*/  PLOP3.LUT P3, PT, PT, PT, UP0, 0x80, 0x8 ;  /* 0x000000000008781c */ /* 0x000fe20003f6f008 */
[----:B--2---:R-:W-:Y:S01]  /*5720*/  IMAD.MOV.U32 R4, RZ, RZ, R9 ;  /* 0x000000ffff047224 */ /* 0x004fe200078e0009 */
[----:B------:R-:W-:Y:S01]  /*5730*/  MOV R250, R8 ;  /* 0x0000000800fa7202 */ /* 0x000fe20000000f00 */
[----:B------:R-:W-:Y:S02]  /*5740*/  IMAD.MOV.U32 R3, RZ, RZ, R10 ;  /* 0x000000ffff037224 */ /* 0x000fe400078e000a */
[----:B------:R-:W-:Y:S02]  /*5750*/  IMAD.MOV.U32 R251, RZ, RZ, R11 ;  /* 0x000000fffffb7224 */ /* 0x000fe400078e000b */
[----:B---3-5:R-:W-:Y:S01]  /*5760*/  FADD.FTZ R241, R6, R241 ;  /* 0x000000f106f17221 */ /* 0x028fe20000010000 */
[----:B------:R0:W5:Y:S04]  /*5770*/  LDL.LU.64 R10, [R1+0x7c8] ;  /* 0x0007c800010a7983 */ /* 0x0001680000300a00 */
[----:B------:R0:W5:Y:S01]  /*5780*/  LDL.LU.64 R8, [R1+0x7c0] ;  /* 0x0007c00001087983 */ /* 0x0001620000300a00 */
[----:B------:R-:W-:-:S03]  /*5790*/  @P2 FMUL.FTZ R241, R241, R4 ;  /* 0x00000004f1f12220 */ /* 0x000fc60000410000 */
[----:B------:R0:W5:Y:S01]  /*57a0*/  LDL.LU R6, [R1+0x7b8] ;  /* 0x0007b80001067983 */ /* 0x0001620000300800 */
[----:B----4-:R-:W-:-:S03]  /*57b0*/  FADD.FTZ R242, R5, R242 ;  /* 0x000000f205f27221 */ /* 0x010fc60000010000 */
[----:B------:R0:W5:Y:S01]  /*57c0*/  LDL.LU R5, [R1+0x7b4] ;  /* 0x0007b40001057983 */ /* 0x0001620000300800 */
[----:B------:R-:W-:-:S03]  /*57d0*/  @P3 FMUL.FTZ R242, R242, R3 ;  /* 0x00000003f2f23220 */ /* 0x000fc60000410000 */
[----:B------:R0:W5:Y:S04]  /*57e0*/  LDL.LU R4, [R1+0x7b0] ;  /* 0x0007b00001047983 */ /* 0x0001680000300800 */
[----:B------:R0:W5:Y:S01]  /*57f0*/  LDL.LU R3, [R1+0x7ac] ;  /* 0x0007ac0001037983 */ /* 0x0001620000300800 */
[----:B------:R-:W-:-:S03]  /*5800*/  FADD.FTZ R243, R2, R243 ;  /* 0x000000f302f37221 */ /* 0x000fc60000010000 */
[----:B------:R0:W5:Y:S01]  /*5810*/  LDL.LU R2, [R1+0x7a8] ;  /* 0x0007a80001027983 */ /* 0x0001620000300800 */
[----:B------:R-:W-:-:S03]  /*5820*/  FADD.FTZ R240, R0, R240 ;  /* 0x000000f000f07221 */ /* 0x000fc60000010000 */
[----:B------:R0:W5:Y:S01]  /*5830*/  LDL.LU R0, [R1+0x7a4] ;  /* 0x0007a40001007983 */ /* 0x0001620000300800 */
[----:B------:R-:W-:Y:S02]  /*5840*/  ISETP.GE.AND P2, PT, R249, R248, PT ;  /* 0x000000f8f900720c */ /* 0x000fe40003f46270 */
[----:B------:R-:W-:Y:S02]  /*5850*/  PLOP3.LUT P4, PT, PT, PT, UP0, 0x80, 0x8 ;  /* 0x000000000008781c */ /* 0x000fe40003f8f008 */
[----:B------:R-:W-:-:S11]  /*5860*/  PLOP3.LUT P5, PT, PT, PT, UP0, 0x80, 0x8 ;  /* 0x000000000008781c */ /* 0x000fd60003faf008 */
[----:B------:R-:W-:Y:S02]  /*5870*/  @P4 FMUL.FTZ R243, R243, R251 ;  /* 0x000000fbf3f34220 */ /* 0x000fe40000410000 */
[----:B------:R-:W-:Y:S01]  /*5880*/  @P5 FMUL.FTZ R240, R240, R250 ;  /* 0x000000faf0f05220 */ /* 0x000fe20000410000 */
[----:B0-----:R-:W-:Y:S06]  /*5890*/  @P2 BRA `(.L_x_1287) ;  /* 0x0000000000342947 */ /* 0x001fec0003800000 */
[----:B------:R-:W-:Y:S01]  /*58a0*/  S2UR UR34, SR_CTAID.Y ;  /* 0x00000000002279c3 */ /* 0x000fe20000002600 */
[----:B------:R-:W0:Y:S07]  /*58b0*/  LDCU UR42, c[0x0][0x3f8] ;  /* 0x00007f00ff2a77ac */ /* 0x000e2e0008000800 */
[----:B------:R-:W0:Y:S02]  /*58c0*/  S2UR UR35, SR_CTAID.X ;  /* 0x00000000002379c3 */ /* 0x000e240000002500 */
[----:B0-----:R-:W-:Y:S01]  /*58d0*/  UIMAD UR42, UR34, UR42, UR35 ;  /* 0x0000002a222a72a4 */ /* 0x001fe2000f8e0223 */
[----:B------:R-:W0:Y:S05]  /*58e0*/  LDCU.64 UR34, c[0x0][0x3b8] ;  /* 0x00007700ff2277ac */ /* 0x000e2a0008000a00 */
[----:B-----5:R-:W-:-:S04]  /*58f0*/  IMAD R250, R3, UR42, RZ ;  /* 0x0000002a03fa7c24 */ /* 0x020fc8000f8e02ff */
[----:B------:R-:W-:Y:S01]  /*5900*/  IMAD R251, R250, 0x90, RZ ;  /* 0x00000090fafb7824 */ /* 0x000fe200078e02ff */
[----:B------:R-:W-:-:S04]  /*5910*/  SHF.R.S32.HI R250, RZ, 0x1f, R249 ;  /* 0x0000001ffffa7819 */ /* 0x000fc800000114f9 */
[----:B------:R-:W-:-:S04]  /*5920*/  IADD3 R249, P2, PT, R251, R249, RZ ;  /* 0x000000f9fbf97210 */ /* 0x000fc80007f5e0ff */
[----:B------:R-:W-:Y:S02]  /*5930*/  LEA.HI.X.SX32 R251, R251, R250, 0x1, P2 ;  /* 0x000000fafbfb7211 */ /* 0x000fe400010f0eff */
[----:B0-----:R-:W-:-:S04]  /*5940*/  LEA R250, P2, R249, UR34, 0x2 ;  /* 0x00000022f9fa7c11 */ /* 0x001fc8000f8410ff */
[----:B------:R-:W-:-:S05]  /*5950*/  LEA.HI.X R251, R249, UR35, R251, 0x2, P2 ;  /* 0x00000023f9fb7c11 */ /* 0x000fca00090f14fb */
[----:B------:R0:W-:Y:S04]  /*5960*/  STG.E.128 desc[UR36][R250.64], R240 ;  /* 0x000000f0fa007986 */ /* 0x0001e8000c101d24 */
.L_x_1287:
[----:B------:R-:W-:Y:S05]  /*5970*/  BSYNC.RECONVERGENT B2 ;  /* 0x0000000000027941 */ /* 0x000fea0003800200 */
.L_x_1286:
[----:B------:R-:W-:Y:S04]  /*5980*/  BSSY.RECONVERGENT B2, `(.L_x_1290) ;  /* 0x0000062000027945 */ /* 0x000fe80003800200 */
[----:B------:R-:W-:Y:S05]  /*5990*/  @P0 BRA `(.L_x_1291) ;  /* 0x0000000400800947 */ /* 0x000fea0003800000 */
        /* <DEDUP_REMOVED lines=9> */
[----:B------:R-:W-:-:S13]  /*5a30*/  PLOP3.LUT P3, PT, PT, PT, UP0, 0x80, 0x8 ;  /* 0x000000000008781c */ /* 0x000fda0003f6f008 */
[----:B------:R-:W3:Y:S01]  /*5a40*/  @P3 LDC.64 R236, c[0x0][0x450] ;  /* 0x00011400ffec3b82 */ /* 0x000ee20000000a00 */
[----:B0-----:R-:W-:Y:S01]  /*5a50*/  @P2 IMAD R238, R239, UR39, R238 ;  /* 0x00000027efee2c24 */ /* 0x001fe2000f8e02ee */
[----:B------:R-:W-:Y:S01]  /*5a60*/  PLOP3.LUT P2, PT, PT, PT, UP0, 0x80, 0x8 ;  /* 0x000000000008781c */ /* 0x000fe20003f4f008 */
[----:B------:R-:W-:Y:S02]  /*5a70*/  IMAD.SHL.U32 R239, R252, 0x4, RZ ;  /* 0x00000004fcef7824 */ /* 0x000fe400078e00ff */
[----:B------:R-:W-:Y:S01]  /*5a80*/  @P4 IMAD R238, R238, 0x90, RZ ;  /* 0x00000090eeee4824 */ /* 0x000fe200078e02ff */
[----:B------:R-:W-:Y:S01]  /*5a90*/  PLOP3.LUT P4, PT, PT, PT, UP0, 0x80, 0x8 ;  /* 0x000000000008781c */ /* 0x000fe20003f8f008 */
[----:B-1----:R-:W-:-:S05]  /*5aa0*/  IMAD R249, R3, 0x8, R239 ;  /* 0x0000000803f97824 */ /* 0x002fca00078e02ef */
[----:B------:R-:W-:-:S03]  /*5ab0*/  ISETP.GE.AND P3, PT, R249, R248, PT ;  /* 0x000000f8f900720c */ /* 0x000fc60003f66270 */
[----:B---3--:R-:W-:Y:S01]  /*5ac0*/  @P2 IMAD.WIDE R250, R238, 0x4, R236 ;  /* 0x00000004eefa2825 */ /* 0x008fe200078e02ec */
[----:B------:R-:W-:Y:S02]  /*5ad0*/  CS2R R238, SRZ ;  /* 0x0000000000ee7805 */ /* 0x000fe4000001ff00 */
[----:B------:R-:W-:-:S07]  /*5ae0*/  CS2R R236, SRZ ;  /* 0x0000000000ec7805 */ /* 0x000fce000001ff00 */
        /* <DEDUP_REMOVED lines=18> */
[----:B-1----:R-:W-:-:S04]  /*5c10*/  LEA R236, P2, R237, UR34, 0x2 ;  /* 0x00000022edec7c11 */ /* 0x002fc8000f8410ff */
[----:B------:R-:W-:-:S06]  /*5c20*/  LEA.HI.X R237, R237, UR35, R238, 0x2, P2 ;  /* 0x00000023eded7c11 */ /* 0x000fcc00090f14ee */
[----:B------:R-:W5:Y:S03]  /*5c30*/  LDG.E.128 R236, desc[UR36][R236.64] ;  /* 0x00000024ecec7981 */ /* 0x000f66000c1e1d00 */
.L_x_1293:
[----:B------:R-:W-:Y:S05]  /*5c40*/  BSYNC.RECONVERGENT B3 ;  /* 0x0000000000037941 */ /* 0x000fea0003800200 */
.L_x_1292:
[----:B------:R-:W-:Y:S04]  /*5c50*/  STL.64 [R1+0x7c8], R10 ;  /* 0x0007c80a01007387 */ /* 0x000fe80000100a00 */
[----:B------:R0:W-:Y:S04]  /*5c60*/  STL.64 [R1+0x7c0], R8 ;  /* 0x0007c00801007387 */ /* 0x0001e80000100a00 */
[----:B------:R1:W-:Y:S04]  /*5c70*/  STL [R1+0x7b8], R6 ;  /* 0x0007b80601007387 */ /* 0x0003e80000100800 */
[----:B0-----:R-:W3:Y:S04]  /*5c80*/  @P4 LDG.E.128 R8, desc[UR36][R250.64+0x30] ;  /* 0x00003024fa084981 */ /* 0x001ee8000c1e1d00 */
[----:B-1----:R-:W2:Y:S04]  /*5c90*/  LDL R6, [R1+0x434] ;  /* 0x0004340001067983 */ /* 0x002ea80000100800 */
        /* <DEDUP_REMOVED lines=11> */
[----:B---3--:R-:W-:Y:S01]  /*5d50*/  IMAD.MOV.U32 R4, RZ, RZ, R9 ;  /* 0x000000ffff047224 */ /* 0x008fe200078e0009 */
[----:B------:R-:W-:Y:S01]  /*5d60*/  MOV R250, R8 ;  /* 0x0000000800fa7202 */ /* 0x000fe20000000f00 */
[----:B------:R-:W-:Y:S02]  /*5d70*/  IMAD.MOV.U32 R3, RZ, RZ, R10 ;  /* 0x000000ffff037224 */ /* 0x000fe400078e000a */
[----:B------:R-:W-:Y:S02]  /*5d80*/  IMAD.MOV.U32 R251, RZ, RZ, R11 ;  /* 0x000000fffffb7224 */ /* 0x000fe400078e000b */
[----:B--2--5:R-:W-:Y:S01]  /*5d90*/  FADD.FTZ R237, R6, R237 ;  /* 0x000000ed06ed7221 */ /* 0x024fe20000010000 */
        /* <DEDUP_REMOVED lines=32> */
.L_x_1291:
[----:B------:R-:W-:Y:S05]  /*5fa0*/  BSYNC.RECONVERGENT B2 ;  /* 0x0000000000027941 */ /* 0x000fea0003800200 */
.L_x_1290:
        /* <DEDUP_REMOVED lines=44> */
.L_x_1297:
[----:B------:R-:W-:Y:S05]  /*6270*/  BSYNC.RECONVERGENT B3 ;  /* 0x0000000000037941 */ /* 0x000fea0003800200 */
.L_x_1296:
        /* <DEDUP_REMOVED lines=16> */
[----:B--2---:R-:W-:Y:S02]  /*6380*/  IMAD.MOV.U32 R4, RZ, RZ, R9 ;  /* 0x000000ffff047224 */ /* 0x004fe400078e0009 */
[----:B------:R-:W-:Y:S02]  /*6390*/  IMAD.MOV.U32 R3, RZ, RZ, R10 ;  /* 0x000000ffff037224 */ /* 0x000fe400078e000a */
[----:B------:R-:W-:Y:S02]  /*63a0*/  IMAD.MOV.U32 R251, RZ, RZ, R11 ;  /* 0x000000fffffb7224 */ /* 0x000fe400078e000b */
[----:B---3-5:R-:W-:Y:S01]  /*63b0*/  FADD.FTZ R233, R6, R233 ;  /* 0x000000e906e97221 */ /* 0x028fe20000010000 */
[----:B------:R-:W-:Y:S01]  /*63c0*/  IMAD.MOV.U32 R250, RZ, RZ, R8 ;  /* 0x000000fffffa7224 */ /* 0x000fe200078e0008 */
[----:B------:R0:W5:Y:S02]  /*63d0*/  LDL.LU.64 R10, [R1+0x7c8] ;  /* 0x0007c800010a7983 */ /* 0x0001640000300a00 */
[----:B------:R-:W-:-:S02]  /*63e0*/  @P2 FMUL.FTZ R233, R233, R4 ;  /* 0x00000004e9e92220 */ /* 0x000fc40000410000 */
[----:B------:R0:W5:Y:S04]  /*63f0*/  LDL.LU.64 R8, [R1+0x7c0] ;  /* 0x0007c00001087983 */ /* 0x0001680000300a00 */
        /* <DEDUP_REMOVED lines=29> */
.L_x_1295:
[----:B------:R-:W-:Y:S05]  /*65d0*/  BSYNC.RECONVERGENT B2 ;  /* 0x0000000000027941 */ /* 0x000fea0003800200 */
.L_x_1294:
[----:B------:R-:W-:Y:S04]  /*65e0*/  BSSY.RECONVERGENT B2, `(.L_x_1298) ;  /* 0x0000064000027945 */ /* 0x000fe80003800200 */
[----:B------:R-:W-:Y:S05]  /*65f0*/  @P0 BRA `(.L_x_1299) ;  /* 0x0000000400880947 */ /* 0x000fea0003800000 */
[----:B-----5:R-:W-:Y:S01]  /*6600*/  ISETP.NE.AND P5, PT, R2, RZ, PT ;  /* 0x000000ff0200720c */ /* 0x020fe20003fa5270 */
[----:B------:R-:W-:Y:S01]  /*6610*/  BSSY.RECONVERGENT B3, `(.L_x_1300) ;  /* 0x000002a000037945 */ /* 0x000fe20003800200 */
[----:B01----:R-:W-:-:S11]  /*6620*/  LEA R249, R3, R252, 0x2 ;  /* 0x000000fc03f97211 */ /* 0x003fd600078e10ff */
        /* <DEDUP_REMOVED lines=13> */
[----:B------:R-:W-:Y:S02]  /*6700*/  PLOP3.LUT P4, PT, PT, PT, UP0, 0x80, 0x8 ;  /* 0x000000000008781c */ /* 0x000fe40003f8f008 */
[----:B------:R-:W-:-:S07]  /*6710*/  ISETP.GE.AND P3, PT, R231, R248, PT ;  /* 0x000000f8e700720c */ /* 0x000fce0003f66270 */
[----:B---3--:R-:W-:Y:S01]  /*6720*/  @P2 IMAD.WIDE R250, R230, 0x4, R228 ;  /* 0x00000004e6fa2825 */ /* 0x008fe200078e02e4 */
[----:B------:R-:W-:Y:S02]  /*6730*/  CS2R R230, SRZ ;  /* 0x0000000000e67805 */ /* 0x000fe4000001ff00 */
[----:B------:R-:W-:-:S03]  /*6740*/  CS2R R228, SRZ ;  /* 0x0000000000e47805 */ /* 0x000fc6000001ff00 */
[----:B------:R-:W-:Y:S05]  /*6750*/  @P3 BRA `(.L_x_1301) ;  /* 0x0000000000543947 */ /* 0x000fea0003800000 */
[----:B------:R-:W0:Y:S01]  /*6760*/  S2UR UR42, SR_CTAID.Y ;  /* 0x00000000002a79c3 */ /* 0x000e220000002600 */
[----:B------:R-:W1:Y:S01]  /*6770*/  LDCU.64 UR34, c[0x0][0x3c8] ;  /* 0x00007900ff2277ac */ /* 0x000e620008000a00 */
[----:B0-----:R-:W-:-:S05]  /*6780*/  IMAD R230, R3, UR42, RZ ;  /* 0x0000002a03e67c24 */ /* 0x001fca000f8e02ff */
[----:B------:R-:W-:-:S04]  /*6790*/  IADD3 R229, P2, PT, R230, R0, RZ ;  /* 0x00000000e6e57210 */ /* 0x000fc80007f5e0ff */
[----:B------:R-:W-:Y:S02]  /*67a0*/  LEA.HI.X.SX32 R230, R230, RZ, 0x1, P2 ;  /* 0x000000ffe6e67211 */ /* 0x000fe400010f0eff */
[C---:B-1----:R-:W-:Y:S01]  /*67b0*/  LEA R228, P2, R229.reuse, UR34, 0x2 ;  /* 0x00000022e5e47c11 */ /* 0x042fe2000f8410ff */
[----:B------:R-:W0:Y:S03]  /*67c0*/  LDCU UR34, c[0x0][0x3f8] ;  /* 0x00007f00ff2277ac */ /* 0x000e260008000800 */
[----:B------:R-:W-:-:S05]  /*67d0*/  LEA.HI.X R229, R229, UR35, R230, 0x2, P2 ;  /* 0x00000023e5e57c11 */ /* 0x000fca00090f14e6 */
[----:B------:R0:W3:Y:S01]  /*67e0*/  LDG.E R228, desc[UR36][R228.64] ;  /* 0x00000024e4e47981 */ /* 0x0000e2000c1e1900 */
[C---:B------:R-:W-:Y:S02]  /*67f0*/  IMAD R230, R3.reuse, UR44, RZ ;  /* 0x0000002c03e67c24 */ /* 0x040fe4000f8e02ff */
[----:B0-----:R-:W-:Y:S01]  /*6800*/  IMAD R229, R3, UR34, RZ ;  /* 0x0000002203e57c24 */ /* 0x001fe2000f8e02ff */
[----:B------:R-:W0:Y:S03]  /*6810*/  LDCU.64 UR34, c[0x0][0x3b8] ;  /* 0x00007700ff2277ac */ /* 0x000e260008000a00 */
[----:B---3--:R-:W-:-:S04]  /*6820*/  IMAD R229, R229, R228, RZ ;  /* 0x000000e4e5e57224 */ /* 0x008fc800078e02ff */
[----:B------:R-:W-:-:S04]  /*6830*/  IMAD R229, R229, 0x24, R249 ;  /* 0x00000024e5e57824 */ /* 0x000fc800078e02f9 */
[----:B------:R-:W-:-:S05]  /*6840*/  IMAD.SHL.U32 R229, R229, 0x4, RZ ;  /* 0x00000004e5e57824 */ /* 0x000fca00078e00ff */
[----:B------:R-:W-:Y:S02]  /*6850*/  SHF.R.S32.HI R228, RZ, 0x1f, R229 ;  /* 0x0000001fffe47819 */ /* 0x000fe400000114e5 */
[----:B------:R-:W-:-:S04]  /*6860*/  IADD3 R229, P2, PT, R230, R229, RZ ;  /* 0x000000e5e6e57210 */ /* 0x000fc80007f5e0ff */
[----:B------:R-:W-:Y:S02]  /*6870*/  LEA.HI.X.SX32 R230, R230, R228, 0x1, P2 ;  /* 0x000000e4e6e67211 */ /* 0x000fe400010f0eff */
[----:B0-----:R-:W-:-:S04]  /*6880*/  LEA R228, P2, R229, UR34, 0x2 ;  /* 0x00000022e5e47c11 */ /* 0x001fc8000f8410ff */
[----:B------:R-:W-:-:S06]  /*6890*/  LEA.HI.X R229, R229, UR35, R230, 0x2, P2 ;  /* 0x00000023e5e57c11 */ /* 0x000fcc00090f14e6 */
[----:B------:R-:W5:Y:S03]  /*68a0*/  LDG.E.128 R228, desc[UR36][R228.64] ;  /* 0x00000024e4e47981 */ /* 0x000f66000c1e1d00 */
.L_x_1301:
[----:B------:R-:W-:Y:S05]  /*68b0*/  BSYNC.RECONVERGENT B3 ;  /* 0x0000000000037941 */ /* 0x000fea0003800200 */
.L_x_1300:
        /* <DEDUP_REMOVED lines=34> */
[----:B------:R-:W-:Y:S01]  /*6ae0*/  IMAD.SHL.U32 R249, R249, 0x4, RZ ;  /* 0x00000004f9f97824 */ /* 0x000fe200078e00ff */
[----:B------:R-:W-:Y:S02]  /*6af0*/  PLOP3.LUT P4, PT, PT, PT, UP0, 0x80, 0x8 ;  /* 0x000000000008781c */ /* 0x000fe40003f8f008 */
[----:B------:R-:W-:Y:S02]  /*6b00*/  PLOP3.LUT P5, PT, PT, PT, UP0, 0x80, 0x8 ;  /* 0x000000000008781c */ /* 0x000fe40003faf008 */
[----:B------:R-:W-:-:S09]  /*6b10*/  ISETP.GE.AND P2, PT, R249, R248, PT ;  /* 0x000000f8f900720c */ /* 0x000fd20003f46270 */
[----:B------:R-:W-:Y:S02]  /*6b20*/  @P4 FMUL.FTZ R231, R231, R251 ;  /* 0x000000fbe7e74220 */ /* 0x000fe40000410000 */
[----:B------:R-:W-:Y:S02]  /*6b30*/  @P5 FMUL.FTZ R228, R228, R250 ;  /* 0x000000fae4e45220 */ /* 0x000fe40000410000 */
[----:B0-----:R-:W-:Y:S05]  /*6b40*/  @P2 BRA `(.L_x_1299) ;  /* 0x0000000000342947 */ /* 0x001fea0003800000 */
[----:B------:R-:W-:Y:S01]  /*6b50*/  S2UR UR34, SR_CTAID.Y ;  /* 0x00000000002279c3 */ /* 0x000fe20000002600 */
[----:B------:R-:W0:Y:S01]  /*6b60*/  LDCU UR42, c[0x0][0x3f8] ;  /* 0x00007f00ff2a77ac */ /* 0x000e220008000800 */
[----:B------:R-:W-:-:S06]  /*6b70*/  SHF.R.S32.HI R251, RZ, 0x1f, R249 ;  /* 0x0000001ffffb7819 */ /* 0x000fcc00000114f9 */
[----:B------:R-:W0:Y:S02]  /*6b80*/  S2UR UR35, SR_CTAID.X ;  /* 0x00000000002379c3 */ /* 0x000e240000002500 */
[----:B0-----:R-:W-:Y:S01]  /*6b90*/  UIMAD UR42, UR34, UR42, UR35 ;  /* 0x0000002a222a72a4 */ /* 0x001fe2000f8e0223 */
[----:B------:R-:W0:Y:S05]  /*6ba0*/  LDCU.64 UR34, c[0x0][0x3b8] ;  /* 0x00007700ff2277ac */ /* 0x000e2a0008000a00 */
[----:B-----5:R-:W-:-:S04]  /*6bb0*/  IMAD R250, R3, UR42, RZ ;  /* 0x0000002a03fa7c24 */ /* 0x020fc8000f8e02ff */
[----:B------:R-:W-:-:S05]  /*6bc0*/  IMAD R250, R250, 0x90, RZ ;  /* 0x00000090fafa7824 */ /* 0x000fca00078e02ff */
[----:B------:R-:W-:-:S04]  /*6bd0*/  IADD3 R249, P2, PT, R250, R249, RZ ;  /* 0x000000f9faf97210 */ /* 0x000fc80007f5e0ff */
[----:B------:R-:W-:Y:S02]  /*6be0*/  LEA.HI.X.SX32 R251, R250, R251, 0x1, P2 ;  /* 0x000000fbfafb7211 */ /* 0x000fe400010f0eff */
[----:B0-----:R-:W-:-:S04]  /*6bf0*/  LEA R250, P2, R249, UR34, 0x2 ;  /* 0x00000022f9fa7c11 */ /* 0x001fc8000f8410ff */
[----:B------:R-:W-:-:S05]  /*6c00*/  LEA.HI.X R251, R249, UR35, R251, 0x2, P2 ;  /* 0x00000023f9fb7c11 */ /* 0x000fca00090f14fb */
[----:B------:R0:W-:Y:S04]  /*6c10*/  STG.E.128 desc[UR36][R250.64], R228 ;  /* 0x000000e4fa007986 */ /* 0x0001e8000c101d24 */
.L_x_1299:
[----:B------:R-:W-:Y:S05]  /*6c20*/  BSYNC.RECONVERGENT B2 ;  /* 0x0000000000027941 */ /* 0x000fea0003800200 */
.L_x_1298:
[----:B------:R-:W-:Y:S04]  /*6c30*/  BSSY.RECONVERGENT B2, `(.L_x_1302) ;  /* 0x0000068000027945 */ /* 0x000fe80003800200 */
[----:B------:R-:W-:Y:S05]  /*6c40*/  @P0 BRA `(.L_x_1303) ;  /* 0x0000000400980947 */ /* 0x000fea0003800000 */
[----:B-----5:R-:W-:Y:S01]  /*6c50*/  ISETP.NE.AND P5, PT, R2, RZ, PT ;  /* 0x000000ff0200720c */ /* 0x020fe20003fa5270 */
[----:B01----:R-:W-:Y:S01]  /*6c60*/  IMAD R249, R3, 0x4, R252 ;  /* 0x0000000403f97824 */ /* 0x003fe200078e02fc */
[----:B------:R-:W-:Y:S03]  /*6c70*/  BSSY.RECONVERGENT B3, `(.L_x_1304) ;  /* 0x000002b000037945 */ /* 0x000fe60003800200 */
[----:B------:R-:W-:-:S04]  /*6c80*/  IMAD.IADD R227, R249, 0x1, R3 ;  /* 0x00000001f9e37824 */ /* 0x000fc800078e0203 */
[----:B------:R-:W-:-:S04]  /*6c90*/  IMAD.SHL.U32 R227, R227, 0x4, RZ ;  /* 0x00000004e3e37824 */ /* 0x000fc800078e00ff */
[----:B------:R-:W-:Y:S01]  /*6ca0*/  VOTEU.ANY UP0, P5 ;  /* 0x0000000000ff7886 */ /* 0x000fe20002800100 */
[----:B------:R-:W-:Y:S02]  /*6cb0*/  PLOP3.LUT P2, PT, PT, PT, UP0, 0x80, 0x8 ;  /* 0x000000000008781c */ /* 0x000fe40003f4f008 */
[----:B------:R-:W-:Y:S02]  /*6cc0*/  PLOP3.LUT P3, PT, PT, PT, UP0, 0x80, 0x8 ;  /* 0x000000000008781c */ /* 0x000fe40003f6f008 */
[----:B------:R-:W-:-:S09]  /*6cd0*/  ISETP.GE.AND P4, PT, R227, R248, PT ;  /* 0x000000f8e300720c */ /* 0x000fd20003f86270 */
[----:B------:R-:W0:Y:S01]  /*6ce0*/  @P2 S2R R226, SR_CTAID.X ;  /* 0x0000000000e22919 */ /* 0x000e220000002500 */
[----:B------:R-:W-:Y:S01]  /*6cf0*/  PLOP3.LUT P2, PT, PT, PT, UP0, 0x80, 0x8 ;  /* 0x000000000008781c */ /* 0x000fe20003f4f008 */
[----:B------:R-:W0:Y:S01]  /*6d00*/  @P3 LDC R224, c[0x0][0x3f8] ;  /* 0x0000fe00ffe03b82 */ /* 0x000e220000000800 */
[----:B------:R-:W-:-:S11]  /*6d10*/  PLOP3.LUT P3, PT, PT, PT, UP0, 0x80, 0x8 ;  /* 0x000000000008781c */ /* 0x000fd60003f6f008 */
[----:B0-----:R-:W-:Y:S01]  /*6d20*/  @P2 IMAD R226, R224, UR39, R226 ;  /* 0x00000027e0e22c24 */ /* 0x001fe2000f8e02e2 */
[----:B------:R-:W-:Y:S01]  /*6d30*/  PLOP3.LUT P2, PT, PT, PT, UP0, 0x80, 0x8 ;  /* 0x000000000008781c */ /* 0x000fe20003f4f008 */
[----:B------:R-:W3:Y:S01]  /*6d40*/  @P3 LDC.64 R224, c[0x0][0x450] ;  /* 0x00011400ffe03b82 */ /* 0x000ee20000000a00 */
[----:B------:R-:W-:-:S11]  /*6d50*/  PLOP3.LUT P3, PT, PT, PT, UP0, 0x80, 0x8 ;  /* 0x000000000008781c */ /* 0x000fd60003f6f008 */
[----:B------:R-:W-:Y:S01]  /*6d60*/  @P2 IMAD R226, R226, 0x90, RZ ;  /* 0x00000090e2e22824 */ /* 0x000fe200078e02ff */
[----:B------:R-:W-:-:S03]  /*6d70*/  PLOP3.LUT P2, PT, PT, PT, UP0, 0x80, 0x8 ;  /* 0x000000000008781c */ /* 0x000fc60003f4f008 */
[----:B---3--:R-:W-:Y:S01]  /*6d80*/  @P3 IMAD.WIDE R250, R226, 0x4, R224 ;  /* 0x00000004e2fa3825 */ /* 0x008fe200078e02e0 */
[----:B------:R-:W-:Y:S02]  /*6d90*/  CS2R R226, SRZ ;  /* 0x0000000000e27805 */ /* 0x000fe4000001ff00 */
[----:B------:R-:W-:Y:S01]  /*6da0*/  CS2R R224, SRZ ;  /* 0x0000000000e07805 */ /* 0x000fe2000001ff00 */
[----:B------:R-:W-:Y:S06]  /*6db0*/  @P4 BRA `(.L_x_1305) ;  /* 0x0000000000584947 */ /* 0x000fec0003800000 */
        /* <DEDUP_REMOVED lines=9> */
[----:B------:R-:W-:Y:S02]  /*6e50*/  IMAD.IADD R227, R249, 0x1, R3 ;  /* 0x00000001f9e37824 */ /* 0x000fe400078e0203 */
[C---:B------:R-:W-:Y:S02]  /*6e60*/  IMAD R226, R3.reuse, UR44, RZ ;  /* 0x0000002c03e27c24 */ /* 0x040fe4000f8e02ff */
[----:B0-----:R-:W-:Y:S01]  /*6e70*/  IMAD R225, R3, UR34, RZ ;  /* 0x0000002203e17c24 */ /* 0x001fe2000f8e02ff */
[----:B------:R-:W0:Y:S03]  /*6e80*/  LDCU.64 UR34, c[0x0][0x3b8] ;  /* 0x00007700ff2277ac */ /* 0x000e260008000a00 */
[----:B---3--:R-:W-:-:S04]  /*6e90*/  IMAD R225, R225, R224, RZ ;  /* 0x000000e0e1e17224 */ /* 0x008fc800078e02ff */
[----:B------:R-:W-:-:S05]  /*6ea0*/  IMAD R225, R225, 0x24, R227 ;  /* 0x00000024e1e17824 */ /* 0x000fca00078e02e3 */
[----:B------:R-:W-:-:S04]  /*6eb0*/  SHF.L.U32 R225, R225, 0x2, RZ ;  /* 0x00000002e1e17819 */ /* 0x000fc800000006ff */
[----:B------:R-:W-:Y:S02]  /*6ec0*/  SHF.R.S32.HI R224, RZ, 0x1f, R225 ;  /* 0x0000001fffe07819 */ /* 0x000fe400000114e1 */
[----:B------:R-:W-:-:S04]  /*6ed0*/  IADD3 R225, P3, PT, R226, R225, RZ ;  /* 0x000000e1e2e17210 */ /* 0x000fc80007f7e0ff */
[----:B------:R-:W-:Y:S02]  /*6ee0*/  LEA.HI.X.SX32 R226, R226, R224, 0x1, P3 ;  /* 0x000000e0e2e27211 */ /* 0x000fe400018f0eff */
[----:B0-----:R-:W-:-:S04]  /*6ef0*/  LEA R224, P3, R225, UR34, 0x2 ;  /* 0x00000022e1e07c11 */ /* 0x001fc8000f8610ff */
[----:B------:R-:W-:-:S06]  /*6f00*/  LEA.HI.X R225, R225, UR35, R226, 0x2, P3 ;  /* 0x00000023e1e17c11 */ /* 0x000fcc00098f14e2 */
[----:B------:R-:W5:Y:S03]  /*6f10*/  LDG.E.128 R224, desc[UR36][R224.64] ;  /* 0x00000024e0e07981 */ /* 0x000f66000c1e1d00 */
.L_x_1305:
[----:B------:R-:W-:Y:S05]  /*6f20*/  BSYNC.RECONVERGENT B3 ;  /* 0x0000000000037941 */ /* 0x000fea0003800200 */
.L_x_1304:
[----:B------:R-:W-:Y:S04]  /*6f30*/  STL.64 [R1+0x7c0], R10 ;  /* 0x0007c00a01007387 */ /* 0x000fe80000100a00 */
[----:B------:R0:W-:Y:S04]  /*6f40*/  STL.64 [R1+0x7b8], R8 ;  /* 0x0007b80801007387 */ /* 0x0001e80000100a00 */
[----:B------:R1:W-:Y:S04]  /*6f50*/  STL [R1+0x7b4], R6 ;  /* 0x0007b40601007387 */ /* 0x0003e80000100800 */
[----:B0-----:R-:W3:Y:S04]  /*6f60*/  @P2 LDG.E.128 R8, desc[UR36][R250.64+0x60] ;  /* 0x00006024fa082981 */ /* 0x001ee8000c1e1d00 */
[----:B-1----:R-:W2:Y:S04]  /*6f70*/  LDL R6, [R1+0x404] ;  /* 0x0004040001067983 */ /* 0x002ea80000100800 */
[----:B------:R-:W-:Y:S04]  /*6f80*/  STL [R1+0x7b0], R5 ;  /* 0x0007b00501007387 */ /* 0x000fe80000100800 */
[----:B------:R-:W-:Y:S04]  /*6f90*/  STL [R1+0x7ac], R4 ;  /* 0x0007ac0401007387 */ /* 0x000fe80000100800 */
[----:B------:R0:W-:Y:S04]  /*6fa0*/  STL [R1+0x7a8], R2 ;  /* 0x0007a80201007387 */ /* 0x0001e80000100800 */
[----:B0-----:R-:W4:Y:S04]  /*6fb0*/  LDL R2, [R1+0x40c] ;  /* 0x00040c0001027983 */ /* 0x001f280000100800 */
[----:B------:R0:W-:Y:S04]  /*6fc0*/  STL [R1+0x7a4], R0 ;  /* 0x0007a40001007387 */ /* 0x0001e80000100800 */
[----:B0-----:R-:W4:Y:S01]  /*6fd0*/  LDL R0, [R1+0x400] ;  /* 0x0004000001007983 */ /* 0x001f220000100800 */
[----:B------:R-:W-:Y:S01]  /*6fe0*/  VOTEU.ANY UP0, P5 ;  /* 0x0000000000ff7886 */ /* 0x000fe20002800100 */
[----:B---3--:R-:W-:-:S02]  /*6ff0*/  IMAD.MOV.U32 R4, RZ, RZ, R10 ;  /* 0x000000ffff047224 */ /* 0x008fc400078e000a */
[----:B------:R0:W-:Y:S01]  /*7000*/  @P2 STL [R1+0xc], R11 ;  /* 0x00000c0b01002387 */ /* 0x0001e20000100800 */
[----:B------:R-:W-:Y:S02]  /*7010*/  IMAD.MOV.U32 R5, RZ, RZ, R9 ;  /* 0x000000ffff057224 */ /* 0x000fe400078e0009 */
[----:B------:R-:W-:Y:S01]  /*7020*/  IMAD.MOV.U32 R251, RZ, RZ, R8 ;  /* 0x000000fffffb7224 */ /* 0x000fe200078e0008 */
[----:B0-----:R0:W5:Y:S04]  /*7030*/  LDL.LU.64 R10, [R1+0x7c0] ;  /* 0x0007c000010a7983 */ /* 0x0011680000300a00 */
[----:B------:R0:W5:Y:S04]  /*7040*/  LDL.LU.64 R8, [R1+0x7b8] ;  /* 0x0007b80001087983 */ /* 0x0001680000300a00 */
[----:B------:R-:W3:Y:S01]  /*7050*/  LDL R250, [R1+0x408] ;  /* 0x0004080001fa7983 */ /* 0x000ee20000100800 */
[----:B------:R-:W-:-:S02]  /*7060*/  PLOP3.LUT P2, PT, PT, PT, UP0, 0x80, 0x8 ;  /* 0x000000000008781c */ /* 0x000fc40003f4f008 */
[----:B------:R-:W-:Y:S01]  /*7070*/  PLOP3.LUT P3, PT, PT, PT, UP0, 0x80, 0x8 ;  /* 0x000000000008781c */ /* 0x000fe20003f6f008 */
[----:B------:R-:W-:Y:S02]  /*7080*/  IMAD.IADD R249, R249, 0x1, R3 ;  /* 0x00000001f9f97824 */ /* 0x000fe400078e0203 */
[----:B--2--5:R-:W-:Y:S02]  /*7090*/  FADD.FTZ R225, R6, R225 ;  /* 0x000000e106e17221 */ /* 0x024fe40000010000 */
[----:B------:R0:W5:Y:S01]  /*70a0*/  LDL.LU R6, [R1+0x7b4] ;  /* 0x0007b40001067983 */ /* 0x0001620000300800 */
[----:B----4-:R-:W-:-:S05]  /*70b0*/  FADD.FTZ R227, R2, R227 ;  /* 0x000000e302e37221 */ /* 0x010fca0000010000 */
[----:B------:R-:W-:Y:S01]  /*70c0*/  @P2 FMUL.FTZ R225, R225, R5 ;  /* 0x00000005e1e12220 */ /* 0x000fe20000410000 */
[----:B------:R-:W-:Y:S01]  /*70d0*/  FADD.FTZ R224, R0, R224 ;  /* 0x000000e000e07221 */ /* 0x000fe20000010000 */
[----:B---3--:R-:W-:Y:S01]  /*70e0*/  FADD.FTZ R226, R250, R226 ;  /* 0x000000e2fae27221 */ /* 0x008fe20000010000 */
[----:B------:R-:W-:Y:S02]  /*70f0*/  IMAD.SHL.U32 R250, R249, 0x4, RZ ;  /* 0x00000004f9fa7824 */ /* 0x000fe400078e00ff */
[----:B------:R-:W2:Y:S01]  /*7100*/  LDL.LU R249, [R1+0xc] ;  /* 0x00000c0001f97983 */ /* 0x000ea20000300800 */
[----:B------:R-:W-:-:S03]  /*7110*/  @P3 FMUL.FTZ R226, R226, R4 ;  /* 0x00000004e2e23220 */ /* 0x000fc60000410000 */
[----:B------:R0:W5:Y:S04]  /*7120*/  LDL.LU R5, [R1+0x7b0] ;  /* 0x0007b00001057983 */ /* 0x0001680000300800 */
[----:B------:R0:W5:Y:S04]  /*7130*/  LDL.LU R4, [R1+0x7ac] ;  /* 0x0007ac0001047983 */ /* 0x0001680000300800 */
[----:B------:R0:W5:Y:S04]  /*7140*/  LDL.LU R2, [R1+0x7a8] ;  /* 0x0007a80001027983 */ /* 0x0001680000300800 */
[----:B------:R0:W5:Y:S01]  /*7150*/  LDL.LU R0, [R1+0x7a4] ;  /* 0x0007a40001007983 */ /* 0x0001620000300800 */
[----:B------:R-:W-:-:S02]  /*7160*/  ISETP.GE.AND P2, PT, R250, R248, PT ;  /* 0x000000f8fa00720c */ /* 0x000fc40003f46270 */
[----:B------:R-:W-:Y:S02]  /*7170*/  PLOP3.LUT P4, PT, PT, PT, UP0, 0x80, 0x8 ;  /* 0x000000000008781c */ /* 0x000fe40003f8f008 */
[----:B------:R-:W-:-:S13]  /*7180*/  PLOP3.LUT P5, PT, PT, PT, UP0, 0x80, 0x8 ;  /* 0x000000000008781c */ /* 0x000fda0003faf008 */
[----:B------:R-:W-:Y:S01]  /*7190*/  @P5 FMUL.FTZ R224, R224, R251 ;  /* 0x000000fbe0e05220 */ /* 0x000fe20000410000 */
[----:B--2---:R-:W-:Y:S01]  /*71a0*/  @P4 FMUL.FTZ R227, R227, R249 ;  /* 0x000000f9e3e34220 */ /* 0x004fe20000410000 */
[----:B0-----:R-:W-:Y:S06]  /*71b0*/  @P2 BRA `(.L_x_1303) ;  /* 0x00000000003c2947 */ /* 0x001fec0003800000 */
[----:B------:R-:W-:Y:S01]  /*71c0*/  S2UR UR34, SR_CTAID.Y ;  /* 0x00000000002279c3 */ /* 0x000fe20000002600 */
[----:B------:R-:W0:Y:S07]  /*71d0*/  LDCU UR42, c[0x0][0x3f8] ;  /* 0x00007f00ff2a77ac */ /* 0x000e2e0008000800 */
[----:B------:R-:W0:Y:S02]  /*71e0*/  S2UR UR35, SR_CTAID.X ;  /* 0x00000000002379c3 */ /* 0x000e240000002500 */
[----:B0-----:R-:W-:Y:S01]  /*71f0*/  UIMAD UR42, UR34, UR42, UR35 ;  /* 0x0000002a222a72a4 */ /* 0x001fe2000f8e0223 */
[----:B------:R-:W0:Y:S05]  /*7200*/  LDCU.64 UR34, c[0x0][0x3b8] ;  /* 0x00007700ff2277ac */ /* 0x000e2a0008000a00 */
[----:B------:R-:W-:-:S04]  /*7210*/  IMAD R249, R3, UR42, RZ ;  /* 0x0000002a03f97c24 */ /* 0x000fc8000f8e02ff */
[----:B------:R-:W-:Y:S01]  /*7220*/  IMAD R251, R249, 0x90, RZ ;  /* 0x00000090f9fb7824 */ /* 0x000fe200078e02ff */
[----:B------:R-:W-:-:S05]  /*7230*/  SHF.R.S32.HI R249, RZ, 0x1f, R250 ;  /* 0x0000001ffff97819 */ /* 0x000fca00000114fa */
[----:B------:R1:W-:Y:S02]  /*7240*/  STL [R1], R249 ;  /* 0x000000f901007387 */ /* 0x0003e40000100800 */
[C---:B-1----:R-:W-:Y:S02]  /*7250*/  IADD3 R249, P2, PT, R251.reuse, R250, RZ ;  /* 0x000000fafbf97210 */ /* 0x042fe40007f5e0ff */
[----:B------:R-:W2:Y:S02]  /*7260*/  LDL.LU R250, [R1] ;  /* 0x0000000001fa7983 */ /* 0x000ea40000300800 */
[----:B--2---:R-:W-:Y:S02]  /*7270*/  LEA.HI.X.SX32 R251, R251, R250, 0x1, P2 ;  /* 0x000000fafbfb7211 */ /* 0x004fe400010f0eff */
[----:B0-----:R-:W-:-:S04]  /*7280*/  LEA R250, P2, R249, UR34, 0x2 ;  /* 0x00000022f9fa7c11 */ /* 0x001fc8000f8410ff */
[----:B------:R-:W-:-:S05]  /*7290*/  LEA.HI.X R251, R249, UR35, R251, 0x2, P2 ;  /* 0x00000023f9fb7c11 */ /* 0x000fca00090f14fb */
[----:B------:R0:W-:Y:S04]  /*72a0*/  STG.E.128 desc[UR36][R250.64], R224 ;  /* 0x000000e0fa007986 */ /* 0x0001e8000c101d24 */
.L_x_1303:
[----:B------:R-:W-:Y:S05]  /*72b0*/  BSYNC.RECONVERGENT B2 ;  /* 0x0000000000027941 */ /* 0x000fea0003800200 */
.L_x_1302:
[C---:B01---5:R-:W-:Y:S01]  /*72c0*/  LEA R249, R3.reuse, R252, 0x2 ;  /* 0x000000fc03f97211 */ /* 0x063fe200078e10ff */
[----:B------:R-:W-:Y:S04]  /*72d0*/  BSSY.RECONVERGENT B2, `(.L_x_1306) ;  /* 0x0000061000027945 */ /* 0x000fe80003800200 */
[----:B------:R-:W-:Y:S01]  /*72e0*/  IMAD R252, R3, 0x2, R249 ;  /* 0x0000000203fc7824 */ /* 0x000fe200078e02f9 */
[----:B------:R-:W-:Y:S06]  /*72f0*/  @P0 BRA `(.L_x_1307) ;  /* 0x0000000400780947 */ /* 0x000fec0003800000 */
[----:B------:R-:W-:Y:S01]  /*7300*/  ISETP.NE.AND P5, PT, R2, RZ, PT ;  /* 0x000000ff0200720c */ /* 0x000fe20003fa5270 */
[----:B------:R-:W-:Y:S01]  /*7310*/  IMAD.SHL.U32 R249, R252, 0x4, RZ ;  /* 0x00000004fcf97824 */ /* 0x000fe200078e00ff */
[----:B------:R-:W-:Y:S11]  /*7320*/  BSSY.RECONVERGENT B3, `(.L_x_1308) ;  /* 0x0000027000037945 */ /* 0x000ff60003800200 */
[----:B------:R-:W-:Y:S01]  /*7330*/  VOTEU.ANY UP0, P5 ;  /* 0x0000000000ff7886 */ /* 0x000fe20002800100 */
[----:B------:R-:W-:-:S02]  /*7340*/  PLOP3.LUT P2, PT, PT, PT, UP0, 0x80, 0x8 ;  /* 0x000000000008781c */ /* 0x000fc40003f4f008 */
[----:B------:R-:W-:Y:S02]  /*7350*/  PLOP3.LUT P3, PT, PT, PT, UP0, 0x80, 0x8 ;  /* 0x000000000008781c */ /* 0x000fe40003f6f008 */
[----:B------:R-:W-:-:S09]  /*7360*/  PLOP3.LUT P4, PT, PT, PT, UP0, 0x80, 0x8 ;  /* 0x000000000008781c */ /* 0x000fd20003f8f008 */
[----:B------:R-:W0:Y:S01]  /*7370*/  @P2 S2R R222, SR_CTAID.X ;  /* 0x0000000000de2919 */ /* 0x000e220000002500 */
[----:B------:R-:W-:Y:S01]  /*7380*/  PLOP3.LUT P2, PT, PT, PT, UP0, 0x80, 0x8 ;  /* 0x000000000008781c */ /* 0x000fe20003f4f008 */
[----:B------:R-:W0:Y:S01]  /*7390*/  @P3 LDC R223, c[0x0][0x3f8] ;  /* 0x0000fe00ffdf3b82 */ /* 0x000e220000000800 */
[----:B------:R-:W-:-:S07]  /*73a0*/  PLOP3.LUT P3, PT, PT, PT, UP0, 0x80, 0x8 ;  /* 0x000000000008781c */ /* 0x000fce0003f6f008 */
[----:B------:R-:W3:Y:S01]  /*73b0*/  @P4 LDC.64 R220, c[0x0][0x450] ;  /* 0x00011400ffdc4b82 */ /* 0x000ee20000000a00 */
[----:B------:R-:W-:-:S03]  /*73c0*/  PLOP3.LUT P4, PT, PT, PT, UP0, 0x80, 0x8 ;  /* 0x000000000008781c */ /* 0x000fc60003f8f008 */
[----:B0-----:R-:W-:Y:S01]  /*73d0*/  @P2 IMAD R222, R223, UR39, R222 ;  /* 0x00000027dfde2c24 */ /* 0x001fe2000f8e02de */
[----:B------:R-:W-:-:S09]  /*73e0*/  ISETP.GE.AND P2, PT, R249, R248, PT ;  /* 0x000000f8f900720c */ /* 0x000fd20003f46270 */
        /* <DEDUP_REMOVED lines=26> */
.L_x_1309:
[----:B------:R-:W-:Y:S05]  /*7590*/  BSYNC.RECONVERGENT B3 ;  /* 0x0000000000037941 */ /* 0x000fea0003800200 */
.L_x_1308:
[----:B------:R-:W-:Y:S04]  /*75a0*/  STL.64 [R1+0x7c8], R10 ;  /* 0x0007c80a01007387 */ /* 0x000fe80000100a00 */
[----:B------:R0:W-:Y:S04]  /*75b0*/  STL.64 [R1+0x7c0], R8 ;  /* 0x0007c00801007387 */ /* 0x0001e80000100a00 */
[----:B------:R1:W-:Y:S04]  /*75c0*/  STL [R1+0x7b8], R6 ;  /* 0x0007b80601007387 */ /* 0x0003e80000100800 */
[----:B0-----:R-:W3:Y:S04]  /*75d0*/  @P4 LDG.E.128 R8, desc[UR36][R250.64+0x70] ;  /* 0x00007024fa084981 */ /* 0x001ee8000c1e1d00 */
[----:B-1----:R-:W2:Y:S04]  /*75e0*/  LDL R6, [R1+0x3f4] ;  /* 0x0003f40001067983 */ /* 0x002ea80000100800 */
[----:B------:R-:W-:Y:S04]  /*75f0*/  STL [R1+0x7b4], R5 ;  /* 0x0007b40501007387 */ /* 0x000fe80000100800 */
[----:B------:R0:W-:Y:S04]  /*7600*/  STL [R1+0x7b0], R4 ;  /* 0x0007b00401007387 */ /* 0x0001e80000100800 */
[----:B0-----:R-:W4:Y:S04]  /*7610*/  LDL R4, [R1+0x3f8] ;  /* 0x0003f80001047983 */ /* 0x001f280000100800 */
        /* <DEDUP_REMOVED lines=11> */
[----:B--2--5:R-:W-:Y:S01]  /*76d0*/  FADD.FTZ R221, R6, R221 ;  /* 0x000000dd06dd7221 */ /* 0x024fe20000010000 */
[----:B------:R-:W-:Y:S02]  /*76e0*/  IMAD.MOV.U32 R251, RZ, RZ, R11 ;  /* 0x000000fffffb7224 */ /* 0x000fe400078e000b */
[----:B------:R0:W5:Y:S03]  /*76f0*/  LDL.LU.64 R10, [R1+0x7c8] ;  /* 0x0007c800010a7983 */ /* 0x0001660000300a00 */
[----:B------:R-:W-:Y:S01]  /*7700*/  @P4 FMUL.FTZ R221, R221, R5 ;  /* 0x00000005dddd4220 */ /* 0x000fe20000410000 */
[----:B------:R0:W5:Y:S04]  /*7710*/  LDL.LU.64 R8, [R1+0x7c0] ;  /* 0x0007c00001087983 */ /* 0x0001680000300a00 */
[----:B------:R0:W5:Y:S04]  /*7720*/  LDL.LU R6, [R1+0x7b8] ;  /* 0x0007b80001067983 */ /* 0x0001680000300800 */
[----:B------:R0:W5:Y:S01]  /*7730*/  LDL.LU R5, [R1+0x7b4] ;  /* 0x0007b40001057983 */ /* 0x0001620000300800 */
[----:B----4-:R-:W-:-:S03]  /*7740*/  FADD.FTZ R222, R4, R222 ;  /* 0x000000de04de7221 */ /* 0x010fc60000010000 */
[----:B------:R0:W5:Y:S01]  /*7750*/  LDL.LU R4, [R1+0x7b0] ;  /* 0x0007b00001047983 */ /* 0x0001620000300800 */
[----:B------:R-:W-:-:S03]  /*7760*/  @P3 FMUL.FTZ R222, R222, R3 ;  /* 0x00000003dede3220 */ /* 0x000fc60000410000 */
[----:B------:R0:W5:Y:S01]  /*7770*/  LDL.LU R3, [R1+0x7ac] ;  /* 0x0007ac0001037983 */ /* 0x0001620000300800 */
[----:B------:R-:W-:-:S03]  /*7780*/  FADD.FTZ R223, R2, R223 ;  /* 0x000000df02df7221 */ /* 0x000fc60000010000 */
[----:B------:R0:W5:Y:S01]  /*7790*/  LDL.LU R2, [R1+0x7a8] ;  /* 0x0007a80001027983 */ /* 0x0001620000300800 */
[----:B------:R-:W-:-:S03]  /*77a0*/  FADD.FTZ R220, R0, R220 ;  /* 0x000000dc00dc7221 */ /* 0x000fc60000010000 */
[----:B------:R0:W5:Y:S01]  /*77b0*/  LDL.LU R0, [R1+0x7a4] ;  /* 0x0007a40001007983 */ /* 0x0001620000300800 */
        /* <DEDUP_REMOVED lines=18> */
.L_x_1307:
[----:B------:R-:W-:Y:S05]  /*78e0*/  BSYNC.RECONVERGENT B2 ;  /* 0x0000000000027941 */ /* 0x000fea0003800200 */
.L_x_1306:
[----:B------:R-:W-:Y:S04]  /*78f0*/  BSSY.RECONVERGENT B2, `(.L_x_1310) ;  /* 0x0000062000027945 */ /* 0x000fe80003800200 */
[----:B------:R-:W-:Y:S05]  /*7900*/  @P0 BRA `(.L_x_1311) ;  /* 0x0000000400800947 */ /* 0x000fea0003800000 */
[----:B------:R-:W2:Y:S01]  /*7910*/  LDL R249, [R1+0x30] ;  /* 0x0000300001f97983 */ /* 0x000ea20000100800 */
[----:B-----5:R-:W-:Y:S01]  /*7920*/  ISETP.NE.AND P5, PT, R2, RZ, PT ;  /* 0x000000ff0200720c */ /* 0x020fe20003fa5270 */
[----:B------:R-:W-:-:S12]  /*7930*/  BSSY.RECONVERGENT B3, `(.L_x_1312) ;  /* 0x0000028000037945 */ /* 0x000fd80003800200 */
        /* <DEDUP_REMOVED lines=8> */
[----:B------:R-:W0:Y:S01]  /*79c0*/  @P2 LDC.64 R216, c[0x0][0x450] ;  /* 0x00011400ffd82b82 */ /* 0x000e220000000a00 */
[----:B------:R-:W-:Y:S01]  /*79d0*/  PLOP3.LUT P2, PT, PT, PT, UP0, 0x80, 0x8 ;  /* 0x000000000008781c */ /* 0x000fe20003f4f008 */
[----:B-1----:R-:W-:-:S04]  /*79e0*/  @P3 IMAD R218, R219, UR39, R218 ;  /* 0x00000027dbda3c24 */ /* 0x002fc8000f8e02da */
[----:B------:R-:W-:Y:S01]  /*79f0*/  @P4 IMAD R218, R218, 0x90, RZ ;  /* 0x00000090dada4824 */ /* 0x000fe200078e02ff */
[----:B------:R-:W-:-:S07]  /*7a00*/  PLOP3.LUT P4, PT, PT, PT, UP0, 0x80, 0x8 ;  /* 0x000000000008781c */ /* 0x000fce0003f8f008 */
[----:B0--3--:R-:W-:Y:S01]  /*7a10*/  @P2 IMAD.WIDE R250, R218, 0x4, R216 ;  /* 0x00000004dafa2825 */ /* 0x009fe200078e02d8 */
        /* <DEDUP_REMOVED lines=25> */
.L_x_1313:
[----:B------:R-:W-:Y:S05]  /*7bb0*/  BSYNC.RECONVERGENT B3 ;  /* 0x0000000000037941 */ /* 0x000fea0003800200 */
.L_x_1312:
        /* <DEDUP_REMOVED lines=39> */
[----:B-1----:R-:W-:Y:S06]  /*7e30*/  @P2 BRA `(.L_x_1311) ;  /* 0x0000000000342947 */ /* 0x002fec0003800000 */
        /* <DEDUP_REMOVED lines=13> */
.L_x_1311:
[----:B------:R-:W-:Y:S05]  /*7f10*/  BSYNC.RECONVERGENT B2 ;  /* 0x0000000000027941 */ /* 0x000fea0003800200 */
.L_x_1310:
[----:B------:R-:W-:Y:S04]  /*7f20*/  BSSY.RECONVERGENT B2, `(.L_x_1314) ;  /* 0x0000064000027945 */ /* 0x000fe80003800200 */
[----:B------:R-:W-:Y:S05]  /*7f30*/  @P0 BRA `(.L_x_1315) ;  /* 0x0000000400880947 */ /* 0x000fea0003800000 */
[----:B-----5:R-:W-:Y:S01]  /*7f40*/  ISETP.NE.AND P5, PT, R2, RZ, PT ;  /* 0x000000ff0200720c */ /* 0x020fe20003fa5270 */
[----:B------:R-:W-:Y:S01]  /*7f50*/  BSSY.RECONVERGENT B3, `(.L_x_1316) ;  /* 0x000002a000037945 */ /* 0x000fe20003800200 */
[----:B------:R-:W-:-:S11]  /*7f60*/  LEA R249, R3, R252, 0x1 ;  /* 0x000000fc03f97211 */ /* 0x000fd600078e08ff */
        /* <DEDUP_REMOVED lines=8> */
[----:B------:R-:W1:Y:S01]  /*7ff0*/  @P3 LDC.64 R212, c[0x0][0x450] ;  /* 0x00011400ffd43b82 */ /* 0x000e620000000a00 */
[----:B0-----:R-:W-:Y:S01]  /*8000*/  @P2 IMAD R214, R215, UR39, R214 ;  /* 0x00000027d7d62c24 */ /* 0x001fe2000f8e02d6 */
[----:B------:R-:W-:Y:S01]  /*8010*/  PLOP3.LUT P2, PT, PT, PT, UP0, 0x80, 0x8 ;  /* 0x000000000008781c */ /* 0x000fe20003f4f008 */
[----:B------:R-:W-:Y:S02]  /*8020*/  IMAD.SHL.U32 R215, R249, 0x4, RZ ;  /* 0x00000004f9d77824 */ /* 0x000fe400078e00ff */
[----:B------:R-:W-:Y:S01]  /*8030*/  @P4 IMAD R214, R214, 0x90, RZ ;  /* 0x00000090d6d64824 */ /* 0x000fe200078e02ff */
[----:B------:R-:W-:Y:S02]  /*8040*/  PLOP3.LUT P4, PT, PT, PT, UP0, 0x80, 0x8 ;  /* 0x000000000008781c */ /* 0x000fe40003f8f008 */
[----:B------:R-:W-:-:S07]  /*8050*/  ISETP.GE.AND P3, PT, R215, R248, PT ;  /* 0x000000f8d700720c */ /* 0x000fce0003f66270 */
[----:B-1-3--:R-:W-:Y:S01]  /*8060*/  @P2 IMAD.WIDE R250, R214, 0x4, R212 ;  /* 0x00000004d6fa2825 */ /* 0x00afe200078e02d4 */
        /* <DEDUP_REMOVED lines=24> */
.L_x_1317:
[----:B------:R-:W-:Y:S05]  /*81f0*/  BSYNC.RECONVERGENT B3 ;  /* 0x0000000000037941 */ /* 0x000fea0003800200 */
.L_x_1316:
        /* <DEDUP_REMOVED lines=54> */
.L_x_1315:
[----:B------:R-:W-:Y:S05]  /*8560*/  BSYNC.RECONVERGENT B2 ;  /* 0x0000000000027941 */ /* 0x000fea0003800200 */
.L_x_1314:
[----:B------:R-:W-:Y:S04]  /*8570*/  BSSY.RECONVERGENT B2, `(.L_x_1318) ;  /* 0x0000068000027945 */ /* 0x000fe80003800200 */
[----:B------:R-:W-:Y:S05]  /*8580*/  @P0 BRA `(.L_x_1319) ;  /* 0x0000000400980947 */ /* 0x000fea0003800000 */
[----:B-----5:R-:W-:Y:S01]  /*8590*/  ISETP.NE.AND P5, PT, R2, RZ, PT ;  /* 0x000000ff0200720c */ /* 0x020fe20003fa5270 */
[----:B------:R-:W-:Y:S01]  /*85a0*/  IMAD R249, R3, 0x2, R252 ;  /* 0x0000000203f97824 */ /* 0x000fe200078e02fc */
        /* <DEDUP_REMOVED lines=13> */
[----:B------:R-:W1:Y:S01]  /*8680*/  @P3 LDC.64 R208, c[0x0][0x450] ;  /* 0x00011400ffd03b82 */ /* 0x000e620000000a00 */
[----:B------:R-:W-:-:S11]  /*8690*/  PLOP3.LUT P3, PT, PT, PT, UP0, 0x80, 0x8 ;  /* 0x000000000008781c */ /* 0x000fd60003f6f008 */
[----:B------:R-:W-:Y:S01]  /*86a0*/  @P2 IMAD R210, R210, 0x90, RZ ;  /* 0x00000090d2d22824 */ /* 0x000fe200078e02ff */
[----:B------:R-:W-:-:S03]  /*86b0*/  PLOP3.LUT P2, PT, PT, PT, UP0, 0x80, 0x8 ;  /* 0x000000000008781c */ /* 0x000fc60003f4f008 */
[----:B-1-3--:R-:W-:Y:S01]  /*86c0*/  @P3 IMAD.WIDE R250, R210, 0x4, R208 ;  /* 0x00000004d2fa3825 */ /* 0x00afe200078e02d0 */
        /* <DEDUP_REMOVED lines=25> */
.L_x_1321:
[----:B------:R-:W-:Y:S05]  /*8860*/  BSYNC.RECONVERGENT B3 ;  /* 0x0000000000037941 */ /* 0x000fea0003800200 */
.L_x_1320:
        /* <DEDUP_REMOVED lines=56> */
.L_x_1319:
[----:B------:R-:W-:Y:S05]  /*8bf0*/  BSYNC.RECONVERGENT B2 ;  /* 0x0000000000027941 */ /* 0x000fea0003800200 */
.L_x_1318:
[----:B------:R-:W-:Y:S04]  /*8c00*/  BSSY.RECONVERGENT B2, `(.L_x_1322) ;  /* 0x0000068000027945 */ /* 0x000fe80003800200 */
[----:B------:R-:W-:Y:S05]  /*8c10*/  @P0 BRA `(.L_x_1323) ;  /* 0x0000000400980947 */ /* 0x000fea0003800000 */
[----:B-----5:R-:W-:Y:S01]  /*8c20*/  ISETP.NE.AND P5, PT, R2, RZ, PT ;  /* 0x000000ff0200720c */ /* 0x020fe20003fa5270 */
[----:B------:R-:W-:Y:S01]  /*8c30*/  BSSY.RECONVERGENT B3, `(.L_x_1324) ;  /* 0x000002c000037945 */ /* 0x000fe20003800200 */
[----:B------:R-:W-:-:S05]  /*8c40*/  LEA R249, R3, R252, 0x1 ;  /* 0x000000fc03f97211 */ /* 0x000fca00078e08ff */
[----:B------:R-:W-:-:S04]  /*8c50*/  IMAD R207, R3, 0x2, R249 ;  /* 0x0000000203cf7824 */ /* 0x000fc800078e02f9 */
[----:B------:R-:W-:Y:S02]  /*8c60*/  IMAD.SHL.U32 R207, R207, 0x4, RZ ;  /* 0x00000004cfcf7824 */ /* 0x000fe400078e00ff */
        /* <DEDUP_REMOVED lines=27> */
[C---:B------:R-:W-:Y:S02]  /*8e20*/  IMAD R207, R3.reuse, 0x2, R249 ;  /* 0x0000000203cf7824 */ /* 0x040fe400078e02f9 */
        /* <DEDUP_REMOVED lines=12> */
.L_x_1325:
[----:B------:R-:W-:Y:S05]  /*8ef0*/  BSYNC.RECONVERGENT B3 ;  /* 0x0000000000037941 */ /* 0x000fea0003800200 */
.L_x_1324:
        /* <DEDUP_REMOVED lines=12> */
[----:B---3--:R-:W-:-:S02]  /*8fc0*/  MOV R4, R10 ;  /* 0x0000000a00047202 */ /* 0x008fc40000000f00 */
        /* <DEDUP_REMOVED lines=8> */
[----:B------:R-:W-:Y:S02]  /*9050*/  IMAD R249, R3, 0x2, R249 ;  /* 0x0000000203f97824 */ /* 0x000fe400078e02f9 */
        /* <DEDUP_REMOVED lines=34> */
.L_x_1323:
[----:B------:R-:W-:Y:S05]  /*9280*/  BSYNC.RECONVERGENT B2 ;  /* 0x0000000000027941 */ /* 0x000fea0003800200 */
.L_x_1322:
[C---:B-----5:R-:W-:Y:S01]  /*9290*/  IMAD R249, R3.reuse, 0x2, R252 ;  /* 0x0000000203f97824 */ /* 0x060fe200078e02fc */
[----:B------:R-:W-:Y:S04]  /*92a0*/  BSSY.RECONVERGENT B2, `(.L_x_1326) ;  /* 0x0000064000027945 */ /* 0x000fe80003800200 */
[----:B------:R1:W-:Y:S02]  /*92b0*/  STL [R1+0x14], R249 ;  /* 0x000014f901007387 */ /* 0x0003e40000100800 */
[----:B-1----:R-:W-:-:S05]  /*92c0*/  IMAD R249, R3, 0x2, R249 ;  /* 0x0000000203f97824 */ /* 0x002fca00078e02f9 */
[----:B------:R-:W-:Y:S01]  /*92d0*/  IADD3 R252, PT, PT, R249, R3, RZ ;  /* 0x00000003f9fc7210 */ /* 0x000fe20007ffe0ff */
        /* <DEDUP_REMOVED lines=8> */
[----:B------:R-:W1:Y:S01]  /*9360*/  @P2 S2R R202, SR_CTAID.X ;  /* 0x0000000000ca2919 */ /* 0x000e620000002500 */
[----:B------:R-:W-:Y:S01]  /*9370*/  PLOP3.LUT P2, PT, PT, PT, UP0, 0x80, 0x8 ;  /* 0x000000000008781c */ /* 0x000fe20003f4f008 */
[----:B------:R-:W1:Y:S01]  /*9380*/  @P3 LDC R203, c[0x0][0x3f8] ;  /* 0x0000fe00ffcb3b82 */ /* 0x000e620000000800 */
[----:B------:R-:W-:-:S07]  /*9390*/  PLOP3.LUT P3, PT, PT, PT, UP0, 0x80, 0x8 ;  /* 0x000000000008781c */ /* 0x000fce0003f6f008 */
[----:B------:R-:W0:Y:S01]  /*93a0*/  @P4 LDC.64 R200, c[0x0][0x450] ;  /* 0x00011400ffc84b82 */ /* 0x000e220000000a00 */
[----:B------:R-:W-:-:S03]  /*93b0*/  PLOP3.LUT P4, PT, PT, PT, UP0, 0x80, 0x8 ;  /* 0x000000000008781c */ /* 0x000fc60003f8f008 */
[----:B-1----:R-:W-:Y:S01]  /*93c0*/  @P2 IMAD R202, R203, UR39, R202 ;  /* 0x00000027cbca2c24 */ /* 0x002fe2000f8e02ca */
[----:B------:R-:W-:-:S09]  /*93d0*/  ISETP.GE.AND P2, PT, R249, R248, PT ;  /* 0x000000f8f900720c */ /* 0x000fd20003f46270 */
[----:B------:R-:W-:Y:S01]  /*93e0*/  @P4 IMAD R202, R202, 0x90, RZ ;  /* 0x00000090caca4824 */ /* 0x000fe200078e02ff */
[----:B------:R-:W-:-:S03]  /*93f0*/  PLOP3.LUT P4, PT, PT, PT, UP0, 0x80, 0x8 ;  /* 0x000000000008781c */ /* 0x000fc60003f8f008 */
[----:B0--3--:R-:W-:Y:S01]  /*9400*/  @P3 IMAD.WIDE R250, R202, 0x4, R200 ;  /* 0x00000004cafa3825 */ /* 0x009fe200078e02c8 */
        /* <DEDUP_REMOVED lines=24> */
.L_x_1329:
[----:B------:R-:W-:Y:S05]  /*9590*/  BSYNC.RECONVERGENT B3 ;  /* 0x0000000000037941 */ /* 0x000fea0003800200 */
.L_x_1328:
        /* <DEDUP_REMOVED lines=52> */
.L_x_1327:
[----:B------:R-:W-:Y:S05]  /*98e0*/  BSYNC.RECONVERGENT B2 ;  /* 0x0000000000027941 */ /* 0x000fea0003800200 */
.L_x_1326:
[----:B-----5:R-:W-:Y:S01]  /*98f0*/  IMAD.IADD R249, R252, 0x1, R3 ;  /* 0x00000001fcf97824 */ /* 0x020fe200078e0203 */
[----:B------:R-:W-:Y:S04]  /*9900*/  BSSY.RECONVERGENT B2, `(.L_x_1330) ;  /* 0x0000063000027945 */ /* 0x000fe80003800200 */
[----:B------:R0:W-:Y:S01]  /*9910*/  STL [R1+0x10], R249 ;  /* 0x000010f901007387 */ /* 0x0001e20000100800 */
[----:B------:R-:W-:Y:S05]  /*9920*/  @P0 BRA `(.L_x_1331) ;  /* 0x0000000400800947 */ /* 0x000fea0003800000 */
[----:B------:R-:W-:Y:S01]  /*9930*/  ISETP.NE.AND P5, PT, R2, RZ, PT ;  /* 0x000000ff0200720c */ /* 0x000fe20003fa5270 */
[----:B0-----:R-:W-:Y:S01]  /*9940*/  IMAD.SHL.U32 R249, R249, 0x4, RZ ;  /* 0x00000004f9f97824 */ /* 0x001fe200078e00ff */
        /* <DEDUP_REMOVED lines=9> */
[----:B------:R-:W1:Y:S01]  /*99e0*/  @P4 LDC.64 R196, c[0x0][0x450] ;  /* 0x00011400ffc44b82 */ /* 0x000e620000000a00 */
[----:B------:R-:W-:-:S03]  /*99f0*/  PLOP3.LUT P4, PT, PT, PT, UP0, 0x80, 0x8 ;  /* 0x000000000008781c */ /* 0x000fc60003f8f008 */
[----:B0-----:R-:W-:Y:S01]  /*9a00*/  @P2 IMAD R198, R199, UR39, R198 ;  /* 0x00000027c7c62c24 */ /* 0x001fe2000f8e02c6 */
[----:B------:R-:W-:-:S09]  /*9a10*/  ISETP.GE.AND P2, PT, R249, R248, PT ;  /* 0x000000f8f900720c */ /* 0x000fd20003f46270 */
        /* <DEDUP_REMOVED lines=8> */
[----:B------:R-:W3:Y:S01]  /*9aa0*/  LDL R199, [R1+0x10] ;  /* 0x0000100001c77983 */ /* 0x000ee20000100800 */
[----:B0-----:R-:W-:-:S05]  /*9ab0*/  IMAD R198, R3, UR42, RZ ;  /* 0x0000002a03c67c24 */ /* 0x001fca000f8e02ff */
[----:B------:R-:W-:-:S04]  /*9ac0*/  IADD3 R197, P3, PT, R198, R0, RZ ;  /* 0x00000000c6c57210 */ /* 0x000fc80007f7e0ff */
[----:B------:R-:W-:Y:S02]  /*9ad0*/  LEA.HI.X.SX32 R198, R198, RZ, 0x1, P3 ;  /* 0x000000ffc6c67211 */ /* 0x000fe400018f0eff */
[C---:B-1----:R-:W-:Y:S01]  /*9ae0*/  LEA R196, P3, R197.reuse, UR34, 0x2 ;  /* 0x00000022c5c47c11 */ /* 0x042fe2000f8610ff */
[----:B------:R-:W0:Y:S03]  /*9af0*/  LDCU UR34, c[0x0][0x3f8] ;  /* 0x00007f00ff2277ac */ /* 0x000e260008000800 */
[----:B------:R-:W-:-:S05]  /*9b00*/  LEA.HI.X R197, R197, UR35, R198, 0x2, P3 ;  /* 0x00000023c5c57c11 */ /* 0x000fca00098f14c6 */
[----:B------:R0:W2:Y:S01]  /*9b10*/  LDG.E R196, desc[UR36][R196.64] ;  /* 0x00000024c4c47981 */ /* 0x0000a2000c1e1900 */
[C---:B------:R-:W-:Y:S02]  /*9b20*/  IMAD R198, R3.reuse, UR44, RZ ;  /* 0x0000002c03c67c24 */ /* 0x040fe4000f8e02ff */
[----:B0-----:R-:W-:Y:S01]  /*9b30*/  IMAD R197, R3, UR34, RZ ;  /* 0x0000002203c57c24 */ /* 0x001fe2000f8e02ff */
[----:B------:R-:W0:Y:S03]  /*9b40*/  LDCU.64 UR34, c[0x0][0x3b8] ;  /* 0x00007700ff2277ac */ /* 0x000e260008000a00 */
[----:B--2---:R-:W-:-:S04]  /*9b50*/  IMAD R197, R197, R196, RZ ;  /* 0x000000c4c5c57224 */ /* 0x004fc800078e02ff */
[----:B---3--:R-:W-:-:S04]  /*9b60*/  IMAD R197, R197, 0x24, R199 ;  /* 0x00000024c5c57824 */ /* 0x008fc800078e02c7 */
[----:B------:R-:W-:-:S05]  /*9b70*/  IMAD.SHL.U32 R197, R197, 0x4, RZ ;  /* 0x00000004c5c57824 */ /* 0x000fca00078e00ff */
[----:B------:R-:W-:Y:S02]  /*9b80*/  SHF.R.S32.HI R196, RZ, 0x1f, R197 ;  /* 0x0000001fffc47819 */ /* 0x000fe400000114c5 */
[----:B------:R-:W-:-:S04]  /*9b90*/  IADD3 R197, P3, PT, R198, R197, RZ ;  /* 0x000000c5c6c57210 */ /* 0x000fc80007f7e0ff */
[----:B------:R-:W-:Y:S02]  /*9ba0*/  LEA.HI.X.SX32 R198, R198, R196, 0x1, P3 ;  /* 0x000000c4c6c67211 */ /* 0x000fe400018f0eff */
[----:B0-----:R-:W-:-:S04]  /*9bb0*/  LEA R196, P3, R197, UR34, 0x2 ;  /* 0x00000022c5c47c11 */ /* 0x001fc8000f8610ff */
[----:B------:R-:W-:-:S06]  /*9bc0*/  LEA.HI.X R197, R197, UR35, R198, 0x2, P3 ;  /* 0x00000023c5c57c11 */ /* 0x000fcc00098f14c6 */
[----:B------:R-:W5:Y:S03]  /*9bd0*/  LDG.E.128 R196, desc[UR36][R196.64] ;  /* 0x00000024c4c47981 */ /* 0x000f66000c1e1d00 */
.L_x_1333:
[----:B------:R-:W-:Y:S05]  /*9be0*/  BSYNC.RECONVERGENT B3 ;  /* 0x0000000000037941 */ /* 0x000fea0003800200 */
.L_x_1332:
        /* <DEDUP_REMOVED lines=20> */
[----:B------:R-:W-:Y:S01]  /*9d30*/  IMAD.MOV.U32 R250, RZ, RZ, R8 ;  /* 0x000000fffffa7224 */ /* 0x000fe200078e0008 */
[----:B------:R0:W5:Y:S04]  /*9d40*/  LDL.LU.64 R10, [R1+0x7c8] ;  /* 0x0007c800010a7983 */ /* 0x0001680000300a00 */
        /* <DEDUP_REMOVED lines=30> */
.L_x_1331:
[----:B------:R-:W-:Y:S05]  /*9f30*/  BSYNC.RECONVERGENT B2 ;  /* 0x0000000000027941 */ /* 0x000fea0003800200 */
.L_x_1330:
[----:B------:R-:W-:Y:S04]  /*9f40*/  BSSY.RECONVERGENT B2, `(.L_x_1334) ;  /* 0x0000062000027945 */ /* 0x000fe80003800200 */
[----:B------:R-:W-:Y:S05]  /*9f50*/  @P0 BRA `(.L_x_1335) ;  /* 0x0000000400800947 */ /* 0x000fea0003800000 */
[----:B0-----:R-:W2:Y:S01]  /*9f60*/  LDL.LU R249, [R1+0x10] ;  /* 0x0000100001f97983 */ /* 0x001ea20000300800 */
        /* <DEDUP_REMOVED lines=12> */
[----:B0-----:R-:W-:-:S10]  /*a030*/  @P2 IMAD R194, R195, UR39, R194 ;  /* 0x00000027c3c22c24 */ /* 0x001fd4000f8e02c2 */
[----:B------:R-:W-:Y:S01]  /*a040*/  @P4 IMAD R194, R194, 0x90, RZ ;  /* 0x00000090c2c24824 */ /* 0x000fe200078e02ff */
[----:B------:R-:W-:-:S03]  /*a050*/  PLOP3.LUT P4, PT, PT, PT, UP0, 0x80, 0x8 ;  /* 0x000000000008781c */ /* 0x000fc60003f8f008 */
[----:B-1-3--:R-:W-:Y:S01]  /*a060*/  @P3 IMAD.WIDE R250, R194, 0x4, R192 ;  /* 0x00000004c2fa3825 */ /* 0x00afe200078e02c0 */
[----:B------:R-:W-:Y:S02]  /*a070*/  CS2R R194, SRZ ;  /* 0x0000000000c27805 */ /* 0x000fe4000001ff00 */
[----:B------:R-:W-:Y:S01]  /*a080*/  CS2R R192, SRZ ;  /* 0x0000000000c07805 */ /* 0x000fe2000001ff00 */
[----:B--2---:R-:W-:-:S04]  /*a090*/  IMAD.IADD R249, R249, 0x1, R3 ;  /* 0x00000001f9f97824 */ /* 0x004fc800078e0203 */
[----:B------:R-:W-:-:S05]  /*a0a0*/  IMAD.SHL.U32 R249, R249, 0x4, RZ ;  /* 0x00000004f9f97824 */ /* 0x000fca00078e00ff */
        /* <DEDUP_REMOVED lines=22> */
.L_x_1337:
[----:B------:R-:W-:Y:S05]  /*a210*/  BSYNC.RECONVERGENT B3 ;  /* 0x0000000000037941 */ /* 0x000fea0003800200 */
.L_x_1336:
[----:B------:R-:W-:Y:S04]  /*a220*/  STL.64 [R1+0x7c8], R10 ;  /* 0x0007c80a01007387 */ /* 0x000fe80000100a00 */
[----:B------:R0:W-:Y:S04]  /*a230*/  STL.64 [R1+0x7c0], R8 ;  /* 0x0007c00801007387 */ /* 0x0001e80000100a00 */
[----:B------:R1:W-:Y:S04]  /*a240*/  STL [R1+0x7b8], R6 ;  /* 0x0007b80601007387 */ /* 0x0003e80000100800 */
[----:B0-----:R-:W2:Y:S04]  /*a250*/  @P4 LDG.E.128 R8, desc[UR36][R250.64+0xe0] ;  /* 0x0000e024fa084981 */ /* 0x001ea8000c1e1d00 */
[----:B-1----:R-:W3:Y:S04]  /*a260*/  LDL R6, [R1+0x384] ;  /* 0x0003840001067983 */ /* 0x002ee80000100800 */
        /* <DEDUP_REMOVED lines=14> */
[----:B---3-5:R-:W-:Y:S01]  /*a350*/  FADD.FTZ R193, R6, R193 ;  /* 0x000000c106c17221 */ /* 0x028fe20000010000 */
        /* <DEDUP_REMOVED lines=32> */
.L_x_1335:
[----:B------:R-:W-:Y:S05]  /*a560*/  BSYNC.RECONVERGENT B2 ;  /* 0x0000000000027941 */ /* 0x000fea0003800200 */
.L_x_1334:
[----:B------:R-:W-:Y:S04]  /*a570*/  BSSY.RECONVERGENT B2, `(.L_x_1338) ;  /* 0x000006c000027945 */ /* 0x000fe80003800200 */
[----:B------:R-:W-:Y:S05]  /*a580*/  @P0 BRA `(.L_x_1339) ;  /* 0x0000000400a80947 */ /* 0x000fea0003800000 */
[----:B0-----:R-:W2:Y:S01]  /*a590*/  LDL R249, [R1+0x14] ;  /* 0x0000140001f97983 */ /* 0x001ea20000100800 */
        /* <DEDUP_REMOVED lines=10> */
[----:B------:R-:W1:Y:S01]  /*a640*/  @P2 LDC.64 R188, c[0x0][0x450] ;  /* 0x00011400ffbc2b82 */ /* 0x000e620000000a00 */
[----:B------:R-:W-:Y:S01]  /*a650*/  PLOP3.LUT P2, PT, PT, PT, UP0, 0x80, 0x8 ;  /* 0x000000000008781c */ /* 0x000fe20003f4f008 */
[----:B0-----:R-:W-:-:S04]  /*a660*/  @P3 IMAD R190, R191, UR39, R190 ;  /* 0x00000027bfbe3c24 */ /* 0x001fc8000f8e02be */
[----:B------:R-:W-:Y:S01]  /*a670*/  @P4 IMAD R190, R190, 0x90, RZ ;  /* 0x00000090bebe4824 */ /* 0x000fe200078e02ff */
[----:B------:R-:W-:-:S07]  /*a680*/  PLOP3.LUT P4, PT, PT, PT, UP0, 0x80, 0x8 ;  /* 0x000000000008781c */ /* 0x000fce0003f8f008 */
[----:B-1-3--:R-:W-:Y:S01]  /*a690*/  @P2 IMAD.WIDE R250, R190, 0x4, R188 ;  /* 0x00000004befa2825 */ /* 0x00afe200078e02bc */
[----:B------:R-:W-:-:S03]  /*a6a0*/  CS2R R188, SRZ ;  /* 0x0000000000bc7805 */ /* 0x000fc6000001ff00 */
[----:B--2---:R-:W-:-:S04]  /*a6b0*/  IMAD R249, R3, 0x2, R249 ;  /* 0x0000000203f97824 */ /* 0x004fc800078e02f9 */
[----:B------:R-:W-:-:S04]  /*a6c0*/  IMAD R249, R3, 0x2, R249 ;  /* 0x0000000203f97824 */ /* 0x000fc800078e02f9 */
[----:B------:R-:W-:-:S04]  /*a6d0*/  IMAD R249, R3, 0x2, R249 ;  /* 0x0000000203f97824 */ /* 0x000fc800078e02f9 */
[----:B------:R-:W-:-:S05]  /*a6e0*/  IMAD.SHL.U32 R191, R249, 0x4, RZ ;  /* 0x00000004f9bf7824 */ /* 0x000fca00078e00ff */
[----:B------:R-:W-:Y:S02]  /*a6f0*/  ISETP.GE.AND P3, PT, R191, R248, PT ;  /* 0x000000f8bf00720c */ /* 0x000fe40003f66270 */
[----:B------:R-:W-:-:S11]  /*a700*/  CS2R R190, SRZ ;  /* 0x0000000000be7805 */ /* 0x000fd6000001ff00 */
        /* <DEDUP_REMOVED lines=22> */
.L_x_1341:
[----:B------:R-:W-:Y:S05]  /*a870*/  BSYNC.RECONVERGENT B3 ;  /* 0x0000000000037941 */ /* 0x000fea0003800200 */
.L_x_1340:
[----:B------:R-:W-:Y:S04]  /*a880*/  STL.64 [R1+0x7c0], R10 ;  /* 0x0007c00a01007387 */ /* 0x000fe80000100a00 */
[----:B------:R0:W-:Y:S04]  /*a890*/  STL.64 [R1+0x7b8], R8 ;  /* 0x0007b80801007387 */ /* 0x0001e80000100a00 */
[----:B------:R-:W2:Y:S04]  /*a8a0*/  LDL.LU R249, [R1+0x14] ;  /* 0x0000140001f97983 */ /* 0x000ea80000300800 */
[----:B------:R1:W-:Y:S04]  /*a8b0*/  STL [R1+0x7b4], R6 ;  /* 0x0007b40601007387 */ /* 0x0003e80000100800 */
[----:B0-----:R-:W3:Y:S04]  /*a8c0*/  @P4 LDG.E.128 R8, desc[UR36][R250.64+0xf0] ;  /* 0x0000f024fa084981 */ /* 0x001ee8000c1e1d00 */
[----:B-1----:R-:W4:Y:S04]  /*a8d0*/  LDL R6, [R1+0x374] ;  /* 0x0003740001067983 */ /* 0x002f280000100800 */
        /* <DEDUP_REMOVED lines=14> */
[----:B--2---:R-:W-:Y:S01]  /*a9c0*/  IMAD R249, R3, 0x2, R249 ;  /* 0x0000000203f97824 */ /* 0x004fe200078e02f9 */
[----:B------:R-:W-:-:S02]  /*a9d0*/  PLOP3.LUT P2, PT, PT, PT, UP0, 0x80, 0x8 ;  /* 0x000000000008781c */ /* 0x000fc40003f4f008 */
[----:B------:R-:W-:Y:S01]  /*a9e0*/  PLOP3.LUT P3, PT, PT, PT, UP0, 0x80, 0x8 ;  /* 0x000000000008781c */ /* 0x000fe20003f6f008 */
[C---:B------:R-:W-:Y:S02]  /*a9f0*/  IMAD R249, R3.reuse, 0x2, R249 ;  /* 0x0000000203f97824 */ /* 0x040fe400078e02f9 */
[----:B----45:R-:W-:Y:S02]  /*aa00*/  FADD.FTZ R189, R6, R189 ;  /* 0x000000bd06bd7221 */ /* 0x030fe40000010000 */
[----:B------:R0:W5:Y:S01]  /*aa10*/  LDL.LU R6, [R1+0x7b4] ;  /* 0x0007b40001067983 */ /* 0x0001620000300800 */
[----:B------:R-:W-:Y:S01]  /*aa20*/  LEA R249, R3, R249, 0x1 ;  /* 0x000000f903f97211 */ /* 0x000fe200078e08ff */
[----:B------:R-:W-:-:S04]  /*aa30*/  FADD.FTZ R191, R2, R191 ;  /* 0x000000bf02bf7221 */ /* 0x000fc80000010000 */
        /* <DEDUP_REMOVED lines=31> */
.L_x_1339:
[----:B------:R-:W-:Y:S05]  /*ac30*/  BSYNC.RECONVERGENT B2 ;  /* 0x0000000000027941 */ /* 0x000fea0003800200 */
.L_x_1338:
        /* <DEDUP_REMOVED lines=44> */
.L_x_1345:
[----:B------:R-:W-:Y:S05]  /*af00*/  BSYNC.RECONVERGENT B3 ;  /* 0x0000000000037941 */ /* 0x000fea0003800200 */
.L_x_1344:
        /* <DEDUP_REMOVED lines=53> */
.L_x_1343:
[----:B------:R-:W-:Y:S05]  /*b260*/  BSYNC.RECONVERGENT B2 ;  /* 0x0000000000027941 */ /* 0x000fea0003800200 */
.L_x_1342:
[----:B------:R-:W-:Y:S04]  /*b270*/  BSSY.RECONVERGENT B2, `(.L_x_1346) ;  /* 0x0000066000027945 */ /* 0x000fe80003800200 */
[----:B------:R-:W-:Y:S05]  /*b280*/  @P0 BRA `(.L_x_1347) ;  /* 0x0000000400900947 */ /* 0x000fea0003800000 */
[----:B-----5:R-:W-:Y:S01]  /*b290*/  ISETP.NE.AND P5, PT, R2, RZ, PT ;  /* 0x000000ff0200720c */ /* 0x020fe20003fa5270 */
[----:B0-----:R-:W-:Y:S01]  /*b2a0*/  IMAD R249, R3, 0x2, R252 ;  /* 0x0000000203f97824 */ /* 0x001fe200078e02fc */
[----:B------:R-:W-:Y:S03]  /*b2b0*/  BSSY.RECONVERGENT B3, `(.L_x_1348) ;  /* 0x000002b000037945 */ /* 0x000fe60003800200 */
[----:B------:R-:W-:-:S04]  /*b2c0*/  IMAD.IADD R249, R249, 0x1, R3 ;  /* 0x00000001f9f97824 */ /* 0x000fc800078e0203 */
[----:B------:R-:W-:-:S04]  /*b2d0*/  IMAD R249, R3, 0x2, R249 ;  /* 0x0000000203f97824 */ /* 0x000fc800078e02f9 */
        /* <DEDUP_REMOVED lines=10> */
[----:B0-----:R-:W-:Y:S02]  /*b380*/  @P3 IMAD R182, R183, UR39, R182 ;  /* 0x00000027b7b63c24 */ /* 0x001fe4000f8e02b6 */
[----:B------:R-:W-:Y:S02]  /*b390*/  IMAD.SHL.U32 R183, R249, 0x4, RZ ;  /* 0x00000004f9b77824 */ /* 0x000fe400078e00ff */
[----:B------:R-:W-:Y:S01]  /*b3a0*/  @P4 IMAD R182, R182, 0x90, RZ ;  /* 0x00000090b6b64824 */ /* 0x000fe200078e02ff */
[----:B------:R-:W-:Y:S02]  /*b3b0*/  PLOP3.LUT P4, PT, PT, PT, UP0, 0x80, 0x8 ;  /* 0x000000000008781c */ /* 0x000fe40003f8f008 */
[----:B------:R-:W-:-:S05]  /*b3c0*/  ISETP.GE.AND P3, PT, R183, R248, PT ;  /* 0x000000f8b700720c */ /* 0x000fca0003f66270 */
[----:B-1-3--:R-:W-:Y:S01]  /*b3d0*/  @P2 IMAD.WIDE R250, R182, 0x4, R180 ;  /* 0x00000004b6fa2825 */ /* 0x00afe200078e02b4 */
[----:B------:R-:W-:Y:S02]  /*b3e0*/  CS2R R182, SRZ ;  /* 0x0000000000b67805 */ /* 0x000fe4000001ff00 */
[----:B------:R-:W-:-:S05]  /*b3f0*/  CS2R R180, SRZ ;  /* 0x0000000000b47805 */ /* 0x000fca000001ff00 */
        /* <DEDUP_REMOVED lines=22> */
.L_x_1349:
[----:B------:R-:W-:Y:S05]  /*b560*/  BSYNC.RECONVERGENT B3 ;  /* 0x0000000000037941 */ /* 0x000fea0003800200 */
.L_x_1348:
        /* <DEDUP_REMOVED lines=15> */
[----:B------:R-:W-:Y:S02]  /*b660*/  PLOP3.LUT P3, PT, PT, PT, UP0, 0x80, 0x8 ;  /* 0x000000000008781c */ /* 0x000fe40003f6f008 */
[----:B---3--:R-:W-:Y:S01]  /*b670*/  MOV R4, R9 ;  /* 0x0000000900047202 */ /* 0x008fe20000000f00 */
[----:B------:R-:W-:Y:S02]  /*b680*/  IMAD.MOV.U32 R3, RZ, RZ, R10 ;  /* 0x000000ffff037224 */ /* 0x000fe400078e000a */
[----:B------:R-:W-:Y:S02]  /*b690*/  IMAD.MOV.U32 R251, RZ, RZ, R11 ;  /* 0x000000fffffb7224 */ /* 0x000fe400078e000b */
[----:B--2--5:R-:W-:Y:S01]  /*b6a0*/  FADD.FTZ R181, R6, R181 ;  /* 0x000000b506b57221 */ /* 0x024fe20000010000 */
        /* <DEDUP_REMOVED lines=34> */
.L_x_1347:
[----:B------:R-:W-:Y:S05]  /*b8d0*/  BSYNC.RECONVERGENT B2 ;  /* 0x0000000000027941 */ /* 0x000fea0003800200 */
.L_x_1346:
[----:B0----5:R-:W-:Y:S01]  /*b8e0*/  IMAD R249, R3, 0x2, R252 ;  /* 0x0000000203f97824 */ /* 0x021fe200078e02fc */
[----:B------:R-:W-:Y:S04]  /*b8f0*/  BSSY.RECONVERGENT B2, `(.L_x_1350) ;  /* 0x0000064000027945 */ /* 0x000fe80003800200 */
[----:B------:R-:W-:-:S05]  /*b900*/  IADD3 R249, PT, PT, R249, R3, RZ ;  /* 0x00000003f9f97210 */ /* 0x000fca0007ffe0ff */
[----:B------:R-:W-:-:S04]  /*b910*/  IMAD R249, R3, 0x2, R249 ;  /* 0x0000000203f97824 */ /* 0x000fc800078e02f9 */
[----:B------:R-:W-:Y:S01]  /*b920*/  IMAD.IADD R252, R3, 0x1, R249 ;  /* 0x0000000103fc7824 */ /* 0x000fe200078e02f9 */
        /* <DEDUP_REMOVED lines=43> */
.L_x_1353:
[----:B------:R-:W-:Y:S05]  /*bbe0*/  BSYNC.RECONVERGENT B3 ;  /* 0x0000000000037941 */ /* 0x000fea0003800200 */
.L_x_1352:
        /* <DEDUP_REMOVED lines=52> */
.L_x_1351:
[----:B------:R-:W-:Y:S05]  /*bf30*/  BSYNC.RECONVERGENT B2 ;  /* 0x0000000000027941 */ /* 0x000fea0003800200 */
.L_x_1350:
[----:B------:R-:W-:Y:S01]  /*bf40*/  BSSY.RECONVERGENT B2, `(.L_x_1354) ;  /* 0x0000062000027945 */ /* 0x000fe20003800200 */
[----:B-----5:R-:W-:-:S03]  /*bf50*/  IMAD.IADD R252, R252, 0x1, R3 ;  /* 0x00000001fcfc7824 */ /* 0x020fc600078e0203 */
[----:B------:R-:W-:Y:S05]  /*bf60*/  @P0 BRA `(.L_x_1355) ;  /* 0x00000004007c0947 */ /* 0x000fea0003800000 */
[----:B------:R-:W-:Y:S01]  /*bf70*/  ISETP.NE.AND P5, PT, R2, RZ, PT ;  /* 0x000000ff0200720c */ /* 0x000fe20003fa5270 */
[----:B------:R-:W-:Y:S01]  /*bf80*/  IMAD.SHL.U32 R249, R252, 0x4, RZ ;  /* 0x00000004fcf97824 */ /* 0x000fe200078e00ff */
[----:B------:R-:W-:Y:S11]  /*bf90*/  BSSY.RECONVERGENT B3, `(.L_x_1356) ;  /* 0x0000028000037945 */ /* 0x000ff60003800200 */
[----:B------:R-:W-:Y:S01]  /*bfa0*/  VOTEU.ANY UP0, P5 ;  /* 0x0000000000ff7886 */ /* 0x000fe20002800100 */
[----:B------:R-:W-:-:S02]  /*bfb0*/  PLOP3.LUT P2, PT, PT, PT, UP0, 0x80, 0x8 ;  /* 0x000000000008781c */ /* 0x000fc40003f4f008 */
[----:B------:R-:W-:Y:S02]  /*bfc0*/  PLOP3.LUT P3, PT, PT, PT, UP0, 0x80, 0x8 ;  /* 0x000000000008781c */ /* 0x000fe40003f6f008 */
[----:B------:R-:W-:-:S09]  /*bfd0*/  PLOP3.LUT P4, PT, PT, PT, UP0, 0x80, 0x8 ;  /* 0x000000000008781c */ /* 0x000fd20003f8f008 */
[----:B------:R-:W5:Y:S01]  /*bfe0*/  @P2 S2R R174, SR_CTAID.X ;  /* 0x0000000000ae2919 */ /* 0x000f620000002500 */
[----:B------:R-:W-:Y:S01]  /*bff0*/  PLOP3.LUT P2, PT, PT, PT, UP0, 0x80, 0x8 ;  /* 0x000000000008781c */ /* 0x000fe20003f4f008 */
[----:B------:R-:W5:Y:S01]  /*c000*/  @P3 LDC R175, c[0x0][0x3f8] ;  /* 0x0000fe00ffaf3b82 */ /* 0x000f620000000800 */
[----:B------:R-:W-:-:S07]  /*c010*/  PLOP3.LUT P3, PT, PT, PT, UP0, 0x80, 0x8 ;  /* 0x000000000008781c */ /* 0x000fce0003f6f008 */
[----:B------:R-:W0:Y:S01]  /*c020*/  @P4 LDC.64 R172, c[0x0][0x450] ;  /* 0x00011400ffac4b82 */ /* 0x000e220000000a00 */
[----:B------:R-:W-:-:S03]  /*c030*/  PLOP3.LUT P4, PT, PT, PT, UP0, 0x80, 0x8 ;  /* 0x000000000008781c */ /* 0x000fc60003f8f008 */
[----:B-----5:R-:W-:Y:S01]  /*c040*/  @P2 IMAD R174, R175, UR39, R174 ;  /* 0x00000027afae2c24 */ /* 0x020fe2000f8e02ae */
[----:B------:R-:W-:-:S09]  /*c050*/  ISETP.GE.AND P2, PT, R249, R248, PT ;  /* 0x000000f8f900720c */ /* 0x000fd20003f46270 */
[----:B------:R-:W-:Y:S01]  /*c060*/  @P4 IMAD R174, R174, 0x90, RZ ;  /* 0x00000090aeae4824 */ /* 0x000fe200078e02ff */
[----:B------:R-:W-:-:S03]  /*c070*/  PLOP3.LUT P4, PT, PT, PT, UP0, 0x80, 0x8 ;  /* 0x000000000008781c */ /* 0x000fc60003f8f008 */
[----:B01-3--:R-:W-:Y:S01]  /*c080*/  @P3 IMAD.WIDE R250, R174, 0x4, R172 ;  /* 0x00000004aefa3825 */ /* 0x00bfe200078e02ac */
        /* <DEDUP_REMOVED lines=24> */
.L_x_1357:
[----:B------:R-:W-:Y:S05]  /*c210*/  BSYNC.RECONVERGENT B3 ;  /* 0x0000000000037941 */ /* 0x000fea0003800200 */
.L_x_1356:
        /* <DEDUP_REMOVED lines=52> */
.L_x_1355:
[----:B------:R-:W-:Y:S05]  /*c560*/  BSYNC.RECONVERGENT B2 ;  /* 0x0000000000027941 */ /* 0x000fea0003800200 */
.L_x_1354:
        /* <DEDUP_REMOVED lines=45> */
.L_x_1361:
[----:B------:R-:W-:Y:S05]  /*c840*/  BSYNC.RECONVERGENT B3 ;  /* 0x0000000000037941 */ /* 0x000fea0003800200 */
.L_x_1360:
        /* <DEDUP_REMOVED lines=16> */
[----:B---3--:R-:W-:Y:S02]  /*c950*/  IMAD.MOV.U32 R5, RZ, RZ, R9 ;  /* 0x000000ffff057224 */ /* 0x008fe400078e0009 */
[----:B------:R-:W-:Y:S02]  /*c960*/  IMAD.MOV.U32 R3, RZ, RZ, R10 ;  /* 0x000000ffff037224 */ /* 0x000fe400078e000a */
[----:B--2--5:R-:W-:Y:S01]  /*c970*/  FADD.FTZ R169, R6, R169 ;  /* 0x000000a906a97221 */ /* 0x024fe20000010000 */
[----:B------:R-:W-:Y:S02]  /*c980*/  IMAD.MOV.U32 R251, RZ, RZ, R11 ;  /* 0x000000fffffb7224 */ /* 0x000fe400078e000b */
        /* <DEDUP_REMOVED lines=32> */
.L_x_1359:
[----:B------:R-:W-:Y:S05]  /*cb90*/  BSYNC.RECONVERGENT B2 ;  /* 0x0000000000027941 */ /* 0x000fea0003800200 */
.L_x_1358:
[----:B------:R-:W-:Y:S01]  /*cba0*/  BSSY.RECONVERGENT B2, `(.L_x_1362) ;  /* 0x0000062000027945 */ /* 0x000fe20003800200 */
[----:B-----5:R-:W-:-:S03]  /*cbb0*/  IMAD.IADD R252, R252, 0x1, R3 ;  /* 0x00000001fcfc7824 */ /* 0x020fc600078e0203 */
[----:B------:R-:W-:Y:S05]  /*cbc0*/  @P0 BRA `(.L_x_1363) ;  /* 0x00000004007c0947 */ /* 0x000fea0003800000 */
[----:B------:R-:W-:Y:S01]  /*cbd0*/  ISETP.NE.AND P5, PT, R2, RZ, PT ;  /* 0x000000ff0200720c */ /* 0x000fe20003fa5270 */
[----:B------:R-:W-:Y:S01]  /*cbe0*/  BSSY.RECONVERGENT B3, `(.L_x_1364) ;  /* 0x0000029000037945 */ /* 0x000fe20003800200 */
[----:B------:R-:W-:-:S11]  /*cbf0*/  SHF.L.U32 R249, R252, 0x2, RZ ;  /* 0x00000002fcf97819 */ /* 0x000fd600000006ff */
[----:B------:R-:W-:Y:S01]  /*cc00*/  VOTEU.ANY UP0, P5 ;  /* 0x0000000000ff7886 */ /* 0x000fe20002800100 */
[----:B------:R-:W-:Y:S02]  /*cc10*/  PLOP3.LUT P2, PT, PT, PT, UP0, 0x80, 0x8 ;  /* 0x000000000008781c */ /* 0x000fe40003f4f008 */
        /* <DEDUP_REMOVED lines=37> */
.L_x_1365:
[----:B------:R-:W-:Y:S05]  /*ce70*/  BSYNC.RECONVERGENT B3 ;  /* 0x0000000000037941 */ /* 0x000fea0003800200 */
.L_x_1364:
        /* <DEDUP_REMOVED lines=52> */
.L_x_1363:
[----:B------:R-:W-:Y:S05]  /*d1c0*/  BSYNC.RECONVERGENT B2 ;  /* 0x0000000000027941 */ /* 0x000fea0003800200 */
.L_x_1362:
[----:B------:R-:W-:Y:S01]  /*d1d0*/  BSSY.RECONVERGENT B2, `(.L_x_1366) ;  /* 0x0000062000027945 */ /* 0x000fe20003800200 */
[----:B-----5:R-:W-:-:S03]  /*d1e0*/  IADD3 R252, PT, PT, R252, R3, RZ ;  /* 0x00000003fcfc7210 */ /* 0x020fc60007ffe0ff */
        /* <DEDUP_REMOVED lines=43> */
.L_x_1369:
[----:B------:R-:W-:Y:S05]  /*d4a0*/  BSYNC.RECONVERGENT B3 ;  /* 0x0000000000037941 */ /* 0x000fea0003800200 */
.L_x_1368:
        /* <DEDUP_REMOVED lines=52> */
.L_x_1367:
[----:B------:R-:W-:Y:S05]  /*d7f0*/  BSYNC.RECONVERGENT B2 ;  /* 0x0000000000027941 */ /* 0x000fea0003800200 */
.L_x_1366:
        /* <DEDUP_REMOVED lines=45> */
.L_x_1373:
[----:B------:R-:W-:Y:S05]  /*dad0*/  BSYNC.RECONVERGENT B3 ;  /* 0x0000000000037941 */ /* 0x000fea0003800200 */
.L_x_1372:
        /* <DEDUP_REMOVED lines=52> */
.L_x_1371:
[----:B------:R-:W-:Y:S05]  /*de20*/  BSYNC.RECONVERGENT B2 ;  /* 0x0000000000027941 */ /* 0x000fea0003800200 */
.L_x_1370:
        /* <DEDUP_REMOVED lines=45> */
.L_x_1377:
[----:B------:R-:W-:Y:S05]  /*e100*/  BSYNC.RECONVERGENT B3 ;  /* 0x0000000000037941 */ /* 0x000fea0003800200 */
.L_x_1376:
        /* <DEDUP_REMOVED lines=52> */
.L_x_1375:
[----:B------:R-:W-:Y:S05]  /*e450*/  BSYNC.RECONVERGENT B2 ;  /* 0x0000000000027941 */ /* 0x000fea0003800200 */
.L_x_1374:
        /* <DEDUP_REMOVED lines=45> */
.L_x_1381:
[----:B------:R-:W-:Y:S05]  /*e730*/  BSYNC.RECONVERGENT B3 ;  /* 0x0000000000037941 */ /* 0x000fea0003800200 */
.L_x_1380:
        /* <DEDUP_REMOVED lines=52> */
.L_x_1379:
[----:B------:R-:W-:Y:S05]  /*ea80*/  BSYNC.RECONVERGENT B2 ;  /* 0x0000000000027941 */ /* 0x000fea0003800200 */
.L_x_1378:
        /* <DEDUP_REMOVED lines=45> */
.L_x_1385:
[----:B------:R-:W-:Y:S05]  /*ed60*/  BSYNC.RECONVERGENT B3 ;  /* 0x0000000000037941 */ /* 0x000fea0003800200 */
.L_x_1384:
        /* <DEDUP_REMOVED lines=52> */
.L_x_1383:
[----:B------:R-:W-:Y:S05]  /*f0b0*/  BSYNC.RECONVERGENT B2 ;  /* 0x0000000000027941 */ /* 0x000fea0003800200 */
.L_x_1382:
        /* <DEDUP_REMOVED lines=45> */
.L_x_1389:
[----:B------:R-:W-:Y:S05]  /*f390*/  BSYNC.RECONVERGENT B3 ;  /* 0x0000000000037941 */ /* 0x000fea0003800200 */
.L_x_1388:
        /* <DEDUP_REMOVED lines=52> */
.L_x_1387:
[----:B------:R-:W-:Y:S05]  /*f6e0*/  BSYNC.RECONVERGENT B2 ;  /* 0x0000000000027941 */ /* 0x000fea0003800200 */
.L_x_1386:
        /* <DEDUP_REMOVED lines=45> */
.L_x_1393:
[----:B------:R-:W-:Y:S05]  /*f9c0*/  BSYNC.RECONVERGENT B3 ;  /* 0x0000000000037941 */ /* 0x000fea0003800200 */
.L_x_1392:
        /* <DEDUP_REMOVED lines=52> */
.L_x_1391:
[----:B------:R-:W-:Y:S05]  /*fd10*/  BSYNC.RECONVERGENT B2 ;  /* 0x0000000000027941 */ /* 0x000fea0003800200 */
.L_x_1390:
        /* <DEDUP_REMOVED lines=45> */
.L_x_1397:
[----:B------:R-:W-:Y:S05]  /*fff0*/  BSYNC.RECONVERGENT B3 ;  /* 0x0000000000037941 */ /* 0x000fea0003800200 */
.L_x_1396:
        /* <DEDUP_REMOVED lines=52> */
.L_x_1395:
[----:B------:R-:W-:Y:S05]  /*10340*/  BSYNC.RECONVERGENT B2 ;  /* 0x0000000000027941 */ /* 0x000fea0003800200 */
.L_x_1394:
        /* <DEDUP_REMOVED lines=45> */
.L_x_1401:
[----:B------:R-:W-:Y:S05]  /*10620*/  BSYNC.RECONVERGENT B3 ;  /* 0x0000000000037941 */ /* 0x000fea0003800200 */
.L_x_1400:
        /* <DEDUP_REMOVED lines=52> */
.L_x_1399:
[----:B------:R-:W-:Y:S05]  /*10970*/  BSYNC.RECONVERGENT B2 ;  /* 0x0000000000027941 */ /* 0x000fea0003800200 */
.L_x_1398:
        /* <DEDUP_REMOVED lines=45> */
.L_x_1405:
[----:B------:R-:W-:Y:S05]  /*10c50*/  BSYNC.RECONVERGENT B3 ;  /* 0x0000000000037941 */ /* 0x000fea0003800200 */
.L_x_1404:
        /* <DEDUP_REMOVED lines=52> */
.L_x_1403:
[----:B------:R-:W-:Y:S05]  /*10fa0*/  BSYNC.RECONVERGENT B2 ;  /* 0x0000000000027941 */ /* 0x000fea0003800200 */
.L_x_1402:
[----:B------:R-:W2:Y:S01]  /*10fb0*/  LDL.LU R249, [R1+0x30] ;  /* 0x0000300001f97983 */ /* 0x000ea20000300800 */
[----:B------:R-:W-:Y:S01]  /*10fc0*/  BSSY.RECONVERGENT B2, `(.L_x_1406) ;  /* 0x0000060000027945 */ /* 0x000fe20003800200 */
[----:B--2--5:R-:W-:-:S03]  /*10fd0*/  IMAD R249, R3, 0x80, R249 ;  /* 0x0000008003f97824 */ /* 0x024fc600078e02f9 */
[----:B------:R-:W-:Y:S05]  /*10fe0*/  @P0 BRA `(.L_x_1407) ;  /* 0x0000000400740947 */ /* 0x000fea0003800000 */
[----:B------:R-:W-:Y:S01]  /*10ff0*/  ISETP.NE.AND P5, PT, R2, RZ, PT ;  /* 0x000000ff0200720c */ /* 0x000fe20003fa5270 */
[----:B------:R-:W-:-:S12]  /*11000*/  BSSY.RECONVERGENT B3, `(.L_x_1408) ;  /* 0x0000027000037945 */ /* 0x000fd80003800200 */
[----:B------:R-:W-:Y:S01]  /*11010*/  VOTEU.ANY UP0, P5 ;  /* 0x0000000000ff7886 */ /* 0x000fe20002800100 */
[----:B------:R-:W-:Y:S02]  /*11020*/  PLOP3.LUT P2, PT, PT, PT, UP0, 0x80, 0x8 ;  /* 0x000000000008781c */ /* 0x000fe40003f4f008 */
[----:B------:R-:W-:Y:S02]  /*11030*/  PLOP3.LUT P3, PT, PT, PT, UP0, 0x80, 0x8 ;  /* 0x000000000008781c */ /* 0x000fe40003f6f008 */
[----:B------:R-:W-:-:S09]  /*11040*/  PLOP3.LUT P4, PT, PT, PT, UP0, 0x80, 0x8 ;  /* 0x000000000008781c */ /* 0x000fd20003f8f008 */
[----:B------:R-:W2:Y:S01]  /*11050*/  @P2 S2R R122, SR_CTAID.X ;  /* 0x00000000007a2919 */ /* 0x000ea20000002500 */
[----:B------:R-:W-:Y:S01]  /*11060*/  PLOP3.LUT P2, PT, PT, PT, UP0, 0x80, 0x8 ;  /* 0x000000000008781c */ /* 0x000fe20003f4f008 */
[----:B------:R-:W2:Y:S01]  /*11070*/  @P3 LDC R123, c[0x0][0x3f8] ;  /* 0x0000fe00ff7b3b82 */ /* 0x000ea20000000800 */
[----:B------:R-:W-:-:S07]  /*11080*/  PLOP3.LUT P3, PT, PT, PT, UP0, 0x80, 0x8 ;  /* 0x000000000008781c */ /* 0x000fce0003f6f008 */
[----:B------:R-:W0:Y:S01]  /*11090*/  @P4 LDC.64 R120, c[0x0][0x450] ;  /* 0x00011400ff784b82 */ /* 0x000e220000000a00 */
[----:B------:R-:W-:-:S03]  /*110a0*/  PLOP3.LUT P4, PT, PT, PT, UP0, 0x80, 0x8 ;  /* 0x000000000008781c */ /* 0x000fc60003f8f008 */
[----:B--2---:R-:W-:Y:S01]  /*110b0*/  @P2 IMAD R122, R123, UR39, R122 ;  /* 0x000000277b7a2c24 */ /* 0x004fe2000f8e027a */
        /* <DEDUP_REMOVED lines=27> */
.L_x_1409:
[----:B------:R-:W-:Y:S05]  /*11270*/  BSYNC.RECONVERGENT B3 ;  /* 0x0000000000037941 */ /* 0x000fea0003800200 */
.L_x_1408:
        /* <DEDUP_REMOVED lines=38> */
[----:B--2---:R-:W-:Y:S06]  /*114e0*/  @P2 BRA `(.L_x_1407) ;  /* 0x0000000000342947 */ /* 0x004fec0003800000 */
        /* <DEDUP_REMOVED lines=13> */
.L_x_1407:
[----:B------:R-:W-:Y:S05]  /*115c0*/  BSYNC.RECONVERGENT B2 ;  /* 0x0000000000027941 */ /* 0x000fea0003800200 */
.L_x_1406:
[----:B------:R-:W-:Y:S01]  /*115d0*/  BSSY.RECONVERGENT B2, `(.L_x_1410) ;  /* 0x0000062000027945 */ /* 0x000fe20003800200 */
[----:B-----5:R-:W-:-:S03]  /*115e0*/  IMAD R252, R3, 0x2, R252 ;  /* 0x0000000203fc7824 */ /* 0x020fc600078e02fc */
        /* <DEDUP_REMOVED lines=18> */
[----:B0123--:R-:W-:Y:S01]  /*11710*/  @P3 IMAD.WIDE R250, R118, 0x4, R116 ;  /* 0x0000000476fa3825 */ /* 0x00ffe200078e0274 */
        /* <DEDUP_REMOVED lines=24> */
.L_x_1413:
[----:B------:R-:W-:Y:S05]  /*118a0*/  BSYNC.RECONVERGENT B3 ;  /* 0x0000000000037941 */ /* 0x000fea0003800200 */
.L_x_1412:
        /* <DEDUP_REMOVED lines=16> */
[----:B--2---:R-:W-:Y:S01]  /*119b0*/  MOV R5, R9 ;  /* 0x0000000900057202 */ /* 0x004fe20000000f00 */
[----:B------:R-:W-:Y:S02]  /*119c0*/  IMAD.MOV.U32 R3, RZ, RZ, R10 ;  /* 0x000000ffff037224 */ /* 0x000fe400078e000a */
[----:B------:R-:W-:Y:S02]  /*119d0*/  IMAD.MOV.U32 R251, RZ, RZ, R11 ;  /* 0x000000fffffb7224 */ /* 0x000fe400078e000b */
[----:B---3-5:R-:W-:Y:S01]  /*119e0*/  FADD.FTZ R117, R6, R117 ;  /* 0x0000007506757221 */ /* 0x028fe20000010000 */
        /* <DEDUP_REMOVED lines=32> */
.L_x_1411:
[----:B------:R-:W-:Y:S05]  /*11bf0*/  BSYNC.RECONVERGENT B2 ;  /* 0x0000000000027941 */ /* 0x000fea0003800200 */
.L_x_1410:
        /* <DEDUP_REMOVED lines=45> */
.L_x_1417:
[----:B------:R-:W-:Y:S05]  /*11ed0*/  BSYNC.RECONVERGENT B3 ;  /* 0x0000000000037941 */ /* 0x000fea0003800200 */
.L_x_1416:
        /* <DEDUP_REMOVED lines=18> */
[----:B---3-5:R-:W-:Y:S01]  /*12000*/  FADD.FTZ R113, R6, R113 ;  /* 0x0000007106717221 */ /* 0x028fe20000010000 */
        /* <DEDUP_REMOVED lines=33> */
.L_x_1415:
[----:B------:R-:W-:Y:S05]  /*12220*/  BSYNC.RECONVERGENT B2 ;  /* 0x0000000000027941 */ /* 0x000fea0003800200 */
.L_x_1414:
        /* <DEDUP_REMOVED lines=45> */
.L_x_1421:
[----:B------:R-:W-:Y:S05]  /*12500*/  BSYNC.RECONVERGENT B3 ;  /* 0x0000000000037941 */ /* 0x000fea0003800200 */
.L_x_1420:
        /* <DEDUP_REMOVED lines=52> */
.L_x_1419:
[----:B------:R-:W-:Y:S05]  /*12850*/  BSYNC.RECONVERGENT B2 ;  /* 0x0000000000027941 */ /* 0x000fea0003800200 */
.L_x_1418:
        /* <DEDUP_REMOVED lines=45> */
.L_x_1425:
[----:B------:R-:W-:Y:S05]  /*12b30*/  BSYNC.RECONVERGENT B3 ;  /* 0x0000000000037941 */ /* 0x000fea0003800200 */
.L_x_1424:
        /* <DEDUP_REMOVED lines=52> */
.L_x_1423:
[----:B------:R-:W-:Y:S05]  /*12e80*/  BSYNC.RECONVERGENT B2 ;  /* 0x0000000000027941 */ /* 0x000fea0003800200 */
.L_x_1422:
        /* <DEDUP_REMOVED lines=45> */
.L_x_1429:
[----:B------:R-:W-:Y:S05]  /*13160*/  BSYNC.RECONVERGENT B3 ;  /* 0x0000000000037941 */ /* 0x000fea0003800200 */
.L_x_1428:
        /* <DEDUP_REMOVED lines=52> */
.L_x_1427:
[----:B------:R-:W-:Y:S05]  /*134b0*/  BSYNC.RECONVERGENT B2 ;  /* 0x0000000000027941 */ /* 0x000fea0003800200 */
.L_x_1426:
        /* <DEDUP_REMOVED lines=45> */
.L_x_1433:
[----:B------:R-:W-:Y:S05]  /*13790*/  BSYNC.RECONVERGENT B3 ;  /* 0x0000000000037941 */ /* 0x000fea0003800200 */
.L_x_1432:
        /* <DEDUP_REMOVED lines=52> */
.L_x_1431:
[----:B------:R-:W-:Y:S05]  /*13ae0*/  BSYNC.RECONVERGENT B2 ;  /* 0x0000000000027941 */ /* 0x000fea0003800200 */
.L_x_1430:
        /* <DEDUP_REMOVED lines=45> */
.L_x_1437:
[----:B------:R-:W-:Y:S05]  /*13dc0*/  BSYNC.RECONVERGENT B3 ;  /* 0x0000000000037941 */ /* 0x000fea0003800200 */
.L_x_1436:
        /* <DEDUP_REMOVED lines=52> */
.L_x_1435:
[----:B------:R-:W-:Y:S05]  /*14110*/  BSYNC.RECONVERGENT B2 ;  /* 0x0000000000027941 */ /* 0x000fea0003800200 */
.L_x_1434:
        /* <DEDUP_REMOVED lines=45> */
.L_x_1441:
[----:B------:R-:W-:Y:S05]  /*143f0*/  BSYNC.RECONVERGENT B3 ;  /* 0x0000000000037941 */ /* 0x000fea0003800200 */
.L_x_1440:
        /* <DEDUP_REMOVED lines=52> */
.L_x_1439:
[----:B------:R-:W-:Y:S05]  /*14740*/  BSYNC.RECONVERGENT B2 ;  /* 0x0000000000027941 */ /* 0x000fea0003800200 */
.L_x_1438:
        /* <DEDUP_REMOVED lines=45> */
.L_x_1445:
[----:B------:R-:W-:Y:S05]  /*14a20*/  BSYNC.RECONVERGENT B3 ;  /* 0x0000000000037941 */ /* 0x000fea0003800200 */
.L_x_1444:
        /* <DEDUP_REMOVED lines=52> */
.L_x_1443:
[----:B------:R-:W-:Y:S05]  /*14d70*/  BSYNC.RECONVERGENT B2 ;  /* 0x0000000000027941 */ /* 0x000fea0003800200 */
.L_x_1442:
        /* <DEDUP_REMOVED lines=45> */
.L_x_1449:
[----:B------:R-:W-:Y:S05]  /*15050*/  BSYNC.RECONVERGENT B3 ;  /* 0x0000000000037941 */ /* 0x000fea0003800200 */
.L_x_1448:
        /* <DEDUP_REMOVED lines=52> */
.L_x_1447:
[----:B------:R-:W-:Y:S05]  /*153a0*/  BSYNC.RECONVERGENT B2 ;  /* 0x0000000000027941 */ /* 0x000fea0003800200 */
.L_x_1446:
        /* <DEDUP_REMOVED lines=45> */
.L_x_1453:
[----:B------:R-:W-:Y:S05]  /*15680*/  BSYNC.RECONVERGENT B3 ;  /* 0x0000000000037941 */ /* 0x000fea0003800200 */
.L_x_1452:
        /* <DEDUP_REMOVED lines=52> */
.L_x_1451:
[----:B------:R-:W-:Y:S05]  /*159d0*/  BSYNC.RECONVERGENT B2 ;  /* 0x0000000000027941 */ /* 0x000fea0003800200 */
.L_x_1450:
        /* <DEDUP_REMOVED lines=45> */
.L_x_1457:
[----:B------:R-:W-:Y:S05]  /*15cb0*/  BSYNC.RECONVERGENT B3 ;  /* 0x0000000000037941 */ /* 0x000fea0003800200 */
.L_x_1456:
        /* <DEDUP_REMOVED lines=52> */
.L_x_1455:
[----:B------:R-:W-:Y:S05]  /*16000*/  BSYNC.RECONVERGENT B2 ;  /* 0x0000000000027941 */ /* 0x000fea0003800200 */
.L_x_1454:
        /* <DEDUP_REMOVED lines=45> */
.L_x_1461:
[----:B------:R-:W-:Y:S05]  /*162e0*/  BSYNC.RECONVERGENT B3 ;  /* 0x0000000000037941 */ /* 0x000fea0003800200 */
.L_x_1460:
        /* <DEDUP_REMOVED lines=52> */
.L_x_1459:
[----:B------:R-:W-:Y:S05]  /*16630*/  BSYNC.RECONVERGENT B2 ;  /* 0x0000000000027941 */ /* 0x000fea0003800200 */
.L_x_1458:
        /* <DEDUP_REMOVED lines=45> */
.L_x_1465:
[----:B------:R-:W-:Y:S05]  /*16910*/  BSYNC.RECONVERGENT B3 ;  /* 0x0000000000037941 */ /* 0x000fea0003800200 */
.L_x_1464:
        /* <DEDUP_REMOVED lines=52> */
.L_x_1463:
[----:B------:R-:W-:Y:S05]  /*16c60*/  BSYNC.RECONVERGENT B2 ;  /* 0x0000000000027941 */ /* 0x000fea0003800200 */
.L_x_1462:
        /* <DEDUP_REMOVED lines=45> */
.L_x_1469:
[----:B------:R-:W-:Y:S05]  /*16f40*/  BSYNC.RECONVERGENT B3 ;  /* 0x0000000000037941 */ /* 0x000fea0003800200 */
.L_x_1468:
        /* <DEDUP_REMOVED lines=52> */
.L_x_1467:
[----:B------:R-:W-:Y:S05]  /*17290*/  BSYNC.RECONVERGENT B2 ;  /* 0x0000000000027941 */ /* 0x000fea0003800200 */
.L_x_1466:
        /* <DEDUP_REMOVED lines=45> */
.L_x_1473:
[----:B------:R-:W-:Y:S05]  /*17570*/  BSYNC.RECONVERGENT B3 ;  /* 0x0000000000037941 */ /* 0x000fea0003800200 */
.L_x_1472:
        /* <DEDUP_REMOVED lines=52> */
.L_x_1471:
[----:B------:R-:W-:Y:S05]  /*178c0*/  BSYNC.RECONVERGENT B2 ;  /* 0x0000000000027941 */ /* 0x000fea0003800200 */
.L_x_1470:
        /* <DEDUP_REMOVED lines=45> */
.L_x_1477:
[----:B------:R-:W-:Y:S05]  /*17ba0*/  BSYNC.RECONVERGENT B3 ;  /* 0x0000000000037941 */ /* 0x000fea0003800200 */
.L_x_1476:
        /* <DEDUP_REMOVED lines=52> */
.L_x_1475:
[----:B------:R-:W-:Y:S05]  /*17ef0*/  BSYNC.RECONVERGENT B2 ;  /* 0x0000000000027941 */ /* 0x000fea0003800200 */
.L_x_1474:
        /* <DEDUP_REMOVED lines=45> */
.L_x_1481:
[----:B------:R-:W-:Y:S05]  /*181d0*/  BSYNC.RECONVERGENT B3 ;  /* 0x0000000000037941 */ /* 0x000fea0003800200 */
.L_x_1480:
        /* <DEDUP_REMOVED lines=52> */
.L_x_1479:
[----:B------:R-:W-:Y:S05]  /*18520*/  BSYNC.RECONVERGENT B2 ;  /* 0x0000000000027941 */ /* 0x000fea0003800200 */
.L_x_1478:
        /* <DEDUP_REMOVED lines=45> */
.L_x_1485:
[----:B------:R-:W-:Y:S05]  /*18800*/  BSYNC.RECONVERGENT B3 ;  /* 0x0000000000037941 */ /* 0x000fea0003800200 */
.L_x_1484:
        /* <DEDUP_REMOVED lines=52> */
.L_x_1483:
[----:B------:R-:W-:Y:S05]  /*18b50*/  BSYNC.RECONVERGENT B2 ;  /* 0x0000000000027941 */ /* 0x000fea0003800200 */
.L_x_1482:
        /* <DEDUP_REMOVED lines=45> */
.L_x_1489:
[----:B------:R-:W-:Y:S05]  /*18e30*/  BSYNC.RECONVERGENT B3 ;  /* 0x0000000000037941 */ /* 0x000fea0003800200 */
.L_x_1488:
        /* <DEDUP_REMOVED lines=52> */
.L_x_1487:
[----:B------:R-:W-:Y:S05]  /*19180*/  BSYNC.RECONVERGENT B2 ;  /* 0x0000000000027941 */ /* 0x000fea0003800200 */
.L_x_1486:
        /* <DEDUP_REMOVED lines=45> */
.L_x_1493:
[----:B------:R-:W-:Y:S05]  /*19460*/  BSYNC.RECONVERGENT B3 ;  /* 0x0000000000037941 */ /* 0x000fea0003800200 */
.L_x_1492:
        /* <DEDUP_REMOVED lines=52> */
.L_x_1491:
[----:B------:R-:W-:Y:S05]  /*197b0*/  BSYNC.RECONVERGENT B2 ;  /* 0x0000000000027941 */ /* 0x000fea0003800200 */
.L_x_1490:
        /* <DEDUP_REMOVED lines=45> */
.L_x_1497:
[----:B------:R-:W-:Y:S05]  /*19a90*/  BSYNC.RECONVERGENT B3 ;  /* 0x0000000000037941 */ /* 0x000fea0003800200 */
.L_x_1496:
        /* <DEDUP_REMOVED lines=52> */
.L_x_1495:
[----:B------:R-:W-:Y:S05]  /*19de0*/  BSYNC.RECONVERGENT B2 ;  /* 0x0000000000027941 */ /* 0x000fea0003800200 */
.L_x_1494:
        /* <DEDUP_REMOVED lines=45> */
.L_x_1501:
[----:B------:R-:W-:Y:S05]  /*1a0c0*/  BSYNC.RECONVERGENT B3 ;  /* 0x0000000000037941 */ /* 0x000fea0003800200 */
.L_x_1500:
        /* <DEDUP_REMOVED lines=52> */
.L_x_1499:
[----:B------:R-:W-:Y:S05]  /*1a410*/  BSYNC.RECONVERGENT B2 ;  /* 0x0000000000027941 */ /* 0x000fea0003800200 */
.L_x_1498:
        /* <DEDUP_REMOVED lines=45> */
.L_x_1505:
[----:B------:R-:W-:Y:S05]  /*1a6f0*/  BSYNC.RECONVERGENT B3 ;  /* 0x0000000000037941 */ /* 0x000fea0003800200 */
.L_x_1504:
        /* <DEDUP_REMOVED lines=52> */
.L_x_1503:
[----:B------:R-:W-:Y:S05]  /*1aa40*/  BSYNC.RECONVERGENT B2 ;  /* 0x0000000000027941 */ /* 0x000fea0003800200 */
.L_x_1502:
        /* <DEDUP_REMOVED lines=45> */
.L_x_1509:
[----:B------:R-:W-:Y:S05]  /*1ad20*/  BSYNC.RECONVERGENT B3 ;  /* 0x0000000000037941 */ /* 0x000fea0003800200 */
.L_x_1508:
        /* <DEDUP_REMOVED lines=52> */
.L_x_1507:
[----:B------:R-:W-:Y:S05]  /*1b070*/  BSYNC.RECONVERGENT B2 ;  /* 0x0000000000027941 */ /* 0x000fea0003800200 */
.L_x_1506:
        /* <DEDUP_REMOVED lines=45> */
.L_x_1513:
[----:B------:R-:W-:Y:S05]  /*1b350*/  BSYNC.RECONVERGENT B3 ;  /* 0x0000000000037941 */ /* 0x000fea0003800200 */
.L_x_1512:
        /* <DEDUP_REMOVED lines=52> */
.L_x_1511:
[----:B------:R-:W-:Y:S05]  /*1b6a0*/  BSYNC.RECONVERGENT B2 ;  /* 0x0000000000027941 */ /* 0x000fea0003800200 */
.L_x_1510:
        /* <DEDUP_REMOVED lines=45> */
.L_x_1517:
[----:B------:R-:W-:Y:S05]  /*1b980*/  BSYNC.RECONVERGENT B3 ;  /* 0x0000000000037941 */ /* 0x000fea0003800200 */
.L_x_1516:
        /* <DEDUP_REMOVED lines=52> */
.L_x_1515:
[----:B------:R-:W-:Y:S05]  /*1bcd0*/  BSYNC.RECONVERGENT B2 ;  /* 0x0000000000027941 */ /* 0x000fea0003800200 */
.L_x_1514:
        /* <DEDUP_REMOVED lines=45> */
.L_x_1521:
[----:B------:R-:W-:Y:S05]  /*1bfb0*/  BSYNC.RECONVERGENT B3 ;  /* 0x0000000000037941 */ /* 0x000fea0003800200 */
.L_x_1520:
        /* <DEDUP_REMOVED lines=52> */
.L_x_1519:
[----:B------:R-:W-:Y:S05]  /*1c300*/  BSYNC.RECONVERGENT B2 ;  /* 0x0000000000027941 */ /* 0x000fea0003800200 */
.L_x_1518:
        /* <DEDUP_REMOVED lines=45> */
.L_x_1525:
[----:B------:R-:W-:Y:S05]  /*1c5e0*/  BSYNC.RECONVERGENT B3 ;  /* 0x0000000000037941 */ /* 0x000fea0003800200 */
.L_x_1524:
        /* <DEDUP_REMOVED lines=52> */
.L_x_1523:
[----:B------:R-:W-:Y:S05]  /*1c930*/  BSYNC.RECONVERGENT B2 ;  /* 0x0000000000027941 */ /* 0x000fea0003800200 */
.L_x_1522:
        /* <DEDUP_REMOVED lines=45> */
.L_x_1529:
[----:B------:R-:W-:Y:S05]  /*1cc10*/  BSYNC.RECONVERGENT B3 ;  /* 0x0000000000037941 */ /* 0x000fea0003800200 */
.L_x_1528:
        /* <DEDUP_REMOVED lines=52> */
.L_x_1527:
[----:B------:R-:W-:Y:S05]  /*1cf60*/  BSYNC.RECONVERGENT B2 ;  /* 0x0000000000027941 */ /* 0x000fea0003800200 */
.L_x_1526:
[----:B------:R-:W-:Y:S05]  /*1cf70*/  @P0 BRA `(.L_x_1530) ;  /* 0x0000009000f80947 */ /* 0x000fea0003800000 */
[----:B-----5:R-:W-:Y:S01]  /*1cf80*/  ISETP.NE.AND P5, PT, R2, RZ, PT ;  /* 0x000000ff0200720c */ /* 0x020fe20003fa5270 */
[----:B------:R1:W-:Y:S01]  /*1cf90*/  STL [R1+0x7a4], R0 ;  /* 0x0007a40001007387 */ /* 0x0003e20000100800 */
[----:B------:R-:W-:-:S11]  /*1cfa0*/  IMAD.IADD R252, R252, 0x1, R3 ;  /* 0x00000001fcfc7824 */ /* 0x000fd600078e0203 */
[----:B------:R-:W-:Y:S01]  /*1cfb0*/  VOTEU.ANY UP0, P5 ;  /* 0x0000000000ff7886 */ /* 0x000fe20002800100 */
[----:B------:R-:W-:Y:S02]  /*1cfc0*/  PLOP3.LUT P2, PT, PT, PT, UP0, 0x80, 0x8 ;  /* 0x000000000008781c */ /* 0x000fe40003f4f008 */
[----:B------:R-:W-:Y:S02]  /*1cfd0*/  PLOP3.LUT P3, PT, PT, PT, UP0, 0x80, 0x8 ;  /* 0x000000000008781c */ /* 0x000fe40003f6f008 */
[----:B------:R-:W-:-:S09]  /*1cfe0*/  PLOP3.LUT P4, PT, PT, PT, UP0, 0x80, 0x8 ;  /* 0x000000000008781c */ /* 0x000fd20003f8f008 */
[----:B-1----:R-:W1:Y:S01]  /*1cff0*/  @P2 S2R R0, SR_CTAID.X ;  /* 0x0000000000002919 */ /* 0x002e620000002500 */
[----:B------:R-:W-:Y:S01]  /*1d000*/  PLOP3.LUT P2, PT, PT, PT, UP0, 0x80, 0x8 ;  /* 0x000000000008781c */ /* 0x000fe20003f4f008 */
[----:B------:R-:W1:Y:S01]  /*1d010*/  @P3 LDC R249, c[0x0][0x3f8] ;  /* 0x0000fe00fff93b82 */ /* 0x000e620000000800 */
[----:B------:R-:W-:Y:S01]  /*1d020*/  IMAD.SHL.U32 R252, R252, 0x4, RZ ;  /* 0x00000004fcfc7824 */ /* 0x000fe200078e00ff */
[----:B------:R-:W-:-:S06]  /*1d030*/  PLOP3.LUT P3, PT, PT, PT, UP0, 0x80, 0x8 ;  /* 0x000000000008781c */ /* 0x000fcc0003f6f008 */
[----:B0-23--:R-:W0:Y:S01]  /*1d040*/  @P4 LDC.64 R250, c[0x0][0x450] ;  /* 0x00011400fffa4b82 */ /* 0x00de220000000a00 */
[----:B------:R-:W-:Y:S01]  /*1d050*/  PLOP3.LUT P4, PT, PT, PT, UP0, 0x80, 0x8 ;  /* 0x000000000008781c */ /* 0x000fe20003f8f008 */
[----:B------:R-:W-:Y:S02]  /*1d060*/  BSSY.RECONVERGENT B2, `(.L_x_1531) ;  /* 0x000001f000027945 */ /* 0x000fe40003800200 */
[----:B-1----:R-:W-:Y:S01]  /*1d070*/  @P2 IMAD R249, R249, UR39, R0 ;  /* 0x00000027f9f92c24 */ /* 0x002fe2000f8e0200 */
[----:B------:R-:W-:Y:S01]  /*1d080*/  ISETP.GE.AND P2, PT, R252, R248, PT ;  /* 0x000000f8fc00720c */ /* 0x000fe20003f46270 */
[----:B------:R1:W5:Y:S08]  /*1d090*/  LDL.LU R0, [R1+0x7a4] ;  /* 0x0007a40001007983 */ /* 0x0003700000300800 */
[----:B------:R-:W-:Y:S01]  /*1d0a0*/  @P4 IMAD R249, R249, 0x90, RZ ;  /* 0x00000090f9f94824 */ /* 0x000fe200078e02ff */
[----:B------:R-:W-:-:S03]  /*1d0b0*/  PLOP3.LUT P4, PT, PT, PT, UP0, 0x80, 0x8 ;  /* 0x000000000008781c */ /* 0x000fc60003f8f008 */
[----:B0-----:R-:W-:Y:S01]  /*1d0c0*/  @P3 IMAD.WIDE R248, R249, 0x4, R250 ;  /* 0x00000004f9f83825 */ /* 0x001fe200078e02fa */
[----:B------:R-:W-:-:S04]  /*1d0d0*/  CS2R R250, SRZ ;  /* 0x0000000000fa7805 */ /* 0x000fc8000001ff00 */
[----:B------:R0:W-:Y:S02]  /*1d0e0*/  @P3 STL.64 [R1], R248 ;  /* 0x000000f801003387 */ /* 0x0001e40000100a00 */
[----:B0-----:R-:W-:Y:S01]  /*1d0f0*/  CS2R R248, SRZ ;  /* 0x0000000000f87805 */ /* 0x001fe2000001ff00 */
[----:B-1----:R-:W-:Y:S06]  /*1d100*/  @P2 BRA `(.L_x_1532) ;  /* 0x0000000000502947 */ /* 0x002fec0003800000 */
[----:B------:R-:W0:Y:S01]  /*1d110*/  S2UR UR42, SR_CTAID.Y ;  /* 0x00000000002a79c3 */ /* 0x000e220000002600 */
[----:B------:R-:W1:Y:S01]  /*1d120*/  LDCU.64 UR34, c[0x0][0x3c8] ;  /* 0x00007900ff2277ac */ /* 0x000e620008000a00 */
[----:B0-----:R-:W-:Y:S01]  /*1d130*/  IMAD R249, R3, UR42, RZ ;  /* 0x0000002a03f97c24 */ /* 0x001fe2000f8e02ff */
[----:B------:R-:W0:Y:S04]  /*1d140*/  LDCU UR42, c[0x0][0x3f8] ;  /* 0x00007f00ff2a77ac */ /* 0x000e280008000800 */
[----:B-----5:R-:W-:-:S04]  /*1d150*/  IADD3 R0, P3, PT, R249, R0, RZ ;  /* 0x00000000f9007210 */ /* 0x020fc80007f7e0ff */
[----:B------:R-:W-:Y:S02]  /*1d160*/  LEA.HI.X.SX32 R249, R249, RZ, 0x1, P3 ;  /* 0x000000fff9f97211 */ /* 0x000fe400018f0eff */
[----:B-1----:R-:W-:-:S04]  /*1d170*/  LEA R248, P3, R0, UR34, 0x2 ;  /* 0x0000002200f87c11 */ /* 0x002fc8000f8610ff */
[----:B------:R-:W-:Y:S01]  /*1d180*/  LEA.HI.X R249, R0, UR35, R249, 0x2, P3 ;  /* 0x0000002300f97c11 */ /* 0x000fe200098f14f9 */
[----:B------:R-:W1:Y:S04]  /*1d190*/  LDCU.64 UR34, c[0x0][0x3b8] ;  /* 0x00007700ff2277ac */ /* 0x000e680008000a00 */
        /* <DEDUP_REMOVED lines=11> */
.L_x_1532:
[----:B------:R-:W-:Y:S05]  /*1d250*/  BSYNC.RECONVERGENT B2 ;  /* 0x0000000000027941 */ /* 0x000fea0003800200 */
.L_x_1531:
[----:B------:R0:W-:Y:S04]  /*1d260*/  STL.64 [R1+0x7c8], R10 ;  /* 0x0007c80a01007387 */ /* 0x0001e80000100a00 */
[----:B0-----:R-:W2:Y:S04]  /*1d270*/  LDL.64 R10, [R1] ;  /* 0x00000000010a7983 */ /* 0x001ea80000100a00 */
[----:B------:R-:W-:Y:S04]  /*1d280*/  STL.64 [R1+0x7c0], R8 ;  /* 0x0007c00801007387 */ /* 0x000fe80000100a00 */
[----:B------:R0:W-:Y:S04]  /*1d290*/  STL [R1+0x7b8], R7 ;  /* 0x0007b80701007387 */ /* 0x0001e80000100800 */
[----:B0-----:R-:W3:Y:S04]  /*1d2a0*/  LDL R7, [R1+0x74] ;  /* 0x0000740001077983 */ /* 0x001ee80000100800 */
[----:B------:R-:W-:Y:S04]  /*1d2b0*/  STL [R1+0x7b4], R6 ;  /* 0x0007b40601007387 */ /* 0x000fe80000100800 */
[----:B------:R0:W-:Y:S04]  /*1d2c0*/  STL [R1+0x7b0], R5 ;  /* 0x0007b00501007387 */ /* 0x0001e80000100800 */
[----:B0-----:R-:W4:Y:S04]  /*1d2d0*/  LDL R5, [R1+0x78] ;  /* 0x0000780001057983 */ /* 0x001f280000100800 */
[----:B------:R-:W-:Y:S04]  /*1d2e0*/  STL [R1+0x7ac], R4 ;  /* 0x0007ac0401007387 */ /* 0x000fe80000100800 */
[----:B-----5:R-:W4:Y:S01]  /*1d2f0*/  LDL R0, [R1+0x7c] ;  /* 0x00007c0001007983 */ /* 0x020f220000100800 */
[----:B------:R-:W-:-:S03]  /*1d300*/  VOTEU.ANY UP0, P5 ;  /* 0x0000000000ff7886 */ /* 0x000fc60002800100 */
[----:B------:R0:W-:Y:S04]  /*1d310*/  STL [R1+0x7a8], R3 ;  /* 0x0007a80301007387 */ /* 0x0001e80000100800 */
[----:B--2---:R-:W2:Y:S04]  /*1d320*/  @P4 LDG.E.128 R8, desc[UR36][R10.64+0x3f0] ;  /* 0x0003f0240a084981 */ /* 0x004ea8000c1e1d00 */
[----:B0-----:R-:W2:Y:S04]  /*1d330*/  LDL R3, [R1+0x70] ;  /* 0x0000700001037983 */ /* 0x001ea80000100800 */
[----:B------:R0:W-:Y:S01]  /*1d340*/  STL [R1+0x7a4], R2 ;  /* 0x0007a40201007387 */ /* 0x0001e20000100800 */
[----:B------:R-:W-:Y:S01]  /*1d350*/  PLOP3.LUT P3, PT, PT, PT, UP0, 0x80, 0x8 ;  /* 0x000000000008781c */ /* 0x000fe20003f6f008 */
[----:B---3--:R-:W-:Y:S01]  /*1d360*/  FADD.FTZ R249, R7, R249 ;  /* 0x000000f907f97221 */ /* 0x008fe20000010000 */
[----:B----4-:R-:W-:Y:S01]  /*1d370*/  FADD.FTZ R250, R5, R250 ;  /* 0x000000fa05fa7221 */ /* 0x010fe20000010000 */
[----:B------:R-:W-:Y:S01]  /*1d380*/  FADD.FTZ R0, R0, R251 ;  /* 0x000000fb00007221 */ /* 0x000fe20000010000 */
[----:B--2---:R1:W-:Y:S01]  /*1d390*/  @P4 STL [R1], R8 ;  /* 0x0000000801004387 */ /* 0x0043e20000100800 */
[----:B------:R-:W-:Y:S01]  /*1d3a0*/  PLOP3.LUT P4, PT, PT, PT, UP0, 0x80, 0x8 ;  /* 0x000000000008781c */ /* 0x000fe20003f8f008 */
[----:B------:R-:W-:Y:S01]  /*1d3b0*/  IMAD.MOV.U32 R6, RZ, RZ, R9 ;  /* 0x000000ffff067224 */ /* 0x000fe200078e0009 */
[----:B------:R-:W-:Y:S01]  /*1d3c0*/  MOV R4, R10 ;  /* 0x0000000a00047202 */ /* 0x000fe20000000f00 */
[----:B0-----:R-:W-:-:S02]  /*1d3d0*/  IMAD.MOV.U32 R2, RZ, RZ, R11 ;  /* 0x000000ffff027224 */ /* 0x001fc400078e000b */
[----:B------:R0:W5:Y:S04]  /*1d3e0*/  LDL.LU.64 R10, [R1+0x7c8] ;  /* 0x0007c800010a7983 */ /* 0x0001680000300a00 */
[----:B-1----:R0:W5:Y:S04]  /*1d3f0*/  LDL.LU.64 R8, [R1+0x7c0] ;  /* 0x0007c00001087983 */ /* 0x0021680000300a00 */
[----:B------:R-:W-:Y:S01]  /*1d400*/  @P4 FMUL.FTZ R249, R249, R6 ;  /* 0x00000006f9f94220 */ /* 0x000fe20000410000 */
[----:B------:R0:W5:Y:S01]  /*1d410*/  LDL.LU R7, [R1+0x7b8] ;  /* 0x0007b80001077983 */ /* 0x0001620000300800 */
[----:B------:R-:W-:-:S03]  /*1d420*/  @P3 FMUL.FTZ R250, R250, R4 ;  /* 0x00000004fafa3220 */ /* 0x000fc60000410000 */
[----:B------:R0:W5:Y:S04]  /*1d430*/  LDL.LU R6, [R1+0x7b4] ;  /* 0x0007b40001067983 */ /* 0x0001680000300800 */
[----:B------:R0:W5:Y:S04]  /*1d440*/  LDL.LU R5, [R1+0x7b0] ;  /* 0x0007b00001057983 */ /* 0x0001680000300800 */
[----:B------:R0:W-:Y:S04]  /*1d450*/  STL [R1+0x24], R249 ;  /* 0x000024f901007387 */ /* 0x0001e80000100800 */
[----:B------:R0:W5:Y:S04]  /*1d460*/  LDL.LU R4, [R1+0x7ac] ;  /* 0x0007ac0001047983 */ /* 0x0001680000300800 */
[----:B------:R-:W2:Y:S01]  /*1d470*/  LDL.LU R251, [R1] ;  /* 0x0000000001fb7983 */ /* 0x000ea20000300800 */
[----:B------:R-:W-:-:S02]  /*1d480*/  PLOP3.LUT P4, PT, PT, PT, UP0, 0x80, 0x8 ;  /* 0x000000000008781c */ /* 0x000fc40003f8f008 */
[----:B------:R-:W-:Y:S01]  /*1d490*/  PLOP3.LUT P5, PT, PT, PT, UP0, 0x80, 0x8 ;  /* 0x000000000008781c */ /* 0x000fe20003faf008 */
[----:B------:R-:W-:Y:S02]  /*1d4a0*/  FADD.FTZ R248, R3, R248 ;  /* 0x000000f803f87221 */ /* 0x000fe40000010000 */
[----:B------:R0:W5:Y:S08]  /*1d4b0*/  LDL.LU R3, [R1+0x7a8] ;  /* 0x0007a80001037983 */ /* 0x0001700000300800 */
[----:B------:R-:W-:-:S02]  /*1d4c0*/  @P4 FMUL.FTZ R0, R0, R2 ;  /* 0x0000000200004220 */ /* 0x000fc40000410000 */
[----:B------:R0:W5:Y:S04]  /*1d4d0*/  LDL.LU R2, [R1+0x7a4] ;  /* 0x0007a40001027983 */ /* 0x0001680000300800 */
[----:B------:R0:W-:Y:S04]  /*1d4e0*/  STL [R1+0x28], R250 ;  /* 0x000028fa01007387 */ /* 0x0001e80000100800 */
[----:B------:R0:W-:Y:S01]  /*1d4f0*/  STL [R1+0x2c], R0 ;  /* 0x00002c0001007387 */ /* 0x0001e20000100800 */
[----:B--2---:R-:W-:-:S05]  /*1d500*/  @P5 FMUL.FTZ R248, R248, R251 ;  /* 0x000000fbf8f85220 */ /* 0x004fca0000410000 */
[----:B------:R0:W-:Y:S01]  /*1d510*/  STL [R1+0x20], R248 ;  /* 0x000020f801007387 */ /* 0x0001e20000100800 */
[----:B------:R-:W-:Y:S05]  /*1d520*/  @P2 BRA `(.L_x_1530) ;  /* 0x0000008c008c2947 */ /* 0x000fea0003800000 */
[----:B------:R-:W-:Y:S01]  /*1d530*/  S2UR UR34, SR_CTAID.Y ;  /* 0x00000000002279c3 */ /* 0x000fe20000002600 */
[----:B------:R-:W1:Y:S01]  /*1d540*/  LDCU UR42, c[0x0][0x3f8] ;  /* 0x00007f00ff2a77ac */ /* 0x000e620008000800 */
[----:B-----5:R2:W-:Y:S04]  /*1d550*/  STL.64 [R1+0x7b0], R6 ;  /* 0x0007b00601007387 */ /* 0x0205e80000100a00 */
[----:B------:R3:W-:Y:S02]  /*1d560*/  STL.64 [R1+0x7a8], R4 ;  /* 0x0007a80401007387 */ /* 0x0007e40000100a00 */
[----:B------:R-:W1:Y:S01]  /*1d570*/  S2UR UR35, SR_CTAID.X ;  /* 0x00000000002379c3 */ /* 0x000e620000002500 */
[----:B--2---:R-:W-:Y:S02]  /*1d580*/  IMAD.MOV.U32 R7, RZ, RZ, R0 ;  /* 0x000000ffff077224 */ /* 0x004fe400078e0000 */
[----:B------:R-:W-:-:S02]  /*1d590*/  IMAD.MOV.U32 R6, RZ, RZ, R250 ;  /* 0x000000ffff067224 */ /* 0x000fc400078e00fa */
[----:B---3--:R-:W-:Y:S02]  /*1d5a0*/  IMAD.MOV.U32 R5, RZ, RZ, R249 ;  /* 0x000000ffff057224 */ /* 0x008fe400078e00f9 */
[----:B------:R-:W-:Y:S01]  /*1d5b0*/  IMAD.MOV.U32 R4, RZ, RZ, R248 ;  /* 0x000000ffff047224 */ /* 0x000fe200078e00f8 */
[----:B0-----:R-:W-:Y:S01]  /*1d5c0*/  SHF.R.S32.HI R248, RZ, 0x1f, R252 ;  /* 0x0000001ffff87819 */ /* 0x001fe200000114fc */
[----:B-1----:R-:W-:Y:S01]  /*1d5d0*/  UIMAD UR42, UR34, UR42, UR35 ;  /* 0x0000002a222a72a4 */ /* 0x002fe2000f8e0223 */
[----:B------:R-:W0:Y:S05]  /*1d5e0*/  LDCU.64 UR34, c[0x0][0x3b8] ;  /* 0x00007700ff2277ac */ /* 0x000e2a0008000a00 */
[----:B------:R-:W-:-:S04]  /*1d5f0*/  IMAD R0, R3, UR42, RZ ;  /* 0x0000002a03007c24 */ /* 0x000fc8000f8e02ff */
[----:B------:R-:W-:-:S05]  /*1d600*/  IMAD R249, R0, 0x90, RZ ;  /* 0x0000009000f97824 */ /* 0x000fca00078e02ff */
[----:B------:R-:W-:-:S04]  /*1d610*/  IADD3 R0, P2, PT, R249, R252, RZ ;  /* 0x000000fcf9007210 */ /* 0x000fc80007f5e0ff */
[----:B------:R-:W-:Y:S02]  /*1d620*/  LEA.HI.X.SX32 R249, R249, R248, 0x1, P2 ;  /* 0x000000f8f9f97211 */ /* 0x000fe400010f0eff */
[----:B0-----:R-:W-:-:S04]  /*1d630*/  LEA R248, P2, R0, UR34, 0x2 ;  /* 0x0000002200f87c11 */ /* 0x001fc8000f8410ff */
[----:B------:R-:W-:-:S05]  /*1d640*/  LEA.HI.X R249, R0, UR35, R249, 0x2, P2 ;  /* 0x0000002300f97c11 */ /* 0x000fca00090f14f9 */
[----:B------:R0:W-:Y:S04]  /*1d650*/  STG.E.128 desc[UR36][R248.64], R4 ;  /* 0x00000004f8007986 */ /* 0x0001e8000c101d24 */
[----:B0-----:R0:W5:Y:S04]  /*1d660*/  LDL.LU.64 R6, [R1+0x7b0] ;  /* 0x0007b00001067983 */ /* 0x0011680000300a00 */
[----:B------:R0:W5:Y:S01]  /*1d670*/  LDL.LU.64 R4, [R1+0x7a8] ;  /* 0x0007a80001047983 */ /* 0x0001620000300a00 */
[----:B------:R-:W-:Y:S05]  /*1d680*/  BRA `(.L_x_1530) ;  /* 0x0000008c00347947 */ /* 0x000fea0003800000 */
.L_x_1277:
[----:B------:R-:W2:Y:S01]  /*1d690*/  LDL R248, [R1+0x34] ;  /* 0x0000340001f87983 */ /* 0x000ea20000100800 */
[----:B------:R-:W-:Y:S01]  /*1d6a0*/  BSSY.RECONVERGENT B2, `(.L_x_1533) ;  /* 0x000002b000027945 */ /* 0x000fe20003800200 */
[----:B------:R-:W-:Y:S02]  /*1d6b0*/  SHF.L.U32 R249, R0, 0x2, RZ ;  /* 0x0000000200f97819 */ /* 0x000fe400000006ff */
[----:B--2---:R-:W-:Y:S01]  /*1d6c0*/  ISETP.GE.AND P0, PT, R248, UR40, PT ;  /* 0x00000028f8007c0c */ /* 0x004fe2000bf06270 */
[----:B------:R-:W-:-:S12]  /*1d6d0*/  IMAD R248, R3, 0x90, RZ ;  /* 0x0000009003f87824 */ /* 0x000fd800078e02ff */
[----:B------:R-:W-:Y:S05]  /*1d6e0*/  @P0 BRA `(.L_x_1534) ;  /* 0x0000000000980947 */ /* 0x000fea0003800000 */
[----:B------:R-:W-:Y:S01]  /*1d6f0*/  UMOV UR42, URZ ;  /* 0x000000ff002a7c82 */ /* 0x000fe20008000000 */
[----:B------:R-:W-:Y:S01]  /*1d700*/  UMOV UR35, URZ ;  /* 0x000000ff00237c82 */ /* 0x000fe20008000000 */
[----:B------:R-:W-:Y:S01]  /*1d710*/  IMAD.U32 R250, RZ, RZ, UR42 ;  /* 0x0000002afffa7e24 */ /* 0x000fe2000f8e00ff */
[----:B------:R-:W-:Y:S01]  /*1d720*/  UMOV UR34, URZ ;  /* 0x000000ff00227c82 */ /* 0x000fe20008000000 */
[----:B------:R-:W-:Y:S01]  /*1d730*/  IMAD.U32 R252, RZ, RZ, UR35 ;  /* 0x00000023fffc7e24 */ /* 0x000fe2000f8e00ff */
[----:B------:R-:W-:Y:S01]  /*1d740*/  ISETP.GE.AND P2, PT, R249, R248, PT ;  /* 0x000000f8f900720c */ /* 0x000fe20003f46270 */
[----:B------:R-:W-:Y:S01]  /*1d750*/  IMAD.U32 R251, RZ, RZ, UR34 ;  /* 0x00000022fffb7e24 */ /* 0x000fe2000f8e00ff */
[----:B------:R0:W-:Y:S04]  /*1d760*/  STL [R1+0x5c], R250 ;  /* 0x00005cfa01007387 */ /* 0x0001e80000100800 */
[----:B------:R0:W-:Y:S04]  /*1d770*/  STL [R1+0x58], R252 ;  /* 0x000058fc01007387 */ /* 0x0001e80000100800 */
[----:B------:R0:W-:Y:S04]  /*1d780*/  STL [R1+0x50], R250 ;  /* 0x000050fa01007387 */ /* 0x0001e80000100800 */
[----:B------:R0:W-:Y:S01]  /*1d790*/  STL [R1+0x54], R251 ;  /* 0x000054fb01007387 */ /* 0x0001e20000100800 */
[----:B------:R-:W-:Y:S05]  /*1d7a0*/  @P2 BRA `(.L_x_1534) ;  /* 0x0000000000682947 */ /* 0x000fea0003800000 */
[----:B------:R-:W0:Y:S01]  /*1d7b0*/  S2UR UR42, SR_CTAID.Y ;  /* 0x00000000002a79c3 */ /* 0x000e220000002600 */
[----:B------:R-:W1:Y:S01]  /*1d7c0*/  LDCU.64 UR34, c[0x0][0x3c8] ;  /* 0x00007900ff2277ac */ /* 0x000e620008000a00 */
[----:B------:R-:W-:Y:S04]  /*1d7d0*/  STL.64 [R1+0x7b0], R6 ;  /* 0x0007b00601007387 */ /* 0x000fe80000100a00 */
[----:B------:R2:W-:Y:S01]  /*1d7e0*/  STL.64 [R1+0x7a8], R4 ;  /* 0x0007a80401007387 */ /* 0x0005e20000100a00 */
[----:B0-----:R-:W-:Y:S01]  /*1d7f0*/  IMAD R250, R3, UR42, RZ ;  /* 0x0000002a03fa7c24 */ /* 0x001fe2000f8e02ff */
[----:B------:R-:W0:Y:S04]  /*1d800*/  LDCU UR42, c[0x0][0x3f8] ;  /* 0x00007f00ff2a77ac */ /* 0x000e280008000800 */
[----:B------:R-:W-:-:S04]  /*1d810*/  IADD3 R251, P2, PT, R250, R0, RZ ;  /* 0x00000000fafb7210 */ /* 0x000fc80007f5e0ff */
[----:B------:R-:W-:Y:S02]  /*1d820*/  LEA.HI.X.SX32 R252, R250, RZ, 0x1, P2 ;  /* 0x000000fffafc7211 */ /* 0x000fe400010f0eff */
[----:B-1----:R-:W-:-:S04]  /*1d830*/  LEA R250, P2, R251, UR34, 0x2 ;  /* 0x00000022fbfa7c11 */ /* 0x002fc8000f8410ff */
[----:B------:R-:W-:Y:S01]  /*1d840*/  LEA.HI.X R251, R251, UR35, R252, 0x2, P2 ;  /* 0x00000023fbfb7c11 */ /* 0x000fe200090f14fc */
[----:B------:R-:W1:Y:S04]  /*1d850*/  LDCU.64 UR34, c[0x0][0x3b8] ;  /* 0x00007700ff2277ac */ /* 0x000e680008000a00 */
[----:B------:R0:W3:Y:S02]  /*1d860*/  LDG.E R250, desc[UR36][R250.64] ;  /* 0x00000024fafa7981 */ /* 0x0000e4000c1e1900 */
[----:B0-----:R-:W-:-:S04]  /*1d870*/  IMAD R251, R3, UR42, RZ ;  /* 0x0000002a03fb7c24 */ /* 0x001fc8000f8e02ff */
[----:B---3--:R-:W-:Y:S02]  /*1d880*/  IMAD R251, R251, R250, RZ ;  /* 0x000000fafbfb7224 */ /* 0x008fe400078e02ff */
[----:B------:R-:W-:Y:S02]  /*1d890*/  IMAD R250, R3, UR44, RZ ;  /* 0x0000002c03fa7c24 */ /* 0x000fe4000f8e02ff */
[----:B------:R-:W-:-:S05]  /*1d8a0*/  IMAD R251, R251, 0x90, R249 ;  /* 0x00000090fbfb7824 */ /* 0x000fca00078e02f9 */
[----:B------:R-:W-:Y:S02]  /*1d8b0*/  SHF.R.S32.HI R252, RZ, 0x1f, R251 ;  /* 0x0000001ffffc7819 */ /* 0x000fe400000114fb */
[----:B------:R-:W-:-:S04]  /*1d8c0*/  IADD3 R251, P2, PT, R250, R251, RZ ;  /* 0x000000fbfafb7210 */ /* 0x000fc80007f5e0ff */
[----:B------:R-:W-:Y:S02]  /*1d8d0*/  LEA.HI.X.SX32 R252, R250, R252, 0x1, P2 ;  /* 0x000000fcfafc7211 */ /* 0x000fe400010f0eff */
[----:B-1----:R-:W-:-:S04]  /*1d8e0*/  LEA R250, P2, R251, UR34, 0x2 ;  /* 0x00000022fbfa7c11 */ /* 0x002fc8000f8410ff */
[----:B------:R-:W-:-:S05]  /*1d8f0*/  LEA.HI.X R251, R251, UR35, R252, 0x2, P2 ;  /* 0x00000023fbfb7c11 */ /* 0x000fca00090f14fc */
[----:B--2---:R-:W2:Y:S04]  /*1d900*/  LDG.E.128 R4, desc[UR36][R250.64] ;  /* 0x00000024fa047981 */ /* 0x004ea8000c1e1d00 */
[----:B--2---:R-:W-:Y:S04]  /*1d910*/  STL.64 [R1+0x50], R4 ;  /* 0x0000500401007387 */ /* 0x004fe80000100a00 */
[----:B------:R0:W-:Y:S04]  /*1d920*/  STL.64 [R1+0x58], R6 ;  /* 0x0000580601007387 */ /* 0x0001e80000100a00 */
[----:B0-----:R1:W5:Y:S04]  /*1d930*/  LDL.LU.64 R6, [R1+0x7b0] ;  /* 0x0007b00001067983 */ /* 0x0013680000300a00 */
[----:B------:R1:W5:Y:S02]  /*1d940*/  LDL.LU.64 R4, [R1+0x7a8] ;  /* 0x0007a80001047983 */ /* 0x0003640000300a00 */
.L_x_1534:
[----:B------:R-:W-:Y:S05]  /*1d950*/  BSYNC.RECONVERGENT B2 ;  /* 0x0000000000027941 */ /* 0x000fea0003800200 */
.L_x_1533:
[----:B------:R-:W-:Y:S01]  /*1d960*/  BSSY.RECONVERGENT B2, `(.L_x_1535) ;  /* 0x000002c000027945 */ /* 0x000fe20003800200 */
[----:B0-----:R-:W-:-:S03]  /*1d970*/  IMAD.IADD R252, R0, 0x1, R3 ;  /* 0x0000000100fc7824 */ /* 0x001fc600078e0203 */
[----:B------:R-:W-:Y:S05]  /*1d980*/  @P0 BRA `(.L_x_1536) ;  /* 0x0000000000a40947 */ /* 0x000fea0003800000 */
[----:B------:R-:W-:Y:S01]  /*1d990*/  IMAD.SHL.U32 R250, R252, 0x4, RZ ;  /* 0x00000004fcfa7824 */ /* 0x000fe200078e00ff */
[----:B------:R-:W-:Y:S01]  /*1d9a0*/  UMOV UR42, URZ ;  /* 0x000000ff002a7c82 */ /* 0x000fe20008000000 */
[----:B------:R-:W-:Y:S01]  /*1d9b0*/  UMOV UR35, URZ ;  /* 0x000000ff00237c82 */ /* 0x000fe20008000000 */
[----:B------:R-:W-:Y:S01]  /*1d9c0*/  MOV R251, UR42 ;  /* 0x0000002a00fb7c02 */ /* 0x000fe20008000f00 */
[----:B------:R-:W-:Y:S01]  /*1d9d0*/  UMOV UR34, URZ ;  /* 0x000000ff00227c82 */ /* 0x000fe20008000000 */
[----:B------:R-:W-:Y:S01]  /*1d9e0*/  ISETP.GE.AND P2, PT, R250, R248, PT ;  /* 0x000000f8fa00720c */ /* 0x000fe20003f46270 */
[----:B------:R-:W-:Y:S02]  /*1d9f0*/  IMAD.U32 R250, RZ, RZ, UR35 ;  /* 0x00000023fffa7e24 */ /* 0x000fe4000f8e00ff */
[----:B------:R0:W-:Y:S04]  /*1da00*/  STL [R1+0x4c], R251 ;  /* 0x00004cfb01007387 */ /* 0x0001e80000100800 */
[----:B------:R2:W-:Y:S01]  /*1da10*/  STL [R1+0x48], R250 ;  /* 0x000048fa01007387 */ /* 0x0005e20000100800 */
[----:B0-----:R-:W-:-:S02]  /*1da20*/  IMAD.U32 R251, RZ, RZ, UR34 ;  /* 0x00000022fffb7e24 */ /* 0x001fc4000f8e00ff */
[----:B--2---:R-:W-:-:S05]  /*1da30*/  IMAD.U32 R250, RZ, RZ, UR42 ;  /* 0x0000002afffa7e24 */ /* 0x004fca000f8e00ff */
[----:B------:R0:W-:Y:S04]  /*1da40*/  STL [R1+0x40], R250 ;  /* 0x000040fa01007387 */ /* 0x0001e80000100800 */
[----:B------:R0:W-:Y:S01]  /*1da50*/  STL [R1+0x44], R251 ;  /* 0x000044fb01007387 */ /* 0x0001e20000100800 */
[----:B------:R-:W-:Y:S05]  /*1da60*/  @P2 BRA `(.L_x_1536) ;  /* 0x00000000006c2947 */ /* 0x000fea0003800000 */
[----:B------:R-:W0:Y:S01]  /*1da70*/  S2UR UR42, SR_CTAID.Y ;  /* 0x00000000002a79c3 */ /* 0x000e220000002600 */
[----:B------:R-:W2:Y:S01]  /*1da80*/  LDCU.64 UR34, c[0x0][0x3c8] ;  /* 0x00007900ff2277ac */ /* 0x000ea20008000a00 */
[----:B-----5:R3:W-:Y:S04]  /*1da90*/  STL.64 [R1+0x7b0], R6 ;  /* 0x0007b00601007387 */ /* 0x0207e80000100a00 */
[----:B------:R4:W-:Y:S01]  /*1daa0*/  STL.64 [R1+0x7a8], R4 ;  /* 0x0007a80401007387 */ /* 0x0009e20000100a00 */
[----:B0-----:R-:W-:Y:S01]  /*1dab0*/  IMAD R250, R3, UR42, RZ ;  /* 0x0000002a03fa7c24 */ /* 0x001fe2000f8e02ff */
[----:B------:R-:W0:Y:S04]  /*1dac0*/  LDCU UR42, c[0x0][0x3f8] ;  /* 0x00007f00ff2a77ac */ /* 0x000e280008000800 */
[----:B------:R-:W-:-:S04]  /*1dad0*/  IADD3 R251, P2, PT, R250, R0, RZ ;  /* 0x00000000fafb7210 */ /* 0x000fc80007f5e0ff */
[----:B---3--:R-:W-:Y:S02]  /*1dae0*/  LEA.HI.X.SX32 R7, R250, RZ, 0x1, P2 ;  /* 0x000000fffa077211 */ /* 0x008fe400010f0eff */
[----:B--2---:R-:W-:-:S04]  /*1daf0*/  LEA R250, P2, R251, UR34, 0x2 ;  /* 0x00000022fbfa7c11 */ /* 0x004fc8000f8410ff */
[----:B------:R-:W-:Y:S01]  /*1db00*/  LEA.HI.X R251, R251, UR35, R7, 0x2, P2 ;  /* 0x00000023fbfb7c11 */ /* 0x000fe200090f1407 */
[----:B------:R-:W2:Y:S05]  /*1db10*/  LDCU.64 UR34, c[0x0][0x3b8] ;  /* 0x00007700ff2277ac */ /* 0x000eaa0008000a00 */
[----:B------:R0:W3:Y:S01]  /*1db20*/  LDG.E R251, desc[UR36][R250.64] ;  /* 0x00000024fafb7981 */ /* 0x0000e2000c1e1900 */
[----:B------:R-:W-:Y:S02]  /*1db30*/  IMAD.SHL.U32 R7, R252, 0x4, RZ ;  /* 0x00000004fc077824 */ /* 0x000fe400078e00ff */
[----:B0-----:R-:W-:-:S04]  /*1db40*/  IMAD R250, R3, UR42, RZ ;  /* 0x0000002a03fa7c24 */ /* 0x001fc8000f8e02ff */
[----:B---3--:R-:W-:Y:S02]  /*1db50*/  IMAD R251, R250, R251, RZ ;  /* 0x000000fbfafb7224 */ /* 0x008fe400078e02ff */
[----:B------:R-:W-:Y:S02]  /*1db60*/  IMAD R250, R3, UR44, RZ ;  /* 0x0000002c03fa7c24 */ /* 0x000fe4000f8e02ff */
[----:B------:R-:W-:-:S05]  /*1db70*/  IMAD R251, R251, 0x90, R7 ;  /* 0x00000090fbfb7824 */ /* 0x000fca00078e0207 */
[----:B----4-:R-:W-:Y:S02]  /*1db80*/  SHF.R.S32.HI R4, RZ, 0x1f, R251 ;  /* 0x0000001fff047819 */ /* 0x010fe400000114fb */
[----:B------:R-:W-:-:S04]  /*1db90*/  IADD3 R251, P2, PT, R250, R251, RZ ;  /* 0x000000fbfafb7210 */ /* 0x000fc80007f5e0ff */
[----:B------:R-:W-:Y:S02]  /*1dba0*/  LEA.HI.X.SX32 R4, R250, R4, 0x1, P2 ;  /* 0x00000004fa047211 */ /* 0x000fe400010f0eff */
[----:B--2---:R-:W-:-:S04]  /*1dbb0*/  LEA R250, P2, R251, UR34, 0x2 ;  /* 0x00000022fbfa7c11 */ /* 0x004fc8000f8410ff */
[----:B------:R-:W-:-:S05]  /*1dbc0*/  LEA.HI.X R251, R251, UR35, R4, 0x2, P2 ;  /* 0x00000023fbfb7c11 */ /* 0x000fca00090f1404 */
[----:B------:R-:W2:Y:S04]  /*1dbd0*/  LDG.E.128 R4, desc[UR36][R250.64] ;  /* 0x00000024fa047981 */ /* 0x000ea8000c1e1d00 */
[----:B--2---:R-:W-:Y:S04]  /*1dbe0*/  STL.64 [R1+0x40], R4 ;  /* 0x0000400401007387 */ /* 0x004fe80000100a00 */
[----:B------:R0:W-:Y:S04]  /*1dbf0*/  STL.64 [R1+0x48], R6 ;  /* 0x0000480601007387 */ /* 0x0001e80000100a00 */
[----:B0-----:R2:W5:Y:S04]  /*1dc00*/  LDL.LU.64 R6, [R1+0x7b0] ;  /* 0x0007b00001067983 */ /* 0x0015680000300a00 */
[----:B------:R2:W5:Y:S02]  /*1dc10*/  LDL.LU.64 R4, [R1+0x7a8] ;  /* 0x0007a80001047983 */ /* 0x0005640000300a00 */
.L_x_1536:
[----:B------:R-:W-:Y:S05]  /*1dc20*/  BSYNC.RECONVERGENT B2 ;  /* 0x0000000000027941 */ /* 0x000fea0003800200 */
.L_x_1535:
[----:B------:R-:W-:Y:S04]  /*1dc30*/  BSSY.RECONVERGENT B2, `(.L_x_1537) ;  /* 0x0000020000027945 */ /* 0x000fe80003800200 */
[----:B------:R-:W-:Y:S05]  /*1dc40*/  @P0 BRA `(.L_x_1538) ;  /* 0x0000000000780947 */ /* 0x000fea0003800000 */
[----:B0-----:R-:W-:Y:S01]  /*1dc50*/  IMAD R250, R3, 0x8, R249 ;  /* 0x0000000803fa7824 */ /* 0x001fe200078e02f9 */
[----:B------:R-:W-:Y:S01]  /*1dc60*/  UMOV UR42, URZ ;  /* 0x000000ff002a7c82 */ /* 0x000fe20008000000 */
[----:B------:R-:W-:Y:S01]  /*1dc70*/  UMOV UR35, URZ ;  /* 0x000000ff00237c82 */ /* 0x000fe20008000000 */
[----:B------:R-:W-:Y:S01]  /*1dc80*/  UMOV UR34, URZ ;  /* 0x000000ff00227c82 */ /* 0x000fe20008000000 */
[----:B------:R-:W-:Y:S01]  /*1dc90*/  MOV R243, UR42 ;  /* 0x0000002a00f37c02 */ /* 0x000fe20008000f00 */
[----:B------:R-:W-:Y:S01]  /*1dca0*/  IMAD.U32 R242, RZ, RZ, UR35 ;  /* 0x00000023fff27e24 */ /* 0x000fe2000f8e00ff */
[----:B------:R-:W-:Y:S01]  /*1dcb0*/  ISETP.GE.AND P2, PT, R250, R248, PT ;  /* 0x000000f8fa00720c */ /* 0x000fe20003f46270 */
[----:B------:R-:W-:Y:S02]  /*1dcc0*/  IMAD.U32 R241, RZ, RZ, UR34 ;  /* 0x00000022fff17e24 */ /* 0x000fe4000f8e00ff */
[----:B------:R-:W-:-:S10]  /*1dcd0*/  IMAD.U32 R240, RZ, RZ, UR42 ;  /* 0x0000002afff07e24 */ /* 0x000fd4000f8e00ff */
[----:B------:R-:W-:Y:S05]  /*1dce0*/  @P2 BRA `(.L_x_1538) ;  /* 0x0000000000502947 */ /* 0x000fea0003800000 */
[----:B------:R-:W0:Y:S01]  /*1dcf0*/  S2UR UR42, SR_CTAID.Y ;  /* 0x00000000002a79c3 */ /* 0x000e220000002600 */
[----:B------:R-:W3:Y:S01]  /*1dd00*/  LDCU.64 UR34, c[0x0][0x3c8] ;  /* 0x00007900ff2277ac */ /* 0x000ee20008000a00 */
[----:B0-----:R-:W-:Y:S01]  /*1dd10*/  IMAD R242, R3, UR42, RZ ;  /* 0x0000002a03f27c24 */ /* 0x001fe2000f8e02ff */
[----:B------:R-:W0:Y:S04]  /*1dd20*/  LDCU UR42, c[0x0][0x3f8] ;  /* 0x00007f00ff2a77ac */ /* 0x000e280008000800 */
[----:B------:R-:W-:-:S04]  /*1dd30*/  IADD3 R241, P2, PT, R242, R0, RZ ;  /* 0x00000000f2f17210 */ /* 0x000fc80007f5e0ff */
[----:B------:R-:W-:Y:S02]  /*1dd40*/  LEA.HI.X.SX32 R242, R242, RZ, 0x1, P2 ;  /* 0x000000fff2f27211 */ /* 0x000fe400010f0eff */
[----:B---3--:R-:W-:-:S04]  /*1dd50*/  LEA R240, P2, R241, UR34, 0x2 ;  /* 0x00000022f1f07c11 */ /* 0x008fc8000f8410ff */
[----:B------:R-:W-:Y:S01]  /*1dd60*/  LEA.HI.X R241, R241, UR35, R242, 0x2, P2 ;  /* 0x00000023f1f17c11 */ /* 0x000fe200090f14f2 */
[----:B------:R-:W3:Y:S04]  /*1dd70*/  LDCU.64 UR34, c[0x0][0x3b8] ;  /* 0x00007700ff2277ac */ /* 0x000ee80008000a00 */
[----:B------:R0:W4:Y:S01]  /*1dd80*/  LDG.E R240, desc[UR36][R240.64] ;  /* 0x00000024f0f07981 */ /* 0x000122000c1e1900 */
[C---:B------:R-:W-:Y:S02]  /*1dd90*/  IMAD R242, R3.reuse, UR44, RZ ;  /* 0x0000002c03f27c24 */ /* 0x040fe4000f8e02ff */
[----:B0-----:R-:W-:-:S04]  /*1dda0*/  IMAD R241, R3, UR42, RZ ;  /* 0x0000002a03f17c24 */ /* 0x001fc8000f8e02ff */
[----:B----4-:R-:W-:-:S04]  /*1ddb0*/  IMAD R241, R241, R240, RZ ;  /* 0x000000f0f1f17224 */ /* 0x010fc800078e02ff */
[----:B------:R-:W-:-:S05]  /*1ddc0*/  IMAD R241, R241, 0x90, R250 ;  /* 0x00000090f1f17824 */ /* 0x000fca00078e02fa */
[----:B------:R-:W-:Y:S02]  /*1ddd0*/  SHF.R.S32.HI R240, RZ, 0x1f, R241 ;  /* 0x0000001ffff07819 */ /* 0x000fe400000114f1 */
[----:B------:R-:W-:-:S04]  /*1dde0*/  IADD3 R241, P2, PT, R242, R241, RZ ;  /* 0x000000f1f2f17210 */ /* 0x000fc80007f5e0ff */
[----:B------:R-:W-:Y:S02]  /*1ddf0*/  LEA.HI.X.SX32 R242, R242, R240, 0x1, P2 ;  /* 0x000000f0f2f27211 */ /* 0x000fe400010f0eff */
[----:B---3--:R-:W-:-:S04]  /*1de00*/  LEA R240, P2, R241, UR34, 0x2 ;  /* 0x00000022f1f07c11 */ /* 0x008fc8000f8410ff */
[----:B------:R-:W-:-:S06]  /*1de10*/  LEA.HI.X R241, R241, UR35, R242, 0x2, P2 ;  /* 0x00000023f1f17c11 */ /* 0x000fcc00090f14f2 */
[----:B------:R-:W5:Y:S03]  /*1de20*/  LDG.E.128 R240, desc[UR36][R240.64] ;  /* 0x00000024f0f07981 */ /* 0x000f66000c1e1d00 */
.L_x_1538:
[----:B------:R-:W-:Y:S05]  /*1de30*/  BSYNC.RECONVERGENT B2 ;  /* 0x0000000000027941 */ /* 0x000fea0003800200 */
.L_x_1537:
[----:B------:R-:W-:Y:S04]  /*1de40*/  BSSY.RECONVERGENT B2, `(.L_x_1539) ;  /* 0x0000021000027945 */ /* 0x000fe80003800200 */
[----:B------:R-:W-:Y:S05]  /*1de50*/  @P0 BRA `(.L_x_1540) ;  /* 0x00000000007c0947 */ /* 0x000fea0003800000 */
[----:B------:R-:W-:Y:S01]  /*1de60*/  IMAD R236, R3, 0x2, R252 ;  /* 0x0000000203ec7824 */ /* 0x000fe200078e02fc */
[----:B------:R-:W-:Y:S01]  /*1de70*/  UMOV UR42, URZ ;  /* 0x000000ff002a7c82 */ /* 0x000fe20008000000 */
[----:B------:R-:W-:Y:S01]  /*1de80*/  UMOV UR35, URZ ;  /* 0x000000ff00237c82 */ /* 0x000fe20008000000 */
[----:B------:R-:W-:Y:S01]  /*1de90*/  UMOV UR34, URZ ;  /* 0x000000ff00227c82 */ /* 0x000fe20008000000 */
[----:B0-----:R-:W-:Y:S01]  /*1dea0*/  IMAD.SHL.U32 R250, R236, 0x4, RZ ;  /* 0x00000004ecfa7824 */ /* 0x001fe200078e00ff */
[----:B------:R-:W-:Y:S01]  /*1deb0*/  MOV R239, UR42 ;  /* 0x0000002a00ef7c02 */ /* 0x000fe20008000f00 */
[----:B------:R-:W-:Y:S02]  /*1dec0*/  IMAD.U32 R238, RZ, RZ, UR35 ;  /* 0x00000023ffee7e24 */ /* 0x000fe4000f8e00ff */
[----:B------:R-:W-:Y:S01]  /*1ded0*/  IMAD.U32 R237, RZ, RZ, UR34 ;  /* 0x00000022ffed7e24 */ /* 0x000fe2000f8e00ff */
[----:B------:R-:W-:Y:S01]  /*1dee0*/  ISETP.GE.AND P2, PT, R250, R248, PT ;  /* 0x000000f8fa00720c */ /* 0x000fe20003f46270 */
[----:B------:R-:W-:-:S12]  /*1def0*/  IMAD.U32 R236, RZ, RZ, UR42 ;  /* 0x0000002affec7e24 */ /* 0x000fd8000f8e00ff */
        /* <DEDUP_REMOVED lines=21> */
.L_x_1540:
[----:B------:R-:W-:Y:S05]  /*1e050*/  BSYNC.RECONVERGENT B2 ;  /* 0x0000000000027941 */ /* 0x000fea0003800200 */
.L_x_1539:
[----:B------:R-:W-:Y:S04]  /*1e060*/  BSSY.RECONVERGENT B2, `(.L_x_1541) ;  /* 0x0000020000027945 */ /* 0x000fe80003800200 */
[----:B------:R-:W-:Y:S05]  /*1e070*/  @P0 BRA `(.L_x_1542) ;  /* 0x0000000000780947 */ /* 0x000fea0003800000 */
[----:B0-----:R-:W-:Y:S01]  /*1e080*/  IMAD R250, R3, 0x10, R249 ;  /* 0x0000001003fa7824 */ /* 0x001fe200078e02f9 */
[----:B------:R-:W-:Y:S01]  /*1e090*/  UMOV UR42, URZ ;  /* 0x000000ff002a7c82 */ /* 0x000fe20008000000 */
[----:B------:R-:W-:Y:S01]  /*1e0a0*/  UMOV UR35, URZ ;  /* 0x000000ff00237c82 */ /* 0x000fe20008000000 */
[----:B------:R-:W-:Y:S01]  /*1e0b0*/  UMOV UR34, URZ ;  /* 0x000000ff00227c82 */ /* 0x000fe20008000000 */
[----:B------:R-:W-:Y:S01]  /*1e0c0*/  IMAD.U32 R235, RZ, RZ, UR42 ;  /* 0x0000002affeb7e24 */ /* 0x000fe2000f8e00ff */
[----:B------:R-:W-:Y:S01]  /*1e0d0*/  ISETP.GE.AND P2, PT, R250, R248, PT ;  /* 0x000000f8fa00720c */ /* 0x000fe20003f46270 */
[----:B------:R-:W-:Y:S01]  /*1e0e0*/  IMAD.U32 R233, RZ, RZ, UR34 ;  /* 0x00000022ffe97e24 */ /* 0x000fe2000f8e00ff */
[----:B------:R-:W-:Y:S01]  /*1e0f0*/  MOV R234, UR35 ;  /* 0x0000002300ea7c02 */ /* 0x000fe20008000f00 */
        /* <DEDUP_REMOVED lines=22> */
.L_x_1542:
[----:B------:R-:W-:Y:S05]  /*1e260*/  BSYNC.RECONVERGENT B2 ;  /* 0x0000000000027941 */ /* 0x000fea0003800200 */
.L_x_1541:
[----:B------:R-:W-:Y:S04]  /*1e270*/  BSSY.RECONVERGENT B2, `(.L_x_1543) ;  /* 0x0000022000027945 */ /* 0x000fe80003800200 */
[----:B------:R-:W-:Y:S05]  /*1e280*/  @P0 BRA `(.L_x_1544) ;  /* 0x0000000000800947 */ /* 0x000fea0003800000 */
[----:B0-----:R-:W-:Y:S01]  /*1e290*/  IMAD R250, R3, 0x4, R252 ;  /* 0x0000000403fa7824 */ /* 0x001fe200078e02fc */
[----:B------:R-:W-:Y:S01]  /*1e2a0*/  UMOV UR42, URZ ;  /* 0x000000ff002a7c82 */ /* 0x000fe20008000000 */
[----:B------:R-:W-:Y:S01]  /*1e2b0*/  UMOV UR35, URZ ;  /* 0x000000ff00237c82 */ /* 0x000fe20008000000 */
[----:B------:R-:W-:Y:S01]  /*1e2c0*/  UMOV UR34, URZ ;  /* 0x000000ff00227c82 */ /* 0x000fe20008000000 */
[----:B------:R-:W-:Y:S01]  /*1e2d0*/  IMAD.SHL.U32 R228, R250, 0x4, RZ ;  /* 0x00000004fae47824 */ /* 0x000fe200078e00ff */
        /* <DEDUP_REMOVED lines=8> */
[----:B0-----:R-:W-:-:S05]  /*1e360*/  IMAD R230, R3, UR42, RZ ;  /* 0x0000002a03e67c24 */ /* 0x001fca000f8e02ff */
[----:B------:R-:W-:-:S04]  /*1e370*/  IADD3 R229, P2, PT, R230, R0, RZ ;  /* 0x00000000e6e57210 */ /* 0x000fc80007f5e0ff */
[----:B------:R-:W-:Y:S02]  /*1e380*/  LEA.HI.X.SX32 R230, R230, RZ, 0x1, P2 ;  /* 0x000000ffe6e67211 */ /* 0x000fe400010f0eff */
[C---:B---3--:R-:W-:Y:S01]  /*1e390*/  LEA R228, P2, R229.reuse, UR34, 0x2 ;  /* 0x00000022e5e47c11 */ /* 0x048fe2000f8410ff */
        /* <DEDUP_REMOVED lines=15> */
.L_x_1544:
[----:B------:R-:W-:Y:S05]  /*1e490*/  BSYNC.RECONVERGENT B2 ;  /* 0x0000000000027941 */ /* 0x000fea0003800200 */
.L_x_1543:
[----:B------:R-:W-:Y:S01]  /*1e4a0*/  BSSY.RECONVERGENT B2, `(.L_x_1545) ;  /* 0x0000024000027945 */ /* 0x000fe20003800200 */
[----:B0-----:R-:W-:-:S03]  /*1e4b0*/  IMAD R251, R3, 0x4, R252 ;  /* 0x0000000403fb7824 */ /* 0x001fc600078e02fc */
[----:B------:R-:W-:Y:S05]  /*1e4c0*/  @P0 BRA `(.L_x_1546) ;  /* 0x0000000000840947 */ /* 0x000fea0003800000 */
[----:B------:R-:W-:Y:S01]  /*1e4d0*/  IMAD R224, R3, 0x4, R252 ;  /* 0x0000000403e07824 */ /* 0x000fe200078e02fc */
[----:B------:R-:W-:Y:S01]  /*1e4e0*/  UMOV UR42, URZ ;  /* 0x000000ff002a7c82 */ /* 0x000fe20008000000 */
[----:B------:R-:W-:Y:S01]  /*1e4f0*/  UMOV UR35, URZ ;  /* 0x000000ff00237c82 */ /* 0x000fe20008000000 */
[----:B------:R-:W-:Y:S01]  /*1e500*/  UMOV UR34, URZ ;  /* 0x000000ff00227c82 */ /* 0x000fe20008000000 */
[----:B------:R-:W-:Y:S01]  /*1e510*/  IMAD.U32 R227, RZ, RZ, UR42 ;  /* 0x0000002affe37e24 */ /* 0x000fe2000f8e00ff */
[----:B------:R-:W-:Y:S01]  /*1e520*/  IADD3 R250, PT, PT, R224, R3, RZ ;  /* 0x00000003e0fa7210 */ /* 0x000fe20007ffe0ff */
[----:B------:R-:W-:Y:S02]  /*1e530*/  IMAD.U32 R226, RZ, RZ, UR35 ;  /* 0x00000023ffe27e24 */ /* 0x000fe4000f8e00ff */
[----:B------:R-:W-:Y:S02]  /*1e540*/  IMAD.U32 R225, RZ, RZ, UR34 ;  /* 0x00000022ffe17e24 */ /* 0x000fe4000f8e00ff */
[----:B------:R-:W-:-:S05]  /*1e550*/  IMAD.SHL.U32 R224, R250, 0x4, RZ ;  /* 0x00000004fae07824 */ /* 0x000fca00078e00ff */
        /* <DEDUP_REMOVED lines=24> */
.L_x_1546:
[----:B------:R-:W-:Y:S05]  /*1e6e0*/  BSYNC.RECONVERGENT B2 ;  /* 0x0000000000027941 */ /* 0x000fea0003800200 */
.L_x_1545:
[----:B------:R-:W-:Y:S01]  /*1e6f0*/  BSSY.RECONVERGENT B2, `(.L_x_1547) ;  /* 0x0000022000027945 */ /* 0x000fe20003800200 */
[----:B------:R-:W-:-:S03]  /*1e700*/  IMAD R250, R3, 0x2, R251 ;  /* 0x0000000203fa7824 */ /* 0x000fc600078e02fb */
[----:B------:R-:W-:Y:S05]  /*1e710*/  @P0 BRA `(.L_x_1548) ;  /* 0x00000000007c0947 */ /* 0x000fea0003800000 */
[----:B------:R-:W-:Y:S01]  /*1e720*/  IMAD.SHL.U32 R220, R250, 0x4, RZ ;  /* 0x00000004fadc7824 */ /* 0x000fe200078e00ff */
        /* <DEDUP_REMOVED lines=30> */
.L_x_1548:
[----:B------:R-:W-:Y:S05]  /*1e910*/  BSYNC.RECONVERGENT B2 ;  /* 0x0000000000027941 */ /* 0x000fea0003800200 */
.L_x_1547:
[----:B------:R-:W-:Y:S01]  /*1e920*/  BSSY.RECONVERGENT B2, `(.L_x_1549) ;  /* 0x0000021000027945 */ /* 0x000fe20003800200 */
[----:B------:R-:W-:-:S03]  /*1e930*/  IMAD R250, R3, 0x2, R250 ;  /* 0x0000000203fa7824 */ /* 0x000fc600078e02fa */
[----:B------:R-:W-:Y:S05]  /*1e940*/  @P0 BRA `(.L_x_1550) ;  /* 0x0000000000780947 */ /* 0x000fea0003800000 */
[----:B------:R-:W-:Y:S01]  /*1e950*/  IMAD R251, R3, 0x20, R249 ;  /* 0x0000002003fb7824 */ /* 0x000fe200078e02f9 */
        /* <DEDUP_REMOVED lines=29> */
.L_x_1550:
[----:B------:R-:W-:Y:S05]  /*1eb30*/  BSYNC.RECONVERGENT B2 ;  /* 0x0000000000027941 */ /* 0x000fea0003800200 */
.L_x_1549:
[----:B------:R-:W-:Y:S04]  /*1eb40*/  BSSY.RECONVERGENT B2, `(.L_x_1551) ;  /* 0x0000021000027945 */ /* 0x000fe80003800200 */
        /* <DEDUP_REMOVED lines=32> */
.L_x_1552:
[----:B------:R-:W-:Y:S05]  /*1ed50*/  BSYNC.RECONVERGENT B2 ;  /* 0x0000000000027941 */ /* 0x000fea0003800200 */
.L_x_1551:
[----:B------:R-:W-:Y:S01]  /*1ed60*/  BSSY.RECONVERGENT B2, `(.L_x_1553) ;  /* 0x0000022000027945 */ /* 0x000fe20003800200 */
[----:B------:R-:W-:-:S03]  /*1ed70*/  IMAD.IADD R250, R250, 0x1, R3 ;  /* 0x00000001fafa7824 */ /* 0x000fc600078e0203 */
        /* <DEDUP_REMOVED lines=32> */
.L_x_1554:
[----:B------:R-:W-:Y:S05]  /*1ef80*/  BSYNC.RECONVERGENT B2 ;  /* 0x0000000000027941 */ /* 0x000fea0003800200 */
.L_x_1553:
        /* <DEDUP_REMOVED lines=34> */
.L_x_1556:
[----:B------:R-:W-:Y:S05]  /*1f1b0*/  BSYNC.RECONVERGENT B2 ;  /* 0x0000000000027941 */ /* 0x000fea0003800200 */
.L_x_1555:
[----:B------:R-:W-:Y:S01]  /*1f1c0*/  BSSY.RECONVERGENT B2, `(.L_x_1557) ;  /* 0x0000022000027945 */ /* 0x000fe20003800200 */
[----:B------:R-:W-:-:S03]  /*1f1d0*/  IMAD.IADD R250, R250, 0x1, R3 ;  /* 0x00000001fafa7824 */ /* 0x000fc600078e0203 */
[----:B------:R-:W-:Y:S05]  /*1f1e0*/  @P0 BRA `(.L_x_1558) ;  /* 0x00000000007c0947 */ /* 0x000fea0003800000 */
[----:B------:R-:W-:Y:S01]  /*1f1f0*/  IMAD.SHL.U32 R200, R250, 0x4, RZ ;  /* 0x00000004fac87824 */ /* 0x000fe200078e00ff */
        /* <DEDUP_REMOVED lines=30> */
.L_x_1558:
[----:B------:R-:W-:Y:S05]  /*1f3e0*/  BSYNC.RECONVERGENT B2 ;  /* 0x0000000000027941 */ /* 0x000fea0003800200 */
.L_x_1557:
[----:B------:R-:W-:Y:S01]  /*1f3f0*/  BSSY.RECONVERGENT B2, `(.L_x_1559) ;  /* 0x0000022000027945 */ /* 0x000fe20003800200 */
[----:B------:R-:W-:-:S03]  /*1f400*/  IMAD.IADD R250, R250, 0x1, R3 ;  /* 0x00000001fafa7824 */ /* 0x000fc600078e0203 */
[----:B------:R-:W-:Y:S05]  /*1f410*/  @P0 BRA `(.L_x_1560) ;  /* 0x00000000007c0947 */ /* 0x000fea0003800000 */
[----:B------:R-:W-:Y:S01]  /*1f420*/  SHF.L.U32 R196, R250, 0x2, RZ ;  /* 0x00000002fac47819 */ /* 0x000fe200000006ff */
[----:B------:R-:W-:Y:S01]  /*1f430*/  UMOV UR42, URZ ;  /* 0x000000ff002a7c82 */ /* 0x000fe20008000000 */
[----:B------:R-:W-:Y:S01]  /*1f440*/  UMOV UR35, URZ ;  /* 0x000000ff00237c82 */ /* 0x000fe20008000000 */
[----:B------:R-:W-:Y:S01]  /*1f450*/  UMOV UR34, URZ ;  /* 0x000000ff00227c82 */ /* 0x000fe20008000000 */
[----:B------:R-:W-:Y:S01]  /*1f460*/  ISETP.GE.AND P2, PT, R196, R248, PT ;  /* 0x000000f8c400720c */ /* 0x000fe20003f46270 */
[----:B------:R-:W-:Y:S02]  /*1f470*/  IMAD.U32 R199, RZ, RZ, UR42 ;  /* 0x0000002affc77e24 */ /* 0x000fe4000f8e00ff */
[----:B------:R-:W-:Y:S02]  /*1f480*/  IMAD.U32 R198, RZ, RZ, UR35 ;  /* 0x00000023ffc67e24 */ /* 0x000fe4000f8e00ff */
[----:B------:R-:W-:Y:S02]  /*1f490*/  IMAD.U32 R197, RZ, RZ, UR34 ;  /* 0x00000022ffc57e24 */ /* 0x000fe4000f8e00ff */
[----:B------:R-:W-:-:S06]  /*1f4a0*/  IMAD.U32 R196, RZ, RZ, UR42 ;  /* 0x0000002affc47e24 */ /* 0x000fcc000f8e00ff */
        /* <DEDUP_REMOVED lines=22> */
.L_x_1560:
[----:B------:R-:W-:Y:S05]  /*1f610*/  BSYNC.RECONVERGENT B2 ;  /* 0x0000000000027941 */ /* 0x000fea0003800200 */
.L_x_1559:
[----:B------:R-:W-:Y:S01]  /*1f620*/  BSSY.RECONVERGENT B2, `(.L_x_1561) ;  /* 0x0000022000027945 */ /* 0x000fe20003800200 */
[----:B------:R-:W-:-:S03]  /*1f630*/  IADD3 R250, PT, PT, R250, R3, RZ ;  /* 0x00000003fafa7210 */ /* 0x000fc60007ffe0ff */
[----:B------:R-:W-:Y:S05]  /*1f640*/  @P0 BRA `(.L_x_1562) ;  /* 0x00000000007c0947 */ /* 0x000fea0003800000 */
[----:B------:R-:W-:Y:S01]  /*1f650*/  IMAD.SHL.U32 R192, R250, 0x4, RZ ;  /* 0x00000004fac07824 */ /* 0x000fe200078e00ff */
[----:B------:R-:W-:Y:S01]  /*1f660*/  UMOV UR42, URZ ;  /* 0x000000ff002a7c82 */ /* 0x000fe20008000000 */
[----:B------:R-:W-:Y:S01]  /*1f670*/  UMOV UR35, URZ ;  /* 0x000000ff00237c82 */ /* 0x000fe20008000000 */
[----:B------:R-:W-:Y:S01]  /*1f680*/  UMOV UR34, URZ ;  /* 0x000000ff00227c82 */ /* 0x000fe20008000000 */
[----:B------:R-:W-:Y:S01]  /*1f690*/  IMAD.U32 R195, RZ, RZ, UR42 ;  /* 0x0000002affc37e24 */ /* 0x000fe2000f8e00ff */
[----:B------:R-:W-:Y:S01]  /*1f6a0*/  ISETP.GE.AND P2, PT, R192, R248, PT ;  /* 0x000000f8c000720c */ /* 0x000fe20003f46270 */
[----:B------:R-:W-:Y:S02]  /*1f6b0*/  IMAD.U32 R194, RZ, RZ, UR35 ;  /* 0x00000023ffc27e24 */ /* 0x000fe4000f8e00ff */
[----:B------:R-:W-:Y:S02]  /*1f6c0*/  IMAD.U32 R193, RZ, RZ, UR34 ;  /* 0x00000022ffc17e24 */ /* 0x000fe4000f8e00ff */
[----:B------:R-:W-:-:S08]  /*1f6d0*/  IMAD.U32 R192, RZ, RZ, UR42 ;  /* 0x0000002affc07e24 */ /* 0x000fd0000f8e00ff */
        /* <DEDUP_REMOVED lines=22> */
.L_x_1562:
[----:B------:R-:W-:Y:S05]  /*1f840*/  BSYNC.RECONVERGENT B2 ;  /* 0x0000000000027941 */ /* 0x000fea0003800200 */
.L_x_1561:
        /* <DEDUP_REMOVED lines=34> */
.L_x_1564:
[----:B------:R-:W-:Y:S05]  /*1fa70*/  BSYNC.RECONVERGENT B2 ;  /* 0x0000000000027941 */ /* 0x000fea0003800200 */
.L_x_1563:
[----:B------:R-:W-:Y:S04]  /*1fa80*/  BSSY.RECONVERGENT B2, `(.L_x_1565) ;  /* 0x0000020000027945 */ /* 0x000fe80003800200 */
        /* <DEDUP_REMOVED lines=31> */
.L_x_1566:
[----:B------:R-:W-:Y:S05]  /*1fc80*/  BSYNC.RECONVERGENT B2 ;  /* 0x0000000000027941 */ /* 0x000fea0003800200 */
.L_x_1565:
[----:B------:R-:W-:Y:S01]  /*1fc90*/  BSSY.RECONVERGENT B2, `(.L_x_1567) ;  /* 0x0000023000027945 */ /* 0x000fe20003800200 */
[C---:B------:R-:W-:Y:S02]  /*1fca0*/  IMAD R251, R3.reuse, 0x80, R249 ;  /* 0x0000008003fb7824 */ /* 0x040fe400078e02f9 */
[----:B------:R-:W-:Y:S01]  /*1fcb0*/  IMAD R249, R3, 0x2, R250 ;  /* 0x0000000203f97824 */ /* 0x000fe200078e02fa */
[----:B------:R-:W-:Y:S06]  /*1fcc0*/  @P0 BRA `(.L_x_1568) ;  /* 0x00000000007c0947 */ /* 0x000fec0003800000 */
        /* <DEDUP_REMOVED lines=31> */
.L_x_1568:
[----:B------:R-:W-:Y:S05]  /*1fec0*/  BSYNC.RECONVERGENT B2 ;  /* 0x0000000000027941 */ /* 0x000fea0003800200 */
.L_x_1567:
        /* <DEDUP_REMOVED lines=34> */
.L_x_1570:
[----:B------:R-:W-:Y:S05]  /*200f0*/  BSYNC.RECONVERGENT B2 ;  /* 0x0000000000027941 */ /* 0x000fea0003800200 */
.L_x_1569:
        /* <DEDUP_REMOVED lines=34> */
.L_x_1572:
[----:B------:R-:W-:Y:S05]  /*20320*/  BSYNC.RECONVERGENT B2 ;  /* 0x0000000000027941 */ /* 0x000fea0003800200 */
.L_x_1571:
        /* <DEDUP_REMOVED lines=34> */
.L_x_1574:
[----:B------:R-:W-:Y:S05]  /*20550*/  BSYNC.RECONVERGENT B2 ;  /* 0x0000000000027941 */ /* 0x000fea0003800200 */
.L_x_1573:
        /* <DEDUP_REMOVED lines=34> */
.L_x_1576:
[----:B------:R-:W-:Y:S05]  /*20780*/  BSYNC.RECONVERGENT B2 ;  /* 0x0000000000027941 */ /* 0x000fea0003800200 */
.L_x_1575:
        /* <DEDUP_REMOVED lines=34> */
.L_x_1578:
[----:B------:R-:W-:Y:S05]  /*209b0*/  BSYNC.RECONVERGENT B2 ;  /* 0x0000000000027941 */ /* 0x000fea0003800200 */
.L_x_1577:
        /* <DEDUP_REMOVED lines=34> */
.L_x_1580:
[----:B------:R-:W-:Y:S05]  /*20be0*/  BSYNC.RECONVERGENT B2 ;  /* 0x0000000000027941 */ /* 0x000fea0003800200 */
.L_x_1579:
        /* <DEDUP_REMOVED lines=34> */
.L_x_1582:
[----:B------:R-:W-:Y:S05]  /*20e10*/  BSYNC.RECONVERGENT B2 ;  /* 0x0000000000027941 */ /* 0x000fea0003800200 */
.L_x_1581:
        /* <DEDUP_REMOVED lines=34> */
.L_x_1584:
[----:B------:R-:W-:Y:S05]  /*21040*/  BSYNC.RECONVERGENT B2 ;  /* 0x0000000000027941 */ /* 0x000fea0003800200 */
.L_x_1583:
        /* <DEDUP_REMOVED lines=34> */
.L_x_1586:
[----:B------:R-:W-:Y:S05]  /*21270*/  BSYNC.RECONVERGENT B2 ;  /* 0x0000000000027941 */ /* 0x000fea0003800200 */
.L_x_1585:
        /* <DEDUP_REMOVED lines=34> */
.L_x_1588:
[----:B------:R-:W-:Y:S05]  /*214a0*/  BSYNC.RECONVERGENT B2 ;  /* 0x0000000000027941 */ /* 0x000fea0003800200 */
.L_x_1587:
        /* <DEDUP_REMOVED lines=34> */
.L_x_1590:
[----:B------:R-:W-:Y:S05]  /*216d0*/  BSYNC.RECONVERGENT B2 ;  /* 0x0000000000027941 */ /* 0x000fea0003800200 */
.L_x_1589:
        /* <DEDUP_REMOVED lines=34> */
.L_x_1592:
[----:B------:R-:W-:Y:S05]  /*21900*/  BSYNC.RECONVERGENT B2 ;  /* 0x0000000000027941 */ /* 0x000fea0003800200 */
.L_x_1591:
        /* <DEDUP_REMOVED lines=34> */
.L_x_1594:
[----:B------:R-:W-:Y:S05]  /*21b30*/  BSYNC.RECONVERGENT B2 ;  /* 0x0000000000027941 */ /* 0x000fea0003800200 */
.L_x_1593:
        /* <DEDUP_REMOVED lines=34> */
.L_x_1596:
[----:B------:R-:W-:Y:S05]  /*21d60*/  BSYNC.RECONVERGENT B2 ;  /* 0x0000000000027941 */ /* 0x000fea0003800200 */
.L_x_1595:
[----:B------:R-:W-:Y:S04]  /*21d70*/  BSSY.RECONVERGENT B2, `(.L_x_1597) ;  /* 0x000001f000027945 */ /* 0x000fe80003800200 */
[----:B------:R-:W-:Y:S05]  /*21d80*/  @P0 BRA `(.L_x_1598) ;  /* 0x0000000000740947 */ /* 0x000fea0003800000 */
[----:B------:R-:W-:Y:S01]  /*21d90*/  ISETP.GE.AND P2, PT, R251, R248, PT ;  /* 0x000000f8fb00720c */ /* 0x000fe20003f46270 */
[----:B------:R-:W-:Y:S01]  /*21da0*/  UMOV UR42, URZ ;  /* 0x000000ff002a7c82 */ /* 0x000fe20008000000 */
[----:B------:R-:W-:Y:S01]  /*21db0*/  UMOV UR35, URZ ;  /* 0x000000ff00237c82 */ /* 0x000fe20008000000 */
[----:B------:R-:W-:Y:S01]  /*21dc0*/  UMOV UR34, URZ ;  /* 0x000000ff00227c82 */ /* 0x000fe20008000000 */
[----:B------:R-:W-:Y:S01]  /*21dd0*/  IMAD.U32 R123, RZ, RZ, UR42 ;  /* 0x0000002aff7b7e24 */ /* 0x000fe2000f8e00ff */
[----:B------:R-:W-:Y:S01]  /*21de0*/  MOV R122, UR35 ;  /* 0x00000023007a7c02 */ /* 0x000fe20008000f00 */
[----:B------:R-:W-:Y:S02]  /*21df0*/  IMAD.U32 R121, RZ, RZ, UR34 ;  /* 0x00000022ff797e24 */ /* 0x000fe4000f8e00ff */
[----:B------:R-:W-:-:S05]  /*21e00*/  IMAD.U32 R120, RZ, RZ, UR42 ;  /* 0x0000002aff787e24 */ /* 0x000fca000f8e00ff */
        /* <DEDUP_REMOVED lines=21> */
.L_x_1598:
[----:B------:R-:W-:Y:S05]  /*21f60*/  BSYNC.RECONVERGENT B2 ;  /* 0x0000000000027941 */ /* 0x000fea0003800200 */
.L_x_1597:
        /* <DEDUP_REMOVED lines=34> */
.L_x_1600:
[----:B------:R-:W-:Y:S05]  /*22190*/  BSYNC.RECONVERGENT B2 ;  /* 0x0000000000027941 */ /* 0x000fea0003800200 */
.L_x_1599:
        /* <DEDUP_REMOVED lines=34> */
.L_x_1602:
[----:B------:R-:W-:Y:S05]  /*223c0*/  BSYNC.RECONVERGENT B2 ;  /* 0x0000000000027941 */ /* 0x000fea0003800200 */
.L_x_1601:
        /* <DEDUP_REMOVED lines=34> */
.L_x_1604:
[----:B------:R-:W-:Y:S05]  /*225f0*/  BSYNC.RECONVERGENT B2 ;  /* 0x0000000000027941 */ /* 0x000fea0003800200 */
.L_x_1603:
        /* <DEDUP_REMOVED lines=34> */
.L_x_1606:
[----:B------:R-:W-:Y:S05]  /*22820*/  BSYNC.RECONVERGENT B2 ;  /* 0x0000000000027941 */ /* 0x000fea0003800200 */
.L_x_1605:
        /* <DEDUP_REMOVED lines=34> */
.L_x_1608:
[----:B------:R-:W-:Y:S05]  /*22a50*/  BSYNC.RECONVERGENT B2 ;  /* 0x0000000000027941 */ /* 0x000fea0003800200 */
.L_x_1607:
        /* <DEDUP_REMOVED lines=34> */
.L_x_1610:
[----:B------:R-:W-:Y:S05]  /*22c80*/  BSYNC.RECONVERGENT B2 ;  /* 0x0000000000027941 */ /* 0x000fea0003800200 */
.L_x_1609:
        /* <DEDUP_REMOVED lines=34> */
.L_x_1612:
[----:B------:R-:W-:Y:S05]  /*22eb0*/  BSYNC.RECONVERGENT B2 ;  /* 0x0000000000027941 */ /* 0x000fea0003800200 */
.L_x_1611:
        /* <DEDUP_REMOVED lines=34> */
.L_x_1614:
[----:B------:R-:W-:Y:S05]  /*230e0*/  BSYNC.RECONVERGENT B2 ;  /* 0x0000000000027941 */ /* 0x000fea0003800200 */
.L_x_1613:
        /* <DEDUP_REMOVED lines=34> */
.L_x_1616:
[----:B------:R-:W-:Y:S05]  /*23310*/  BSYNC.RECONVERGENT B2 ;  /* 0x0000000000027941 */ /* 0x000fea0003800200 */
.L_x_1615:
        /* <DEDUP_REMOVED lines=34> */
.L_x_1618:
[----:B------:R-:W-:Y:S05]  /*23540*/  BSYNC.RECONVERGENT B2 ;  /* 0x0000000000027941 */ /* 0x000fea0003800200 */
.L_x_1617:
        /* <DEDUP_REMOVED lines=34> */
.L_x_1620:
[----:B------:R-:W-:Y:S05]  /*23770*/  BSYNC.RECONVERGENT B2 ;  /* 0x0000000000027941 */ /* 0x000fea0003800200 */
.L_x_1619:
        /* <DEDUP_REMOVED lines=34> */
.L_x_1622:
[----:B------:R-:W-:Y:S05]  /*239a0*/  BSYNC.RECONVERGENT B2 ;  /* 0x0000000000027941 */ /* 0x000fea0003800200 */
.L_x_1621:
        /* <DEDUP_REMOVED lines=34> */
.L_x_1624:
[----:B------:R-:W-:Y:S05]  /*23bd0*/  BSYNC.RECONVERGENT B2 ;  /* 0x0000000000027941 */ /* 0x000fea0003800200 */
.L_x_1623:
        /* <DEDUP_REMOVED lines=34> */
.L_x_1626:
[----:B------:R-:W-:Y:S05]  /*23e00*/  BSYNC.RECONVERGENT B2 ;  /* 0x0000000000027941 */ /* 0x000fea0003800200 */
.L_x_1625:
        /* <DEDUP_REMOVED lines=34> */
.L_x_1628:
[----:B------:R-:W-:Y:S05]  /*24030*/  BSYNC.RECONVERGENT B2 ;  /* 0x0000000000027941 */ /* 0x000fea0003800200 */
.L_x_1627:
        /* <DEDUP_REMOVED lines=34> */
.L_x_1630:
[----:B------:R-:W-:Y:S05]  /*24260*/  BSYNC.RECONVERGENT B2 ;  /* 0x0000000000027941 */ /* 0x000fea0003800200 */
.L_x_1629:
        /* <DEDUP_REMOVED lines=34> */
.L_x_1632:
[----:B------:R-:W-:Y:S05]  /*24490*/  BSYNC.RECONVERGENT B2 ;  /* 0x0000000000027941 */ /* 0x000fea0003800200 */
.L_x_1631:
        /* <DEDUP_REMOVED lines=34> */
.L_x_1634:
[----:B------:R-:W-:Y:S05]  /*246c0*/  BSYNC.RECONVERGENT B2 ;  /* 0x0000000000027941 */ /* 0x000fea0003800200 */
.L_x_1633:
        /* <DEDUP_REMOVED lines=34> */
.L_x_1636:
[----:B------:R-:W-:Y:S05]  /*248f0*/  BSYNC.RECONVERGENT B2 ;  /* 0x0000000000027941 */ /* 0x000fea0003800200 */
.L_x_1635:
        /* <DEDUP_REMOVED lines=34> */
.L_x_1638:
[----:B------:R-:W-:Y:S05]  /*24b20*/  BSYNC.RECONVERGENT B2 ;  /* 0x0000000000027941 */ /* 0x000fea0003800200 */
.L_x_1637:
        /* <DEDUP_REMOVED lines=34> */
.L_x_1640:
[----:B------:R-:W-:Y:S05]  /*24d50*/  BSYNC.RECONVERGENT B2 ;  /* 0x0000000000027941 */ /* 0x000fea0003800200 */
.L_x_1639:
        /* <DEDUP_REMOVED lines=34> */
.L_x_1642:
[----:B------:R-:W-:Y:S05]  /*24f80*/  BSYNC.RECONVERGENT B2 ;  /* 0x0000000000027941 */ /* 0x000fea0003800200 */
.L_x_1641:
        /* <DEDUP_REMOVED lines=34> */
.L_x_1644:
[----:B------:R-:W-:Y:S05]  /*251b0*/  BSYNC.RECONVERGENT B2 ;  /* 0x0000000000027941 */ /* 0x000fea0003800200 */
.L_x_1643:
        /* <DEDUP_REMOVED lines=34> */
.L_x_1646:
[----:B------:R-:W-:Y:S05]  /*253e0*/  BSYNC.RECONVERGENT B2 ;  /* 0x0000000000027941 */ /* 0x000fea0003800200 */
.L_x_1645:
        /* <DEDUP_REMOVED lines=34> */
.L_x_1648:
[----:B------:R-:W-:Y:S05]  /*25610*/  BSYNC.RECONVERGENT B2 ;  /* 0x0000000000027941 */ /* 0x000fea0003800200 */
.L_x_1647:
        /* <DEDUP_REMOVED lines=34> */
.L_x_1650:
[----:B------:R-:W-:Y:S05]  /*25840*/  BSYNC.RECONVERGENT B2 ;  /* 0x0000000000027941 */ /* 0x000fea0003800200 */
.L_x_1649:
        /* <DEDUP_REMOVED lines=34> */
.L_x_1652:
[----:B------:R-:W-:Y:S05]  /*25a70*/  BSYNC.RECONVERGENT B2 ;  /* 0x0000000000027941 */ /* 0x000fea0003800200 */
.L_x_1651:
        /* <DEDUP_REMOVED lines=34> */
.L_x_1654:
[----:B------:R-:W-:Y:S05]  /*25ca0*/  BSYNC.RECONVERGENT B2 ;  /* 0x0000000000027941 */ /* 0x000fea0003800200 */
.L_x_1653:
[----:B------:R-:W-:Y:S01]  /*25cb0*/  BSSY.RECONVERGENT B2, `(.L_x_1655) ;  /* 0x0000022000027945 */ /* 0x000fe20003800200 */
[----:B------:R-:W-:-:S03]  /*25cc0*/  IMAD.IADD R249, R249, 0x1, R3 ;  /* 0x00000001f9f97824 */ /* 0x000fc600078e0203 */
[----:B------:R-:W-:Y:S05]  /*25cd0*/  @P0 BRA `(.L_x_1656) ;  /* 0x00000000007c0947 */ /* 0x000fea0003800000 */
[----:B-----5:R-:W-:Y:S01]  /*25ce0*/  IMAD.SHL.U32 R4, R249, 0x4, RZ ;  /* 0x00000004f9047824 */ /* 0x020fe200078e00ff */
        /* <DEDUP_REMOVED lines=30> */
.L_x_1656:
[----:B------:R-:W-:Y:S05]  /*25ed0*/  BSYNC.RECONVERGENT B2 ;  /* 0x0000000000027941 */ /* 0x000fea0003800200 */
.L_x_1655:
        /* <DEDUP_REMOVED lines=34> */
.L_x_1658:
[----:B------:R-:W-:Y:S05]  /*26100*/  BSYNC.RECONVERGENT B2 ;  /* 0x0000000000027941 */ /* 0x000fea0003800200 */
.L_x_1657:
[----:B------:R-:W-:Y:S05]  /*26110*/  @P0 BRA `(.L_x_1530) ;  /* 0x0000000000900947 */ /* 0x000fea0003800000 */
[----:B------:R-:W-:Y:S01]  /*26120*/  IMAD.IADD R250, R249, 0x1, R3 ;  /* 0x00000001f9fa7824 */ /* 0x000fe200078e0203 */
[----:B------:R-:W-:Y:S01]  /*26130*/  UMOV UR42, URZ ;  /* 0x000000ff002a7c82 */ /* 0x000fe20008000000 */
[----:B------:R-:W-:Y:S01]  /*26140*/  UMOV UR35, URZ ;  /* 0x000000ff00237c82 */ /* 0x000fe20008000000 */
[----:B------:R-:W-:Y:S01]  /*26150*/  UMOV UR34, URZ ;  /* 0x000000ff00227c82 */ /* 0x000fe20008000000 */
[----:B------:R-:W-:Y:S01]  /*26160*/  IMAD.SHL.U32 R250, R250, 0x4, RZ ;  /* 0x00000004fafa7824 */ /* 0x000fe200078e00ff */
[----:B------:R-:W-:Y:S01]  /*26170*/  MOV R251, UR35 ;  /* 0x0000002300fb7c02 */ /* 0x000fe20008000f00 */
[----:B------:R-:W-:-:S03]  /*26180*/  IMAD.U32 R249, RZ, RZ, UR34 ;  /* 0x00000022fff97e24 */ /* 0x000fc6000f8e00ff */
[----:B------:R-:W-:Y:S01]  /*26190*/  ISETP.GE.AND P2, PT, R250, R248, PT ;  /* 0x000000f8fa00720c */ /* 0x000fe20003f46270 */
[----:B------:R-:W-:-:S05]  /*261a0*/  IMAD.U32 R248, RZ, RZ, UR42 ;  /* 0x0000002afff87e24 */ /* 0x000fca000f8e00ff */
[----:B------:R0:W-:Y:S04]  /*261b0*/  STL [R1+0x2c], R248 ;  /* 0x00002cf801007387 */ /* 0x0001e80000100800 */
[----:B------:R0:W-:Y:S04]  /*261c0*/  STL [R1+0x28], R251 ;  /* 0x000028fb01007387 */ /* 0x0001e80000100800 */
[----:B------:R0:W-:Y:S04]  /*261d0*/  STL [R1+0x20], R248 ;  /* 0x000020f801007387 */ /* 0x0001e80000100800 */
[----:B------:R0:W-:Y:S01]  /*261e0*/  STL [R1+0x24], R249 ;  /* 0x000024f901007387 */ /* 0x0001e20000100800 */
        /* <DEDUP_REMOVED lines=10> */
[----:B------:R0:W4:Y:S02]  /*26290*/  LDG.E R0, desc[UR36][R248.64] ;  /* 0x00000024f8007981 */ /* 0x000124000c1e1900 */
[C---:B0-----:R-:W-:Y:S02]  /*262a0*/  IMAD R248, R3.reuse, UR42, RZ ;  /* 0x0000002a03f87c24 */ /* 0x041fe4000f8e02ff */
[----:B------:R-:W-:Y:S02]  /*262b0*/  IMAD R249, R3, UR44, RZ ;  /* 0x0000002c03f97c24 */ /* 0x000fe4000f8e02ff */
[----:B----4-:R-:W-:-:S04]  /*262c0*/  IMAD R0, R248, R0, RZ ;  /* 0x00000000f8007224 */ /* 0x010fc800078e02ff */
[----:B------:R-:W-:-:S05]  /*262d0*/  IMAD R0, R0, 0x90, R250 ;  /* 0x0000009000007824 */ /* 0x000fca00078e02fa */
[----:B------:R-:W-:Y:S02]  /*262e0*/  SHF.R.S32.HI R248, RZ, 0x1f, R0 ;  /* 0x0000001ffff87819 */ /* 0x000fe40000011400 */
[----:B------:R-:W-:-:S04]  /*262f0*/  IADD3 R0, P2, PT, R249, R0, RZ ;  /* 0x00000000f9007210 */ /* 0x000fc80007f5e0ff */
[----:B------:R-:W-:Y:S02]  /*26300*/  LEA.HI.X.SX32 R249, R249, R248, 0x1, P2 ;  /* 0x000000f8f9f97211 */ /* 0x000fe400010f0eff */
[----:B---3--:R-:W-:-:S04]  /*26310*/  LEA R248, P2, R0, UR34, 0x2 ;  /* 0x0000002200f87c11 */ /* 0x008fc8000f8410ff */
[----:B------:R-:W-:-:S06]  /*26320*/  LEA.HI.X R249, R0, UR35, R249, 0x2, P2 ;  /* 0x0000002300f97c11 */ /* 0x000fcc00090f14f9 */
[----:B------:R-:W3:Y:S04]  /*26330*/  LDG.E.128 R248, desc[UR36][R248.64] ;  /* 0x00000024f8f87981 */ /* 0x000ee8000c1e1d00 */
[----:B---3--:R3:W-:Y:S04]  /*26340*/  STL.64 [R1+0x20], R248 ;  /* 0x000020f801007387 */ /* 0x0087e80000100a00 */
[----:B------:R3:W-:Y:S02]  /*26350*/  STL.64 [R1+0x28], R250 ;  /* 0x000028fa01007387 */ /* 0x0007e40000100a00 */
.L_x_1530:
[----:B------:R-:W-:Y:S05]  /*26360*/  BSYNC.RECONVERGENT B0 ;  /* 0x0000000000007941 */ /* 0x000fea0003800200 */
.L_x_1276:
[----:B------:R-:W-:Y:S04]  /*26370*/  BSSY.RECONVERGENT B0, `(.L_x_1659) ;  /* 0x0000233000007945 */ /* 0x000fe80003800200 */
[----:B------:R-:W-:Y:S05]  /*26380*/  @P0 BRA `(.L_x_1660) ;  /* 0x0000002000c40947 */ /* 0x000fea0003800000 */
[----:B0----5:R-:W4:Y:S01]  /*26390*/  LDL R0, [R1+0x40] ;  /* 0x0000400001007983 */ /* 0x021f220000100800 */
[----:B------:R-:W0:Y:S03]  /*263a0*/  LDCU.64 UR34, c[0x0][0x448] ;  /* 0x00008900ff2277ac */ /* 0x000e260008000a00 */
[----:B------:R-:W4:Y:S01]  /*263b0*/  LDL R252, [R1+0x774] ;  /* 0x0007740001fc7983 */ /* 0x000f220000100800 */
[----:B------:R-:W1:Y:S03]  /*263c0*/  LDCU.64 UR42, c[0x0][0x438] ;  /* 0x00008700ff2a77ac */ /* 0x000e660008000a00 */
[----:B------:R2:W-:Y:S04]  /*263d0*/  STL [R1+0x818], R59 ;  /* 0x0008183b01007387 */ /* 0x0005e80000100800 */
[----:B--2---:R-:W2:Y:S04]  /*263e0*/  LDL R59, [R1+0x54] ;  /* 0x00005400013b7983 */ /* 0x004ea80000100800 */
[----:B------:R3:W-:Y:S04]  /*263f0*/  STL [R1+0x814], R50 ;  /* 0x0008143201007387 */ /* 0x0007e80000100800 */
[----:B---3--:R-:W3:Y:S04]  /*26400*/  LDL R50, [R1+0x770] ;  /* 0x0007700001327983 */ /* 0x008ee80000100800 */
[----:B------:R0:W-:Y:S04]  /*26410*/  STL [R1+0x810], R55 ;  /* 0x0008103701007387 */ /* 0x0001e80000100800 */
[----:B0-----:R-:W3:Y:S04]  /*26420*/  LDL R55, [R1+0x50] ;  /* 0x0000500001377983 */ /* 0x001ee80000100800 */
[----:B------:R0:W-:Y:S04]  /*26430*/  STL [R1+0x80c], R46 ;  /* 0x00080c2e01007387 */ /* 0x0001e80000100800 */
[----:B0-----:R-:W2:Y:S04]  /*26440*/  LDL R46, [R1+0x764] ;  /* 0x00076400012e7983 */ /* 0x001ea80000100800 */
[----:B------:R0:W-:Y:S04]  /*26450*/  STL [R1+0x808], R51 ;  /* 0x0008083301007387 */ /* 0x0001e80000100800 */
[----:B0-----:R-:W2:Y:S04]  /*26460*/  LDL R51, [R1+0x44] ;  /* 0x0000440001337983 */ /* 0x001ea80000100800 */
[----:B------:R0:W-:Y:S04]  /*26470*/  STL [R1+0x804], R42 ;  /* 0x0008042a01007387 */ /* 0x0001e80000100800 */
[----:B0-----:R-:W3:Y:S04]  /*26480*/  LDL R42, [R1+0x760] ;  /* 0x00076000012a7983 */ /* 0x001ee80000100800 */
[----:B------:R-:W-:Y:S04]  /*26490*/  STL [R1+0x800], R47 ;  /* 0x0008002f01007387 */ /* 0x000fe80000100800 */
[----:B------:R0:W-:Y:S04]  /*264a0*/  STL [R1+0x7fc], R38 ;  /* 0x0007fc2601007387 */ /* 0x0001e80000100800 */
[----:B0-----:R-:W3:Y:S01]  /*264b0*/  LDL R38, [R1+0x64] ;  /* 0x0000640001267983 */ /* 0x001ee20000100800 */
[----:B------:R-:W-:Y:S01]  /*264c0*/  ISETP.NE.U32.AND P0, PT, RZ, UR34, PT ;  /* 0x00000022ff007c0c */ /* 0x000fe2000bf05070 */
[----:B------:R-:W0:Y:S03]  /*264d0*/  LDCU UR34, c[0x0][0x408] ;  /* 0x00008100ff2277ac */ /* 0x000e260008000800 */
[----:B------:R-:W-:-:S02]  /*264e0*/  ISETP.NE.AND.EX P0, PT, RZ, UR35, PT, P0 ;  /* 0x00000023ff007c0c */ /* 0x000fc4000bf05300 */
[----:B-1----:R-:W-:-:S04]  /*264f0*/  ISETP.NE.U32.AND P2, PT, RZ, UR42, PT ;  /* 0x0000002aff007c0c */ /* 0x002fc8000bf45070 */
[----:B------:R-:W-:-:S07]  /*26500*/  ISETP.NE.AND.EX P2, PT, RZ, UR43, PT, P2 ;  /* 0x0000002bff007c0c */ /* 0x000fce000bf45320 */
[----:B------:R-:W1:Y:S08]  /*26510*/  @P0 LDC.64 R248, c[0x0][0x448] ;  /* 0x00011200fff80b82 */ /* 0x000e700000000a00 */
[----:B------:R-:W0:Y:S01]  /*26520*/  @P2 LDC.64 R250, c[0x0][0x438] ;  /* 0x00010e00fffa2b82 */ /* 0x000e220000000a00 */
[----:B------:R-:W-:Y:S04]  /*26530*/  STL [R1+0x7f8], R43 ;  /* 0x0007f82b01007387 */ /* 0x000fe80000100800 */
        /* <DEDUP_REMOVED lines=18> */
[----:B------:R1:W-:Y:S04]  /*26660*/  STL [R1+0x7ac], R247 ;  /* 0x0007acf701007387 */ /* 0x0003e80000100800 */
[----:B------:R-:W-:Y:S04]  /*26670*/  STL [R1+0x7a8], R3 ;  /* 0x0007a80301007387 */ /* 0x000fe80000100800 */
[----:B------:R0:W-:Y:S04]  /*26680*/  STL [R1+0x7a4], R2 ;  /* 0x0007a40201007387 */ /* 0x0001e80000100800 */
[----:B-1----:R-:W3:Y:S04]  /*26690*/  LDL R247, [R1+0x740] ;  /* 0x0007400001f77983 */ /* 0x002ee80000100800 */
[----:B------:R-:W3:Y:S04]  /*266a0*/  LDL R246, [R1+0x744] ;  /* 0x0007440001f67983 */ /* 0x000ee80000100800 */
        /* <DEDUP_REMOVED lines=17> */
[----:B------:R-:W3:Y:S01]  /*267c0*/  LDL R6, [R1+0x674] ;  /* 0x0006740001067983 */ /* 0x000ee20000100800 */
[----:B----4-:R-:W-:-:S03]  /*267d0*/  IMAD.MOV.U32 R47, RZ, RZ, R0 ;  /* 0x000000ffff2f7224 */ /* 0x010fc600078e0000 */
[----:B0-----:R-:W4:Y:S01]  /*267e0*/  LDL R2, [R1+0x664] ;  /* 0x0006640001027983 */ /* 0x001f220000100800 */
[----:B------:R-:W0:Y:S03]  /*267f0*/  @P0 S2R R0, SR_CTAID.X ;  /* 0x0000000000000919 */ /* 0x000e260000002500 */
[----:B------:R-:W4:Y:S01]  /*26800*/  LDL R3, [R1+0x660] ;  /* 0x0006600001037983 */ /* 0x000f220000100800 */
[----:B0-----:R-:W-:-:S06]  /*26810*/  @P0 IMAD.WIDE.U32 R248, R0, 0x4, R248 ;  /* 0x0000000400f80825 */ /* 0x001fcc00078e00f8 */
[----:B------:R3:W4:Y:S01]  /*26820*/  @P0 LDG.E R249, desc[UR36][R248.64] ;  /* 0x00000024f8f90981 */ /* 0x000722000c1e1900 */
[----:B--2---:R-:W-:-:S03]  /*26830*/  FMUL.FTZ R0, R46, R51 ;  /* 0x000000332e007220 */ /* 0x004fc60000410000 */
[----:B------:R-:W2:Y:S01]  /*26840*/  LDL R46, [R1+0x714] ;  /* 0x00071400012e7983 */ /* 0x000ea20000100800 */
[----:B------:R-:W-:-:S03]  /*26850*/  FFMA.FTZ R0, R252, R59, R0 ;  /* 0x0000003bfc007223 */ /* 0x000fc60000010000 */
[----:B------:R-:W4:Y:S04]  /*26860*/  LDL R252, [R1+0x750] ;  /* 0x0007500001fc7983 */ /* 0x000f280000100800 */
[----:B------:R-:W2:Y:S01]  /*26870*/  LDL R59, [R1+0x730] ;  /* 0x00073000013b7983 */ /* 0x000ea20000100800 */
[----:B---3--:R-:W-:-:S03]  /*26880*/  FMUL.FTZ R248, R42, R47 ;  /* 0x0000002f2af87220 */ /* 0x008fc60000410000 */
[----:B------:R-:W3:Y:S01]  /*26890*/  LDL R51, [R1+0x720] ;  /* 0x0007200001337983 */ /* 0x000ee20000100800 */
[----:B------:R-:W-:-:S03]  /*268a0*/  FFMA.FTZ R248, R50, R55, R248 ;  /* 0x0000003732f87223 */ /* 0x000fc600000100f8 */
[----:B------:R-:W3:Y:S04]  /*268b0*/  LDL R47, [R1+0x710] ;  /* 0x00071000012f7983 */ /* 0x000ee80000100800 */
[----:B------:R-:W3:Y:S04]  /*268c0*/  LDL R55, [R1+0x734] ;  /* 0x0007340001377983 */ /* 0x000ee80000100800 */
[----:B------:R-:W3:Y:S04]  /*268d0*/  LDL R50, [R1+0x724] ;  /* 0x0007240001327983 */ /* 0x000ee80000100800 */
[----:B------:R-:W3:Y:S01]  /*268e0*/  LDL R42, [R1+0x704] ;  /* 0x00070400012a7983 */ /* 0x000ee20000100800 */
[----:B------:R-:W-:-:S03]  /*268f0*/  @P2 IMAD.WIDE R250, R38, 0x4, R250 ;  /* 0x0000000426fa2825 */ /* 0x000fc600078e02fa */
[----:B------:R-:W3:Y:S04]  /*26900*/  LDL R38, [R1+0x6f4] ;  /* 0x0006f40001267983 */ /* 0x000ee80000100800 */
[----:B------:R0:W3:Y:S04]  /*26910*/  @P2 LDG.E R250, desc[UR36][R250.64] ;  /* 0x00000024fafa2981 */ /* 0x0000e8000c1e1900 */
[----:B------:R-:W3:Y:S01]  /*26920*/  LDL R251, [R1+0x754] ;  /* 0x0007540001fb7983 */ /* 0x000ee20000100800 */
[----:B----4-:R-:W-:-:S03]  /*26930*/  FFMA.FTZ R248, R252, R240, R248 ;  /* 0x000000f0fcf87223 */ /* 0x010fc600000100f8 */
[----:B------:R-:W4:Y:S01]  /*26940*/  LDL R252, [R1+0x654] ;  /* 0x0006540001fc7983 */ /* 0x000f220000100800 */
[----:B------:R-:W-:-:S03]  /*26950*/  FFMA.FTZ R248, R247, R236, R248 ;  /* 0x000000ecf7f87223 */ /* 0x000fc600000100f8 */
[----:B------:R-:W4:Y:S01]  /*26960*/  LDL R247, [R1+0x644] ;  /* 0x0006440001f77983 */ /* 0x000f220000100800 */
[----:B--2---:R-:W-:-:S03]  /*26970*/  FFMA.FTZ R248, R59, R232, R248 ;  /* 0x000000e83bf87223 */ /* 0x004fc600000100f8 */
[----:B------:R-:W2:Y:S01]  /*26980*/  LDL R59, [R1+0x650] ;  /* 0x00065000013b7983 */ /* 0x000ea20000100800 */
[----:B---3--:R-:W-:-:S03]  /*26990*/  FFMA.FTZ R248, R51, R228, R248 ;  /* 0x000000e433f87223 */ /* 0x008fc600000100f8 */
[----:B------:R-:W3:Y:S01]  /*269a0*/  LDL R51, [R1+0x620] ;  /* 0x0006200001337983 */ /* 0x000ee20000100800 */
[----:B------:R-:W-:-:S03]  /*269b0*/  FFMA.FTZ R0, R251, R241, R0 ;  /* 0x000000f1fb007223 */ /* 0x000fc60000010000 */
        /* <DEDUP_REMOVED lines=11> */
[----:B------:R-:W-:Y:S01]  /*26a70*/  FFMA.FTZ R248, R43, R220, R248 ;  /* 0x000000dc2bf87223 */ /* 0x000fe200000100f8 */
[----:B------:R-:W-:Y:S02]  /*26a80*/  FFMA.FTZ R0, R42, R221, R0 ;  /* 0x000000dd2a007223 */ /* 0x000fe40000010000 */
        /* <DEDUP_REMOVED lines=36> */
[----:B------:R-:W3:Y:S04]  /*26cd0*/  LDL R7, [R1+0x570] ;  /* 0x0005700001077983 */ /* 0x000ee80000100800 */
[----:B------:R-:W3:Y:S01]  /*26ce0*/  LDL R6, [R1+0x574] ;  /* 0x0005740001067983 */ /* 0x000ee20000100800 */
[----:B------:R-:W-:Y:S01]  /*26cf0*/  FFMA.FTZ R0, R2, R181, R0 ;  /* 0x000000b502007223 */ /* 0x000fe20000010000 */
[----:B------:R-:W-:Y:S02]  /*26d00*/  FFMA.FTZ R248, R3, R180, R248 ;  /* 0x000000b403f87223 */ /* 0x000fe400000100f8 */
[----:B------:R-:W3:Y:S04]  /*26d10*/  LDL R3, [R1+0x560] ;  /* 0x0005600001037983 */ /* 0x000ee80000100800 */
[----:B------:R-:W3:Y:S01]  /*26d20*/  LDL R2, [R1+0x564] ;  /* 0x0005640001027983 */ /* 0x000ee20000100800 */
[----:B----4-:R-:W-:-:S04]  /*26d30*/  FFMA.FTZ R0, R252, R177, R0 ;  /* 0x000000b1fc007223 */ /* 0x010fc80000010000 */
[----:B------:R-:W-:Y:S01]  /*26d40*/  FFMA.FTZ R0, R247, R173, R0 ;  /* 0x000000adf7007223 */ /* 0x000fe20000010000 */
[----:B--2---:R-:W-:Y:S02]  /*26d50*/  FFMA.FTZ R248, R59, R176, R248 ;  /* 0x000000b03bf87223 */ /* 0x004fe400000100f8 */
[----:B------:R-:W2:Y:S04]  /*26d60*/  LDL.LU R59, [R1+0x818] ;  /* 0x00081800013b7983 */ /* 0x000ea80000300800 */
[----:B------:R-:W4:Y:S04]  /*26d70*/  LDL R252, [R1+0x530] ;  /* 0x0005300001fc7983 */ /* 0x000f280000100800 */
[----:B------:R-:W2:Y:S01]  /*26d80*/  LDL R247, [R1+0x520] ;  /* 0x0005200001f77983 */ /* 0x000ea20000100800 */
[----:B---3--:R-:W-:-:S03]  /*26d90*/  FFMA.FTZ R248, R251, R172, R248 ;  /* 0x000000acfbf87223 */ /* 0x008fc600000100f8 */
[----:B------:R-:W3:Y:S01]  /*26da0*/  LDL R251, [R1+0x534] ;  /* 0x0005340001fb7983 */ /* 0x000ee20000100800 */
[----:B------:R-:W-:Y:S01]  /*26db0*/  FFMA.FTZ R0, R55, R169, R0 ;  /* 0x000000a937007223 */ /* 0x000fe20000010000 */
[----:B------:R-:W-:Y:S02]  /*26dc0*/  FFMA.FTZ R248, R246, R168, R248 ;  /* 0x000000a8f6f87223 */ /* 0x000fe400000100f8 */
[----:B------:R-:W4:Y:S01]  /*26dd0*/  LDL R55, [R1+0x554] ;  /* 0x0005540001377983 */ /* 0x000f220000100800 */
[----:B------:R-:W-:-:S03]  /*26de0*/  FFMA.FTZ R0, R50, R165, R0 ;  /* 0x000000a532007223 */ /* 0x000fc60000010000 */
[----:B------:R-:W2:Y:S01]  /*26df0*/  LDL R50, [R1+0x550] ;  /* 0x0005500001327983 */ /* 0x000ea20000100800 */
        /* <DEDUP_REMOVED lines=47> */
[----:B------:R-:W-:-:S03]  /*270f0*/  FFMA.FTZ R248, R3, R116, R248 ;  /* 0x0000007403f87223 */ /* 0x000fc600000100f8 */
[----:B------:R-:W3:Y:S01]  /*27100*/  LDL R3, [R1+0x474] ;  /* 0x0004740001037983 */ /* 0x000ee20000100800 */
[----:B------:R-:W-:-:S03]  /*27110*/  FFMA.FTZ R0, R2, R117, R0 ;  /* 0x0000007502007223 */ /* 0x000fc60000010000 */
[----:B------:R-:W3:Y:S01]  /*27120*/  LDL R2, [R1+0x790] ;  /* 0x0007900001027983 */ /* 0x000ee20000100800 */
[----:B----4-:R-:W-:Y:S01]  /*27130*/  FFMA.FTZ R0, R55, R113, R0 ;  /* 0x0000007137007223 */ /* 0x010fe20000010000 */
[----:B--2---:R-:W-:Y:S02]  /*27140*/  FFMA.FTZ R248, R50, R112, R248 ;  /* 0x0000007032f87223 */ /* 0x004fe400000100f8 */
[----:B------:R-:W2:Y:S02]  /*27150*/  LDL.LU R50, [R1+0x814] ;  /* 0x0008140001327983 */ /* 0x000ea40000300800 */
[----:B---3--:R-:W-:Y:S02]  /*27160*/  FFMA.FTZ R248, R46, R108, R248 ;  /* 0x0000006c2ef87223 */ /* 0x008fe400000100f8 */
[----:B------:R-:W3:Y:S01]  /*27170*/  LDL.LU R55, [R1+0x810] ;  /* 0x0008100001377983 */ /* 0x000ee20000300800 */
[----:B------:R-:W-:Y:S01]  /*27180*/  FFMA.FTZ R0, R51, R109, R0 ;  /* 0x0000006d33007223 */ /* 0x000fe20000010000 */
[----:B------:R-:W-:-:S02]  /*27190*/  FFMA.FTZ R248, R252, R104, R248 ;  /* 0x00000068fcf87223 */ /* 0x000fc400000100f8 */
[----:B------:R-:W4:Y:S01]  /*271a0*/  LDL.LU R46, [R1+0x80c] ;  /* 0x00080c00012e7983 */ /* 0x000f220000300800 */
[----:B------:R-:W-:Y:S01]  /*271b0*/  FFMA.FTZ R0, R251, R105, R0 ;  /* 0x00000069fb007223 */ /* 0x000fe20000010000 */
[----:B------:R-:W-:Y:S02]  /*271c0*/  FFMA.FTZ R248, R247, R100, R248 ;  /* 0x00000064f7f87223 */ /* 0x000fe400000100f8 */
[----:B------:R-:W3:Y:S01]  /*271d0*/  LDL.LU R51, [R1+0x808] ;  /* 0x0008080001337983 */ /* 0x000ee20000300800 */
[----:B------:R-:W-:Y:S01]  /*271e0*/  FFMA.FTZ R0, R246, R101, R0 ;  /* 0x00000065f6007223 */ /* 0x000fe20000010000 */
[----:B------:R-:W-:-:S03]  /*271f0*/  FFMA.FTZ R248, R47, R96, R248 ;  /* 0x000000602ff87223 */ /* 0x000fc600000100f8 */
[----:B------:R-:W-:Y:S01]  /*27200*/  FFMA.FTZ R0, R43, R97, R0 ;  /* 0x000000612b007223 */ /* 0x000fe20000010000 */
[----:B------:R-:W-:-:S03]  /*27210*/  FFMA.FTZ R248, R42, R92, R248 ;  /* 0x0000005c2af87223 */ /* 0x000fc600000100f8 */
[----:B------:R-:W-:Y:S02]  /*27220*/  FFMA.FTZ R0, R39, R93, R0 ;  /* 0x0000005d27007223 */ /* 0x000fe40000010000 */
[----:B------:R-:W2:Y:S01]  /*27230*/  LDL R39, [R1+0x20] ;  /* 0x0000200001277983 */ /* 0x000ea20000100800 */
[----:B------:R-:W-:Y:S01]  /*27240*/  FFMA.FTZ R248, R38, R88, R248 ;  /* 0x0000005826f87223 */ /* 0x000fe200000100f8 */
[----:B------:R-:W-:-:S03]  /*27250*/  FFMA.FTZ R0, R35, R89, R0 ;  /* 0x0000005923007223 */ /* 0x000fc60000010000 */
[----:B------:R-:W-:Y:S02]  /*27260*/  FFMA.FTZ R248, R34, R84, R248 ;  /* 0x0000005422f87223 */ /* 0x000fe400000100f8 */
[----:B------:R-:W4:Y:S01]  /*27270*/  LDL R34, [R1+0x24] ;  /* 0x0000240001227983 */ /* 0x000f220000100800 */
[----:B------:R-:W-:-:S03]  /*27280*/  FFMA.FTZ R0, R31, R85, R0 ;  /* 0x000000551f007223 */ /* 0x000fc60000010000 */
[----:B------:R-:W3:Y:S01]  /*27290*/  LDL.LU R43, [R1+0x34] ;  /* 0x00003400012b7983 */ /* 0x000ee20000300800 */
        /* <DEDUP_REMOVED lines=18> */
[----:B------:R-:W-:Y:S02]  /*273c0*/  FFMA.FTZ R0, R11, R65, R0 ;  /* 0x000000410b007223 */ /* 0x000fe40000010000 */
[----:B------:R-:W1:Y:S01]  /*273d0*/  LDC R11, c[0x0][0x430] ;  /* 0x00010c00ff0b7b82 */ /* 0x000e620000000800 */
        /* <DEDUP_REMOVED lines=10> */
[----:B------:R-:W-:Y:S02]  /*27480*/  FFMA.FTZ R0, R53, UR73, R0 ;  /* 0x0000004935007c23 */ /* 0x000fe40008010000 */
[----:B------:R-:W3:Y:S01]  /*27490*/  LDL R2, [R1+0x77c] ;  /* 0x00077c0001027983 */ /* 0x000ee20000100800 */
[----:B------:R-:W-:Y:S01]  /*274a0*/  FFMA.FTZ R248, R48, UR70, R248 ;  /* 0x0000004630f87c23 */ /* 0x000fe200080100f8 */
[----:B------:R-:W-:Y:S02]  /*274b0*/  FFMA.FTZ R0, R49, UR69, R0 ;  /* 0x0000004531007c23 */ /* 0x000fe40008010000 */
[----:B------:R-:W3:Y:S01]  /*274c0*/  LDL R23, [R1+0x6f8] ;  /* 0x0006f80001177983 */ /* 0x000ee20000100800 */
[----:B------:R-:W-:Y:S01]  /*274d0*/  FFMA.FTZ R248, R44, UR66, R248 ;  /* 0x000000422cf87c23 */ /* 0x000fe200080100f8 */
[----:B------:R-:W-:-:S02]  /*274e0*/  FFMA.FTZ R0, R45, UR65, R0 ;  /* 0x000000412d007c23 */ /* 0x000fc40008010000 */
[----:B------:R-:W3:Y:S01]  /*274f0*/  LDL R18, [R1+0x6fc] ;  /* 0x0006fc0001127983 */ /* 0x000ee20000100800 */
[----:B------:R-:W-:Y:S01]  /*27500*/  FFMA.FTZ R248, R40, UR62, R248 ;  /* 0x0000003e28f87c23 */ /* 0x000fe200080100f8 */
        /* <DEDUP_REMOVED lines=15> */
[----:B------:R-:W-:-:S03]  /*27600*/  FFMA.FTZ R0, R21, UR8, R0 ;  /* 0x0000000815007c23 */ /* 0x000fc60008010000 */
        /* <DEDUP_REMOVED lines=9> */
[----:B------:R-:W-:Y:S01]  /*276a0*/  FFMA.FTZ R0, R245, UR28, R0 ;  /* 0x0000001cf5007c23 */ /* 0x000fe20008010000 */
[----:B-1----:R-:W-:Y:S01]  /*276b0*/  VIADD R11, R11, UR34 ;  /* 0x000000220b0b7c36 */ /* 0x002fe20008000000 */
[----:B------:R-:W1:Y:S01]  /*276c0*/  LDCU UR34, c[0x0][0x410] ;  /* 0x00008200ff2277ac */ /* 0x000e620008000800 */
[----:B--2---:R-:W-:Y:S02]  /*276d0*/  FFMA.FTZ R248, R39, UR33, R248 ;  /* 0x0000002127f87c23 */ /* 0x004fe400080100f8 */
[----:B------:R-:W2:Y:S01]  /*276e0*/  LDL R39, [R1+0x738] ;  /* 0x0007380001277983 */ /* 0x000ea20000100800 */
[----:B----4-:R-:W-:-:S03]  /*276f0*/  FFMA.FTZ R0, R34, UR32, R0 ;  /* 0x0000002022007c23 */ /* 0x010fc60008010000 */
[----:B------:R-:W4:Y:S01]  /*27700*/  LDL R34, [R1+0x73c] ;  /* 0x00073c0001227983 */ /* 0x000f220000100800 */
[----:B0-----:R-:W-:Y:S01]  /*27710*/  FADD.FTZ R251, R248, R0 ;  /* 0x00000000f8fb7221 */ /* 0x001fe20000010000 */
[----:B---3--:R-:W-:Y:S02]  /*27720*/  @P0 ISETP.GE.AND P3, PT, R43, R11, PT ;  /* 0x0000000b2b00020c */ /* 0x008fe40003f66270 */
[----:B------:R-:W3:Y:S04]  /*27730*/  LDL R43, [R1+0x748] ;  /* 0x00074800012b7983 */ /* 0x000ee80000100800 */
[----:B------:R-:W4:Y:S01]  /*27740*/  LDL R11, [R1+0x6c8] ;  /* 0x0006c800010b7983 */ /* 0x000f220000100800 */
[----:B------:R-:W-:-:S03]  /*27750*/  FMUL.FTZ R0, R10, R38 ;  /* 0x000000260a007220 */ /* 0x000fc60000410000 */
[----:B------:R-:W4:Y:S01]  /*27760*/  LDL R38, [R1+0x74c] ;  /* 0x00074c0001267983 */ /* 0x000f220000100800 */
[----:B------:R-:W-:-:S03]  /*27770*/  FFMA.FTZ R248, R7, R47, R0 ;  /* 0x0000002f07f87223 */ /* 0x000fc60000010000 */
[----:B------:R-:W4:Y:S01]  /*27780*/  LDL R10, [R1+0x6dc] ;  /* 0x0006dc00010a7983 */ /* 0x000f220000100800 */
[----:B------:R-:W-:-:S03]  /*27790*/  FMUL.FTZ R0, R6, R42 ;  /* 0x0000002a06007220 */ /* 0x000fc60000410000 */
[----:B------:R-:W4:Y:S01]  /*277a0*/  LDL R42, [R1+0x75c] ;  /* 0x00075c00012a7983 */ /* 0x000f220000100800 */
[----:B------:R-:W-:-:S03]  /*277b0*/  FFMA.FTZ R248, R3, R242, R248 ;  /* 0x000000f203f87223 */ /* 0x000fc600000100f8 */
[----:B------:R-:W4:Y:S01]  /*277c0*/  LDL R3, [R1+0x6b8] ;  /* 0x0006b80001037983 */ /* 0x000f220000100800 */
[----:B------:R-:W-:-:S03]  /*277d0*/  FFMA.FTZ R0, R2, R252, R0 ;  /* 0x000000fc02007223 */ /* 0x000fc60000010000 */
[----:B------:R-:W4:Y:S04]  /*277e0*/  LDL R2, [R1+0x6cc] ;  /* 0x0006cc0001027983 */ /* 0x000f280000100800 */
[----:B------:R-:W4:Y:S04]  /*277f0*/  LDL R6, [R1+0x6bc] ;  /* 0x0006bc0001067983 */ /* 0x000f280000100800 */
[----:B------:R-:W4:Y:S04]  /*27800*/  LDL R7, [R1+0x6a8] ;  /* 0x0006a80001077983 */ /* 0x000f280000100800 */
[----:B------:R-:W4:Y:S04]  /*27810*/  LDL R47, [R1+0x68c] ;  /* 0x00068c00012f7983 */ /* 0x000f280000100800 */
[----:B------:R-:W4:Y:S01]  /*27820*/  LDL R252, [R1+0x668] ;  /* 0x0006680001fc7983 */ /* 0x000f220000100800 */
[----:B---3--:R-:W-:-:S03]  /*27830*/  FFMA.FTZ R248, R43, R238, R248 ;  /* 0x000000ee2bf87223 */ /* 0x008fc600000100f8 */
[----:B------:R-:W3:Y:S01]  /*27840*/  LDL R43, [R1+0x66c] ;  /* 0x00066c00012b7983 */ /* 0x000ee20000100800 */
[----:B--2---:R-:W-:-:S03]  /*27850*/  FFMA.FTZ R248, R39, R234, R248 ;  /* 0x000000ea27f87223 */ /* 0x004fc600000100f8 */
[----:B------:R-:W2:Y:S01]  /*27860*/  LDL R39, [R1+0x648] ;  /* 0x0006480001277983 */ /* 0x000ea20000100800 */
[----:B------:R-:W-:-:S03]  /*27870*/  FFMA.FTZ R248, R35, R230, R248 ;  /* 0x000000e623f87223 */ /* 0x000fc600000100f8 */
        /* <DEDUP_REMOVED lines=9> */
[----:B----4-:R-:W-:Y:S01]  /*27910*/  FFMA.FTZ R0, R42, R243, R0 ;  /* 0x000000f32a007223 */ /* 0x010fe20000010000 */
[----:B------:R-:W-:Y:S02]  /*27920*/  FFMA.FTZ R248, R15, R210, R248 ;  /* 0x000000d20ff87223 */ /* 0x000fe400000100f8 */
[----:B------:R-:W4:Y:S01]  /*27930*/  LDL R42, [R1+0x678] ;  /* 0x00067800012a7983 */ /* 0x000f220000100800 */
[----:B------:R-:W-:Y:S01]  /*27940*/  FFMA.FTZ R0, R38, R239, R0 ;  /* 0x000000ef26007223 */ /* 0x000fe20000010000 */
[----:B------:R-:W-:Y:S02]  /*27950*/  FFMA.FTZ R248, R11, R206, R248 ;  /* 0x000000ce0bf87223 */ /* 0x000fe400000100f8 */
[----:B------:R-:W3:Y:S01]  /*27960*/  LDL R15, [R1+0x688] ;  /* 0x00068800010f7983 */ /* 0x000ee20000100800 */
[----:B------:R-:W-:-:S03]  /*27970*/  FFMA.FTZ R0, R34, R235, R0 ;  /* 0x000000eb22007223 */ /* 0x000fc60000010000 */
[----:B------:R-:W2:Y:S01]  /*27980*/  LDL R11, [R1+0x698] ;  /* 0x00069800010b7983 */ /* 0x000ea20000100800 */
[----:B------:R-:W-:-:S03]  /*27990*/  FFMA.FTZ R0, R30, R231, R0 ;  /* 0x000000e71e007223 */ /* 0x000fc60000010000 */
[----:B------:R-:W4:Y:S01]  /*279a0*/  LDL R38, [R1+0x65c] ;  /* 0x00065c0001267983 */ /* 0x000f220000100800 */
        /* <DEDUP_REMOVED lines=9> */
[----:B------:R-:W4:Y:S04]  /*27a40*/  LDL R10, [R1+0x6ac] ;  /* 0x0006ac00010a7983 */ /* 0x000f280000100800 */
        /* <DEDUP_REMOVED lines=10> */
[----:B--2---:R-:W-:-:S03]  /*27af0*/  FFMA.FTZ R248, R11, R194, R248 ;  /* 0x000000c20bf87223 */ /* 0x004fc600000100f8 */
[----:B------:R-:W2:Y:S01]  /*27b00*/  LDL R11, [R1+0x5c8] ;  /* 0x0005c800010b7983 */ /* 0x000ea20000100800 */
[----:B---3--:R-:W-:-:S03]  /*27b10*/  FFMA.FTZ R248, R15, R190, R248 ;  /* 0x000000be0ff87223 */ /* 0x008fc600000100f8 */
[----:B------:R-:W3:Y:S01]  /*27b20*/  LDL R15, [R1+0x5b8] ;  /* 0x0005b800010f7983 */ /* 0x000ee20000100800 */
[----:B----4-:R-:W-:-:S03]  /*27b30*/  FFMA.FTZ R0, R10, R199, R0 ;  /* 0x000000c70a007223 */ /* 0x010fc60000010000 */
[----:B------:R-:W4:Y:S01]  /*27b40*/  LDL R10, [R1+0x5dc] ;  /* 0x0005dc00010a7983 */ /* 0x000f220000100800 */
[----:B------:R-:W-:-:S03]  /*27b50*/  FFMA.FTZ R0, R14, R195, R0 ;  /* 0x000000c30e007223 */ /* 0x000fc60000010000 */
[----:B------:R-:W4:Y:S01]  /*27b60*/  LDL R14, [R1+0x5cc] ;  /* 0x0005cc00010e7983 */ /* 0x000f220000100800 */
[----:B------:R-:W-:Y:S01]  /*27b70*/  FFMA.FTZ R0, R47, R191, R0 ;  /* 0x000000bf2f007223 */ /* 0x000fe20000010000 */
[----:B------:R-:W-:Y:S02]  /*27b80*/  FFMA.FTZ R248, R42, R186, R248 ;  /* 0x000000ba2af87223 */ /* 0x000fe400000100f8 */
[----:B------:R-:W4:Y:S01]  /*27b90*/  LDL.LU R42, [R1+0x804] ;  /* 0x00080400012a7983 */ /* 0x000f220000300800 */
[----:B------:R-:W-:Y:S01]  /*27ba0*/  FFMA.FTZ R0, R247, R187, R0 ;  /* 0x000000bbf7007223 */ /* 0x000fe20000010000 */
[----:B------:R-:W-:Y:S02]  /*27bb0*/  FFMA.FTZ R248, R252, R182, R248 ;  /* 0x000000b6fcf87223 */ /* 0x000fe400000100f8 */
[----:B------:R-:W4:Y:S01]  /*27bc0*/  LDL.LU R47, [R1+0x800] ;  /* 0x00080000012f7983 */ /* 0x000f220000300800 */
[----:B------:R-:W-:Y:S01]  /*27bd0*/  FFMA.FTZ R0, R43, R183, R0 ;  /* 0x000000b72b007223 */ /* 0x000fe20000010000 */
[----:B------:R-:W-:-:S02]  /*27be0*/  FFMA.FTZ R248, R246, R178, R248 ;  /* 0x000000b2f6f87223 */ /* 0x000fc400000100f8 */
[----:B------:R-:W4:Y:S01]  /*27bf0*/  LDL R43, [R1+0x5bc] ;  /* 0x0005bc00012b7983 */ /* 0x000f220000100800 */
[----:B------:R-:W-:Y:S01]  /*27c00*/  FFMA.FTZ R0, R38, R179, R0 ;  /* 0x000000b326007223 */ /* 0x000fe20000010000 */
[----:B------:R-:W-:Y:S02]  /*27c10*/  FFMA.FTZ R248, R39, R174, R248 ;  /* 0x000000ae27f87223 */ /* 0x000fe400000100f8 */
[----:B------:R-:W4:Y:S01]  /*27c20*/  LDL R38, [R1+0x5a8] ;  /* 0x0005a80001267983 */ /* 0x000f220000100800 */
[----:B------:R-:W-:Y:S01]  /*27c30*/  FFMA.FTZ R0, R34, R175, R0 ;  /* 0x000000af22007223 */ /* 0x000fe20000010000 */
[----:B------:R-:W-:Y:S02]  /*27c40*/  FFMA.FTZ R248, R35, R170, R248 ;  /* 0x000000aa23f87223 */ /* 0x000fe400000100f8 */
[----:B------:R-:W4:Y:S01]  /*27c50*/  LDL R34, [R1+0x598] ;  /* 0x0005980001227983 */ /* 0x000f220000100800 */
[----:B------:R-:W-:-:S03]  /*27c60*/  FFMA.FTZ R0, R30, R171, R0 ;  /* 0x000000ab1e007223 */ /* 0x000fc60000010000 */
[----:B------:R-:W4:Y:S01]  /*27c70*/  LDL R39, [R1+0x5ac] ;  /* 0x0005ac0001277983 */ /* 0x000f220000100800 */
[----:B------:R-:W-:Y:S01]  /*27c80*/  FFMA.FTZ R248, R31, R166, R248 ;  /* 0x000000a61ff87223 */ /* 0x000fe200000100f8 */
[----:B------:R-:W-:Y:S02]  /*27c90*/  FFMA.FTZ R0, R26, R167, R0 ;  /* 0x000000a71a007223 */ /* 0x000fe40000010000 */
        /* <DEDUP_REMOVED lines=22> */
[----:B------:R-:W4:Y:S04]  /*27e00*/  LDL R7, [R1+0x508] ;  /* 0x0005080001077983 */ /* 0x000f280000100800 */
        /* <DEDUP_REMOVED lines=12> */
[----:B------:R-:W4:Y:S02]  /*27ed0*/  LDL.LU R38, [R1+0x7fc] ;  /* 0x0007fc0001267983 */ /* 0x000f240000300800 */
[----:B------:R-:W-:Y:S02]  /*27ee0*/  FFMA.FTZ R248, R34, R130, R248 ;  /* 0x0000008222f87223 */ /* 0x000fe400000100f8 */
[----:B------:R-:W4:Y:S01]  /*27ef0*/  LDL.LU R43, [R1+0x7f8] ;  /* 0x0007f800012b7983 */ /* 0x000f220000300800 */
[----:B------:R-:W-:-:S03]  /*27f00*/  FFMA.FTZ R0, R39, R135, R0 ;  /* 0x0000008727007223 */ /* 0x000fc60000010000 */
        /* <DEDUP_REMOVED lines=32> */
[----:B----4-:R-:W-:-:S03]  /*28110*/  FFMA.FTZ R0, R14, R107, R0 ;  /* 0x0000006b0e007223 */ /* 0x010fc60000010000 */
[----:B------:R-:W4:Y:S01]  /*28120*/  LDL R14, [R1+0x4dc] ;  /* 0x0004dc00010e7983 */ /* 0x000f220000100800 */
[----:B------:R-:W-:-:S03]  /*28130*/  FFMA.FTZ R0, R10, R103, R0 ;  /* 0x000000670a007223 */ /* 0x000fc60000010000 */
[----:B------:R-:W4:Y:S01]  /*28140*/  LDL R10, [R1+0x4cc] ;  /* 0x0004cc00010a7983 */ /* 0x000f220000100800 */
[----:B------:R-:W-:-:S03]  /*28150*/  FFMA.FTZ R0, R6, R99, R0 ;  /* 0x0000006306007223 */ /* 0x000fc60000010000 */
[----:B------:R-:W4:Y:S01]  /*28160*/  LDL R6, [R1+0x4bc] ;  /* 0x0004bc0001067983 */ /* 0x000f220000100800 */
[----:B------:R-:W-:Y:S01]  /*28170*/  FFMA.FTZ R248, R3, R90, R248 ;  /* 0x0000005a03f87223 */ /* 0x000fe200000100f8 */
[----:B------:R-:W-:Y:S02]  /*28180*/  FFMA.FTZ R0, R2, R95, R0 ;  /* 0x0000005f02007223 */ /* 0x000fe40000010000 */
[----:B------:R-:W4:Y:S04]  /*28190*/  LDL R3, [R1+0x48c] ;  /* 0x00048c0001037983 */ /* 0x000f280000100800 */
[----:B------:R-:W4:Y:S01]  /*281a0*/  LDL R2, [R1+0x47c] ;  /* 0x00047c0001027983 */ /* 0x000f220000100800 */
[----:B------:R-:W-:-:S03]  /*281b0*/  FFMA.FTZ R248, R31, R86, R248 ;  /* 0x000000561ff87223 */ /* 0x000fc600000100f8 */
[----:B------:R-:W4:Y:S01]  /*281c0*/  LDL.LU R31, [R1+0x7e0] ;  /* 0x0007e000011f7983 */ /* 0x000f220000300800 */
[----:B------:R-:W-:Y:S01]  /*281d0*/  FFMA.FTZ R248, R27, R82, R248 ;  /* 0x000000521bf87223 */ /* 0x000fe200000100f8 */
        /* <DEDUP_REMOVED lines=8> */
[----:B---3--:R-:W-:-:S04]  /*28260*/  FFMA.FTZ R248, R15, R70, R248 ;  /* 0x000000460ff87223 */ /* 0x008fc800000100f8 */
[----:B--2---:R-:W-:-:S04]  /*28270*/  FFMA.FTZ R248, R11, R66, R248 ;  /* 0x000000420bf87223 */ /* 0x004fc800000100f8 */
[----:B------:R-:W-:Y:S01]  /*28280*/  FFMA.FTZ R248, R7, R62, R248 ;  /* 0x0000003e07f87223 */ /* 0x000fe200000100f8 */
[----:B----4-:R-:W-:Y:S02]  /*28290*/  FFMA.FTZ R0, R14, R83, R0 ;  /* 0x000000530e007223 */ /* 0x010fe40000010000 */
[----:B------:R-:W2:Y:S02]  /*282a0*/  LDL.LU R14, [R1+0x7cc] ;  /* 0x0007cc00010e7983 */ /* 0x000ea40000300800 */
[----:B------:R-:W-:Y:S02]  /*282b0*/  FFMA.FTZ R0, R10, R79, R0 ;  /* 0x0000004f0a007223 */ /* 0x000fe40000010000 */
[----:B------:R-:W3:Y:S04]  /*282c0*/  LDL.LU R19, [R1+0x7c8] ;  /* 0x0007c80001137983 */ /* 0x000ee80000300800 */
[----:B------:R-:W4:Y:S01]  /*282d0*/  LDL.LU R10, [R1+0x7c4] ;  /* 0x0007c400010a7983 */ /* 0x000f220000300800 */
[----:B------:R-:W-:-:S03]  /*282e0*/  FFMA.FTZ R0, R6, R75, R0 ;  /* 0x0000004b06007223 */ /* 0x000fc60000010000 */
[----:B------:R-:W3:Y:S01]  /*282f0*/  LDL.LU R15, [R1+0x7c0] ;  /* 0x0007c000010f7983 */ /* 0x000ee20000300800 */
[----:B------:R-:W-:-:S03]  /*28300*/  FFMA.FTZ R0, R246, R71, R0 ;  /* 0x00000047f6007223 */ /* 0x000fc60000010000 */
[----:B------:R-:W3:Y:S04]  /*28310*/  LDL.LU R6, [R1+0x7bc] ;  /* 0x0007bc0001067983 */ /* 0x000ee80000300800 */
[----:B------:R-:W3:Y:S01]  /*28320*/  LDL.LU R11, [R1+0x7b8] ;  /* 0x0007b800010b7983 */ /* 0x000ee20000300800 */
[----:B------:R-:W-:-:S03]  /*28330*/  FFMA.FTZ R248, R247, R58, R248 ;  /* 0x0000003af7f87223 */ /* 0x000fc600000100f8 */
[----:B------:R-:W3:Y:S04]  /*28340*/  LDL.LU R246, [R1+0x7b4] ;  /* 0x0007b40001f67983 */ /* 0x000ee80000300800 */
[----:B------:R-:W3:Y:S04]  /*28350*/  LDL.LU R7, [R1+0x7b0] ;  /* 0x0007b00001077983 */ /* 0x000ee80000300800 */
[----:B------:R-:W3:Y:S01]  /*28360*/  LDL R247, [R1+0x28] ;  /* 0x0000280001f77983 */ /* 0x000ee20000100800 */
[----:B------:R-:W-:-:S04]  /*28370*/  FFMA.FTZ R248, R54, UR72, R248 ;  /* 0x0000004836f87c23 */ /* 0x000fc800080100f8 */
        /* <DEDUP_REMOVED lines=8> */
[----:B------:R-:W-:Y:S01]  /*28400*/  FFMA.FTZ R248, R18, UR11, R248 ;  /* 0x0000000b12f87c23 */ /* 0x000fe200080100f8 */
[----:B------:R-:W-:Y:S02]  /*28410*/  FFMA.FTZ R0, R252, R67, R0 ;  /* 0x00000043fc007223 */ /* 0x000fe40000010000 */
[----:B------:R-:W3:Y:S02]  /*28420*/  LDL R252, [R1+0x6c] ;  /* 0x00006c0001fc7983 */ /* 0x000ee40000100800 */
[----:B------:R-:W-:Y:S02]  /*28430*/  FFMA.FTZ R0, R3, R63, R0 ;  /* 0x0000003f03007223 */ /* 0x000fe40000010000 */
[----:B------:R-:W3:Y:S02]  /*28440*/  LDL R3, [R1+0x2c] ;  /* 0x00002c0001037983 */ /* 0x000ee40000100800 */
[----:B------:R-:W-:Y:S02]  /*28450*/  FFMA.FTZ R0, R2, R59, R0 ;  /* 0x0000003b02007223 */ /* 0x000fe40000010000 */
[----:B------:R-:W3:Y:S01]  /*28460*/  LDL R2, [R1+0x38] ;  /* 0x0000380001027983 */ /* 0x000ee20000100800 */
[----:B--2---:R-:W-:-:S04]  /*28470*/  FFMA.FTZ R248, R14, UR15, R248 ;  /* 0x0000000f0ef87c23 */ /* 0x004fc800080100f8 */
[----:B----4-:R-:W-:-:S04]  /*28480*/  FFMA.FTZ R248, R10, UR19, R248 ;  /* 0x000000130af87c23 */ /* 0x010fc800080100f8 */
[----:B---3--:R-:W-:-:S04]  /*28490*/  FFMA.FTZ R248, R6, UR23, R248 ;  /* 0x0000001706f87c23 */ /* 0x008fc800080100f8 */
[----:B------:R-:W-:-:S04]  /*284a0*/  FFMA.FTZ R248, R246, UR27, R248 ;  /* 0x0000001bf6f87c23 */ /* 0x000fc800080100f8 */
[----:B------:R-:W-:Y:S02]  /*284b0*/  FFMA.FTZ R248, R247, UR31, R248 ;  /* 0x0000001ff7f87c23 */ /* 0x000fe400080100f8 */
[----:B------:R-:W2:Y:S02]  /*284c0*/  LDL.LU R247, [R1+0x7ac] ;  /* 0x0007ac0001f77983 */ /* 0x000ea40000300800 */
[----:B------:R-:W-:Y:S02]  /*284d0*/  FADD.FTZ R248, R248, R251 ;  /* 0x000000fbf8f87221 */ /* 0x000fe40000010000 */
        /* <DEDUP_REMOVED lines=14> */
[----:B--2---:R-:W-:-:S04]  /*285c0*/  FFMA.FTZ R0, R247, UR26, R0 ;  /* 0x0000001af7007c23 */ /* 0x004fc80008010000 */
[----:B------:R-:W-:Y:S02]  /*285d0*/  FFMA.FTZ R0, R3, UR30, R0 ;  /* 0x0000001e03007c23 */ /* 0x000fe40008010000 */
[----:B------:R0:W5:Y:S02]  /*285e0*/  LDL.LU R3, [R1+0x7a8] ;  /* 0x0007a80001037983 */ /* 0x0001640000300800 */
[----:B------:R-:W-:Y:S01]  /*285f0*/  FADD.FTZ R248, R0, R248 ;  /* 0x000000f800f87221 */ /* 0x000fe20000010000 */
[----:B------:R-:W-:-:S03]  /*28600*/  @P0 SEL R0, RZ, UR38, P3 ;  /* 0x00000026ff000c07 */ /* 0x000fc60009800000 */
[----:B-1----:R-:W-:Y:S01]  /*28610*/  FMUL.FTZ R248, R248, UR34 ;  /* 0x00000022f8f87c20 */ /* 0x002fe20008410000 */
[----:B------:R-:W-:Y:S02]  /*28620*/  @P0 IADD3 R0, PT, PT, R2, -UR41, R0 ;  /* 0x8000002902000c10 */ /* 0x000fe4000fffe000 */
[----:B------:R0:W5:Y:S01]  /*28630*/  LDL.LU R2, [R1+0x7a4] ;  /* 0x0007a40001027983 */ /* 0x0001620000300800 */
[----:B------:R-:W-:Y:S01]  /*28640*/  @P2 FADD.FTZ R248, R248, R250 ;  /* 0x000000faf8f82221 */ /* 0x000fe20000010000 */
[----:B------:R-:W-:-:S05]  /*28650*/  @P0 I2FP.F32.S32 R0, R0 ;  /* 0x0000000000000245 */ /* 0x000fca0000201400 */
[----:B------:R-:W-:-:S05]  /*28660*/  @P0 FFMA.FTZ R248, R0, R249, R248 ;  /* 0x000000f900f80223 */ /* 0x000fca00000100f8 */
[----:B------:R-:W-:Y:S01]  /*28670*/  @!P6 FMNMX.FTZ R252, R252, R248, !PT ;  /* 0x000000f8fcfce209 */ /* 0x000fe20007810000 */
[----:B---3--:R0:W-:Y:S04]  /*28680*/  STS [R251], R248 ;  /* 0x000000f8fb007388 */ /* 0x0081e80000000800 */
[----:B------:R0:W-:Y:S02]  /*28690*/  @!P6 STL [R1+0x6c], R252 ;  /* 0x00006cfc0100e387 */ /* 0x0001e40000100800 */
.L_x_1660:
[----:B------:R-:W-:Y:S05]  /*286a0*/  BSYNC.RECONVERGENT B0 ;  /* 0x0000000000007941 */ /* 0x000fea0003800200 */
.L_x_1659:
[----:B0----5:R-:W4:Y:S04]  /*286b0*/  LDL.LU R0, [R1+0x68] ;  /* 0x0000680001007983 */ /* 0x021f280000300800 */
[----:B------:R0:W-:Y:S04]  /*286c0*/  STL [R1+0x7a4], R2 ;  /* 0x0007a40201007387 */ /* 0x0001e80000100800 */
[----:B0-----:R-:W4:Y:S04]  /*286d0*/  LDL R2, [R1+0x784] ;  /* 0x0007840001027983 */ /* 0x001f280000100800 */
[----:B------:R-:W4:Y:S04]  /*286e0*/  LDL.LU R252, [R1+0x60] ;  /* 0x0000600001fc7983 */ /* 0x000f280000300800 */
[----:B-123--:R-:W2:Y:S04]  /*286f0*/  LDL.LU R251, [R1+0x38] ;  /* 0x0000380001fb7983 */ /* 0x00eea80000300800 */
[----:B------:R-:W3:Y:S04]  /*28700*/  LDL.LU R249, [R1+0x64] ;  /* 0x0000640001f97983 */ /* 0x000ee80000300800 */
[----:B------:R-:W3:Y:S01]  /*28710*/  LDL.LU R248, [R1+0x3c] ;  /* 0x00003c0001f87983 */ /* 0x000ee20000300800 */
[----:B----4-:R-:W-:-:S04]  /*28720*/  IMAD.MOV.U32 R250, RZ, RZ, R0 ;  /* 0x000000fffffa7224 */ /* 0x010fc800078e0000 */
[----:B------:R-:W-:Y:S01]  /*28730*/  VIADD R250, R250, 0x400 ;  /* 0x00000400fafa7836 */ /* 0x000fe20000000000 */
[----:B------:R-:W-:Y:S01]  /*28740*/  IADD3 R252, P2, PT, R252, 0x100, RZ ;  /* 0x00000100fcfc7810 */ /* 0x000fe20007f5e0ff */
[----:B--2---:R-:W-:-:S05]  /*28750*/  VIADD R0, R251, 0xff ;  /* 0x000000fffb007836 */ /* 0x004fca0000000000 */
[----:B------:R-:W-:Y:S01]  /*28760*/  ISETP.GE.AND P0, PT, R0, R2, PT ;  /* 0x000000020000720c */ /* 0x000fe20003f06270 */
[----:B---3--:R-:W-:Y:S01]  /*28770*/  VIADD R249, R249, 0x100 ;  /* 0x00000100f9f97836 */ /* 0x008fe20000000000 */
[----:B------:R-:W-:Y:S01]  /*28780*/  IADD3 R0, PT, PT, R251, 0x100, RZ ;  /* 0x00000100fb007810 */ /* 0x000fe20007ffe0ff */
[----:B------:R0:W5:Y:S01]  /*28790*/  LDL.LU R2, [R1+0x7a4] ;  /* 0x0007a40001027983 */ /* 0x0001620000300800 */
[----:B------:R-:W-:-:S03]  /*287a0*/  IMAD.X R248, RZ, RZ, R248, P2 ;  /* 0x000000fffff87224 */ /* 0x000fc600010e06f8 */
[----:B------:R0:W-:Y:S04]  /*287b0*/  STL [R1+0x60], R252 ;  /* 0x000060fc01007387 */ /* 0x0001e80000100800 */
[----:B------:R0:W-:Y:S04]  /*287c0*/  STL [R1+0x68], R250 ;  /* 0x000068fa01007387 */ /* 0x0001e80000100800 */
[----:B------:R0:W-:Y:S04]  /*287d0*/  STL [R1+0x38], R0 ;  /* 0x0000380001007387 */ /* 0x0001e80000100800 */
[----:B------:R0:W-:Y:S04]  /*287e0*/  STL [R1+0x64], R249 ;  /* 0x000064f901007387 */ /* 0x0001e80000100800 */
[----:B------:R0:W-:Y:S01]  /*287f0*/  STL [R1+0x3c], R248 ;  /* 0x00003cf801007387 */ /* 0x0001e20000100800 */
[----:B------:R-:W-:Y:S05]  /*28800*/  @!P0 BRA `(.L_x_1661) ;  /* 0xfffffdb800248947 */ /* 0x000fea000383ffff */
.L_x_1275:
[----:B------:R-:W-:Y:S05]  /*28810*/  BSYNC.RECONVERGENT B1 ;  /* 0x0000000000017941 */ /* 0x000fea0003800200 */
.L_x_1274:
[----:B0-----:R-:W2:Y:S01]  /*28820*/  LDL.LU R248, [R1+0x6c] ;  /* 0x00006c0001f87983 */ /* 0x001ea20000300800 */
[----:B------:R-:W0:Y:S01]  /*28830*/  S2UR UR8, SR_CgaCtaId ;  /* 0x00000000000879c3 */ /* 0x000e220000008800 */
[----:B------:R-:W-:Y:S01]  /*28840*/  UMOV UR7, 0x400 ;  /* 0x0000040000077882 */ /* 0x000fe20000000000 */
[----:B------:R-:W-:Y:S01]  /*28850*/  BSSY.RECONVERGENT B0, `(.L_x_1662) ;  /* 0x000016b000007945 */ /* 0x000fe20003800200 */
[----:B------:R-:W-:-:S05]  /*28860*/  IMAD.MOV.U32 R11, RZ, RZ, RZ ;  /* 0x000000ffff0b7224 */ /* 0x000fca00078e00ff */
[----:B------:R-:W1:Y:S01]  /*28870*/  S2UR UR6, SR_CTAID.Y ;  /* 0x00000000000679c3 */ /* 0x000e620000002600 */
[----:B0-----:R-:W-:Y:S01]  /*28880*/  ULEA UR9, UR8, UR7, 0x18 ;  /* 0x0000000708097291 */ /* 0x001fe2000f8ec0ff */
[----:B-1----:R-:W-:Y:S01]  /*28890*/  IMAD R3, R3, UR6, RZ ;  /* 0x0000000603037c24 */ /* 0x002fe2000f8e02ff */
[----:B--2---:R-:W0:Y:S02]  /*288a0*/  SHFL.BFLY PT, R0, R248, 0x10, 0x1f ;  /* 0x0e001f00f8007f89 */ /* 0x004e2400000e0000 */
[----:B0-----:R-:W-:-:S05]  /*288b0*/  FMNMX.FTZ R0, R0, R248, !PT ;  /* 0x000000f800007209 */ /* 0x001fca0007810000 */
[----:B------:R-:W0:Y:S02]  /*288c0*/  SHFL.BFLY PT, R5, R0, 0x8, 0x1f ;  /* 0x0d001f0000057f89 */ /* 0x000e2400000e0000 */
[----:B0-----:R-:W-:-:S05]  /*288d0*/  FMNMX.FTZ R5, R0, R5, !PT ;  /* 0x0000000500057209 */ /* 0x001fca0007810000 */
[----:B------:R-:W0:Y:S02]  /*288e0*/  SHFL.BFLY PT, R4, R5, 0x4, 0x1f ;  /* 0x0c801f0005047f89 */ /* 0x000e2400000e0000 */
[----:B0-----:R-:W-:Y:S02]  /*288f0*/  FMNMX.FTZ R6, R5, R4, !PT ;  /* 0x0000000405067209 */ /* 0x001fe40007810000 */
[----:B------:R-:W0:Y:S03]  /*28900*/  S2R R4, SR_TID.X ;  /* 0x0000000000047919 */ /* 0x000e260000002100 */
[----:B------:R-:W1:Y:S02]  /*28910*/  SHFL.BFLY PT, R7, R6, 0x2, 0x1f ;  /* 0x0c401f0006077f89 */ /* 0x000e6400000e0000 */
[----:B-1----:R-:W-:Y:S01]  /*28920*/  FMNMX.FTZ R7, R6, R7, !PT ;  /* 0x0000000706077209 */ /* 0x002fe20007810000 */
[----:B------:R-:W-:Y:S01]  /*28930*/  IMAD.MOV.U32 R6, RZ, RZ, -0x800001 ;  /* 0xff7fffffff067424 */ /* 0x000fe200078e00ff */
[----:B0-----:R-:W-:-:S03]  /*28940*/  LOP3.LUT P1, R27, R4, 0x1f, RZ, 0xc0, !PT ;  /* 0x0000001f041b7812 */ /* 0x001fc6000782c0ff */
[----:B------:R-:W0:Y:S01]  /*28950*/  SHFL.BFLY PT, R8, R7, 0x1, 0x1f ;  /* 0x0c201f0007087f89 */ /* 0x000e2200000e0000 */
[----:B------:R-:W-:Y:S01]  /*28960*/  IMAD.SHL.U32 R0, R4, 0x4, RZ ;  /* 0x0000000404007824 */ /* 0x000fe200078e00ff */
[----:B------:R-:W-:-:S04]  /*28970*/  ISETP.GT.U32.AND P0, PT, R27, 0x7, PT ;  /* 0x000000071b00780c */ /* 0x000fc80003f04070 */
[----:B------:R-:W-:-:S04]  /*28980*/  LOP3.LUT R10, R0, 0x7c, RZ, 0xc0, !PT ;  /* 0x0000007c000a7812 */ /* 0x000fc800078ec0ff */
[----:B------:R-:W-:Y:S02]  /*28990*/  @!P1 LEA.HI R5, R4, UR9, RZ, 0x1d ;  /* 0x0000000904059c11 */ /* 0x000fe4000f8fe8ff */
[----:B0-----:R-:W-:-:S05]  /*289a0*/  FMNMX.FTZ R12, R7, R8, !PT ;  /* 0x00000008070c7209 */ /* 0x001fca0007810000 */
[----:B------:R0:W-:Y:S01]  /*289b0*/  @!P1 STS [R5], R12 ;  /* 0x0000000c05009388 */ /* 0x0001e20000000800 */
[----:B------:R-:W-:Y:S01]  /*289c0*/  BAR.SYNC.DEFER_BLOCKING 0x0 ;  /* 0x0000000000007b1d */ /* 0x000fe20000010000 */
[----:B0-----:R-:W-:-:S05]  /*289d0*/  IADD3 R5, PT, PT, R4, UR74, RZ ;  /* 0x0000004a04057c10 */ /* 0x001fca000fffe0ff */
[----:B------:R-:W0:Y:S01]  /*289e0*/  @!P0 LDS R6, [R10+UR9] ;  /* 0x000000090a068984 */ /* 0x000e220008000800 */
[----:B------:R-:W-:-:S03]  /*289f0*/  ISETP.GE.AND P0, PT, R5, UR41, PT ;  /* 0x0000002905007c0c */ /* 0x000fc6000bf06270 */
[----:B0-----:R-:W0:Y:S02]  /*28a00*/  SHFL.BFLY PT, R7, R6, 0x4, 0x1f ;  /* 0x0c801f0006077f89 */ /* 0x001e2400000e0000 */
[----:B0-----:R-:W-:Y:S02]  /*28a10*/  FMNMX.FTZ R7, R7, R6, !PT ;  /* 0x0000000607077209 */ /* 0x001fe40007810000 */
[----:B------:R-:W-:-:S03]  /*28a20*/  SHF.R.S32.HI R6, RZ, 0x1f, R3 ;  /* 0x0000001fff067819 */ /* 0x000fc60000011403 */
[----:B------:R-:W0:Y:S02]  /*28a30*/  SHFL.BFLY PT, R8, R7, 0x2, 0x1f ;  /* 0x0c401f0007087f89 */ /* 0x000e2400000e0000 */
[----:B0-----:R-:W-:-:S05]  /*28a40*/  FMNMX.FTZ R8, R7, R8, !PT ;  /* 0x0000000807087209 */ /* 0x001fca0007810000 */
[----:B------:R-:W0:Y:S02]  /*28a50*/  SHFL.BFLY PT, R9, R8, 0x1, 0x1f ;  /* 0x0c201f0008097f89 */ /* 0x000e2400000e0000 */
[----:B0-----:R-:W-:-:S05]  /*28a60*/  FMNMX.FTZ R9, R8, R9, !PT ;  /* 0x0000000908097209 */ /* 0x001fca0007810000 */
[----:B------:R0:W1:Y:S01]  /*28a70*/  SHFL.IDX PT, R30, R9, RZ, 0x1f ;  /* 0x00001fff091e7589 */ /* 0x00006200000e0000 */
[----:B------:R-:W-:Y:S05]  /*28a80*/  @P0 BRA `(.L_x_1663) ;  /* 0x00000014001c0947 */ /* 0x000fea0003800000 */
[----:B0-----:R-:W0:Y:S02]  /*28a90*/  LDC.64 R8, c[0x0][0x420] ;  /* 0x00010800ff087b82 */ /* 0x001e240000000a00 */
[----:B0-----:R-:W-:-:S04]  /*28aa0*/  ISETP.NE.U32.AND P0, PT, R8, RZ, PT ;  /* 0x000000ff0800720c */ /* 0x001fc80003f05070 */
[----:B------:R-:W-:-:S13]  /*28ab0*/  ISETP.NE.AND.EX P0, PT, R9, RZ, PT, P0 ;  /* 0x000000ff0900720c */ /* 0x000fda0003f05300 */
[----:B------:R-:W-:Y:S05]  /*28ac0*/  @P0 BRA `(.L_x_1664) ;  /* 0x0000000c00980947 */ /* 0x000fea0003800000 */
[----:B------:R-:W-:Y:S01]  /*28ad0*/  IMAD.MOV.U32 R12, RZ, RZ, 0x100 ;  /* 0x00000100ff0c7424 */ /* 0x000fe200078e00ff */
[----:B------:R-:W-:Y:S01]  /*28ae0*/  LOP3.LUT R8, RZ, R4, RZ, 0x33, !PT ;  /* 0x00000004ff087212 */ /* 0x000fe200078e33ff */
[----:B------:R-:W-:Y:S01]  /*28af0*/  BSSY.RECONVERGENT B1, `(.L_x_1665) ;  /* 0x000001c000017945 */ /* 0x000fe20003800200 */
[----:B------:R-:W-:Y:S02]  /*28b00*/  IMAD.MOV.U32 R11, RZ, RZ, RZ ;  /* 0x000000ffff0b7224 */ /* 0x000fe400078e00ff */
[----:B------:R-:W-:-:S04]  /*28b10*/  VIADDMNMX R7, R5, R12, UR41, !PT ;  /* 0x0000002905077e46 */ /* 0x000fc8000f80010c */
[----:B------:R-:W-:-:S04]  /*28b20*/  IADD3 R8, PT, PT, R7, -UR74, R8 ;  /* 0x8000004a07087c10 */ /* 0x000fc8000fffe008 */
[C---:B------:R-:W-:Y:S02]  /*28b30*/  LOP3.LUT R7, R8.reuse, 0x300, RZ, 0xc0, !PT ;  /* 0x0000030008077812 */ /* 0x040fe400078ec0ff */
[----:B------:R-:W-:Y:S02]  /*28b40*/  ISETP.GE.U32.AND P1, PT, R8, 0x300, PT ;  /* 0x000003000800780c */ /* 0x000fe40003f26070 */
[----:B------:R-:W-:Y:S01]  /*28b50*/  ISETP.NE.AND P0, PT, R7, 0x300, PT ;  /* 0x000003000700780c */ /* 0x000fe20003f05270 */
[----:B------:R-:W-:-:S12]  /*28b60*/  IMAD.MOV.U32 R7, RZ, RZ, R5 ;  /* 0x000000ffff077224 */ /* 0x000fd800078e0005 */
[----:B------:R-:W-:Y:S05]  /*28b70*/  @!P0 BRA `(.L_x_1666) ;  /* 0x00000000004c8947 */ /* 0x000fea0003800000 */
[----:B------:R-:W-:Y:S01]  /*28b80*/  UIADD3 UR4, UPT, UPT, UR7, 0x840, URZ ;  /* 0x0000084007047890 */ /* 0x000fe2000fffe0ff */
[----:B------:R-:W-:Y:S01]  /*28b90*/  LEA.HI R7, R8, 0x1, RZ, 0x18 ;  /* 0x0000000108077811 */ /* 0x000fe200078fc0ff */
[----:B------:R-:W-:Y:S02]  /*28ba0*/  IMAD.MOV.U32 R11, RZ, RZ, RZ ;  /* 0x000000ffff0b7224 */ /* 0x000fe400078e00ff */
[----:B------:R-:W-:Y:S01]  /*28bb0*/  ULEA UR4, UR8, UR4, 0x18 ;  /* 0x0000000408047291 */ /* 0x000fe2000f8ec0ff */
[----:B------:R-:W-:Y:S02]  /*28bc0*/  LOP3.LUT R8, R7, 0x3, RZ, 0xc0, !PT ;  /* 0x0000000307087812 */ /* 0x000fe400078ec0ff */
[----:B------:R-:W-:-:S03]  /*28bd0*/  MOV R7, R5 ;  /* 0x0000000500077202 */ /* 0x000fc60000000f00 */
[----:B------:R-:W-:Y:S02]  /*28be0*/  IMAD.MOV R9, RZ, RZ, -R8 ;  /* 0x000000ffff097224 */ /* 0x000fe400078e0a08 */
[----:B------:R-:W-:-:S07]  /*28bf0*/  VIADD R8, R0, UR4 ;  /* 0x0000000400087c36 */ /* 0x000fce0008000000 */
.L_x_1667:
[----:B------:R-:W1:Y:S01]  /*28c00*/  LDS R12, [R8] ;  /* 0x00000000080c7984 */ /* 0x000e620000000800 */
[----:B------:R-:W-:Y:S02]  /*28c10*/  VIADD R9, R9, 0x1 ;  /* 0x0000000109097836 */ /* 0x000fe40000000000 */
[----:B------:R-:W-:-:S03]  /*28c20*/  VIADD R7, R7, 0x100 ;  /* 0x0000010007077836 */ /* 0x000fc60000000000 */
        /* <DEDUP_REMOVED lines=8> */
.L_x_1666:
[----:B------:R-:W-:Y:S05]  /*28cb0*/  BSYNC.RECONVERGENT B1 ;  /* 0x0000000000017941 */ /* 0x000fea0003800200 */
.L_x_1665:
[----:B------:R-:W-:Y:S05]  /*28cc0*/  @!P1 BRA `(.L_x_1663) ;  /* 0x00000010008c9947 */ /* 0x000fea0003800000 */
[----:B------:R-:W-:Y:S01]  /*28cd0*/  IADD3 R8, PT, PT, -R7, UR41, RZ ;  /* 0x0000002907087c10 */ /* 0x000fe2000fffe1ff */
[----:B------:R-:W-:Y:S01]  /*28ce0*/  UIADD3 UR4, UPT, UPT, UR7, 0x840, URZ ;  /* 0x0000084007047890 */ /* 0x000fe2000fffe0ff */
[----:B------:R-:W-:Y:S01]  /*28cf0*/  BSSY.RECONVERGENT B1, `(.L_x_1668) ;  /* 0x0000070000017945 */ /* 0x000fe20003800200 */
[----:B------:R-:W-:Y:S01]  /*28d00*/  USHF.L.U32 UR5, UR74, 0x2, URZ ;  /* 0x000000024a057899 */ /* 0x000fe200080006ff */
[----:B------:R-:W-:Y:S01]  /*28d10*/  ISETP.GT.AND P1, PT, R8, 0xc00, PT ;  /* 0x00000c000800780c */ /* 0x000fe20003f24270 */
[----:B------:R-:W-:Y:S01]  /*28d20*/  ULEA UR4, UR8, UR4, 0x18 ;  /* 0x0000000408047291 */ /* 0x000fe2000f8ec0ff */
[----:B------:R-:W-:-:S03]  /*28d30*/  PLOP3.LUT P0, PT, PT, PT, PT, 0x80, 0x8 ;  /* 0x000000000008781c */ /* 0x000fc60003f0f070 */
[----:B------:R-:W-:Y:S02]  /*28d40*/  LEA R8, R7, -UR5, 0x2 ;  /* 0x8000000507087c11 */ /* 0x000fe4000f8e10ff */
[----:B------:R-:W-:-:S04]  /*28d50*/  MOV R9, UR4 ;  /* 0x0000000400097c02 */ /* 0x000fc80008000f00 */
[----:B------:R-:W-:Y:S02]  /*28d60*/  IADD3 R8, PT, PT, R8, 0x800, R9 ;  /* 0x0000080008087810 */ /* 0x000fe40007ffe009 */
[----:B------:R-:W-:Y:S05]  /*28d70*/  @!P1 BRA `(.L_x_1669) ;  /* 0x00000004009c9947 */ /* 0x000fea0003800000 */
[----:B------:R-:W-:Y:S01]  /*28d80*/  IMAD.U32 R28, RZ, RZ, UR41 ;  /* 0x00000029ff1c7e24 */ /* 0x000fe2000f8e00ff */
[----:B------:R-:W-:-:S03]  /*28d90*/  PLOP3.LUT P0, PT, PT, PT, PT, 0x8, 0x80 ;  /* 0x000000000080781c */ /* 0x000fc60003f0e170 */
[----:B------:R-:W-:-:S10]  /*28da0*/  VIADD R28, R28, 0xfffff400 ;  /* 0xfffff4001c1c7836 */ /* 0x000fd40000000000 */
.L_x_1670:
[----:B------:R-:W1:Y:S01]  /*28db0*/  LDS R9, [R8+-0x800] ;  /* 0xfff8000008097984 */ /* 0x000e620000000800 */
[----:B------:R-:W-:-:S03]  /*28dc0*/  VIADD R7, R7, 0x1000 ;  /* 0x0000100007077836 */ /* 0x000fc60000000000 */
[----:B------:R-:W0:Y:S02]  /*28dd0*/  LDS R12, [R8+-0x400] ;  /* 0xfffc0000080c7984 */ /* 0x000e240000000800 */
[----:B------:R-:W-:Y:S02]  /*28de0*/  ISETP.GE.AND P1, PT, R7, R28, PT ;  /* 0x0000001c0700720c */ /* 0x000fe40003f26270 */
[----:B------:R-:W2:Y:S04]  /*28df0*/  LDS R13, [R8] ;  /* 0x00000000080d7984 */ /* 0x000ea80000000800 */
[----:B------:R-:W3:Y:S04]  /*28e00*/  LDS R14, [R8+0x400] ;  /* 0x00040000080e7984 */ /* 0x000ee80000000800 */
[----:B------:R-:W4:Y:S04]  /*28e10*/  LDS R15, [R8+0x800] ;  /* 0x00080000080f7984 */ /* 0x000f280000000800 */
[----:B------:R-:W4:Y:S04]  /*28e20*/  LDS R16, [R8+0xc00] ;  /* 0x000c000008107984 */ /* 0x000f280000000800 */
[----:B------:R-:W4:Y:S04]  /*28e30*/  LDS R17, [R8+0x1000] ;  /* 0x0010000008117984 */ /* 0x000f280000000800 */
[----:B------:R-:W4:Y:S04]  /*28e40*/  LDS R18, [R8+0x1400] ;  /* 0x0014000008127984 */ /* 0x000f280000000800 */
[----:B------:R-:W4:Y:S04]  /*28e50*/  LDS R19, [R8+0x1800] ;  /* 0x0018000008137984 */ /* 0x000f280000000800 */
[----:B------:R-:W4:Y:S01]  /*28e60*/  LDS R20, [R8+0x1c00] ;  /* 0x001c000008147984 */ /* 0x000f220000000800 */
        /* <DEDUP_REMOVED lines=8> */
[----:B------:R-:W4:Y:S01]  /*28ef0*/  MUFU.EX2 R9, R9 ;  /* 0x0000000900097308 */ /* 0x000f220000000800 */
        /* <DEDUP_REMOVED lines=8> */
[C---:B------:R-:W-:Y:S01]  /*28f80*/  FADD.FTZ R16, -R30.reuse, R16 ;  /* 0x000000101e107221 */ /* 0x040fe20000010100 */
[----:B------:R-:W4:Y:S01]  /*28f90*/  LDS R26, [R8+0x3400] ;  /* 0x00340000081a7984 */ /* 0x000f220000000800 */
        /* <DEDUP_REMOVED lines=32> */
[----:B------:R-:W-:Y:S01]  /*291a0*/  FADD.FTZ R26, -R30, R26 ;  /* 0x0000001a1e1a7221 */ /* 0x000fe20000010100 */
        /* <DEDUP_REMOVED lines=36> */
.L_x_1669:
[----:B------:R-:W-:Y:S05]  /*293f0*/  BSYNC.RECONVERGENT B1 ;  /* 0x0000000000017941 */ /* 0x000fea0003800200 */
.L_x_1668:
        /* <DEDUP_REMOVED lines=26> */
[C---:B------:R-:W-:Y:S01]  /*295a0*/  FADD.FTZ R16, -R30.reuse, R16 ;  /* 0x000000101e107221 */ /* 0x040fe20000010100 */
        /* <DEDUP_REMOVED lines=28> */
.L_x_1672:
[----:B------:R-:W-:Y:S05]  /*29770*/  BSYNC.RECONVERGENT B1 ;  /* 0x0000000000017941 */ /* 0x000fea0003800200 */
.L_x_1671:
        /* <DEDUP_REMOVED lines=27> */
.L_x_1664:
[----:B------:R-:W-:Y:S01]  /*29930*/  IMAD.MOV.U32 R14, RZ, RZ, 0x100 ;  /* 0x00000100ff0e7424 */ /* 0x000fe200078e00ff */
[----:B------:R-:W-:Y:S01]  /*29940*/  LOP3.LUT R12, RZ, R4, RZ, 0x33, !PT ;  /* 0x00000004ff0c7212 */ /* 0x000fe200078e33ff */
[----:B------:R-:W-:Y:S03]  /*29950*/  BSSY.RECONVERGENT B1, `(.L_x_1673) ;  /* 0x0000023000017945 */ /* 0x000fe60003800200 */
[----:B------:R-:W-:-:S04]  /*29960*/  VIADDMNMX R7, R5, R14, UR41, !PT ;  /* 0x0000002905077e46 */ /* 0x000fc8000f80010e */
[----:B------:R-:W-:Y:S01]  /*29970*/  IADD3 R7, PT, PT, R7, -UR74, R12 ;  /* 0x8000004a07077c10 */ /* 0x000fe2000fffe00c */
[----:B------:R-:W-:-:S03]  /*29980*/  IMAD.MOV.U32 R12, RZ, RZ, R5 ;  /* 0x000000ffff0c7224 */ /* 0x000fc600078e0005 */
[C---:B------:R-:W-:Y:S02]  /*29990*/  LOP3.LUT R11, R7.reuse, 0x300, RZ, 0xc0, !PT ;  /* 0x00000300070b7812 */ /* 0x040fe400078ec0ff */
[----:B------:R-:W-:Y:S02]  /*299a0*/  ISETP.GE.U32.AND P0, PT, R7, 0x300, PT ;  /* 0x000003000700780c */ /* 0x000fe40003f06070 */
[----:B------:R-:W-:Y:S01]  /*299b0*/  ISETP.NE.AND P1, PT, R11, 0x300, PT ;  /* 0x000003000b00780c */ /* 0x000fe20003f25270 */
[----:B------:R-:W-:-:S12]  /*299c0*/  IMAD.MOV.U32 R11, RZ, RZ, RZ ;  /* 0x000000ffff0b7224 */ /* 0x000fd800078e00ff */
[----:B------:R-:W-:Y:S05]  /*299d0*/  @!P1 BRA `(.L_x_1674) ;  /* 0x0000000000689947 */ /* 0x000fea0003800000 */
[----:B------:R-:W-:Y:S01]  /*299e0*/  UIADD3 UR4, UPT, UPT, UR7, 0x840, URZ ;  /* 0x0000084007047890 */ /* 0x000fe2000fffe0ff */
[----:B------:R-:W-:Y:S01]  /*299f0*/  LEA.HI R7, R7, 0x1, RZ, 0x18 ;  /* 0x0000000107077811 */ /* 0x000fe200078fc0ff */
[----:B------:R-:W-:Y:S01]  /*29a00*/  HFMA2 R11, -RZ, RZ, 0, 0 ;  /* 0x00000000ff0b7431 */ /* 0x000fe200000001ff */
[--C-:B------:R-:W-:Y:S01]  /*29a10*/  IADD3 R8, P1, P2, R3, R8, R5.reuse ;  /* 0x0000000803087210 */ /* 0x100fe20007a3e005 */
[----:B------:R-:W-:Y:S01]  /*29a20*/  ULEA UR4, UR8, UR4, 0x18 ;  /* 0x0000000408047291 */ /* 0x000fe2000f8ec0ff */
[----:B------:R-:W-:Y:S01]  /*29a30*/  LOP3.LUT R7, R7, 0x3, RZ, 0xc0, !PT ;  /* 0x0000000307077812 */ /* 0x000fe200078ec0ff */
[----:B------:R-:W-:Y:S01]  /*29a40*/  IMAD.MOV.U32 R12, RZ, RZ, R5 ;  /* 0x000000ffff0c7224 */ /* 0x000fe200078e0005 */
[----:B------:R-:W-:-:S03]  /*29a50*/  IADD3.X R9, PT, PT, R6, R9, RZ, P1, P2 ;  /* 0x0000000906097210 */ /* 0x000fc60000fe44ff */
[----:B------:R-:W-:Y:S02]  /*29a60*/  IMAD.MOV R13, RZ, RZ, -R7 ;  /* 0x000000ffff0d7224 */ /* 0x000fe400078e0a07 */
[----:B------:R-:W-:-:S07]  /*29a70*/  VIADD R7, R0, UR4 ;  /* 0x0000000400077c36 */ /* 0x000fce0008000000 */
.L_x_1675:
[----:B------:R0:W2:Y:S01]  /*29a80*/  LDG.E.U8 R14, desc[UR36][R8.64] ;  /* 0x00000024080e7981 */ /* 0x0000a2000c1e1100 */
[----:B------:R-:W-:Y:S01]  /*29a90*/  IADD3 R13, PT, PT, R13, 0x1, RZ ;  /* 0x000000010d0d7810 */ /* 0x000fe20007ffe0ff */
[----:B------:R-:W-:Y:S01]  /*29aa0*/  VIADD R12, R12, 0x100 ;  /* 0x000001000c0c7836 */ /* 0x000fe20000000000 */
[----:B0-----:R-:W-:-:S05]  /*29ab0*/  IADD3 R8, P2, PT, R8, 0x100, RZ ;  /* 0x0000010008087810 */ /* 0x001fca0007f5e0ff */
[----:B------:R-:W-:Y:S01]  /*29ac0*/  IMAD.X R9, RZ, RZ, R9, P2 ;  /* 0x000000ffff097224 */ /* 0x000fe200010e0609 */
[----:B--2---:R-:W-:-:S13]  /*29ad0*/  ISETP.NE.AND P1, PT, R14, RZ, PT ;  /* 0x000000ff0e00720c */ /* 0x004fda0003f25270 */
        /* <DEDUP_REMOVED lines=10> */
.L_x_1674:
[----:B------:R-:W-:Y:S05]  /*29b80*/  BSYNC.RECONVERGENT B1 ;  /* 0x0000000000017941 */ /* 0x000fea0003800200 */
.L_x_1673:
        /* <DEDUP_REMOVED lines=13> */
.L_x_1676:
[----:B------:R-:W2:Y:S04]  /*29c60*/  LDG.E.U8 R15, desc[UR36][R8.64+-0x200] ;  /* 0xfffe0024080f7981 */ /* 0x000ea8000c1e1100 */
[----:B------:R-:W3:Y:S04]  /*29c70*/  LDG.E.U8 R13, desc[UR36][R8.64+-0x100] ;  /* 0xffff0024080d7981 */ /* 0x000ee8000c1e1100 */
[----:B------:R-:W4:Y:S04]  /*29c80*/  LDG.E.U8 R14, desc[UR36][R8.64] ;  /* 0x00000024080e7981 */ /* 0x000f28000c1e1100 */
[----:B------:R-:W4:Y:S01]  /*29c90*/  LDG.E.U8 R16, desc[UR36][R8.64+0x100] ;  /* 0x0001002408107981 */ /* 0x000f22000c1e1100 */
[----:B------:R-:W-:Y:S01]  /*29ca0*/  IMAD.MOV.U32 R18, RZ, RZ, RZ ;  /* 0x000000ffff127224 */ /* 0x000fe200078e00ff */
[----:B------:R-:W-:Y:S01]  /*29cb0*/  IADD3 R12, PT, PT, R12, 0x400, RZ ;  /* 0x000004000c0c7810 */ /* 0x000fe20007ffe0ff */
[----:B------:R-:W-:Y:S01]  /*29cc0*/  IMAD.MOV.U32 R20, RZ, RZ, RZ ;  /* 0x000000ffff147224 */ /* 0x000fe200078e00ff */
[----:B--2---:R-:W-:-:S02]  /*29cd0*/  ISETP.NE.AND P0, PT, R15, RZ, PT ;  /* 0x000000ff0f00720c */ /* 0x004fc40003f05270 */
[----:B---3--:R-:W-:Y:S02]  /*29ce0*/  ISETP.NE.AND P1, PT, R13, RZ, PT ;  /* 0x000000ff0d00720c */ /* 0x008fe40003f25270 */
[----:B----4-:R-:W-:Y:S01]  /*29cf0*/  ISETP.NE.AND P2, PT, R14, RZ, PT ;  /* 0x000000ff0e00720c */ /* 0x010fe20003f45270 */
[----:B------:R-:W-:Y:S01]  /*29d00*/  IMAD.MOV.U32 R14, RZ, RZ, RZ ;  /* 0x000000ffff0e7224 */ /* 0x000fe200078e00ff */
[----:B------:R-:W-:-:S07]  /*29d10*/  ISETP.NE.AND P3, PT, R16, RZ, PT ;  /* 0x000000ff1000720c */ /* 0x000fce0003f65270 */
[----:B------:R-:W1:Y:S01]  /*29d20*/  @!P0 LDS R13, [R7+-0x800] ;  /* 0xfff80000070d8984 */ /* 0x000e620000000800 */
[----:B------:R-:W-:-:S03]  /*29d30*/  IMAD.MOV.U32 R16, RZ, RZ, RZ ;  /* 0x000000ffff107224 */ /* 0x000fc600078e00ff */
[----:B------:R-:W0:Y:S04]  /*29d40*/  @!P1 LDS R15, [R7+-0x400] ;  /* 0xfffc0000070f9984 */ /* 0x000e280000000800 */
[----:B------:R-:W2:Y:S04]  /*29d50*/  @!P2 LDS R17, [R7] ;  /* 0x000000000711a984 */ /* 0x000ea80000000800 */
[----:B------:R-:W3:Y:S01]  /*29d60*/  @!P3 LDS R19, [R7+0x400] ;  /* 0x000400000713b984 */ /* 0x000ee20000000800 */
[----:B-1----:R-:W-:-:S04]  /*29d70*/  @!P0 FADD.FTZ R13, -R30, R13 ;  /* 0x0000000d1e0d8221 */ /* 0x002fc80000010100 */
[----:B------:R-:W-:Y:S01]  /*29d80*/  @!P0 FMUL.FTZ R13, R13, 1.4426950216293334961 ;  /* 0x3fb8aa3b0d0d8820 */ /* 0x000fe20000410000 */
[----:B0-----:R-:W-:-:S03]  /*29d90*/  @!P1 FADD.FTZ R15, -R30, R15 ;  /* 0x0000000f1e0f9221 */ /* 0x001fc60000010100 */
[----:B------:R-:W0:Y:S01]  /*29da0*/  @!P0 MUFU.EX2 R14, R13 ;  /* 0x0000000d000e8308 */ /* 0x000e220000000800 */
[----:B------:R-:W-:Y:S01]  /*29db0*/  @!P1 FMUL.FTZ R15, R15, 1.4426950216293334961 ;  /* 0x3fb8aa3b0f0f9820 */ /* 0x000fe20000410000 */
[----:B--2---:R-:W-:Y:S01]  /*29dc0*/  @!P2 FADD.FTZ R17, -R30, R17 ;  /* 0x000000111e11a221 */ /* 0x004fe20000010100 */
[----:B------:R-:W-:Y:S01]  /*29dd0*/  ISETP.GE.AND P0, PT, R12, UR41, PT ;  /* 0x000000290c007c0c */ /* 0x000fe2000bf06270 */
[----:B---3--:R-:W-:Y:S02]  /*29de0*/  @!P3 FADD.FTZ R19, -R30, R19 ;  /* 0x000000131e13b221 */ /* 0x008fe40000010100 */
[----:B------:R-:W-:Y:S02]  /*29df0*/  @!P2 FMUL.FTZ R17, R17, 1.4426950216293334961 ;  /* 0x3fb8aa3b1111a820 */ /* 0x000fe40000410000 */
[----:B------:R-:W1:Y:S01]  /*29e00*/  @!P1 MUFU.EX2 R16, R15 ;  /* 0x0000000f00109308 */ /* 0x000e620000000800 */
[----:B------:R-:W-:Y:S01]  /*29e10*/  @!P3 FMUL.FTZ R19, R19, 1.4426950216293334961 ;  /* 0x3fb8aa3b1313b820 */ /* 0x000fe20000410000 */
[----:B------:R-:W-:-:S05]  /*29e20*/  IADD3 R8, P1, PT, R8, 0x400, RZ ;  /* 0x0000040008087810 */ /* 0x000fca0007f3e0ff */
[----:B------:R-:W-:Y:S01]  /*29e30*/  IMAD.X R9, RZ, RZ, R9, P1 ;  /* 0x000000ffff097224 */ /* 0x000fe200008e0609 */
        /* <DEDUP_REMOVED lines=12> */
.L_x_1663:
[----:B------:R-:W-:Y:S05]  /*29f00*/  BSYNC.RECONVERGENT B0 ;  /* 0x0000000000007941 */ /* 0x000fea0003800200 */
.L_x_1662:
[----:B---3--:R-:W2:Y:S01]  /*29f10*/  SHFL.BFLY PT, R8, R11, 0x10, 0x1f ;  /* 0x0e001f000b087f89 */ /* 0x008ea200000e0000 */
[C---:B------:R-:W-:Y:S01]  /*29f20*/  ISETP.NE.AND P0, PT, R27.reuse, RZ, PT ;  /* 0x000000ff1b00720c */ /* 0x040fe20003f05270 */
[----:B------:R-:W3:Y:S01]  /*29f30*/  LDCU.U8 UR10, c[0x0][0x48c] ;  /* 0x00009180ff0a77ac */ /* 0x000ee20008000000 */
[----:B------:R-:W-:Y:S01]  /*29f40*/  ISETP.GT.U32.AND P1, PT, R27, 0x7, PT ;  /* 0x000000071b00780c */ /* 0x000fe20003f24070 */
[----:B------:R-:W-:Y:S01]  /*29f50*/  UMOV UR4, URZ ;  /* 0x000000ff00047c82 */ /* 0x000fe20008000000 */
[----:B------:R-:W-:Y:S01]  /*29f60*/  UMOV UR5, URZ ;  /* 0x000000ff00057c82 */ /* 0x000fe20008000000 */
[----:B---3--:R-:W-:Y:S01]  /*29f70*/  UISETP.NE.AND UP0, UPT, UR10, URZ, UPT ;  /* 0x000000ff0a00728c */ /* 0x008fe2000bf05270 */
[----:B--2---:R-:W-:-:S07]  /*29f80*/  FADD.FTZ R8, R8, R11 ;  /* 0x0000000b08087221 */ /* 0x004fce0000010000 */
[----:B------:R-:W-:Y:S01]  /*29f90*/  @!P0 SHF.R.U32.HI R11, RZ, 0x3, R4 ;  /* 0x00000003ff0b8819 */ /* 0x000fe20000011604 */
[----:B------:R-:W2:Y:S03]  /*29fa0*/  SHFL.BFLY PT, R7, R8, 0x8, 0x1f ;  /* 0x0d001f0008077f89 */ /* 0x000ea600000e0000 */
[----:B------:R-:W-:Y:S01]  /*29fb0*/  @!P0 LOP3.LUT R11, R11, 0x7c, RZ, 0xc0, !PT ;  /* 0x0000007c0b0b8812 */ /* 0x000fe200078ec0ff */
[----:B--2---:R-:W-:-:S05]  /*29fc0*/  FADD.FTZ R7, R8, R7 ;  /* 0x0000000708077221 */ /* 0x004fca0000010000 */
[----:B------:R-:W2:Y:S02]  /*29fd0*/  SHFL.BFLY PT, R12, R7, 0x4, 0x1f ;  /* 0x0c801f00070c7f89 */ /* 0x000ea400000e0000 */
[----:B--2---:R-:W-:-:S05]  /*29fe0*/  FADD.FTZ R12, R7, R12 ;  /* 0x0000000c070c7221 */ /* 0x004fca0000010000 */
[----:B0-----:R-:W0:Y:S02]  /*29ff0*/  SHFL.BFLY PT, R9, R12, 0x2, 0x1f ;  /* 0x0c401f000c097f89 */ /* 0x001e2400000e0000 */
[----:B0-----:R-:W-:-:S05]  /*2a000*/  FADD.FTZ R9, R12, R9 ;  /* 0x000000090c097221 */ /* 0x001fca0000010000 */
[----:B------:R-:W0:Y:S02]  /*2a010*/  SHFL.BFLY PT, R14, R9, 0x1, 0x1f ;  /* 0x0c201f00090e7f89 */ /* 0x000e2400000e0000 */
[----:B0-----:R-:W-:-:S05]  /*2a020*/  FADD.FTZ R14, R9, R14 ;  /* 0x0000000e090e7221 */ /* 0x001fca0000010000 */
[----:B------:R-:W-:Y:S01]  /*2a030*/  @!P0 STS [R11+UR9+0x20], R14 ;  /* 0x0000200e0b008988 */ /* 0x000fe20008000809 */
[----:B------:R-:W-:Y:S01]  /*2a040*/  BAR.SYNC.DEFER_BLOCKING 0x0 ;  /* 0x0000000000007b1d */ /* 0x000fe20000010000 */
[----:B------:R-:W-:-:S05]  /*2a050*/  ISETP.GE.AND P0, PT, R5, UR41, PT ;  /* 0x0000002905007c0c */ /* 0x000fca000bf06270 */
[----:B------:R-:W0:Y:S02]  /*2a060*/  @!P1 LDS R14, [R10+UR9+0x20] ;  /* 0x000020090a0e9984 */ /* 0x000e240008000800 */
[----:B------:R-:W2:Y:S02]  /*2a070*/  S2UR UR9, SR_CTAID.X ;  /* 0x00000000000979c3 */ /* 0x000ea40000002500 */
        /* <DEDUP_REMOVED lines=8> */
[----:B------:R0:W3:Y:S01]  /*2a100*/  MUFU.RCP R32, R11 ;  /* 0x0000000b00207308 */ /* 0x0000e20000001000 */
[----:B--2---:R-:W-:Y:S05]  /*2a110*/  BRA.U !UP0, `(.L_x_1677) ;  /* 0x0000000108207547 */ /* 0x004fea000b800000 */
[----:B------:R-:W2:Y:S01]  /*2a120*/  LDCU UR5, c[0x0][0x3f8] ;  /* 0x00007f00ff0577ac */ /* 0x000ea20008000800 */
[----:B------:R-:W4:Y:S01]  /*2a130*/  LDCU UR4, c[0x0][0x488] ;  /* 0x00009100ff0477ac */ /* 0x000f220008000800 */
[----:B------:R-:W4:Y:S01]  /*2a140*/  LDCU UR7, c[0x0][0x40c] ;  /* 0x00008180ff0777ac */ /* 0x000f220008000800 */
[----:B------:R-:W1:Y:S01]  /*2a150*/  LDCU UR8, c[0x0][0x3f4] ;  /* 0x00007e80ff0877ac */ /* 0x000e620008000800 */
[----:B--2---:R-:W-:-:S04]  /*2a160*/  UIMAD UR5, UR6, UR5, UR9 ;  /* 0x00000005060572a4 */ /* 0x004fc8000f8e0209 */
[----:B----4-:R-:W-:-:S04]  /*2a170*/  UIMAD UR4, UR5, UR4, UR7 ;  /* 0x00000004050472a4 */ /* 0x010fc8000f8e0207 */
[----:B-1----:R-:W-:-:S04]  /*2a180*/  UIMAD UR4, UR4, UR8, URZ ;  /* 0x00000008040472a4 */ /* 0x002fc8000f8e02ff */
[----:B------:R-:W-:-:S12]  /*2a190*/  USHF.R.S32.HI UR5, URZ, 0x1f, UR4 ;  /* 0x0000001fff057899 */ /* 0x000fd80008011404 */
.L_x_1677:
[----:B------:R-:W-:Y:S04]  /*2a1a0*/  BSSY.RECONVERGENT B0, `(.L_x_1678) ;  /* 0x0000158000007945 */ /* 0x000fe80003800200 */
[----:B------:R-:W-:Y:S05]  /*2a1b0*/  @P0 BRA `(.L_x_1679) ;  /* 0x0000001400580947 */ /* 0x000fea0003800000 */
[----:B------:R-:W-:-:S09]  /*2a1c0*/  UISETP.NE.AND UP0, UPT, UR10, URZ, UPT ;  /* 0x000000ff0a00728c */ /* 0x000fd2000bf05270 */
[----:B------:R-:W-:Y:S05]  /*2a1d0*/  BRA.U UP0, `(.L_x_1680) ;  /* 0x0000000900407547 */ /* 0x000fea000b800000 */
[----:B------:R-:W-:Y:S01]  /*2a1e0*/  IMAD.MOV.U32 R10, RZ, RZ, 0x100 ;  /* 0x00000100ff0a7424 */ /* 0x000fe200078e00ff */
        /* <DEDUP_REMOVED lines=8> */
[----:B------:R-:W2:Y:S01]  /*2a270*/  S2UR UR8, SR_CgaCtaId ;  /* 0x00000000000879c3 */ /* 0x000ea20000008800 */
[----:B------:R-:W-:Y:S01]  /*2a280*/  LEA.HI R7, R7, 0x1, RZ, 0x18 ;  /* 0x0000000107077811 */ /* 0x000fe200078fc0ff */
[----:B------:R-:W-:Y:S02]  /*2a290*/  UMOV UR7, 0x400 ;  /* 0x0000040000077882 */ /* 0x000fe40000000000 */
[----:B------:R-:W-:Y:S02]  /*2a2a0*/  UIADD3 UR7, UPT, UPT, UR7, 0x840, URZ ;  /* 0x0000084007077890 */ /* 0x000fe4000fffe0ff */
[C---:B------:R-:W-:Y:S01]  /*2a2b0*/  IMAD.SHL.U32 R8, R7.reuse, 0x100, RZ ;  /* 0x0000010007087824 */ /* 0x040fe200078e00ff */
[----:B------:R-:W-:-:S04]  /*2a2c0*/  LOP3.LUT R7, R7, 0x3, RZ, 0xc0, !PT ;  /* 0x0000000307077812 */ /* 0x000fc800078ec0ff */
[----:B------:R-:W-:Y:S02]  /*2a2d0*/  LOP3.LUT R8, R8, 0x300, RZ, 0xc0, !PT ;  /* 0x0000030008087812 */ /* 0x000fe400078ec0ff */
[----:B------:R-:W-:-:S03]  /*2a2e0*/  IADD3 R9, PT, PT, -R7, RZ, RZ ;  /* 0x000000ff07097210 */ /* 0x000fc60007ffe1ff */
[----:B------:R-:W-:Y:S01]  /*2a2f0*/  IMAD.IADD R5, R5, 0x1, R8 ;  /* 0x0000000105057824 */ /* 0x000fe200078e0208 */
[----:B--2---:R-:W-:-:S06]  /*2a300*/  ULEA UR7, UR8, UR7, 0x18 ;  /* 0x0000000708077291 */ /* 0x004fcc000f8ec0ff */
[----:B------:R-:W-:-:S07]  /*2a310*/  VIADD R7, R0, UR7 ;  /* 0x0000000700077c36 */ /* 0x000fce0008000000 */
.L_x_1683:
[----:B------:R-:W3:Y:S01]  /*2a320*/  LDS R8, [R7] ;  /* 0x0000000007087984 */ /* 0x000ee20000000800 */
[----:B------:R-:W-:-:S05]  /*2a330*/  VIADD R9, R9, 0x1 ;  /* 0x0000000109097836 */ /* 0x000fca0000000000 */
[----:B------:R-:W-:Y:S01]  /*2a340*/  ISETP.NE.AND P0, PT, R9, RZ, PT ;  /* 0x000000ff0900720c */ /* 0x000fe20003f05270 */
[----:B---3--:R-:W-:-:S05]  /*2a350*/  FMUL.FTZ R8, R8, R32 ;  /* 0x0000002008087220 */ /* 0x008fca0000410000 */
[----:B------:R2:W-:Y:S02]  /*2a360*/  STS [R7], R8 ;  /* 0x0000000807007388 */ /* 0x0005e40000000800 */
[----:B--2---:R-:W-:-:S05]  /*2a370*/  VIADD R7, R7, 0x400 ;  /* 0x0000040007077836 */ /* 0x004fca0000000000 */
[----:B------:R-:W-:Y:S05]  /*2a380*/  @P0 BRA `(.L_x_1683) ;  /* 0xfffffffc00e40947 */ /* 0x000fea000383ffff */
.L_x_1682:
[----:B------:R-:W-:Y:S05]  /*2a390*/  BSYNC.RECONVERGENT B1 ;  /* 0x0000000000017941 */ /* 0x000fea0003800200 */
.L_x_1681:
[----:B------:R-:W-:Y:S05]  /*2a3a0*/  @!P1 BRA `(.L_x_1679) ;  /* 0x0000001000dc9947 */ /* 0x000fea0003800000 */
[----:B------:R-:W2:Y:S01]  /*2a3b0*/  S2R R9, SR_CgaCtaId ;  /* 0x0000000000097919 */ /* 0x000ea20000008800 */
[----:B------:R-:W-:Y:S01]  /*2a3c0*/  IADD3 R8, PT, PT, -R5, UR41, RZ ;  /* 0x0000002905087c10 */ /* 0x000fe2000fffe1ff */
[----:B------:R-:W-:Y:S01]  /*2a3d0*/  USHF.L.U32 UR7, UR74, 0x2, URZ ;  /* 0x000000024a077899 */ /* 0x000fe200080006ff */
[----:B------:R-:W-:Y:S01]  /*2a3e0*/  MOV R7, 0x400 ;  /* 0x0000040000077802 */ /* 0x000fe20000000f00 */
[----:B------:R-:W-:Y:S01]  /*2a3f0*/  BSSY.RECONVERGENT B1, `(.L_x_1684) ;  /* 0x000003f000017945 */ /* 0x000fe20003800200 */
[----:B------:R-:W-:Y:S02]  /*2a400*/  ISETP.GT.AND P1, PT, R8, 0xc00, PT ;  /* 0x00000c000800780c */ /* 0x000fe40003f24270 */
[----:B------:R-:W-:Y:S02]  /*2a410*/  IADD3 R8, PT, PT, R7, 0x840, RZ ;  /* 0x0000084007087810 */ /* 0x000fe40007ffe0ff */
[----:B------:R-:W-:Y:S02]  /*2a420*/  LEA R7, R5, -UR7, 0x2 ;  /* 0x8000000705077c11 */ /* 0x000fe4000f8e10ff */
[----:B------:R-:W-:-:S02]  /*2a430*/  PLOP3.LUT P0, PT, PT, PT, PT, 0x80, 0x8 ;  /* 0x000000000008781c */ /* 0x000fc40003f0f070 */
[----:B--2---:R-:W-:-:S04]  /*2a440*/  LEA R8, R9, R8, 0x18 ;  /* 0x0000000809087211 */ /* 0x004fc800078ec0ff */
[----:B------:R-:W-:Y:S01]  /*2a450*/  IADD3 R7, PT, PT, R7, 0x800, R8 ;  /* 0x0000080007077810 */ /* 0x000fe20007ffe008 */
[----:B------:R-:W-:Y:S06]  /*2a460*/  @!P1 BRA `(.L_x_1685) ;  /* 0x0000000000dc9947 */ /* 0x000fec0003800000 */
[----:B------:R-:W-:Y:S01]  /*2a470*/  IMAD.U32 R34, RZ, RZ, UR41 ;  /* 0x00000029ff227e24 */ /* 0x000fe2000f8e00ff */
[----:B------:R-:W-:-:S03]  /*2a480*/  PLOP3.LUT P0, PT, PT, PT, PT, 0x8, 0x80 ;  /* 0x000000000080781c */ /* 0x000fc60003f0e170 */
[----:B------:R-:W-:-:S10]  /*2a490*/  VIADD R34, R34, 0xfffff400 ;  /* 0xfffff40022227836 */ /* 0x000fd40000000000 */
.L_x_1686:
[----:B------:R-:W3:Y:S01]  /*2a4a0*/  LDS R8, [R7+-0x800] ;  /* 0xfff8000007087984 */ /* 0x000ee20000000800 */
[----:B------:R-:W-:-:S03]  /*2a4b0*/  VIADD R5, R5, 0x1000 ;  /* 0x0000100005057836 */ /* 0x000fc60000000000 */
[----:B------:R-:W2:Y:S02]  /*2a4c0*/  LDS R9, [R7+-0x400] ;  /* 0xfffc000007097984 */ /* 0x000ea40000000800 */
[----:B------:R-:W-:Y:S02]  /*2a4d0*/  ISETP.GE.AND P1, PT, R5, R34, PT ;  /* 0x000000220500720c */ /* 0x000fe40003f26270 */
[----:B0-----:R-:W0:Y:S04]  /*2a4e0*/  LDS R11, [R7] ;  /* 0x00000000070b7984 */ /* 0x001e280000000800 */
[----:B------:R-:W4:Y:S04]  /*2a4f0*/  LDS R13, [R7+0x400] ;  /* 0x00040000070d7984 */ /* 0x000f280000000800 */
[----:B------:R-:W1:Y:S04]  /*2a500*/  LDS R15, [R7+0x800] ;  /* 0x00080000070f7984 */ /* 0x000e680000000800 */
[----:B------:R-:W1:Y:S04]  /*2a510*/  LDS R17, [R7+0xc00] ;  /* 0x000c000007117984 */ /* 0x000e680000000800 */
[----:B------:R-:W-:Y:S04]  /*2a520*/  LDS R19, [R7+0x1000] ;  /* 0x0010000007137984 */ /* 0x000fe80000000800 */
[----:B------:R-:W1:Y:S04]  /*2a530*/  LDS R20, [R7+0x1400] ;  /* 0x0014000007147984 */ /* 0x000e680000000800 */
[----:B------:R-:W1:Y:S04]  /*2a540*/  LDS R21, [R7+0x1800] ;  /* 0x0018000007157984 */ /* 0x000e680000000800 */
[----:B------:R-:W1:Y:S04]  /*2a550*/  LDS R23, [R7+0x1c00] ;  /* 0x001c000007177984 */ /* 0x000e680000000800 */
[----:B------:R-:W1:Y:S01]  /*2a560*/  LDS R25, [R7+0x2000] ;  /* 0x0020000007197984 */ /* 0x000e620000000800 */
[----:B---3--:R-:W-:-:S03]  /*2a570*/  FMUL.FTZ R8, R32, R8 ;  /* 0x0000000820087220 */ /* 0x008fc60000410000 */
[----:B------:R-:W3:Y:S01]  /*2a580*/  LDS R27, [R7+0x2400] ;  /* 0x00240000071b7984 */ /* 0x000ee20000000800 */
[----:B--2---:R-:W-:-:S03]  /*2a590*/  FMUL.FTZ R10, R32, R9 ;  /* 0x00000009200a7220 */ /* 0x004fc60000410000 */
[----:B------:R-:W2:Y:S01]  /*2a5a0*/  LDS R28, [R7+0x2800] ;  /* 0x00280000071c7984 */ /* 0x000ea20000000800 */
[----:B0-----:R-:W-:-:S03]  /*2a5b0*/  FMUL.FTZ R12, R32, R11 ;  /* 0x0000000b200c7220 */ /* 0x001fc60000410000 */
[----:B------:R-:W0:Y:S01]  /*2a5c0*/  LDS R29, [R7+0x2c00] ;  /* 0x002c0000071d7984 */ /* 0x000e220000000800 */
[----:B----4-:R-:W-:-:S03]  /*2a5d0*/  FMUL.FTZ R14, R32, R13 ;  /* 0x0000000d200e7220 */ /* 0x010fc60000410000 */
[----:B-1----:R-:W1:Y:S01]  /*2a5e0*/  LDS R30, [R7+0x3000] ;  /* 0x00300000071e7984 */ /* 0x002e620000000800 */
[----:B------:R-:W-:-:S03]  /*2a5f0*/  FMUL.FTZ R16, R32, R15 ;  /* 0x0000000f20107220 */ /* 0x000fc60000410000 */
[----:B------:R-:W4:Y:S01]  /*2a600*/  LDS R31, [R7+0x3400] ;  /* 0x00340000071f7984 */ /* 0x000f220000000800 */
[----:B------:R-:W-:-:S03]  /*2a610*/  FMUL.FTZ R18, R32, R17 ;  /* 0x0000001120127220 */ /* 0x000fc60000410000 */
[----:B------:R3:W-:Y:S04]  /*2a620*/  STS [R7+-0x800], R8 ;  /* 0xfff8000807007388 */ /* 0x0007e80000000800 */
[----:B------:R2:W-:Y:S01]  /*2a630*/  STS [R7+-0x400], R10 ;  /* 0xfffc000a07007388 */ /* 0x0005e20000000800 */
[----:B------:R-:W-:-:S03]  /*2a640*/  FMUL.FTZ R20, R32, R20 ;  /* 0x0000001420147220 */ /* 0x000fc60000410000 */
[----:B------:R0:W-:Y:S01]  /*2a650*/  STS [R7], R12 ;  /* 0x0000000c07007388 */ /* 0x0001e20000000800 */
[C---:B------:R-:W-:Y:S01]  /*2a660*/  FMUL.FTZ R22, R32.reuse, R21 ;  /* 0x0000001520167220 */ /* 0x040fe20000410000 */
[C---:B---3--:R-:W-:Y:S02]  /*2a670*/  FMUL.FTZ R8, R32.reuse, R19 ;  /* 0x0000001320087220 */ /* 0x048fe40000410000 */
[----:B------:R4:W-:Y:S01]  /*2a680*/  STS [R7+0x400], R14 ;  /* 0x0004000e07007388 */ /* 0x0009e20000000800 */
[C---:B------:R-:W-:Y:S01]  /*2a690*/  FMUL.FTZ R24, R32.reuse, R23 ;  /* 0x0000001720187220 */ /* 0x040fe20000410000 */
[C---:B------:R-:W-:Y:S02]  /*2a6a0*/  FMUL.FTZ R26, R32.reuse, R25 ;  /* 0x00000019201a7220 */ /* 0x040fe40000410000 */
[----:B------:R-:W-:Y:S01]  /*2a6b0*/  STS [R7+0x800], R16 ;  /* 0x0008001007007388 */ /* 0x000fe20000000800 */
[----:B--2---:R-:W-:-:S03]  /*2a6c0*/  FMUL.FTZ R10, R32, R27 ;  /* 0x0000001b200a7220 */ /* 0x004fc60000410000 */
[----:B------:R-:W-:Y:S01]  /*2a6d0*/  STS [R7+0xc00], R18 ;  /* 0x000c001207007388 */ /* 0x000fe20000000800 */
[----:B------:R-:W-:-:S03]  /*2a6e0*/  FMUL.FTZ R28, R32, R28 ;  /* 0x0000001c201c7220 */ /* 0x000fc60000410000 */
[----:B------:R-:W-:Y:S01]  /*2a6f0*/  STS [R7+0x1000], R8 ;  /* 0x0010000807007388 */ /* 0x000fe20000000800 */
[----:B0-----:R-:W-:-:S03]  /*2a700*/  FMUL.FTZ R12, R32, R29 ;  /* 0x0000001d200c7220 */ /* 0x001fc60000410000 */
[----:B------:R-:W-:Y:S01]  /*2a710*/  STS [R7+0x1400], R20 ;  /* 0x0014001407007388 */ /* 0x000fe20000000800 */
[----:B-1----:R-:W-:-:S03]  /*2a720*/  FMUL.FTZ R30, R32, R30 ;  /* 0x0000001e201e7220 */ /* 0x002fc60000410000 */
[----:B------:R-:W-:Y:S01]  /*2a730*/  STS [R7+0x1800], R22 ;  /* 0x0018001607007388 */ /* 0x000fe20000000800 */
[----:B----4-:R-:W-:-:S03]  /*2a740*/  FMUL.FTZ R14, R32, R31 ;  /* 0x0000001f200e7220 */ /* 0x010fc60000410000 */
[----:B------:R-:W-:Y:S04]  /*2a750*/  STS [R7+0x1c00], R24 ;  /* 0x001c001807007388 */ /* 0x000fe80000000800 */
[----:B------:R-:W-:Y:S04]  /*2a760*/  STS [R7+0x2000], R26 ;  /* 0x0020001a07007388 */ /* 0x000fe80000000800 */
[----:B------:R-:W-:Y:S04]  /*2a770*/  STS [R7+0x2400], R10 ;  /* 0x0024000a07007388 */ /* 0x000fe80000000800 */
[----:B------:R-:W-:Y:S04]  /*2a780*/  STS [R7+0x2800], R28 ;  /* 0x0028001c07007388 */ /* 0x000fe80000000800 */
[----:B------:R-:W-:Y:S04]  /*2a790*/  STS [R7+0x2c00], R12 ;  /* 0x002c000c07007388 */ /* 0x000fe80000000800 */
[----:B------:R-:W-:Y:S04]  /*2a7a0*/  STS [R7+0x3000], R30 ;  /* 0x0030001e07007388 */ /* 0x000fe80000000800 */
[----:B------:R0:W-:Y:S02]  /*2a7b0*/  STS [R7+0x3400], R14 ;  /* 0x0034000e07007388 */ /* 0x0001e40000000800 */
[----:B0-----:R-:W-:Y:S01]  /*2a7c0*/  VIADD R7, R7, 0x4000 ;  /* 0x0000400007077836 */ /* 0x001fe20000000000 */
[----:B------:R-:W-:Y:S06]  /*2a7d0*/  @!P1 BRA `(.L_x_1686) ;  /* 0xfffffffc00309947 */ /* 0x000fec000383ffff */
.L_x_1685:
[----:B------:R-:W-:Y:S05]  /*2a7e0*/  BSYNC.RECONVERGENT B1 ;  /* 0x0000000000017941 */ /* 0x000fea0003800200 */
.L_x_1684:
[----:B------:R-:W-:Y:S01]  /*2a7f0*/  IADD3 R8, PT, PT, -R5, UR41, RZ ;  /* 0x0000002905087c10 */ /* 0x000fe2000fffe1ff */
[----:B------:R-:W-:Y:S03]  /*2a800*/  BSSY.RECONVERGENT B1, `(.L_x_1687) ;  /* 0x000001e000017945 */ /* 0x000fe60003800200 */
[----:B------:R-:W-:-:S13]  /*2a810*/  ISETP.GT.AND P1, PT, R8, 0x400, PT ;  /* 0x000004000800780c */ /* 0x000fda0003f24270 */
[----:B------:R-:W-:Y:S05]  /*2a820*/  @!P1 BRA `(.L_x_1688) ;  /* 0x00000000006c9947 */ /* 0x000fea0003800000 */
[----:B------:R-:W3:Y:S01]  /*2a830*/  LDS R8, [R7+-0x800] ;  /* 0xfff8000007087984 */ /* 0x000ee20000000800 */
[----:B------:R-:W-:Y:S02]  /*2a840*/  PLOP3.LUT P0, PT, PT, PT, PT, 0x8, 0x80 ;  /* 0x000000000080781c */ /* 0x000fe40003f0e170 */
[----:B------:R-:W-:Y:S01]  /*2a850*/  IADD3 R5, PT, PT, R5, 0x800, RZ ;  /* 0x0000080005057810 */ /* 0x000fe20007ffe0ff */
[----:B------:R-:W2:Y:S04]  /*2a860*/  LDS R9, [R7+-0x400] ;  /* 0xfffc000007097984 */ /* 0x000ea80000000800 */
[----:B0-----:R-:W0:Y:S04]  /*2a870*/  LDS R11, [R7] ;  /* 0x00000000070b7984 */ /* 0x001e280000000800 */
[----:B------:R-:W4:Y:S04]  /*2a880*/  LDS R13, [R7+0x400] ;  /* 0x00040000070d7984 */ /* 0x000f280000000800 */
[----:B------:R-:W1:Y:S04]  /*2a890*/  LDS R15, [R7+0x800] ;  /* 0x00080000070f7984 */ /* 0x000e680000000800 */
[----:B------:R-:W1:Y:S04]  /*2a8a0*/  LDS R17, [R7+0xc00] ;  /* 0x000c000007117984 */ /* 0x000e680000000800 */
[----:B------:R-:W1:Y:S04]  /*2a8b0*/  LDS R19, [R7+0x1000] ;  /* 0x0010000007137984 */ /* 0x000e680000000800 */
[----:B------:R-:W1:Y:S01]  /*2a8c0*/  LDS R21, [R7+0x1400] ;  /* 0x0014000007157984 */ /* 0x000e620000000800 */
[C---:B---3--:R-:W-:Y:S01]  /*2a8d0*/  FMUL.FTZ R8, R32.reuse, R8 ;  /* 0x0000000820087220 */ /* 0x048fe20000410000 */
[----:B--2---:R-:W-:-:S04]  /*2a8e0*/  FMUL.FTZ R10, R32, R9 ;  /* 0x00000009200a7220 */ /* 0x004fc80000410000 */
[----:B------:R-:W-:Y:S01]  /*2a8f0*/  STS [R7+-0x800], R8 ;  /* 0xfff8000807007388 */ /* 0x000fe20000000800 */
[----:B0-----:R-:W-:-:S03]  /*2a900*/  FMUL.FTZ R12, R32, R11 ;  /* 0x0000000b200c7220 */ /* 0x001fc60000410000 */
[----:B------:R-:W-:Y:S01]  /*2a910*/  STS [R7+-0x400], R10 ;  /* 0xfffc000a07007388 */ /* 0x000fe20000000800 */
[----:B----4-:R-:W-:-:S03]  /*2a920*/  FMUL.FTZ R14, R32, R13 ;  /* 0x0000000d200e7220 */ /* 0x010fc60000410000 */
[----:B------:R-:W-:Y:S01]  /*2a930*/  STS [R7], R12 ;  /* 0x0000000c07007388 */ /* 0x000fe20000000800 */
[----:B-1----:R-:W-:-:S03]  /*2a940*/  FMUL.FTZ R16, R32, R15 ;  /* 0x0000000f20107220 */ /* 0x002fc60000410000 */
[----:B------:R-:W-:Y:S01]  /*2a950*/  STS [R7+0x400], R14 ;  /* 0x0004000e07007388 */ /* 0x000fe20000000800 */
[----:B------:R-:W-:-:S03]  /*2a960*/  FMUL.FTZ R18, R32, R17 ;  /* 0x0000001120127220 */ /* 0x000fc60000410000 */
[----:B------:R-:W-:Y:S01]  /*2a970*/  STS [R7+0x800], R16 ;  /* 0x0008001007007388 */ /* 0x000fe20000000800 */
[----:B------:R-:W-:-:S03]  /*2a980*/  FMUL.FTZ R20, R32, R19 ;  /* 0x0000001320147220 */ /* 0x000fc60000410000 */
[----:B------:R-:W-:Y:S01]  /*2a990*/  STS [R7+0xc00], R18 ;  /* 0x000c001207007388 */ /* 0x000fe20000000800 */
[----:B------:R-:W-:-:S03]  /*2a9a0*/  FMUL.FTZ R22, R32, R21 ;  /* 0x0000001520167220 */ /* 0x000fc60000410000 */
[----:B------:R-:W-:Y:S04]  /*2a9b0*/  STS [R7+0x1000], R20 ;  /* 0x0010001407007388 */ /* 0x000fe80000000800 */
[----:B------:R0:W-:Y:S02]  /*2a9c0*/  STS [R7+0x1400], R22 ;  /* 0x0014001607007388 */ /* 0x0001e40000000800 */
[----:B0-----:R-:W-:-:S07]  /*2a9d0*/  VIADD R7, R7, 0x2000 ;  /* 0x0000200007077836 */ /* 0x001fce0000000000 */
.L_x_1688:
[----:B------:R-:W-:Y:S05]  /*2a9e0*/  BSYNC.RECONVERGENT B1 ;  /* 0x0000000000017941 */ /* 0x000fea0003800200 */
.L_x_1687:
[----:B------:R-:W-:-:S13]  /*2a9f0*/  ISETP.LT.OR P0, PT, R5, UR41, P0 ;  /* 0x0000002905007c0c */ /* 0x000fda0008701670 */
[----:B------:R-:W-:Y:S05]  /*2aa00*/  @!P0 BRA `(.L_x_1679) ;  /* 0x0000000c00448947 */ /* 0x000fea0003800000 */
[----:B------:R-:W3:Y:S04]  /*2aa10*/  LDS R5, [R7+-0x800] ;  /* 0xfff8000007057984 */ /* 0x000ee80000000800 */
[----:B------:R-:W2:Y:S04]  /*2aa20*/  LDS R9, [R7+-0x400] ;  /* 0xfffc000007097984 */ /* 0x000ea80000000800 */
[----:B0-----:R-:W0:Y:S04]  /*2aa30*/  LDS R11, [R7] ;  /* 0x00000000070b7984 */ /* 0x001e280000000800 */
[----:B------:R-:W4:Y:S01]  /*2aa40*/  LDS R13, [R7+0x400] ;  /* 0x00040000070d7984 */ /* 0x000f220000000800 */
[-C--:B---3--:R-:W-:Y:S01]  /*2aa50*/  FMUL.FTZ R8, R5, R32.reuse ;  /* 0x0000002005087220 */ /* 0x088fe20000410000 */
[----:B--2---:R-:W-:-:S04]  /*2aa60*/  FMUL.FTZ R10, R9, R32 ;  /* 0x00000020090a7220 */ /* 0x004fc80000410000 */
[----:B------:R2:W-:Y:S01]  /*2aa70*/  STS [R7+-0x800], R8 ;  /* 0xfff8000807007388 */ /* 0x0005e20000000800 */
[----:B0-----:R-:W-:-:S03]  /*2aa80*/  FMUL.FTZ R12, R11, R32 ;  /* 0x000000200b0c7220 */ /* 0x001fc60000410000 */
[----:B------:R2:W-:Y:S01]  /*2aa90*/  STS [R7+-0x400], R10 ;  /* 0xfffc000a07007388 */ /* 0x0005e20000000800 */
[----:B----4-:R-:W-:-:S03]  /*2aaa0*/  FMUL.FTZ R14, R13, R32 ;  /* 0x000000200d0e7220 */ /* 0x010fc60000410000 */
[----:B------:R2:W-:Y:S04]  /*2aab0*/  STS [R7], R12 ;  /* 0x0000000c07007388 */ /* 0x0005e80000000800 */
[----:B------:R2:W-:Y:S01]  /*2aac0*/  STS [R7+0x400], R14 ;  /* 0x0004000e07007388 */ /* 0x0005e20000000800 */
[----:B------:R-:W-:Y:S05]  /*2aad0*/  BRA `(.L_x_1679) ;  /* 0x0000000c00107947 */ /* 0x000fea0003800000 */
.L_x_1680:
        /* <DEDUP_REMOVED lines=10> */
[----:B------:R-:W4:Y:S01]  /*2ab80*/  LDCU.64 UR12, c[0x0][0x480] ;  /* 0x00009000ff0c77ac */ /* 0x000f220008000a00 */
[----:B------:R-:W-:Y:S02]  /*2ab90*/  LEA.HI R7, R7, 0x1, RZ, 0x18 ;  /* 0x0000000107077811 */ /* 0x000fe400078fc0ff */
[----:B------:R-:W-:Y:S01]  /*2aba0*/  IADD3 R13, P0, PT, R5, UR4, RZ ;  /* 0x00000004050d7c10 */ /* 0x000fe2000ff1e0ff */
[----:B------:R-:W-:Y:S02]  /*2abb0*/  UMOV UR7, 0x400 ;  /* 0x0000040000077882 */ /* 0x000fe40000000000 */
[----:B------:R-:W-:Y:S01]  /*2abc0*/  UIADD3 UR7, UPT, UPT, UR7, 0x840, URZ ;  /* 0x0000084007077890 */ /* 0x000fe2000fffe0ff */
[C---:B------:R-:W-:Y:S01]  /*2abd0*/  IMAD.SHL.U32 R8, R7.reuse, 0x100, RZ ;  /* 0x0000010007087824 */ /* 0x040fe200078e00ff */
[----:B------:R-:W-:Y:S01]  /*2abe0*/  LOP3.LUT R7, R7, 0x3, RZ, 0xc0, !PT ;  /* 0x0000000307077812 */ /* 0x000fe200078ec0ff */
[----:B------:R-:W-:-:S03]  /*2abf0*/  IMAD.X R10, RZ, RZ, UR5, P0 ;  /* 0x00000005ff0a7e24 */ /* 0x000fc600080e06ff */
[----:B------:R-:W-:-:S04]  /*2ac00*/  LOP3.LUT R8, R8, 0x300, RZ, 0xc0, !PT ;  /* 0x0000030008087812 */ /* 0x000fc800078ec0ff */
[----:B------:R-:W-:Y:S02]  /*2ac10*/  IADD3 R5, PT, PT, R5, R8, RZ ;  /* 0x0000000805057210 */ /* 0x000fe40007ffe0ff */
[----:B----4-:R-:W-:-:S04]  /*2ac20*/  LEA R12, P0, R13, UR12, 0x2 ;  /* 0x0000000c0d0c7c11 */ /* 0x010fc8000f8010ff */
[----:B------:R-:W-:Y:S01]  /*2ac30*/  LEA.HI.X R13, R13, UR13, R10, 0x2, P0 ;  /* 0x0000000d0d0d7c11 */ /* 0x000fe200080f140a */
[----:B--2---:R-:W-:Y:S01]  /*2ac40*/  ULEA UR7, UR8, UR7, 0x18 ;  /* 0x0000000708077291 */ /* 0x004fe2000f8ec0ff */
[----:B------:R-:W-:-:S05]  /*2ac50*/  IMAD.MOV R10, RZ, RZ, -R7 ;  /* 0x000000ffff0a7224 */ /* 0x000fca00078e0a07 */
[----:B------:R-:W-:-:S07]  /*2ac60*/  VIADD R7, R0, UR7 ;  /* 0x0000000700077c36 */ /* 0x000fce0008000000 */
.L_x_1691:
[----:B--2---:R-:W0:Y:S01]  /*2ac70*/  LDS R8, [R7] ;  /* 0x0000000007087984 */ /* 0x004e220000000800 */
[----:B------:R-:W-:Y:S01]  /*2ac80*/  IMAD.MOV.U32 R9, RZ, RZ, R13 ;  /* 0x000000ffff097224 */ /* 0x000fe200078e000d */
[----:B------:R-:W-:-:S04]  /*2ac90*/  IADD3 R10, PT, PT, R10, 0x1, RZ ;  /* 0x000000010a0a7810 */ /* 0x000fc80007ffe0ff */
[----:B------:R-:W-:Y:S01]  /*2aca0*/  ISETP.NE.AND P0, PT, R10, RZ, PT ;  /* 0x000000ff0a00720c */ /* 0x000fe20003f05270 */
[----:B0--3--:R-:W-:Y:S01]  /*2acb0*/  FMUL.FTZ R11, R8, R32 ;  /* 0x00000020080b7220 */ /* 0x009fe20000410000 */
[----:B------:R-:W-:Y:S01]  /*2acc0*/  IMAD.MOV.U32 R8, RZ, RZ, R12 ;  /* 0x000000ffff087224 */ /* 0x000fe200078e000c */
[----:B------:R-:W-:-:S03]  /*2acd0*/  IADD3 R12, P2, PT, R12, 0x400, RZ ;  /* 0x000004000c0c7810 */ /* 0x000fc60007f5e0ff */
[----:B------:R0:W-:Y:S02]  /*2ace0*/  STS [R7], R11 ;  /* 0x0000000b07007388 */ /* 0x0001e40000000800 */
[----:B------:R-:W-:Y:S02]  /*2acf0*/  IMAD.X R13, RZ, RZ, R13, P2 ;  /* 0x000000ffff0d7224 */ /* 0x000fe400010e060d */
[----:B------:R2:W-:Y:S01]  /*2ad00*/  STG.E desc[UR36][R8.64], R11 ;  /* 0x0000000b08007986 */ /* 0x0005e2000c101924 */
[----:B0-----:R-:W-:Y:S02]  /*2ad10*/  VIADD R7, R7, 0x400 ;  /* 0x0000040007077836 */ /* 0x001fe40000000000 */
[----:B------:R-:W-:Y:S05]  /*2ad20*/  @P0 BRA `(.L_x_1691) ;  /* 0xfffffffc00d00947 */ /* 0x000fea000383ffff */
.L_x_1690:
[----:B------:R-:W-:Y:S05]  /*2ad30*/  BSYNC.RECONVERGENT B1 ;  /* 0x0000000000017941 */ /* 0x000fea0003800200 */
.L_x_1689:
[----:B------:R-:W-:Y:S05]  /*2ad40*/  @!P1 BRA `(.L_x_1679) ;  /* 0x0000000800749947 */ /* 0x000fea0003800000 */
[----:B------:R-:W4:Y:S01]  /*2ad50*/  S2R R10, SR_CgaCtaId ;  /* 0x00000000000a7919 */ /* 0x000f220000008800 */
[----:B------:R-:W0:Y:S01]  /*2ad60*/  LDCU.64 UR12, c[0x0][0x480] ;  /* 0x00009000ff0c77ac */ /* 0x000e220008000a00 */
[C---:B------:R-:W-:Y:S01]  /*2ad70*/  IADD3 R12, PT, PT, -R5.reuse, UR41, RZ ;  /* 0x00000029050c7c10 */ /* 0x040fe2000fffe1ff */
[----:B------:R-:W-:Y:S01]  /*2ad80*/  BSSY.RECONVERGENT B1, `(.L_x_1692) ;  /* 0x000005b000017945 */ /* 0x000fe20003800200 */
[----:B--2---:R-:W-:Y:S01]  /*2ad90*/  IADD3 R8, P0, PT, R5, UR4, RZ ;  /* 0x0000000405087c10 */ /* 0x004fe2000ff1e0ff */
[----:B------:R-:W-:Y:S01]  /*2ada0*/  USHF.L.U32 UR7, UR74, 0x2, URZ ;  /* 0x000000024a077899 */ /* 0x000fe200080006ff */
[----:B------:R-:W-:Y:S02]  /*2adb0*/  MOV R7, 0x400 ;  /* 0x0000040000077802 */ /* 0x000fe40000000f00 */
[----:B------:R-:W-:Y:S01]  /*2adc0*/  ISETP.GT.AND P1, PT, R12, 0xc00, PT ;  /* 0x00000c000c00780c */ /* 0x000fe20003f24270 */
[----:B------:R-:W-:Y:S02]  /*2add0*/  IMAD.X R9, RZ, RZ, UR5, P0 ;  /* 0x00000005ff097e24 */ /* 0x000fe400080e06ff */
[----:B------:R-:W-:Y:S01]  /*2ade0*/  VIADD R7, R7, 0x840 ;  /* 0x0000084007077836 */ /* 0x000fe20000000000 */
[----:B0-----:R-:W-:-:S04]  /*2adf0*/  LEA R11, P0, R8, UR12, 0x2 ;  /* 0x0000000c080b7c11 */ /* 0x001fc8000f8010ff */
[----:B------:R-:W-:Y:S02]  /*2ae00*/  LEA.HI.X R9, R8, UR13, R9, 0x2, P0 ;  /* 0x0000000d08097c11 */ /* 0x000fe400080f1409 */
[----:B------:R-:W-:-:S04]  /*2ae10*/  IADD3 R8, P0, PT, R11, 0x800, RZ ;  /* 0x000008000b087810 */ /* 0x000fc80007f1e0ff */
[----:B------:R-:W-:Y:S02]  /*2ae20*/  IADD3.X R9, PT, PT, RZ, R9, RZ, P0, !PT ;  /* 0x00000009ff097210 */ /* 0x000fe400007fe4ff */
[----:B------:R-:W-:Y:S02]  /*2ae30*/  PLOP3.LUT P0, PT, PT, PT, PT, 0x80, 0x8 ;  /* 0x000000000008781c */ /* 0x000fe40003f0f070 */
[----:B----4-:R-:W-:Y:S02]  /*2ae40*/  LEA R10, R10, R7, 0x18 ;  /* 0x000000070a0a7211 */ /* 0x010fe400078ec0ff */
[----:B------:R-:W-:-:S04]  /*2ae50*/  LEA R7, R5, -UR7, 0x2 ;  /* 0x8000000705077c11 */ /* 0x000fc8000f8e10ff */
[----:B------:R-:W-:Y:S01]  /*2ae60*/  IADD3 R7, PT, PT, R7, 0x800, R10 ;  /* 0x0000080007077810 */ /* 0x000fe20007ffe00a */
[----:B------:R-:W-:Y:S06]  /*2ae70*/  @!P1 BRA `(.L_x_1693) ;  /* 0x00000004002c9947 */ /* 0x000fec0003800000 */
[----:B------:R-:W-:Y:S01]  /*2ae80*/  IMAD.U32 R26, RZ, RZ, UR41 ;  /* 0x00000029ff1a7e24 */ /* 0x000fe2000f8e00ff */
[----:B------:R-:W-:-:S03]  /*2ae90*/  PLOP3.LUT P0, PT, PT, PT, PT, 0x8, 0x80 ;  /* 0x000000000080781c */ /* 0x000fc60003f0e170 */
[----:B------:R-:W-:-:S10]  /*2aea0*/  VIADD R26, R26, 0xfffff400 ;  /* 0xfffff4001a1a7836 */ /* 0x000fd40000000000 */
.L_x_1694:
[----:B------:R-:W3:Y:S01]  /*2aeb0*/  LDS R10, [R7+-0x800] ;  /* 0xfff80000070a7984 */ /* 0x000ee20000000800 */
[----:B------:R-:W-:-:S03]  /*2aec0*/  VIADD R5, R5, 0x1000 ;  /* 0x0000100005057836 */ /* 0x000fc60000000000 */
[----:B------:R-:W0:Y:S02]  /*2aed0*/  LDS R11, [R7+-0x400] ;  /* 0xfffc0000070b7984 */ /* 0x000e240000000800 */
[----:B------:R-:W-:Y:S02]  /*2aee0*/  ISETP.GE.AND P2, PT, R5, R26, PT ;  /* 0x0000001a0500720c */ /* 0x000fe40003f46270 */
[----:B------:R-:W2:Y:S04]  /*2aef0*/  LDS R12, [R7] ;  /* 0x00000000070c7984 */ /* 0x000ea80000000800 */
[----:B------:R-:W4:Y:S04]  /*2af00*/  LDS R13, [R7+0x400] ;  /* 0x00040000070d7984 */ /* 0x000f280000000800 */
[----:B------:R-:W1:Y:S04]  /*2af10*/  LDS R14, [R7+0x800] ;  /* 0x00080000070e7984 */ /* 0x000e680000000800 */
[----:B------:R-:W1:Y:S04]  /*2af20*/  LDS R15, [R7+0xc00] ;  /* 0x000c0000070f7984 */ /* 0x000e680000000800 */
[----:B------:R-:W1:Y:S04]  /*2af30*/  LDS R16, [R7+0x1000] ;  /* 0x0010000007107984 */ /* 0x000e680000000800 */
[----:B------:R-:W1:Y:S04]  /*2af40*/  LDS R17, [R7+0x1400] ;  /* 0x0014000007117984 */ /* 0x000e680000000800 */
[----:B------:R-:W1:Y:S04]  /*2af50*/  LDS R18, [R7+0x1800] ;  /* 0x0018000007127984 */ /* 0x000e680000000800 */
[----:B------:R-:W1:Y:S04]  /*2af60*/  LDS R19, [R7+0x1c00] ;  /* 0x001c000007137984 */ /* 0x000e680000000800 */
[----:B------:R-:W1:Y:S01]  /*2af70*/  LDS R20, [R7+0x2000] ;  /* 0x0020000007147984 */ /* 0x000e620000000800 */
[----:B---3--:R-:W-:-:S03]  /*2af80*/  FMUL.FTZ R10, R32, R10 ;  /* 0x0000000a200a7220 */ /* 0x008fc60000410000 */
[----:B------:R-:W3:Y:S01]  /*2af90*/  LDS R21, [R7+0x2400] ;  /* 0x0024000007157984 */ /* 0x000ee20000000800 */
[----:B0-----:R-:W-:-:S03]  /*2afa0*/  FMUL.FTZ R11, R32, R11 ;  /* 0x0000000b200b7220 */ /* 0x001fc60000410000 */
[----:B------:R-:W0:Y:S01]  /*2afb0*/  LDS R22, [R7+0x2800] ;  /* 0x0028000007167984 */ /* 0x000e220000000800 */
[----:B--2---:R-:W-:-:S03]  /*2afc0*/  FMUL.FTZ R12, R32, R12 ;  /* 0x0000000c200c7220 */ /* 0x004fc60000410000 */
[----:B------:R-:W2:Y:S01]  /*2afd0*/  LDS R23, [R7+0x2c00] ;  /* 0x002c000007177984 */ /* 0x000ea20000000800 */
[----:B----4-:R-:W-:-:S03]  /*2afe0*/  FMUL.FTZ R13, R32, R13 ;  /* 0x0000000d200d7220 */ /* 0x010fc60000410000 */
[----:B------:R-:W4:Y:S01]  /*2aff0*/  LDS R24, [R7+0x3000] ;  /* 0x0030000007187984 */ /* 0x000f220000000800 */
[----:B-1----:R-:W-:-:S03]  /*2b000*/  FMUL.FTZ R14, R32, R14 ;  /* 0x0000000e200e7220 */ /* 0x002fc60000410000 */
[----:B------:R-:W1:Y:S01]  /*2b010*/  LDS R25, [R7+0x3400] ;  /* 0x0034000007197984 */ /* 0x000e620000000800 */
[----:B------:R-:W-:-:S03]  /*2b020*/  FMUL.FTZ R15, R32, R15 ;  /* 0x0000000f200f7220 */ /* 0x000fc60000410000 */
[----:B------:R-:W-:Y:S01]  /*2b030*/  STG.E desc[UR36][R8.64+-0x800], R10 ;  /* 0xfff8000a08007986 */ /* 0x000fe2000c101924 */
[----:B------:R-:W-:-:S03]  /*2b040*/  FMUL.FTZ R16, R32, R16 ;  /* 0x0000001020107220 */ /* 0x000fc60000410000 */
[----:B------:R3:W-:Y:S01]  /*2b050*/  STS [R7+-0x800], R10 ;  /* 0xfff8000a07007388 */ /* 0x0007e20000000800 */
[C---:B------:R-:W-:Y:S01]  /*2b060*/  FMUL.FTZ R17, R32.reuse, R17 ;  /* 0x0000001120117220 */ /* 0x040fe20000410000 */
[C---:B------:R-:W-:Y:S02]  /*2b070*/  FMUL.FTZ R18, R32.reuse, R18 ;  /* 0x0000001220127220 */ /* 0x040fe40000410000 */
[----:B------:R-:W-:Y:S01]  /*2b080*/  STG.E desc[UR36][R8.64+-0x400], R11 ;  /* 0xfffc000b08007986 */ /* 0x000fe2000c101924 */
[----:B------:R-:W-:-:S03]  /*2b090*/  FMUL.FTZ R19, R32, R19 ;  /* 0x0000001320137220 */ /* 0x000fc60000410000 */
[----:B------:R0:W-:Y:S01]  /*2b0a0*/  STS [R7+-0x400], R11 ;  /* 0xfffc000b07007388 */ /* 0x0001e20000000800 */
[----:B---3--:R-:W-:Y:S01]  /*2b0b0*/  IADD3 R10, P1, PT, R8, 0x4000, RZ ;  /* 0x00004000080a7810 */ /* 0x008fe20007f3e0ff */
[C---:B------:R-:W-:Y:S02]  /*2b0c0*/  FMUL.FTZ R20, R32.reuse, R20 ;  /* 0x0000001420147220 */ /* 0x040fe40000410000 */
[----:B------:R-:W-:Y:S01]  /*2b0d0*/  STG.E desc[UR36][R8.64], R12 ;  /* 0x0000000c08007986 */ /* 0x000fe2000c101924 */
[----:B------:R-:W-:-:S03]  /*2b0e0*/  FMUL.FTZ R21, R32, R21 ;  /* 0x0000001520157220 */ /* 0x000fc60000410000 */
[----:B------:R-:W-:Y:S01]  /*2b0f0*/  STS [R7], R12 ;  /* 0x0000000c07007388 */ /* 0x000fe20000000800 */
[----:B0-----:R-:W-:Y:S02]  /*2b100*/  IMAD.X R11, RZ, RZ, R9, P1 ;  /* 0x000000ffff0b7224 */ /* 0x001fe400008e0609 */
[C---:B------:R-:W-:Y:S01]  /*2b110*/  FMUL.FTZ R22, R32.reuse, R22 ;  /* 0x0000001620167220 */ /* 0x040fe20000410000 */
[----:B------:R-:W-:Y:S01]  /*2b120*/  STG.E desc[UR36][R8.64+0x400], R13 ;  /* 0x0004000d08007986 */ /* 0x000fe2000c101924 */
[----:B--2---:R-:W-:-:S03]  /*2b130*/  FMUL.FTZ R23, R32, R23 ;  /* 0x0000001720177220 */ /* 0x004fc60000410000 */
[----:B------:R-:W-:Y:S01]  /*2b140*/  STS [R7+0x400], R13 ;  /* 0x0004000d07007388 */ /* 0x000fe20000000800 */
[----:B----4-:R-:W-:-:S03]  /*2b150*/  FMUL.FTZ R24, R32, R24 ;  /* 0x0000001820187220 */ /* 0x010fc60000410000 */
[----:B------:R-:W-:Y:S01]  /*2b160*/  STG.E desc[UR36][R8.64+0x800], R14 ;  /* 0x0008000e08007986 */ /* 0x000fe2000c101924 */
[----:B-1----:R-:W-:-:S03]  /*2b170*/  FMUL.FTZ R25, R32, R25 ;  /* 0x0000001920197220 */ /* 0x002fc60000410000 */
[----:B------:R-:W-:Y:S04]  /*2b180*/  STS [R7+0x800], R14 ;  /* 0x0008000e07007388 */ /* 0x000fe80000000800 */
[----:B------:R-:W-:Y:S04]  /*2b190*/  STG.E desc[UR36][R8.64+0xc00], R15 ;  /* 0x000c000f08007986 */ /* 0x000fe8000c101924 */
        /* <DEDUP_REMOVED lines=19> */
[----:B------:R0:W-:Y:S04]  /*2b2d0*/  STG.E desc[UR36][R8.64+0x3400], R25 ;  /* 0x0034001908007986 */ /* 0x0001e8000c101924 */
[----:B------:R1:W-:Y:S01]  /*2b2e0*/  STS [R7+0x3400], R25 ;  /* 0x0034001907007388 */ /* 0x0003e20000000800 */
[----:B0-----:R-:W-:Y:S01]  /*2b2f0*/  IMAD.MOV.U32 R8, RZ, RZ, R10 ;  /* 0x000000ffff087224 */ /* 0x001fe200078e000a */
[----:B-1----:R-:W-:Y:S01]  /*2b300*/  IADD3 R7, PT, PT, R7, 0x4000, RZ ;  /* 0x0000400007077810 */ /* 0x002fe20007ffe0ff */
[----:B------:R-:W-:Y:S01]  /*2b310*/  IMAD.MOV.U32 R9, RZ, RZ, R11 ;  /* 0x000000ffff097224 */ /* 0x000fe200078e000b */
[----:B------:R-:W-:Y:S06]  /*2b320*/  @!P2 BRA `(.L_x_1694) ;  /* 0xfffffff800e0a947 */ /* 0x000fec000383ffff */
.L_x_1693:
[----:B------:R-:W-:Y:S05]  /*2b330*/  BSYNC.RECONVERGENT B1 ;  /* 0x0000000000017941 */ /* 0x000fea0003800200 */
.L_x_1692:
[----:B------:R-:W-:Y:S01]  /*2b340*/  IADD3 R10, PT, PT, -R5, UR41, RZ ;  /* 0x00000029050a7c10 */ /* 0x000fe2000fffe1ff */
[----:B------:R-:W-:Y:S03]  /*2b350*/  BSSY.RECONVERGENT B1, `(.L_x_1695) ;  /* 0x000002a000017945 */ /* 0x000fe60003800200 */
[----:B------:R-:W-:-:S13]  /*2b360*/  ISETP.GT.AND P1, PT, R10, 0x400, PT ;  /* 0x000004000a00780c */ /* 0x000fda0003f24270 */
[----:B------:R-:W-:Y:S05]  /*2b370*/  @!P1 BRA `(.L_x_1696) ;  /* 0x00000000009c9947 */ /* 0x000fea0003800000 */
[----:B------:R-:W3:Y:S01]  /*2b380*/  LDS R10, [R7+-0x800] ;  /* 0xfff80000070a7984 */ /* 0x000ee20000000800 */
[----:B------:R-:W-:Y:S01]  /*2b390*/  PLOP3.LUT P0, PT, PT, PT, PT, 0x8, 0x80 ;  /* 0x000000000080781c */ /* 0x000fe20003f0e170 */
[----:B------:R-:W-:Y:S02]  /*2b3a0*/  VIADD R5, R5, 0x800 ;  /* 0x0000080005057836 */ /* 0x000fe40000000000 */
[----:B------:R-:W0:Y:S04]  /*2b3b0*/  LDS R11, [R7+-0x400] ;  /* 0xfffc0000070b7984 */ /* 0x000e280000000800 */
[----:B------:R-:W2:Y:S04]  /*2b3c0*/  LDS R12, [R7] ;  /* 0x00000000070c7984 */ /* 0x000ea80000000800 */
[----:B------:R-:W4:Y:S04]  /*2b3d0*/  LDS R13, [R7+0x400] ;  /* 0x00040000070d7984 */ /* 0x000f280000000800 */
[----:B------:R-:W1:Y:S04]  /*2b3e0*/  LDS R14, [R7+0x800] ;  /* 0x00080000070e7984 */ /* 0x000e680000000800 */
[----:B------:R-:W1:Y:S04]  /*2b3f0*/  LDS R15, [R7+0xc00] ;  /* 0x000c0000070f7984 */ /* 0x000e680000000800 */
[----:B------:R-:W1:Y:S04]  /*2b400*/  LDS R16, [R7+0x1000] ;  /* 0x0010000007107984 */ /* 0x000e680000000800 */
[----:B------:R-:W1:Y:S01]  /*2b410*/  LDS R17, [R7+0x1400] ;  /* 0x0014000007117984 */ /* 0x000e620000000800 */
[C---:B---3--:R-:W-:Y:S01]  /*2b420*/  FMUL.FTZ R10, R32.reuse, R10 ;  /* 0x0000000a200a7220 */ /* 0x048fe20000410000 */
[----:B0-----:R-:W-:-:S04]  /*2b430*/  FMUL.FTZ R11, R32, R11 ;  /* 0x0000000b200b7220 */ /* 0x001fc80000410000 */
[----:B------:R-:W-:Y:S01]  /*2b440*/  STG.E desc[UR36][R8.64+-0x800], R10 ;  /* 0xfff8000a08007986 */ /* 0x000fe2000c101924 */
[----:B--2---:R-:W-:-:S03]  /*2b450*/  FMUL.FTZ R12, R32, R12 ;  /* 0x0000000c200c7220 */ /* 0x004fc60000410000 */
[----:B------:R0:W-:Y:S01]  /*2b460*/  STS [R7+-0x800], R10 ;  /* 0xfff8000a07007388 */ /* 0x0001e20000000800 */
[----:B----4-:R-:W-:-:S03]  /*2b470*/  FMUL.FTZ R13, R32, R13 ;  /* 0x0000000d200d7220 */ /* 0x010fc60000410000 */
[----:B------:R-:W-:Y:S01]  /*2b480*/  STG.E desc[UR36][R8.64+-0x400], R11 ;  /* 0xfffc000b08007986 */ /* 0x000fe2000c101924 */
[----:B-1----:R-:W-:-:S03]  /*2b490*/  FMUL.FTZ R14, R32, R14 ;  /* 0x0000000e200e7220 */ /* 0x002fc60000410000 */
[----:B------:R1:W-:Y:S01]  /*2b4a0*/  STS [R7+-0x400], R11 ;  /* 0xfffc000b07007388 */ /* 0x0003e20000000800 */
[----:B0-----:R-:W-:Y:S01]  /*2b4b0*/  IADD3 R10, P1, PT, R8, 0x2000, RZ ;  /* 0x00002000080a7810 */ /* 0x001fe20007f3e0ff */
[C---:B------:R-:W-:Y:S02]  /*2b4c0*/  FMUL.FTZ R15, R32.reuse, R15 ;  /* 0x0000000f200f7220 */ /* 0x040fe40000410000 */
[----:B------:R-:W-:Y:S01]  /*2b4d0*/  STG.E desc[UR36][R8.64], R12 ;  /* 0x0000000c08007986 */ /* 0x000fe2000c101924 */
[----:B------:R-:W-:-:S03]  /*2b4e0*/  FMUL.FTZ R16, R32, R16 ;  /* 0x0000001020107220 */ /* 0x000fc60000410000 */
[----:B------:R-:W-:Y:S01]  /*2b4f0*/  STS [R7], R12 ;  /* 0x0000000c07007388 */ /* 0x000fe20000000800 */
[----:B-1----:R-:W-:Y:S02]  /*2b500*/  IMAD.X R11, RZ, RZ, R9, P1 ;  /* 0x000000ffff0b7224 */ /* 0x002fe400008e0609 */
[----:B------:R-:W-:Y:S01]  /*2b510*/  FMUL.FTZ R17, R32, R17 ;  /* 0x0000001120117220 */ /* 0x000fe20000410000 */
        /* <DEDUP_REMOVED lines=12> */
[----:B------:R-:W-:-:S07]  /*2b5e0*/  IMAD.MOV.U32 R9, RZ, RZ, R11 ;  /* 0x000000ffff097224 */ /* 0x000fce00078e000b */
.L_x_1696:
[----:B------:R-:W-:Y:S05]  /*2b5f0*/  BSYNC.RECONVERGENT B1 ;  /* 0x0000000000017941 */ /* 0x000fea0003800200 */
.L_x_1695:
[----:B------:R-:W-:-:S13]  /*2b600*/  ISETP.LT.OR P0, PT, R5, UR41, P0 ;  /* 0x0000002905007c0c */ /* 0x000fda0008701670 */
[----:B------:R-:W-:Y:S05]  /*2b610*/  @!P0 BRA `(.L_x_1679) ;  /* 0x0000000000408947 */ /* 0x000fea0003800000 */
[----:B------:R-:W3:Y:S04]  /*2b620*/  LDS R5, [R7+-0x800] ;  /* 0xfff8000007057984 */ /* 0x000ee80000000800 */
[----:B------:R-:W0:Y:S04]  /*2b630*/  LDS R10, [R7+-0x400] ;  /* 0xfffc0000070a7984 */ /* 0x000e280000000800 */
[----:B------:R-:W2:Y:S04]  /*2b640*/  LDS R11, [R7] ;  /* 0x00000000070b7984 */ /* 0x000ea80000000800 */
[----:B------:R-:W4:Y:S01]  /*2b650*/  LDS R12, [R7+0x400] ;  /* 0x00040000070c7984 */ /* 0x000f220000000800 */
[-C--:B---3--:R-:W-:Y:S01]  /*2b660*/  FMUL.FTZ R5, R5, R32.reuse ;  /* 0x0000002005057220 */ /* 0x088fe20000410000 */
[----:B0-----:R-:W-:-:S04]  /*2b670*/  FMUL.FTZ R10, R10, R32 ;  /* 0x000000200a0a7220 */ /* 0x001fc80000410000 */
[----:B------:R0:W-:Y:S01]  /*2b680*/  STG.E desc[UR36][R8.64+-0x800], R5 ;  /* 0xfff8000508007986 */ /* 0x0001e2000c101924 */
[----:B--2---:R-:W-:-:S03]  /*2b690*/  FMUL.FTZ R11, R11, R32 ;  /* 0x000000200b0b7220 */ /* 0x004fc60000410000 */
[----:B------:R0:W-:Y:S01]  /*2b6a0*/  STS [R7+-0x800], R5 ;  /* 0xfff8000507007388 */ /* 0x0001e20000000800 */
[----:B----4-:R-:W-:-:S03]  /*2b6b0*/  FMUL.FTZ R12, R12, R32 ;  /* 0x000000200c0c7220 */ /* 0x010fc60000410000 */
[----:B------:R0:W-:Y:S04]  /*2b6c0*/  STG.E desc[UR36][R8.64+-0x400], R10 ;  /* 0xfffc000a08007986 */ /* 0x0001e8000c101924 */
[----:B------:R0:W-:Y:S04]  /*2b6d0*/  STS [R7+-0x400], R10 ;  /* 0xfffc000a07007388 */ /* 0x0001e80000000800 */
[----:B------:R0:W-:Y:S04]  /*2b6e0*/  STG.E desc[UR36][R8.64], R11 ;  /* 0x0000000b08007986 */ /* 0x0001e8000c101924 */
[----:B------:R0:W-:Y:S04]  /*2b6f0*/  STS [R7], R11 ;  /* 0x0000000b07007388 */ /* 0x0001e80000000800 */
[----:B------:R0:W-:Y:S04]  /*2b700*/  STG.E desc[UR36][R8.64+0x400], R12 ;  /* 0x0004000c08007986 */ /* 0x0001e8000c101924 */
[----:B------:R0:W-:Y:S02]  /*2b710*/  STS [R7+0x400], R12 ;  /* 0x0004000c07007388 */ /* 0x0001e40000000800 */
.L_x_1679:
[----:B------:R-:W-:Y:S05]  /*2b720*/  BSYNC.RECONVERGENT B0 ;  /* 0x0000000000007941 */ /* 0x000fea0003800200 */
.L_x_1678:
[----:B------:R-:W4:Y:S01]  /*2b730*/  LDCU UR5, c[0x0][0x40c] ;  /* 0x00008180ff0577ac */ /* 0x000f220008000800 */
[----:B------:R-:W1:Y:S01]  /*2b740*/  S2R R22, SR_CgaCtaId ;  /* 0x0000000000167919 */ /* 0x000e620000008800 */
[----:B------:R-:W-:Y:S01]  /*2b750*/  SHF.R.U32.HI R20, RZ, 0x6, R4 ;  /* 0x00000006ff147819 */ /* 0x000fe20000011604 */
[----:B------:R-:W-:Y:S01]  /*2b760*/  BSSY.RECONVERGENT B0, `(.L_x_1697) ;  /* 0x000001e000007945 */ /* 0x000fe20003800200 */
[----:B------:R-:W-:Y:S01]  /*2b770*/  USHF.R.S32.HI UR4, URZ, 0x1f, UR40 ;  /* 0x0000001fff047899 */ /* 0x000fe20008011428 */
[----:B0-----:R-:W-:Y:S01]  /*2b780*/  LOP3.LUT R5, R0, 0xfc, RZ, 0xc0, !PT ;  /* 0x000000fc00057812 */ /* 0x001fe200078ec0ff */
[----:B------:R-:W-:Y:S01]  /*2b790*/  IMAD.SHL.U32 R0, R4, 0x10, RZ ;  /* 0x0000001004007824 */ /* 0x000fe200078e00ff */
[----:B------:R-:W-:Y:S01]  /*2b7a0*/  MOV R16, 0x400 ;  /* 0x0000040000107802 */ /* 0x000fe20000000f00 */
[----:B------:R-:W-:Y:S01]  /*2b7b0*/  ULEA.HI UR4, UR4, UR40, URZ, 0x2 ;  /* 0x0000002804047291 */ /* 0x000fe2000f8f10ff */
[----:B--2---:R-:W-:Y:S02]  /*2b7c0*/  CS2R R10, SRZ ;  /* 0x00000000000a7805 */ /* 0x004fe4000001ff00 */
[----:B------:R-:W-:-:S02]  /*2b7d0*/  CS2R R8, SRZ ;  /* 0x0000000000087805 */ /* 0x000fc4000001ff00 */
[----:B------:R-:W-:Y:S01]  /*2b7e0*/  IADD3 R7, PT, PT, R16, 0x440, RZ ;  /* 0x0000044010077810 */ /* 0x000fe20007ffe0ff */
[----:B------:R-:W-:Y:S01]  /*2b7f0*/  ULOP3.LUT UR4, UR4, 0xfffffffc, URZ, 0xc0, !UPT ;  /* 0xfffffffc04047892 */ /* 0x000fe2000f8ec0ff */
[----:B------:R-:W-:-:S03]  /*2b800*/  LOP3.LUT R0, R0, 0x3f0, RZ, 0xc0, !PT ;  /* 0x000003f000007812 */ /* 0x000fc600078ec0ff */
[----:B------:R-:W-:Y:S01]  /*2b810*/  UIADD3 UR4, UPT, UPT, UR40, -UR4, URZ ;  /* 0x8000000428047290 */ /* 0x000fe2000fffe0ff */
[----:B----4-:R-:W-:-:S05]  /*2b820*/  IMAD.U32 R44, RZ, RZ, UR5 ;  /* 0x00000005ff2c7e24 */ /* 0x010fca000f8e00ff */
[----:B------:R-:W-:-:S04]  /*2b830*/  ISETP.NE.AND P0, PT, R20, UR4, PT ;  /* 0x0000000414007c0c */ /* 0x000fc8000bf05270 */
[----:B------:R-:W-:-:S04]  /*2b840*/  ISETP.NE.OR P0, PT, R44, RZ, P0 ;  /* 0x000000ff2c00720c */ /* 0x000fc80000705670 */
[----:B------:R-:W-:Y:S02]  /*2b850*/  ISETP.GT.U32.OR P0, PT, R5, 0x8f, P0 ;  /* 0x0000008f0500780c */ /* 0x000fe40000704470 */
[----:B-1----:R-:W-:-:S05]  /*2b860*/  LEA R7, R22, R7, 0x18 ;  /* 0x0000000716077211 */ /* 0x002fca00078ec0ff */
[----:B------:R-:W-:-:S06]  /*2b870*/  IMAD.IADD R7, R7, 0x1, R0 ;  /* 0x0000000107077824 */ /* 0x000fcc00078e0200 */
[----:B------:R-:W-:Y:S05]  /*2b880*/  @P0 BRA `(.L_x_1698) ;  /* 0x00000000002c0947 */ /* 0x000fea0003800000 */
[----:B------:R-:W0:Y:S01]  /*2b890*/  LDCU.64 UR10, c[0x0][0x3b0] ;  /* 0x00007600ff0a77ac */ /* 0x000e220008000a00 */
[----:B------:R-:W-:Y:S01]  /*2b8a0*/  IMAD.MOV.U32 R11, RZ, RZ, RZ ;  /* 0x000000ffff0b7224 */ /* 0x000fe200078e00ff */
        /* <DEDUP_REMOVED lines=8> */
.L_x_1699:
[----:B-----5:R0:W-:Y:S02]  /*2b930*/  STS.128 [R7], R8 ;  /* 0x0000000807007388 */ /* 0x0201e40000000c00 */
.L_x_1698:
[----:B------:R-:W-:Y:S05]  /*2b940*/  BSYNC.RECONVERGENT B0 ;  /* 0x0000000000007941 */ /* 0x000fea0003800200 */
.L_x_1697:
[----:B------:R-:W1:Y:S01]  /*2b950*/  LDCU UR12, c[0x0][0x3f8] ;  /* 0x00007f00ff0c77ac */ /* 0x000e620008000800 */
[----:B------:R-:W-:Y:S01]  /*2b960*/  BAR.SYNC.DEFER_BLOCKING 0x0 ;  /* 0x0000000000007b1d */ /* 0x000fe20000010000 */
[----:B------:R-:W-:Y:S02]  /*2b970*/  ISETP.GT.U32.AND P0, PT, R5, 0x8f, PT ;  /* 0x0000008f0500780c */ /* 0x000fe40003f04070 */
[----:B------:R-:W-:Y:S02]  /*2b980*/  CS2R R14, SRZ ;  /* 0x00000000000e7805 */ /* 0x000fe4000001ff00 */
[----:B------:R-:W-:Y:S01]  /*2b990*/  CS2R R12, SRZ ;  /* 0x00000000000c7805 */ /* 0x000fe2000001ff00 */
[----:B------:R-:W2:Y:S01]  /*2b9a0*/  LDCU UR13, c[0x0][0x40c] ;  /* 0x00008180ff0d77ac */ /* 0x000ea20008000800 */
[----:B------:R-:W-:Y:S01]  /*2b9b0*/  BSSY.RECONVERGENT B0, `(.L_x_1700) ;  /* 0x00001b0000007945 */ /* 0x000fe20003800200 */
[----:B------:R-:W4:Y:S01]  /*2b9c0*/  LDCU.64 UR10, c[0x0][0x3c8] ;  /* 0x00007900ff0a77ac */ /* 0x000f220008000a00 */
[----:B-1----:R-:W-:-:S04]  /*2b9d0*/  UIMAD UR6, UR6, UR12, UR9 ;  /* 0x0000000c060672a4 */ /* 0x002fc8000f8e0209 */
[----:B------:R-:W-:Y:S01]  /*2b9e0*/  UIMAD UR6, UR6, 0x90, URZ ;  /* 0x00000090060678a4 */ /* 0x000fe2000f8e02ff */
[----:B------:R-:W-:Y:S11]  /*2b9f0*/  @P0 BRA `(.L_x_1701) ;  /* 0x0000001800ac0947 */ /* 0x000ff60003800000 */
[----:B------:R-:W1:Y:S01]  /*2ba00*/  LDC R0, c[0x0][0x3f4] ;  /* 0x0000fd00ff007b82 */ /* 0x000e620000000800 */
[----:B------:R-:W-:Y:S01]  /*2ba10*/  VIADD R28, R20, UR74 ;  /* 0x0000004a141c7c36 */ /* 0x000fe20008000000 */
[----:B------:R-:W-:Y:S01]  /*2ba20*/  BSSY.RECONVERGENT B1, `(.L_x_1702) ;  /* 0x0000094000017945 */ /* 0x000fe20003800200 */
[----:B------:R-:W-:-:S05]  /*2ba30*/  VIADD R23, R16, 0x840 ;  /* 0x0000084010177836 */ /* 0x000fca0000000000 */
[----:B------:R-:W0:Y:S01]  /*2ba40*/  LDC.64 R18, c[0x0][0x3c0] ;  /* 0x0000f000ff127b82 */ /* 0x000e220000000a00 */
[----:B------:R-:W-:-:S05]  /*2ba50*/  LEA R49, R22, R23, 0x18 ;  /* 0x0000001716317211 */ /* 0x000fca00078ec0ff */
[----:B------:R-:W-:Y:S01]  /*2ba60*/  IMAD R29, R20, 0x4, R49 ;  /* 0x00000004141d7824 */ /* 0x000fe200078e0231 */
[C---:B-1----:R-:W-:Y:S01]  /*2ba70*/  VIMNMX R21, PT, PT, R0.reuse, UR40, PT ;  /* 0x0000002800157c48 */ /* 0x042fe2000bfe0100 */
[C-C-:B------:R-:W-:Y:S02]  /*2ba80*/  IMAD R17, R0.reuse, UR6, R5.reuse ;  /* 0x0000000600117c24 */ /* 0x140fe4000f8e0205 */
[----:B------:R-:W-:Y:S01]  /*2ba90*/  IMAD R15, R0, UR44, R5 ;  /* 0x0000002c000f7c24 */ /* 0x000fe2000f8e0205 */
[----:B------:R-:W-:Y:S01]  /*2baa0*/  ISETP.GE.AND P0, PT, R28, R21, PT ;  /* 0x000000151c00720c */ /* 0x000fe20003f06270 */
[----:B0-----:R-:W-:-:S04]  /*2bab0*/  IMAD.WIDE R16, R17, 0x4, R18 ;  /* 0x0000000411107825 */ /* 0x001fc800078e0212 */
[----:B------:R-:W-:-:S04]  /*2bac0*/  IMAD.WIDE R18, R15, 0x4, R18 ;  /* 0x000000040f127825 */ /* 0x000fc800078e0212 */
[----:B------:R-:W-:-:S04]  /*2bad0*/  HFMA2 R15, -RZ, RZ, 0, 0 ;  /* 0x00000000ff0f7431 */ /* 0x000fc800000001ff */
[----:B------:R-:W-:Y:S05]  /*2bae0*/  @P0 BRA `(.L_x_1703) ;  /* 0x00000008001c0947 */ /* 0x000fea0003800000 */
[----:B------:R-:W-:Y:S01]  /*2baf0*/  VIADD R22, R28, 0x4 ;  /* 0x000000041c167836 */ /* 0x000fe20000000000 */
[----:B------:R-:W0:Y:S01]  /*2bb00*/  LDC.64 R12, c[0x0][0x458] ;  /* 0x00011600ff0c7b82 */ /* 0x000e220000000a00 */
[----:B------:R-:W-:Y:S01]  /*2bb10*/  ULOP3.LUT UR5, URZ, UR74, URZ, 0x33, !UPT ;  /* 0x0000004aff057292 */ /* 0x000fe2000f8e33ff */
[----:B------:R-:W-:Y:S01]  /*2bb20*/  IMAD R26, R0, UR12, RZ ;  /* 0x0000000c001a7c24 */ /* 0x000fe2000f8e02ff */
[----:B------:R-:W-:Y:S01]  /*2bb30*/  UIMAD UR7, UR39, UR12, UR9 ;  /* 0x0000000c270772a4 */ /* 0x000fe2000f8e0209 */
[----:B------:R-:W-:Y:S01]  /*2bb40*/  VIMNMX R15, PT, PT, R21, R22, !PT ;  /* 0x00000016150f7248 */ /* 0x000fe20007fe0100 */
[----:B------:R-:W-:Y:S01]  /*2bb50*/  BSSY.RECONVERGENT B2, `(.L_x_1704) ;  /* 0x0000031000027945 */ /* 0x000fe20003800200 */
[----:B------:R-:W-:Y:S02]  /*2bb60*/  IMAD.MOV.U32 R0, RZ, RZ, R28 ;  /* 0x000000ffff007224 */ /* 0x000fe400078e001c */
[----:B------:R-:W-:Y:S01]  /*2bb70*/  IADD3 R23, PT, PT, -R20, UR5, R15 ;  /* 0x0000000514177c10 */ /* 0x000fe2000fffe10f */
[----:B------:R-:W-:-:S02]  /*2bb80*/  IMAD.U32 R14, RZ, RZ, UR7 ;  /* 0x00000007ff0e7e24 */ /* 0x000fc4000f8e00ff */
[----:B------:R-:W-:Y:S01]  /*2bb90*/  IMAD R30, R26, 0x90, RZ ;  /* 0x000000901a1e7824 */ /* 0x000fe200078e02ff */
[----:B------:R-:W-:Y:S01]  /*2bba0*/  LOP3.LUT P0, RZ, R23, 0x4, RZ, 0xc0, !PT ;  /* 0x0000000417ff7812 */ /* 0x000fe2000780c0ff */
[----:B------:R-:W-:Y:S01]  /*2bbb0*/  IMAD R25, R14, 0x90, R5 ;  /* 0x000000900e197824 */ /* 0x000fe200078e0205 */
[----:B------:R-:W-:-:S03]  /*2bbc0*/  CS2R R14, SRZ ;  /* 0x00000000000e7805 */ /* 0x000fc6000001ff00 */
[----:B0-----:R-:W-:Y:S01]  /*2bbd0*/  IMAD.WIDE R24, R25, 0x4, R12 ;  /* 0x0000000419187825 */ /* 0x001fe200078e020c */
[----:B------:R-:W-:-:S07]  /*2bbe0*/  CS2R R12, SRZ ;  /* 0x00000000000c7805 */ /* 0x000fce000001ff00 */
[----:B------:R-:W-:Y:S05]  /*2bbf0*/  @P0 BRA `(.L_x_1705) ;  /* 0x0000000000980947 */ /* 0x000fea0003800000 */
[----:B------:R-:W0:Y:S01]  /*2bc00*/  LDCU.64 UR14, c[0x0][0x3c8] ;  /* 0x00007900ff0e77ac */ /* 0x000e220008000a00 */
[----:B------:R-:W-:-:S04]  /*2bc10*/  IADD3 R0, P0, PT, R3, R28, RZ ;  /* 0x0000001c03007210 */ /* 0x000fc80007f1e0ff */
[----:B------:R-:W-:Y:S02]  /*2bc20*/  IADD3.X R13, PT, PT, RZ, R6, RZ, P0, !PT ;  /* 0x00000006ff0d7210 */ /* 0x000fe400007fe4ff */
[----:B0-----:R-:W-:-:S04]  /*2bc30*/  LEA R14, P0, R0, UR14, 0x2 ;  /* 0x0000000e000e7c11 */ /* 0x001fc8000f8010ff */
[----:B------:R-:W-:Y:S02]  /*2bc40*/  LEA.HI.X R15, R0, UR15, R13, 0x2, P0 ;  /* 0x0000000f000f7c11 */ /* 0x000fe400080f140d */
[----:B------:R0:W1:Y:S04]  /*2bc50*/  LDS R0, [R29] ;  /* 0x000000001d007984 */ /* 0x0000680000000800 */
[----:B------:R-:W2:Y:S01]  /*2bc60*/  LDG.E R15, desc[UR36][R14.64] ;  /* 0x000000240e0f7981 */ /* 0x000ea2000c1e1900 */
[----:B------:R-:W-:Y:S01]  /*2bc70*/  ISETP.NE.AND P0, PT, R44, RZ, PT ;  /* 0x000000ff2c00720c */ /* 0x000fe20003f05270 */
[----:B--2---:R-:W-:-:S04]  /*2bc80*/  IMAD R13, R26, R15, R28 ;  /* 0x0000000f1a0d7224 */ /* 0x004fc800078e021c */
[----:B------:R-:W-:-:S04]  /*2bc90*/  IMAD R13, R13, 0x90, RZ ;  /* 0x000000900d0d7824 */ /* 0x000fc800078e02ff */
[----:B------:R-:W-:-:S05]  /*2bca0*/  IMAD.WIDE R12, R13, 0x4, R18 ;  /* 0x000000040d0c7825 */ /* 0x000fca00078e0212 */
[----:B---3--:R0:W5:Y:S01]  /*2bcb0*/  LDG.E.128 R32, desc[UR36][R12.64] ;  /* 0x000000240c207981 */ /* 0x008162000c1e1d00 */
[----:B-1----:R-:W-:Y:S05]  /*2bcc0*/  @P0 BRA `(.L_x_1706) ;  /* 0x0000000000500947 */ /* 0x002fea0003800000 */
[----:B-----5:R-:W-:Y:S01]  /*2bcd0*/  ISETP.NE.AND P1, PT, R2, RZ, PT ;  /* 0x000000ff0200720c */ /* 0x020fe20003f25270 */
[----:B0-----:R-:W0:-:S12]  /*2bce0*/  LDS.128 R12, [R7] ;  /* 0x00000000070c7984 */ /* 0x001e180000000c00 */
[----:B------:R-:W-:Y:S01]  /*2bcf0*/  VOTEU.ANY UP0, P1 ;  /* 0x0000000000ff7886 */ /* 0x000fe20000800100 */
[----:B------:R-:W-:-:S13]  /*2bd00*/  PLOP3.LUT P0, PT, PT, PT, UP0, 0x80, 0x8 ;  /* 0x000000000008781c */ /* 0x000fda0003f0f008 */
[----:B------:R-:W2:Y:S01]  /*2bd10*/  @P0 LDG.E.128 R36, desc[UR36][R24.64] ;  /* 0x0000002418240981 */ /* 0x000ea2000c1e1d00 */
[----:B------:R-:W-:Y:S02]  /*2bd20*/  PLOP3.LUT P0, PT, PT, PT, UP0, 0x80, 0x8 ;  /* 0x000000000008781c */ /* 0x000fe40003f0f008 */
[----:B------:R-:W-:Y:S02]  /*2bd30*/  PLOP3.LUT P1, PT, PT, PT, UP0, 0x80, 0x8 ;  /* 0x000000000008781c */ /* 0x000fe40003f2f008 */
[----:B------:R-:W-:Y:S02]  /*2bd40*/  PLOP3.LUT P2, PT, PT, PT, UP0, 0x80, 0x8 ;  /* 0x000000000008781c */ /* 0x000fe40003f4f008 */
[----:B------:R-:W-:Y:S01]  /*2bd50*/  PLOP3.LUT P3, PT, PT, PT, UP0, 0x80, 0x8 ;  /* 0x000000000008781c */ /* 0x000fe20003f6f008 */
[----:B0-----:R-:W-:Y:S01]  /*2bd60*/  FADD.FTZ R33, R33, R13 ;  /* 0x0000000d21217221 */ /* 0x001fe20000010000 */
[----:B------:R-:W-:Y:S01]  /*2bd70*/  FADD.FTZ R32, R32, R12 ;  /* 0x0000000c20207221 */ /* 0x000fe20000010000 */
[----:B------:R-:W-:Y:S01]  /*2bd80*/  FADD.FTZ R34, R34, R14 ;  /* 0x0000000e22227221 */ /* 0x000fe20000010000 */
[----:B------:R-:W-:Y:S01]  /*2bd90*/  FADD.FTZ R35, R35, R15 ;  /* 0x0000000f23237221 */ /* 0x000fe20000010000 */
[----:B------:R-:W-:-:S04]  /*2bda0*/  IMAD R13, R28, 0x90, RZ ;  /* 0x000000901c0d7824 */ /* 0x000fc800078e02ff */
[----:B------:R-:W-:-:S04]  /*2bdb0*/  IMAD.WIDE.U32 R12, R13, 0x4, R16 ;  /* 0x000000040d0c7825 */ /* 0x000fc800078e0010 */
[----:B--2---:R-:W-:Y:S01]  /*2bdc0*/  @P0 FMUL.FTZ R32, R32, R36 ;  /* 0x0000002420200220 */ /* 0x004fe20000410000 */
[----:B------:R-:W-:Y:S01]  /*2bdd0*/  @P1 FMUL.FTZ R33, R33, R37 ;  /* 0x0000002521211220 */ /* 0x000fe20000410000 */
[----:B------:R-:W-:Y:S01]  /*2bde0*/  @P2 FMUL.FTZ R34, R34, R38 ;  /* 0x0000002622222220 */ /* 0x000fe20000410000 */
[----:B------:R-:W-:-:S05]  /*2bdf0*/  @P3 FMUL.FTZ R35, R35, R39 ;  /* 0x0000002723233220 */ /* 0x000fca0000410000 */
[----:B------:R1:W-:Y:S02]  /*2be00*/  STG.E.128 desc[UR36][R12.64], R32 ;  /* 0x000000200c007986 */ /* 0x0003e4000c101d24 */
.L_x_1706:
[C---:B01---5:R-:W-:Y:S01]  /*2be10*/  FFMA.FTZ R12, R0.reuse, R32, RZ ;  /* 0x00000020000c7223 */ /* 0x063fe200000100ff */
[C---:B------:R-:W-:Y:S01]  /*2be20*/  FFMA.FTZ R13, R0.reuse, R33, RZ ;  /* 0x00000021000d7223 */ /* 0x040fe200000100ff */
[C---:B------:R-:W-:Y:S01]  /*2be30*/  FFMA.FTZ R14, R0.reuse, R34, RZ ;  /* 0x00000022000e7223 */ /* 0x040fe200000100ff */
[----:B------:R-:W-:Y:S01]  /*2be40*/  FFMA.FTZ R15, R0, R35, RZ ;  /* 0x00000023000f7223 */ /* 0x000fe200000100ff */
[----:B------:R-:W-:-:S07]  /*2be50*/  IMAD.MOV.U32 R0, RZ, RZ, R22 ;  /* 0x000000ffff007224 */ /* 0x000fce00078e0016 */
.L_x_1705:
[----:B--2-4-:R-:W-:Y:S05]  /*2be60*/  BSYNC.RECONVERGENT B2 ;  /* 0x0000000000027941 */ /* 0x014fea0003800200 */
.L_x_1704:
[----:B------:R-:W-:-:S13]  /*2be70*/  ISETP.GE.U32.AND P0, PT, R23, 0x4, PT ;  /* 0x000000041700780c */ /* 0x000fda0003f06070 */
[----:B------:R-:W-:Y:S05]  /*2be80*/  @!P0 BRA `(.L_x_1703) ;  /* 0x0000000400348947 */ /* 0x000fea0003800000 */
[----:B------:R-:W-:Y:S01]  /*2be90*/  USHF.L.U32 UR5, UR74, 0x2, URZ ;  /* 0x000000024a057899 */ /* 0x000fe200080006ff */
[----:B------:R-:W-:Y:S01]  /*2bea0*/  ISETP.NE.AND P0, PT, R44, RZ, PT ;  /* 0x000000ff2c00720c */ /* 0x000fe20003f05270 */
[----:B------:R-:W-:-:S04]  /*2beb0*/  IMAD R33, R0, 0x90, RZ ;  /* 0x0000009000217824 */ /* 0x000fc800078e02ff */
[----:B------:R-:W-:-:S04]  /*2bec0*/  LEA R22, R0, -UR5, 0x2 ;  /* 0x8000000500167c11 */ /* 0x000fc8000f8e10ff */
[----:B------:R-:W-:-:S07]  /*2bed0*/  IADD3 R31, PT, PT, R22, 0x10, R49 ;  /* 0x00000010161f7810 */ /* 0x000fce0007ffe031 */
.L_x_1710:
[----:B------:R-:W-:Y:S02]  /*2bee0*/  IADD3 R22, P1, PT, R3, R0, RZ ;  /* 0x0000000003167210 */ /* 0x000fe40007f3e0ff */
[----:B-----5:R-:W-:-:S03]  /*2bef0*/  ISETP.NE.AND P4, PT, R2, RZ, PT ;  /* 0x000000ff0200720c */ /* 0x020fc60003f85270 */
[----:B------:R-:W-:Y:S01]  /*2bf00*/  IMAD.X R23, RZ, RZ, R6, P1 ;  /* 0x000000ffff177224 */ /* 0x000fe200008e0606 */
[----:B------:R-:W-:-:S04]  /*2bf10*/  LEA R26, P1, R22, UR10, 0x2 ;  /* 0x0000000a161a7c11 */ /* 0x000fc8000f8210ff */
[----:B------:R-:W-:-:S05]  /*2bf20*/  LEA.HI.X R27, R22, UR11, R23, 0x2, P1 ;  /* 0x0000000b161b7c11 */ /* 0x000fca00088f1417 */
[----:B------:R-:W2:Y:S02]  /*2bf30*/  LDG.E R22, desc[UR36][R26.64] ;  /* 0x000000241a167981 */ /* 0x000ea4000c1e1900 */
[----:B--2---:R-:W-:-:S04]  /*2bf40*/  IMAD R23, R30, R22, R33 ;  /* 0x000000161e177224 */ /* 0x004fc800078e0221 */
[----:B------:R-:W-:-:S05]  /*2bf50*/  IMAD.WIDE R22, R23, 0x4, R18 ;  /* 0x0000000417167825 */ /* 0x000fca00078e0212 */
[----:B------:R0:W5:Y:S01]  /*2bf60*/  LDG.E.128 R36, desc[UR36][R22.64] ;  /* 0x0000002416247981 */ /* 0x000162000c1e1d00 */
[----:B------:R-:W-:Y:S04]  /*2bf70*/  BSSY.RECONVERGENT B2, `(.L_x_1707) ;  /* 0x0000014000027945 */ /* 0x000fe80003800200 */
[----:B------:R-:W-:Y:S05]  /*2bf80*/  @P0 BRA `(.L_x_1708) ;  /* 0x0000000000480947 */ /* 0x000fea0003800000 */
[----:B------:R-:W-:Y:S01]  /*2bf90*/  VOTEU.ANY UP0, P4 ;  /* 0x0000000000ff7886 */ /* 0x000fe20002000100 */
[----:B------:R-:W-:Y:S01]  /*2bfa0*/  PLOP3.LUT P0, PT, PT, PT, UP0, 0x80, 0x8 ;  /* 0x000000000008781c */ /* 0x000fe20003f0f008 */
[----:B------:R-:W1:-:S12]  /*2bfb0*/  LDS.128 R40, [R7] ;  /* 0x0000000007287984 */ /* 0x000e580000000c00 */
[----:B------:R-:W2:Y:S01]  /*2bfc0*/  @P0 LDG.E.128 R44, desc[UR36][R24.64] ;  /* 0x00000024182c0981 */ /* 0x000ea2000c1e1d00 */
[----:B------:R-:W-:Y:S01]  /*2bfd0*/  PLOP3.LUT P0, PT, PT, PT, UP0, 0x80, 0x8 ;  /* 0x000000000008781c */ /* 0x000fe20003f0f008 */
[----:B0-----:R-:W-:Y:S01]  /*2bfe0*/  IMAD.WIDE.U32 R22, R33, 0x4, R16 ;  /* 0x0000000421167825 */ /* 0x001fe200078e0010 */
[----:B------:R-:W-:Y:S02]  /*2bff0*/  PLOP3.LUT P1, PT, PT, PT, UP0, 0x80, 0x8 ;  /* 0x000000000008781c */ /* 0x000fe40003f2f008 */
[----:B------:R-:W-:Y:S02]  /*2c000*/  PLOP3.LUT P2, PT, PT, PT, UP0, 0x80, 0x8 ;  /* 0x000000000008781c */ /* 0x000fe40003f4f008 */
[----:B------:R-:W-:Y:S01]  /*2c010*/  PLOP3.LUT P3, PT, PT, PT, UP0, 0x80, 0x8 ;  /* 0x000000000008781c */ /* 0x000fe20003f6f008 */
[----:B-1---5:R-:W-:Y:S01]  /*2c020*/  FADD.FTZ R36, R36, R40 ;  /* 0x0000002824247221 */ /* 0x022fe20000010000 */
[----:B------:R-:W-:Y:S01]  /*2c030*/  FADD.FTZ R37, R37, R41 ;  /* 0x0000002925257221 */ /* 0x000fe20000010000 */
[----:B------:R-:W-:Y:S01]  /*2c040*/  FADD.FTZ R38, R38, R42 ;  /* 0x0000002a26267221 */ /* 0x000fe20000010000 */
[----:B------:R-:W-:-:S03]  /*2c050*/  FADD.FTZ R39, R39, R43 ;  /* 0x0000002b27277221 */ /* 0x000fc60000010000 */
[----:B--2---:R-:W-:Y:S02]  /*2c060*/  @P0 FMUL.FTZ R36, R36, R44 ;  /* 0x0000002c24240220 */ /* 0x004fe40000410000 */
[----:B------:R-:W-:Y:S02]  /*2c070*/  @P1 FMUL.FTZ R37, R37, R45 ;  /* 0x0000002d25251220 */ /* 0x000fe40000410000 */
[----:B------:R-:W-:Y:S02]  /*2c080*/  @P2 FMUL.FTZ R38, R38, R46 ;  /* 0x0000002e26262220 */ /* 0x000fe40000410000 */
[----:B------:R-:W-:-:S05]  /*2c090*/  @P3 FMUL.FTZ R39, R39, R47 ;  /* 0x0000002f27273220 */ /* 0x000fca0000410000 */
[----:B------:R1:W-:Y:S02]  /*2c0a0*/  STG.E.128 desc[UR36][R22.64], R36 ;  /* 0x0000002416007986 */ /* 0x0003e4000c101d24 */
.L_x_1708:
[----:B------:R-:W-:Y:S05]  /*2c0b0*/  BSYNC.RECONVERGENT B2 ;  /* 0x0000000000027941 */ /* 0x000fea0003800200 */
.L_x_1707:
[----:B------:R-:W0:Y:S04]  /*2c0c0*/  LDG.E R26, desc[UR36][R26.64+0x10] ;  /* 0x000010241a1a7981 */ /* 0x000e28000c1e1900 */
[----:B------:R-:W3:Y:S01]  /*2c0d0*/  LDS R35, [R31+-0x10] ;  /* 0xfffff0001f237984 */ /* 0x000ee20000000800 */
[----:B------:R-:W-:Y:S02]  /*2c0e0*/  IMAD.U32 R44, RZ, RZ, UR13 ;  /* 0x0000000dff2c7e24 */ /* 0x000fe4000f8e00ff */
[----:B01----:R-:W-:-:S04]  /*2c0f0*/  IMAD R22, R30, R26, R33 ;  /* 0x0000001a1e167224 */ /* 0x003fc800078e0221 */
[----:B------:R-:W-:-:S04]  /*2c100*/  VIADD R23, R22, 0x240 ;  /* 0x0000024016177836 */ /* 0x000fc80000000000 */
[----:B------:R-:W-:-:S05]  /*2c110*/  IMAD.WIDE R22, R23, 0x4, R18 ;  /* 0x0000000417167825 */ /* 0x000fca00078e0212 */
[----:B------:R0:W5:Y:S01]  /*2c120*/  LDG.E.128 R40, desc[UR36][R22.64] ;  /* 0x0000002416287981 */ /* 0x000162000c1e1d00 */
[----:B------:R-:W-:Y:S01]  /*2c130*/  ISETP.NE.AND P0, PT, R44, RZ, PT ;  /* 0x000000ff2c00720c */ /* 0x000fe20003f05270 */
[C---:B---3-5:R-:W-:Y:S01]  /*2c140*/  FFMA.FTZ R32, R35.reuse, R37, R13 ;  /* 0x0000002523207223 */ /* 0x068fe2000001000d */
[C---:B------:R-:W-:Y:S01]  /*2c150*/  FFMA.FTZ R36, R35.reuse, R36, R12 ;  /* 0x0000002423247223 */ /* 0x040fe2000001000c */
[C---:B------:R-:W-:Y:S01]  /*2c160*/  FFMA.FTZ R37, R35.reuse, R38, R14 ;  /* 0x0000002623257223 */ /* 0x040fe2000001000e */
[----:B------:R-:W-:-:S09]  /*2c170*/  FFMA.FTZ R26, R35, R39, R15 ;  /* 0x00000027231a7223 */ /* 0x000fd2000001000f */
[----:B0-----:R-:W-:Y:S05]  /*2c180*/  @P0 BRA `(.L_x_1709) ;  /* 0x00000000004c0947 */ /* 0x001fea0003800000 */
[----:B------:R-:W-:Y:S01]  /*2c190*/  VOTEU.ANY UP0, P4 ;  /* 0x0000000000ff7886 */ /* 0x000fe20002000100 */
[----:B------:R-:W-:Y:S01]  /*2c1a0*/  PLOP3.LUT P1, PT, PT, PT, UP0, 0x80, 0x8 ;  /* 0x000000000008781c */ /* 0x000fe20003f2f008 */
[----:B------:R-:W0:-:S12]  /*2c1b0*/  LDS.128 R52, [R7] ;  /* 0x0000000007347984 */ /* 0x000e180000000c00 */
[----:B------:R-:W2:Y:S01]  /*2c1c0*/  @P1 LDG.E.128 R12, desc[UR36][R24.64] ;  /* 0x00000024180c1981 */ /* 0x000ea2000c1e1d00 */
[----:B------:R-:W-:Y:S02]  /*2c1d0*/  PLOP3.LUT P1, PT, PT, PT, UP0, 0x80, 0x8 ;  /* 0x000000000008781c */ /* 0x000fe40003f2f008 */
[----:B------:R-:W-:Y:S02]  /*2c1e0*/  PLOP3.LUT P2, PT, PT, PT, UP0, 0x80, 0x8 ;  /* 0x000000000008781c */ /* 0x000fe40003f4f008 */
[----:B------:R-:W-:Y:S02]  /*2c1f0*/  PLOP3.LUT P3, PT, PT, PT, UP0, 0x80, 0x8 ;  /* 0x000000000008781c */ /* 0x000fe40003f6f008 */
[----:B------:R-:W-:Y:S02]  /*2c200*/  PLOP3.LUT P4, PT, PT, PT, UP0, 0x80, 0x8 ;  /* 0x000000000008781c */ /* 0x000fe40003f8f008 */
[----:B------:R-:W-:Y:S01]  /*2c210*/  IADD3 R23, PT, PT, R33, 0x240, RZ ;  /* 0x0000024021177810 */ /* 0x000fe20007ffe0ff */
[----:B0-----:R-:W-:Y:S01]  /*2c220*/  FADD.FTZ R40, R52, R40 ;  /* 0x0000002834287221 */ /* 0x001fe20000010000 */
[----:B------:R-:W-:Y:S01]  /*2c230*/  FADD.FTZ R41, R53, R41 ;  /* 0x0000002935297221 */ /* 0x000fe20000010000 */
[----:B------:R-:W-:Y:S01]  /*2c240*/  FADD.FTZ R42, R54, R42 ;  /* 0x0000002a362a7221 */ /* 0x000fe20000010000 */
[----:B------:R-:W-:Y:S01]  /*2c250*/  FADD.FTZ R43, R55, R43 ;  /* 0x0000002b372b7221 */ /* 0x000fe20000010000 */
[----:B--2---:R-:W-:-:S02]  /*2c260*/  @P1 FMUL.FTZ R40, R40, R12 ;  /* 0x0000000c28281220 */ /* 0x004fc40000410000 */
[----:B------:R-:W-:Y:S02]  /*2c270*/  @P2 FMUL.FTZ R41, R41, R13 ;  /* 0x0000000d29292220 */ /* 0x000fe40000410000 */
[----:B------:R-:W-:Y:S02]  /*2c280*/  @P3 FMUL.FTZ R42, R42, R14 ;  /* 0x0000000e2a2a3220 */ /* 0x000fe40000410000 */
[----:B------:R-:W-:Y:S01]  /*2c290*/  @P4 FMUL.FTZ R43, R43, R15 ;  /* 0x0000000f2b2b4220 */ /* 0x000fe20000410000 */
[----:B------:R-:W-:-:S05]  /*2c2a0*/  IMAD.WIDE.U32 R12, R23, 0x4, R16 ;  /* 0x00000004170c7825 */ /* 0x000fca00078e0010 */
[----:B------:R0:W-:Y:S02]  /*2c2b0*/  STG.E.128 desc[UR36][R12.64], R40 ;  /* 0x000000280c007986 */ /* 0x0001e4000c101d24 */
.L_x_1709:
[----:B------:R1:W0:Y:S01]  /*2c2c0*/  LDS R15, [R31] ;  /* 0x000000001f0f7984 */ /* 0x0002220000000800 */
[----:B------:R-:W-:Y:S02]  /*2c2d0*/  VIADD R0, R0, 0x8 ;  /* 0x0000000800007836 */ /* 0x000fe40000000000 */
[----:B------:R-:W-:-:S03]  /*2c2e0*/  VIADD R33, R33, 0x480 ;  /* 0x0000048021217836 */ /* 0x000fc60000000000 */
[----:B------:R-:W-:Y:S01]  /*2c2f0*/  ISETP.GE.AND P1, PT, R0, R21, PT ;  /* 0x000000150000720c */ /* 0x000fe20003f26270 */
[----:B-1----:R-:W-:Y:S02]  /*2c300*/  VIADD R31, R31, 0x20 ;  /* 0x000000201f1f7836 */ /* 0x002fe40000000000 */
[C---:B0-----:R-:W-:Y:S01]  /*2c310*/  FFMA.FTZ R12, R15.reuse, R40, R36 ;  /* 0x000000280f0c7223 */ /* 0x041fe20000010024 */
[C---:B------:R-:W-:Y:S01]  /*2c320*/  FFMA.FTZ R13, R15.reuse, R41, R32 ;  /* 0x000000290f0d7223 */ /* 0x040fe20000010020 */
[C---:B------:R-:W-:Y:S01]  /*2c330*/  FFMA.FTZ R14, R15.reuse, R42, R37 ;  /* 0x0000002a0f0e7223 */ /* 0x040fe20000010025 */
[----:B------:R-:W-:-:S07]  /*2c340*/  FFMA.FTZ R15, R15, R43, R26 ;  /* 0x0000002b0f0f7223 */ /* 0x000fce000001001a */
[----:B------:R-:W-:Y:S05]  /*2c350*/  @!P1 BRA `(.L_x_1710) ;  /* 0xfffffff800e09947 */ /* 0x000fea000383ffff */
.L_x_1703:
[----:B--2-4-:R-:W-:Y:S05]  /*2c360*/  BSYNC.RECONVERGENT B1 ;  /* 0x0000000000017941 */ /* 0x014fea0003800200 */
.L_x_1702:
[----:B------:R-:W-:Y:S01]  /*2c370*/  ISETP.GE.AND P0, PT, R28, UR40, PT ;  /* 0x000000281c007c0c */ /* 0x000fe2000bf06270 */
[----:B------:R-:W-:-:S12]  /*2c380*/  BSSY.RECONVERGENT B1, `(.L_x_1711) ;  /* 0x00000e2000017945 */ /* 0x000fd80003800200 */
[----:B------:R-:W-:Y:S05]  /*2c390*/  @P0 BRA `(.L_x_1712) ;  /* 0x0000000c00800947 */ /* 0x000fea0003800000 */
[----:B------:R-:W0:Y:S01]  /*2c3a0*/  LDCU UR5, c[0x0][0x3f8] ;  /* 0x00007f00ff0577ac */ /* 0x000e220008000800 */
[----:B------:R-:W-:Y:S01]  /*2c3b0*/  VIADD R31, R28, 0x4 ;  /* 0x000000041c1f7836 */ /* 0x000fe20000000000 */
[----:B------:R-:W1:Y:S01]  /*2c3c0*/  LDC R27, c[0x0][0x3f4] ;  /* 0x0000fd00ff1b7b82 */ /* 0x000e620000000800 */
[----:B------:R-:W-:Y:S01]  /*2c3d0*/  BSSY.RECONVERGENT B2, `(.L_x_1713) ;  /* 0x000004e000027945 */ /* 0x000fe20003800200 */
[----:B------:R-:W-:Y:S02]  /*2c3e0*/  ULOP3.LUT UR8, URZ, UR74, URZ, 0x33, !UPT ;  /* 0x0000004aff087292 */ /* 0x000fe4000f8e33ff */
[----:B------:R-:W-:-:S04]  /*2c3f0*/  VIMNMX R21, PT, PT, R31, UR40, !PT ;  /* 0x000000281f157c48 */ /* 0x000fc8000ffe0100 */
[----:B------:R-:W2:Y:S01]  /*2c400*/  LDC.64 R22, c[0x0][0x458] ;  /* 0x00011600ff167b82 */ /* 0x000ea20000000a00 */
[----:B------:R-:W-:-:S04]  /*2c410*/  IADD3 R21, PT, PT, -R20, UR8, R21 ;  /* 0x0000000814157c10 */ /* 0x000fc8000fffe115 */
[----:B------:R-:W-:Y:S01]  /*2c420*/  LOP3.LUT P0, RZ, R21, 0x4, RZ, 0xc0, !PT ;  /* 0x0000000415ff7812 */ /* 0x000fe2000780c0ff */
[----:B0-----:R-:W-:-:S06]  /*2c430*/  UIMAD UR7, UR39, UR5, UR9 ;  /* 0x00000005270772a4 */ /* 0x001fcc000f8e0209 */
[----:B------:R-:W-:Y:S01]  /*2c440*/  MOV R0, UR7 ;  /* 0x0000000700007c02 */ /* 0x000fe20008000f00 */
[----:B-1----:R-:W-:-:S04]  /*2c450*/  IMAD R30, R27, UR5, RZ ;  /* 0x000000051b1e7c24 */ /* 0x002fc8000f8e02ff */
[----:B------:R-:W-:Y:S02]  /*2c460*/  IMAD R25, R0, 0x90, R5 ;  /* 0x0000009000197824 */ /* 0x000fe400078e0205 */
[----:B------:R-:W-:Y:S02]  /*2c470*/  IMAD.MOV.U32 R0, RZ, RZ, R28 ;  /* 0x000000ffff007224 */ /* 0x000fe400078e001c */
[----:B--2---:R-:W-:Y:S01]  /*2c480*/  IMAD.WIDE R22, R25, 0x4, R22 ;  /* 0x0000000419167825 */ /* 0x004fe200078e0216 */
[----:B------:R-:W-:Y:S06]  /*2c490*/  @P0 BRA `(.L_x_1714) ;  /* 0x0000000400040947 */ /* 0x000fec0003800000 */
[----:B------:R-:W-:Y:S01]  /*2c4a0*/  ISETP.GE.AND P0, PT, R28, R27, PT ;  /* 0x0000001b1c00720c */ /* 0x000fe20003f06270 */
[----:B------:R-:W-:-:S12]  /*2c4b0*/  IMAD.MOV.U32 R0, RZ, RZ, R31 ;  /* 0x000000ffff007224 */ /* 0x000fd800078e001f */
[----:B------:R-:W-:Y:S05]  /*2c4c0*/  @!P0 BRA `(.L_x_1714) ;  /* 0x0000000000f88947 */ /* 0x000fea0003800000 */
[----:B------:R-:W-:Y:S01]  /*2c4d0*/  IABS R33, R27 ;  /* 0x0000001b00217213 */ /* 0x000fe20000000000 */
[----:B------:R-:W0:Y:S01]  /*2c4e0*/  LDCU.64 UR14, c[0x0][0x3c8] ;  /* 0x00007900ff0e77ac */ /* 0x000e220008000a00 */
[----:B------:R-:W-:Y:S01]  /*2c4f0*/  MOV R24, RZ ;  /* 0x000000ff00187202 */ /* 0x000fe20000000f00 */
[----:B------:R-:W1:Y:S01]  /*2c500*/  LDS R29, [R29] ;  /* 0x000000001d1d7984 */ /* 0x000e620000000800 */
[----:B------:R-:W2:Y:S01]  /*2c510*/  I2F.RP R26, R33 ;  /* 0x00000021001a7306 */ /* 0x000ea20000209400 */
[----:B------:R-:W-:Y:S02]  /*2c520*/  ISETP.GE.AND P1, PT, R28, RZ, PT ;  /* 0x000000ff1c00720c */ /* 0x000fe40003f26270 */
[----:B------:R-:W-:-:S05]  /*2c530*/  ISETP.NE.AND P2, PT, R27, RZ, PT ;  /* 0x000000ff1b00720c */ /* 0x000fca0003f45270 */
[----:B--2---:R-:W3:Y:S02]  /*2c540*/  MUFU.RCP R26, R26 ;  /* 0x0000001a001a7308 */ /* 0x004ee40000001000 */
[----:B---3--:R-:W-:-:S06]  /*2c550*/  VIADD R32, R26, 0xffffffe ;  /* 0x0ffffffe1a207836 */ /* 0x008fcc0000000000 */
[----:B------:R-:W2:Y:S02]  /*2c560*/  F2I.FTZ.U32.TRUNC.NTZ R25, R32 ;  /* 0x0000002000197305 */ /* 0x000ea4000021f000 */
[----:B--2---:R-:W-:-:S04]  /*2c570*/  IMAD.MOV R0, RZ, RZ, -R25 ;  /* 0x000000ffff007224 */ /* 0x004fc800078e0a19 */
[----:B------:R-:W-:Y:S01]  /*2c580*/  IMAD R35, R0, R33, RZ ;  /* 0x0000002100237224 */ /* 0x000fe200078e02ff */
[----:B------:R-:W-:-:S03]  /*2c590*/  IABS R0, R28 ;  /* 0x0000001c00007213 */ /* 0x000fc60000000000 */
[----:B------:R-:W-:-:S04]  /*2c5a0*/  IMAD.HI.U32 R35, R25, R35, R24 ;  /* 0x0000002319237227 */ /* 0x000fc800078e0018 */
[----:B------:R-:W-:-:S04]  /*2c5b0*/  IMAD.MOV.U32 R24, RZ, RZ, R0 ;  /* 0x000000ffff187224 */ /* 0x000fc800078e0000 */
[----:B------:R-:W-:-:S04]  /*2c5c0*/  IMAD.HI.U32 R0, R35, R24, RZ ;  /* 0x0000001823007227 */ /* 0x000fc800078e00ff */
[----:B------:R-:W-:-:S04]  /*2c5d0*/  IMAD.MOV R25, RZ, RZ, -R0 ;  /* 0x000000ffff197224 */ /* 0x000fc800078e0a00 */
[----:B------:R-:W-:-:S05]  /*2c5e0*/  IMAD R0, R33, R25, R24 ;  /* 0x0000001921007224 */ /* 0x000fca00078e0218 */
[----:B------:R-:W-:-:S13]  /*2c5f0*/  ISETP.GT.U32.AND P0, PT, R33, R0, PT ;  /* 0x000000002100720c */ /* 0x000fda0003f04070 */
[----:B------:R-:W-:-:S05]  /*2c600*/  @!P0 IMAD.IADD R0, R0, 0x1, -R33 ;  /* 0x0000000100008824 */ /* 0x000fca00078e0a21 */
        /* <DEDUP_REMOVED lines=8> */
[----:B------:R-:W2:Y:S01]  /*2c690*/  LDG.E R27, desc[UR36][R26.64] ;  /* 0x000000241a1b7981 */ /* 0x000ea2000c1e1900 */
[----:B------:R-:W-:Y:S01]  /*2c6a0*/  ISETP.NE.AND P0, PT, R44, RZ, PT ;  /* 0x000000ff2c00720c */ /* 0x000fe20003f05270 */
[----:B--2---:R-:W-:-:S04]  /*2c6b0*/  IMAD R0, R30, R27, R0 ;  /* 0x0000001b1e007224 */ /* 0x004fc800078e0200 */
[----:B------:R-:W-:-:S04]  /*2c6c0*/  IMAD R25, R0, 0x90, RZ ;  /* 0x0000009000197824 */ /* 0x000fc800078e02ff */
[----:B------:R-:W-:-:S05]  /*2c6d0*/  IMAD.WIDE R24, R25, 0x4, R18 ;  /* 0x0000000419187825 */ /* 0x000fca00078e0212 */
[----:B------:R0:W5:Y:S01]  /*2c6e0*/  LDG.E.128 R32, desc[UR36][R24.64] ;  /* 0x0000002418207981 */ /* 0x000162000c1e1d00 */
[----:B------:R-:W-:Y:S04]  /*2c6f0*/  BSSY.RECONVERGENT B3, `(.L_x_1715) ;  /* 0x0000016000037945 */ /* 0x000fe80003800200 */
[----:B-1----:R-:W-:Y:S05]  /*2c700*/  @P0 BRA `(.L_x_1716) ;  /* 0x0000000000500947 */ /* 0x002fea0003800000 */
[----:B-----5:R-:W-:Y:S01]  /*2c710*/  ISETP.NE.AND P3, PT, R2, RZ, PT ;  /* 0x000000ff0200720c */ /* 0x020fe20003f65270 */
[----:B------:R-:W1:-:S12]  /*2c720*/  LDS.128 R36, [R7] ;  /* 0x0000000007247984 */ /* 0x000e580000000c00 */
[----:B------:R-:W-:Y:S01]  /*2c730*/  VOTEU.ANY UP0, P3 ;  /* 0x0000000000ff7886 */ /* 0x000fe20001800100 */
[----:B------:R-:W-:-:S13]  /*2c740*/  PLOP3.LUT P0, PT, PT, PT, UP0, 0x80, 0x8 ;  /* 0x000000000008781c */ /* 0x000fda0003f0f008 */
[----:B0-----:R-:W2:Y:S01]  /*2c750*/  @P0 LDG.E.128 R24, desc[UR36][R22.64] ;  /* 0x0000002416180981 */ /* 0x001ea2000c1e1d00 */
[----:B------:R-:W-:Y:S02]  /*2c760*/  PLOP3.LUT P0, PT, PT, PT, UP0, 0x80, 0x8 ;  /* 0x000000000008781c */ /* 0x000fe40003f0f008 */
[----:B------:R-:W-:Y:S02]  /*2c770*/  PLOP3.LUT P1, PT, PT, PT, UP0, 0x80, 0x8 ;  /* 0x000000000008781c */ /* 0x000fe40003f2f008 */
[----:B------:R-:W-:Y:S02]  /*2c780*/  PLOP3.LUT P2, PT, PT, PT, UP0, 0x80, 0x8 ;  /* 0x000000000008781c */ /* 0x000fe40003f4f008 */
[----:B------:R-:W-:Y:S01]  /*2c790*/  PLOP3.LUT P3, PT, PT, PT, UP0, 0x80, 0x8 ;  /* 0x000000000008781c */ /* 0x000fe20003f6f008 */
[----:B-1----:R-:W-:Y:S01]  /*2c7a0*/  FADD.FTZ R32, R36, R32 ;  /* 0x0000002024207221 */ /* 0x002fe20000010000 */
[----:B------:R-:W-:Y:S01]  /*2c7b0*/  FADD.FTZ R33, R37, R33 ;  /* 0x0000002125217221 */ /* 0x000fe20000010000 */
[----:B------:R-:W-:Y:S01]  /*2c7c0*/  FADD.FTZ R34, R38, R34 ;  /* 0x0000002226227221 */ /* 0x000fe20000010000 */
[----:B------:R-:W-:Y:S01]  /*2c7d0*/  FADD.FTZ R35, R39, R35 ;  /* 0x0000002327237221 */ /* 0x000fe20000010000 */
[----:B------:R-:W-:-:S02]  /*2c7e0*/  IMAD R37, R28, 0x90, RZ ;  /* 0x000000901c257824 */ /* 0x000fc400078e02ff */
[----:B--2---:R-:W-:Y:S02]  /*2c7f0*/  @P0 FMUL.FTZ R32, R32, R24 ;  /* 0x0000001820200220 */ /* 0x004fe40000410000 */
[----:B------:R-:W-:Y:S02]  /*2c800*/  @P1 FMUL.FTZ R33, R33, R25 ;  /* 0x0000001921211220 */ /* 0x000fe40000410000 */
[----:B------:R-:W-:Y:S02]  /*2c810*/  @P2 FMUL.FTZ R34, R34, R26 ;  /* 0x0000001a22222220 */ /* 0x000fe40000410000 */
[----:B------:R-:W-:Y:S01]  /*2c820*/  @P3 FMUL.FTZ R35, R35, R27 ;  /* 0x0000001b23233220 */ /* 0x000fe20000410000 */
[----:B------:R-:W-:-:S05]  /*2c830*/  IMAD.WIDE.U32 R24, R37, 0x4, R16 ;  /* 0x0000000425187825 */ /* 0x000fca00078e0010 */
[----:B------:R1:W-:Y:S02]  /*2c840*/  STG.E.128 desc[UR36][R24.64], R32 ;  /* 0x0000002018007986 */ /* 0x0003e4000c101d24 */
.L_x_1716:
[----:B------:R-:W-:Y:S05]  /*2c850*/  BSYNC.RECONVERGENT B3 ;  /* 0x0000000000037941 */ /* 0x000fea0003800200 */
.L_x_1715:
[C---:B-----5:R-:W-:Y:S01]  /*2c860*/  FFMA.FTZ R12, R29.reuse, R32, R12 ;  /* 0x000000201d0c7223 */ /* 0x060fe2000001000c */
[C---:B------:R-:W-:Y:S01]  /*2c870*/  FFMA.FTZ R13, R29.reuse, R33, R13 ;  /* 0x000000211d0d7223 */ /* 0x040fe2000001000d */
[C---:B------:R-:W-:Y:S01]  /*2c880*/  FFMA.FTZ R14, R29.reuse, R34, R14 ;  /* 0x000000221d0e7223 */ /* 0x040fe2000001000e */
[----:B------:R-:W-:Y:S01]  /*2c890*/  FFMA.FTZ R15, R29, R35, R15 ;  /* 0x000000231d0f7223 */ /* 0x000fe2000001000f */
[----:B------:R-:W-:-:S07]  /*2c8a0*/  IMAD.MOV.U32 R0, RZ, RZ, R31 ;  /* 0x000000ffff007224 */ /* 0x000fce00078e001f */
.L_x_1714:
[----:B------:R-:W-:Y:S05]  /*2c8b0*/  BSYNC.RECONVERGENT B2 ;  /* 0x0000000000027941 */ /* 0x000fea0003800200 */
.L_x_1713:
[----:B------:R-:W-:-:S13]  /*2c8c0*/  ISETP.GE.U32.AND P0, PT, R21, 0x4, PT ;  /* 0x000000041500780c */ /* 0x000fda0003f06070 */
[----:B------:R-:W-:Y:S05]  /*2c8d0*/  @!P0 BRA `(.L_x_1712) ;  /* 0x0000000800308947 */ /* 0x000fea0003800000 */
[----:B------:R-:W-:Y:S01]  /*2c8e0*/  USHF.L.U32 UR5, UR74, 0x2, URZ ;  /* 0x000000024a057899 */ /* 0x000fe200080006ff */
[C---:B------:R-:W-:Y:S02]  /*2c8f0*/  VIADD R28, R0.reuse, 0x4 ;  /* 0x00000004001c7836 */ /* 0x040fe40000000000 */
[----:B------:R-:W-:-:S03]  /*2c900*/  IMAD R29, R0, 0x90, RZ ;  /* 0x00000090001d7824 */ /* 0x000fc600078e02ff */
[----:B------:R-:W-:-:S04]  /*2c910*/  LEA R21, R0, -UR5, 0x2 ;  /* 0x8000000500157c11 */ /* 0x000fc8000f8e10ff */
[----:B------:R-:W-:-:S07]  /*2c920*/  IADD3 R21, PT, PT, R21, 0x10, R49 ;  /* 0x0000001015157810 */ /* 0x000fce0007ffe031 */
.L_x_1723:
[----:B------:R-:W2:Y:S01]  /*2c930*/  LDC R41, c[0x0][0x3f4] ;  /* 0x0000fd00ff297b82 */ /* 0x000ea20000000800 */
[----:B------:R-:W-:Y:S01]  /*2c940*/  VIADD R26, R28, 0xfffffffc ;  /* 0xfffffffc1c1a7836 */ /* 0x000fe20000000000 */
[----:B------:R-:W-:Y:S04]  /*2c950*/  BSSY.RECONVERGENT B2, `(.L_x_1717) ;  /* 0x000003e000027945 */ /* 0x000fe80003800200 */
[----:B--2---:R-:W-:-:S13]  /*2c960*/  ISETP.GE.AND P0, PT, R26, R41, PT ;  /* 0x000000291a00720c */ /* 0x004fda0003f06270 */
[----:B0-----:R-:W-:Y:S05]  /*2c970*/  @!P0 BRA `(.L_x_1718) ;  /* 0x0000000000ec8947 */ /* 0x001fea0003800000 */
[----:B------:R-:W-:Y:S01]  /*2c980*/  IABS R27, R41 ;  /* 0x00000029001b7213 */ /* 0x000fe20000000000 */
[----:B01----:R-:W-:Y:S01]  /*2c990*/  IMAD.MOV.U32 R24, RZ, RZ, RZ ;  /* 0x000000ffff187224 */ /* 0x003fe200078e00ff */
[----:B------:R-:W-:Y:S01]  /*2c9a0*/  ISETP.GE.AND P1, PT, R26, RZ, PT ;  /* 0x000000ff1a00720c */ /* 0x000fe20003f26270 */
[----:B------:R-:W0:Y:S01]  /*2c9b0*/  LDCU.64 UR14, c[0x0][0x3c8] ;  /* 0x00007900ff0e77ac */ /* 0x000e220008000a00 */
[----:B------:R-:W1:Y:S01]  /*2c9c0*/  I2F.RP R31, R27 ;  /* 0x0000001b001f7306 */ /* 0x000e620000209400 */
[----:B------:R-:W-:Y:S01]  /*2c9d0*/  ISETP.NE.AND P2, PT, R41, RZ, PT ;  /* 0x000000ff2900720c */ /* 0x000fe20003f45270 */
[----:B------:R-:W2:Y:S06]  /*2c9e0*/  LDCU UR5, c[0x0][0x40c] ;  /* 0x00008180ff0577ac */ /* 0x000eac0008000800 */
[----:B-1----:R-:W3:Y:S02]  /*2c9f0*/  MUFU.RCP R31, R31 ;  /* 0x0000001f001f7308 */ /* 0x002ee40000001000 */
[----:B---3--:R-:W-:-:S02]  /*2ca00*/  IADD3 R32, PT, PT, R31, 0xffffffe, RZ ;  /* 0x0ffffffe1f207810 */ /* 0x008fc40007ffe0ff */
[----:B------:R1:W3:Y:S04]  /*2ca10*/  LDS R31, [R21+-0x10] ;  /* 0xfffff000151f7984 */ /* 0x0002e80000000800 */
[----:B------:R-:W4:Y:S02]  /*2ca20*/  F2I.FTZ.U32.TRUNC.NTZ R25, R32 ;  /* 0x0000002000197305 */ /* 0x000f24000021f000 */
[----:B----4-:R-:W-:-:S04]  /*2ca30*/  IMAD.MOV R0, RZ, RZ, -R25 ;  /* 0x000000ffff007224 */ /* 0x010fc800078e0a19 */
        /* <DEDUP_REMOVED lines=8> */
[----:B------:R-:W-:-:S04]  /*2cac0*/  @!P0 IADD3 R0, PT, PT, R0, -R27, RZ ;  /* 0x8000001b00008210 */ /* 0x000fc80007ffe0ff */
[----:B------:R-:W-:-:S13]  /*2cad0*/  ISETP.GT.U32.AND P0, PT, R27, R0, PT ;  /* 0x000000001b00720c */ /* 0x000fda0003f04070 */
[----:B------:R-:W-:-:S04]  /*2cae0*/  @!P0 IMAD.IADD R0, R0, 0x1, -R27 ;  /* 0x0000000100008824 */ /* 0x000fc800078e0a1b */
[----:B------:R-:W-:Y:S01]  /*2caf0*/  @!P1 IMAD.MOV R0, RZ, RZ, -R0 ;  /* 0x000000ffff009224 */ /* 0x000fe200078e0a00 */
[----:B------:R-:W-:-:S04]  /*2cb00*/  @!P2 LOP3.LUT R0, RZ, R41, RZ, 0x33, !PT ;  /* 0x00000029ff00a212 */ /* 0x000fc800078e33ff */
[----:B------:R-:W-:-:S05]  /*2cb10*/  IADD3 R24, P0, PT, R3, R0, RZ ;  /* 0x0000000003187210 */ /* 0x000fca0007f1e0ff */
[----:B------:R-:W-:Y:S01]  /*2cb20*/  IMAD.X R25, RZ, RZ, R6, P0 ;  /* 0x000000ffff197224 */ /* 0x000fe200000e0606 */
[----:B0-----:R-:W-:-:S04]  /*2cb30*/  LEA R26, P0, R24, UR14, 0x2 ;  /* 0x0000000e181a7c11 */ /* 0x001fc8000f8010ff */
[----:B------:R-:W-:-:S06]  /*2cb40*/  LEA.HI.X R27, R24, UR15, R25, 0x2, P0 ;  /* 0x0000000f181b7c11 */ /* 0x000fcc00080f1419 */
[----:B------:R-:W4:Y:S01]  /*2cb50*/  LDG.E R27, desc[UR36][R26.64] ;  /* 0x000000241a1b7981 */ /* 0x000f22000c1e1900 */
[----:B--2---:R-:W-:Y:S01]  /*2cb60*/  UISETP.NE.AND UP0, UPT, UR5, URZ, UPT ;  /* 0x000000ff0500728c */ /* 0x004fe2000bf05270 */
[----:B----4-:R-:W-:-:S04]  /*2cb70*/  IMAD R0, R30, R27, R0 ;  /* 0x0000001b1e007224 */ /* 0x010fc800078e0200 */
[----:B------:R-:W-:-:S04]  /*2cb80*/  IMAD R25, R0, 0x90, RZ ;  /* 0x0000009000197824 */ /* 0x000fc800078e02ff */
[----:B------:R-:W-:-:S05]  /*2cb90*/  IMAD.WIDE R24, R25, 0x4, R18 ;  /* 0x0000000419187825 */ /* 0x000fca00078e0212 */
[----:B------:R1:W5:Y:S01]  /*2cba0*/  LDG.E.128 R32, desc[UR36][R24.64] ;  /* 0x0000002418207981 */ /* 0x000362000c1e1d00 */
[----:B---3--:R-:W-:Y:S05]  /*2cbb0*/  BRA.U UP0, `(.L_x_1719) ;  /* 0x00000001004c7547 */ /* 0x008fea000b800000 */
[----:B-----5:R-:W-:Y:S01]  /*2cbc0*/  ISETP.NE.AND P3, PT, R2, RZ, PT ;  /* 0x000000ff0200720c */ /* 0x020fe20003f65270 */
[----:B-1----:R-:W0:-:S12]  /*2cbd0*/  LDS.128 R24, [R7] ;  /* 0x0000000007187984 */ /* 0x002e180000000c00 */
        /* <DEDUP_REMOVED lines=11> */
[----:B------:R-:W-:-:S04]  /*2cc90*/  IMAD.WIDE.U32 R24, R29, 0x4, R16 ;  /* 0x000000041d187825 */ /* 0x000fc800078e0010 */
[----:B--2---:R-:W-:Y:S01]  /*2cca0*/  @P0 FMUL.FTZ R32, R32, R36 ;  /* 0x0000002420200220 */ /* 0x004fe20000410000 */
[----:B------:R-:W-:Y:S01]  /*2ccb0*/  @P1 FMUL.FTZ R33, R33, R37 ;  /* 0x0000002521211220 */ /* 0x000fe20000410000 */
[----:B------:R-:W-:Y:S02]  /*2ccc0*/  @P2 FMUL.FTZ R34, R34, R38 ;  /* 0x0000002622222220 */ /* 0x000fe40000410000 */
[----:B------:R-:W-:-:S05]  /*2ccd0*/  @P3 FMUL.FTZ R35, R35, R39 ;  /* 0x0000002723233220 */ /* 0x000fca0000410000 */
[----:B------:R0:W-:Y:S02]  /*2cce0*/  STG.E.128 desc[UR36][R24.64], R32 ;  /* 0x0000002018007986 */ /* 0x0001e4000c101d24 */
.L_x_1719:
[C---:B-----5:R-:W-:Y:S01]  /*2ccf0*/  FFMA.FTZ R12, R31.reuse, R32, R12 ;  /* 0x000000201f0c7223 */ /* 0x060fe2000001000c */
[C---:B------:R-:W-:Y:S01]  /*2cd00*/  FFMA.FTZ R13, R31.reuse, R33, R13 ;  /* 0x000000211f0d7223 */ /* 0x040fe2000001000d */
[C---:B------:R-:W-:Y:S01]  /*2cd10*/  FFMA.FTZ R14, R31.reuse, R34, R14 ;  /* 0x000000221f0e7223 */ /* 0x040fe2000001000e */
[----:B------:R-:W-:-:S07]  /*2cd20*/  FFMA.FTZ R15, R31, R35, R15 ;  /* 0x000000231f0f7223 */ /* 0x000fce000001000f */
.L_x_1718:
[----:B------:R-:W-:Y:S05]  /*2cd30*/  BSYNC.RECONVERGENT B2 ;  /* 0x0000000000027941 */ /* 0x000fea0003800200 */
.L_x_1717:
[----:B------:R-:W-:Y:S01]  /*2cd40*/  ISETP.GE.AND P0, PT, R28, R41, PT ;  /* 0x000000291c00720c */ /* 0x000fe20003f06270 */
[----:B------:R-:W-:-:S12]  /*2cd50*/  BSSY.RECONVERGENT B2, `(.L_x_1720) ;  /* 0x000003e000027945 */ /* 0x000fd80003800200 */
[----:B------:R-:W-:Y:S05]  /*2cd60*/  @!P0 BRA `(.L_x_1721) ;  /* 0x0000000000f08947 */ /* 0x000fea0003800000 */
[----:B------:R-:W-:Y:S01]  /*2cd70*/  IABS R27, R41 ;  /* 0x00000029001b7213 */ /* 0x000fe20000000000 */
[----:B01----:R-:W-:Y:S01]  /*2cd80*/  IMAD.MOV.U32 R24, RZ, RZ, RZ ;  /* 0x000000ffff187224 */ /* 0x003fe200078e00ff */
[----:B------:R-:W-:Y:S01]  /*2cd90*/  ISETP.GE.AND P1, PT, R28, RZ, PT ;  /* 0x000000ff1c00720c */ /* 0x000fe20003f26270 */
[----:B------:R-:W0:Y:S01]  /*2cda0*/  LDCU.64 UR14, c[0x0][0x3c8] ;  /* 0x00007900ff0e77ac */ /* 0x000e220008000a00 */
[----:B------:R-:W1:Y:S01]  /*2cdb0*/  I2F.RP R26, R27 ;  /* 0x0000001b001a7306 */ /* 0x000e620000209400 */
[----:B------:R-:W-:Y:S01]  /*2cdc0*/  ISETP.NE.AND P2, PT, R41, RZ, PT ;  /* 0x000000ff2900720c */ /* 0x000fe20003f45270 */
[----:B------:R2:W4:Y:S01]  /*2cdd0*/  LDS R37, [R21] ;  /* 0x0000000015257984 */ /* 0x0005220000000800 */
[----:B------:R-:W3:Y:S05]  /*2cde0*/  LDCU UR5, c[0x0][0x40c] ;  /* 0x00008180ff0577ac */ /* 0x000eea0008000800 */
[----:B-1----:R-:W1:Y:S02]  /*2cdf0*/  MUFU.RCP R26, R26 ;  /* 0x0000001a001a7308 */ /* 0x002e640000001000 */
[----:B-1----:R-:W-:-:S06]  /*2ce00*/  VIADD R31, R26, 0xffffffe ;  /* 0x0ffffffe1a1f7836 */ /* 0x002fcc0000000000 */
[----:B------:R-:W1:Y:S02]  /*2ce10*/  F2I.FTZ.U32.TRUNC.NTZ R25, R31 ;  /* 0x0000001f00197305 */ /* 0x000e64000021f000 */
[----:B-1----:R-:W-:-:S05]  /*2ce20*/  IADD3 R0, PT, PT, RZ, -R25, RZ ;  /* 0x80000019ff007210 */ /* 0x002fca0007ffe0ff */
        /* <DEDUP_REMOVED lines=10> */
[----:B------:R-:W-:-:S05]  /*2ced0*/  @!P0 IADD3 R0, PT, PT, R0, -R27, RZ ;  /* 0x8000001b00008210 */ /* 0x000fca0007ffe0ff */
[----:B------:R-:W-:Y:S01]  /*2cee0*/  @!P1 IMAD.MOV R0, RZ, RZ, -R0 ;  /* 0x000000ffff009224 */ /* 0x000fe200078e0a00 */
[----:B------:R-:W-:-:S04]  /*2cef0*/  @!P2 LOP3.LUT R0, RZ, R41, RZ, 0x33, !PT ;  /* 0x00000029ff00a212 */ /* 0x000fc800078e33ff */
[----:B------:R-:W-:-:S05]  /*2cf00*/  IADD3 R24, P0, PT, R3, R0, RZ ;  /* 0x0000000003187210 */ /* 0x000fca0007f1e0ff */
[----:B------:R-:W-:Y:S01]  /*2cf10*/  IMAD.X R25, RZ, RZ, R6, P0 ;  /* 0x000000ffff197224 */ /* 0x000fe200000e0606 */
[----:B0-----:R-:W-:-:S04]  /*2cf20*/  LEA R26, P0, R24, UR14, 0x2 ;  /* 0x0000000e181a7c11 */ /* 0x001fc8000f8010ff */
[----:B------:R-:W-:-:S06]  /*2cf30*/  LEA.HI.X R27, R24, UR15, R25, 0x2, P0 ;  /* 0x0000000f181b7c11 */ /* 0x000fcc00080f1419 */
[----:B------:R-:W2:Y:S01]  /*2cf40*/  LDG.E R27, desc[UR36][R26.64] ;  /* 0x000000241a1b7981 */ /* 0x000ea2000c1e1900 */
[----:B---3--:R-:W-:Y:S01]  /*2cf50*/  UISETP.NE.AND UP0, UPT, UR5, URZ, UPT ;  /* 0x000000ff0500728c */ /* 0x008fe2000bf05270 */
[----:B--2---:R-:W-:-:S04]  /*2cf60*/  IMAD R0, R30, R27, R0 ;  /* 0x0000001b1e007224 */ /* 0x004fc800078e0200 */
[----:B------:R-:W-:-:S04]  /*2cf70*/  IMAD R25, R0, 0x90, RZ ;  /* 0x0000009000197824 */ /* 0x000fc800078e02ff */
[----:B------:R-:W-:-:S05]  /*2cf80*/  IMAD.WIDE R24, R25, 0x4, R18 ;  /* 0x0000000419187825 */ /* 0x000fca00078e0212 */
[----:B------:R0:W5:Y:S01]  /*2cf90*/  LDG.E.128 R32, desc[UR36][R24.64] ;  /* 0x0000002418207981 */ /* 0x000162000c1e1d00 */
[----:B----4-:R-:W-:Y:S05]  /*2cfa0*/  BRA.U UP0, `(.L_x_1722) ;  /* 0x0000000100507547 */ /* 0x010fea000b800000 */
[----:B-----5:R-:W-:Y:S01]  /*2cfb0*/  ISETP.NE.AND P3, PT, R2, RZ, PT ;  /* 0x000000ff0200720c */ /* 0x020fe20003f65270 */
[----:B------:R-:W1:-:S12]  /*2cfc0*/  LDS.128 R40, [R7] ;  /* 0x0000000007287984 */ /* 0x000e580000000c00 */
[----:B------:R-:W-:Y:S01]  /*2cfd0*/  VOTEU.ANY UP0, P3 ;  /* 0x0000000000ff7886 */ /* 0x000fe20001800100 */
[----:B------:R-:W-:-:S13]  /*2cfe0*/  PLOP3.LUT P0, PT, PT, PT, UP0, 0x80, 0x8 ;  /* 0x000000000008781c */ /* 0x000fda0003f0f008 */
[----:B0-----:R-:W2:Y:S01]  /*2cff0*/  @P0 LDG.E.128 R24, desc[UR36][R22.64] ;  /* 0x0000002416180981 */ /* 0x001ea2000c1e1d00 */
[----:B------:R-:W-:Y:S01]  /*2d000*/  PLOP3.LUT P0, PT, PT, PT, UP0, 0x80, 0x8 ;  /* 0x000000000008781c */ /* 0x000fe20003f0f008 */
[----:B------:R-:W-:Y:S01]  /*2d010*/  VIADD R31, R29, 0x240 ;  /* 0x000002401d1f7836 */ /* 0x000fe20000000000 */
[----:B------:R-:W-:Y:S02]  /*2d020*/  PLOP3.LUT P1, PT, PT, PT, UP0, 0x80, 0x8 ;  /* 0x000000000008781c */ /* 0x000fe40003f2f008 */
[----:B------:R-:W-:Y:S02]  /*2d030*/  PLOP3.LUT P2, PT, PT, PT, UP0, 0x80, 0x8 ;  /* 0x000000000008781c */ /* 0x000fe40003f4f008 */
[----:B------:R-:W-:Y:S01]  /*2d040*/  PLOP3.LUT P3, PT, PT, PT, UP0, 0x80, 0x8 ;  /* 0x000000000008781c */ /* 0x000fe20003f6f008 */
[----:B-1----:R-:W-:Y:S01]  /*2d050*/  FADD.FTZ R32, R40, R32 ;  /* 0x0000002028207221 */ /* 0x002fe20000010000 */
[----:B------:R-:W-:Y:S01]  /*2d060*/  FADD.FTZ R33, R41, R33 ;  /* 0x0000002129217221 */ /* 0x000fe20000010000 */
[----:B------:R-:W-:Y:S01]  /*2d070*/  FADD.FTZ R34, R42, R34 ;  /* 0x000000222a227221 */ /* 0x000fe20000010000 */
[----:B------:R-:W-:-:S03]  /*2d080*/  FADD.FTZ R35, R43, R35 ;  /* 0x000000232b237221 */ /* 0x000fc60000010000 */
[----:B--2---:R-:W-:Y:S02]  /*2d090*/  @P0 FMUL.FTZ R32, R32, R24 ;  /* 0x0000001820200220 */ /* 0x004fe40000410000 */
[----:B------:R-:W-:Y:S02]  /*2d0a0*/  @P1 FMUL.FTZ R33, R33, R25 ;  /* 0x0000001921211220 */ /* 0x000fe40000410000 */
[----:B------:R-:W-:Y:S02]  /*2d0b0*/  @P2 FMUL.FTZ R34, R34, R26 ;  /* 0x0000001a22222220 */ /* 0x000fe40000410000 */
[----:B------:R-:W-:Y:S01]  /*2d0c0*/  @P3 FMUL.FTZ R35, R35, R27 ;  /* 0x0000001b23233220 */ /* 0x000fe20000410000 */
[----:B------:R-:W-:-:S05]  /*2d0d0*/  IMAD.WIDE.U32 R24, R31, 0x4, R16 ;  /* 0x000000041f187825 */ /* 0x000fca00078e0010 */
[----:B------:R1:W-:Y:S02]  /*2d0e0*/  STG.E.128 desc[UR36][R24.64], R32 ;  /* 0x0000002018007986 */ /* 0x0003e4000c101d24 */
.L_x_1722:
[C---:B-----5:R-:W-:Y:S01]  /*2d0f0*/  FFMA.FTZ R12, R37.reuse, R32, R12 ;  /* 0x00000020250c7223 */ /* 0x060fe2000001000c */
[C---:B------:R-:W-:Y:S01]  /*2d100*/  FFMA.FTZ R13, R37.reuse, R33, R13 ;  /* 0x00000021250d7223 */ /* 0x040fe2000001000d */
[C---:B------:R-:W-:Y:S01]  /*2d110*/  FFMA.FTZ R14, R37.reuse, R34, R14 ;  /* 0x00000022250e7223 */ /* 0x040fe2000001000e */
[----:B------:R-:W-:-:S07]  /*2d120*/  FFMA.FTZ R15, R37, R35, R15 ;  /* 0x00000023250f7223 */ /* 0x000fce000001000f */
.L_x_1721:
[----:B------:R-:W-:Y:S05]  /*2d130*/  BSYNC.RECONVERGENT B2 ;  /* 0x0000000000027941 */ /* 0x000fea0003800200 */
.L_x_1720:
[C---:B------:R-:W-:Y:S01]  /*2d140*/  VIADD R0, R28.reuse, 0x4 ;  /* 0x000000041c007836 */ /* 0x040fe20000000000 */
[----:B------:R-:W-:Y:S01]  /*2d150*/  IADD3 R28, PT, PT, R28, 0x8, RZ ;  /* 0x000000081c1c7810 */ /* 0x000fe20007ffe0ff */
[----:B------:R-:W-:Y:S02]  /*2d160*/  VIADD R29, R29, 0x480 ;  /* 0x000004801d1d7836 */ /* 0x000fe40000000000 */
[----:B-1----:R-:W-:Y:S01]  /*2d170*/  VIADD R21, R21, 0x20 ;  /* 0x0000002015157836 */ /* 0x002fe20000000000 */
[----:B------:R-:W-:-:S13]  /*2d180*/  ISETP.GE.AND P0, PT, R0, UR40, PT ;  /* 0x0000002800007c0c */ /* 0x000fda000bf06270 */
[----:B------:R-:W-:Y:S05]  /*2d190*/  @!P0 BRA `(.L_x_1723) ;  /* 0xfffffff400e48947 */ /* 0x000fea000383ffff */
.L_x_1712:
[----:B------:R-:W-:Y:S05]  /*2d1a0*/  BSYNC.RECONVERGENT B1 ;  /* 0x0000000000017941 */ /* 0x000fea0003800200 */
.L_x_1711:
[----:B------:R-:W-:-:S13]  /*2d1b0*/  ISETP.NE.AND P0, PT, R20, UR4, PT ;  /* 0x0000000414007c0c */ /* 0x000fda000bf05270 */
[----:B------:R-:W-:Y:S05]  /*2d1c0*/  @P0 BRA `(.L_x_1701) ;  /* 0x0000000000b80947 */ /* 0x000fea0003800000 */
[----:B------:R-:W-:Y:S02]  /*2d1d0*/  UMOV UR5, 0x90 ;  /* 0x0000009000057882 */ /* 0x000fe40000000000 */
[----:B------:R-:W-:-:S06]  /*2d1e0*/  UIMAD UR5, UR41, UR5, -0x90 ;  /* 0xffffff70290574a4 */ /* 0x000fcc000f8e0205 */
[----:B------:R-:W-:-:S04]  /*2d1f0*/  IMAD.U32 R3, RZ, RZ, UR5 ;  /* 0x00000005ff037e24 */ /* 0x000fc8000f8e00ff */
[----:B-----5:R-:W-:-:S05]  /*2d200*/  IMAD.WIDE R2, R3, 0x4, R16 ;  /* 0x0000000403027825 */ /* 0x020fca00078e0210 */
[----:B01----:R0:W5:Y:S01]  /*2d210*/  LDG.E.128 R24, desc[UR36][R2.64] ;  /* 0x0000002402187981 */ /* 0x003162000c1e1d00 */
[----:B------:R-:W1:Y:S01]  /*2d220*/  S2UR UR7, SR_CgaCtaId ;  /* 0x00000000000779c3 */ /* 0x000e620000008800 */
[----:B------:R-:W-:Y:S02]  /*2d230*/  UMOV UR5, 0x400 ;  /* 0x0000040000057882 */ /* 0x000fe40000000000 */
[----:B------:R-:W-:Y:S02]  /*2d240*/  UIADD3 UR8, UPT, UPT, UR5, 0x840, URZ ;  /* 0x0000084005087890 */ /* 0x000fe4000fffe0ff */
[----:B------:R-:W-:Y:S02]  /*2d250*/  UIADD3 UR5, UPT, UPT, UR41, -UR74, URZ ;  /* 0x8000004a29057290 */ /* 0x000fe4000fffe0ff */
[----:B-1----:R-:W-:-:S04]  /*2d260*/  ULEA UR7, UR7, UR8, 0x18 ;  /* 0x0000000807077291 */ /* 0x002fc8000f8ec0ff */
[----:B------:R-:W-:-:S09]  /*2d270*/  ULEA UR5, UR5, UR7, 0x2 ;  /* 0x0000000705057291 */ /* 0x000fd2000f8e10ff */
[----:B------:R-:W1:Y:S02]  /*2d280*/  LDS R7, [UR5+-0x4] ;  /* 0xfffffc05ff077984 */ /* 0x000e640008000800 */
[----:B------:R-:W2:Y:S02]  /*2d290*/  LDCU UR5, c[0x0][0x40c] ;  /* 0x00008180ff0577ac */ /* 0x000ea40008000800 */
[----:B--2---:R-:W-:-:S09]  /*2d2a0*/  UISETP.NE.AND UP0, UPT, UR5, URZ, UPT ;  /* 0x000000ff0500728c */ /* 0x004fd2000bf05270 */
[----:B0-----:R-:W-:Y:S05]  /*2d2b0*/  BRA.U UP0, `(.L_x_1724) ;  /* 0x00000001006c7547 */ /* 0x001fea000b800000 */
[----:B------:R-:W2:Y:S01]  /*2d2c0*/  LDL R0, [R1+0x78c] ;  /* 0x00078c0001007983 */ /* 0x000ea20000100800 */
[----:B------:R-:W0:Y:S02]  /*2d2d0*/  LDCU.64 UR14, c[0x0][0x460] ;  /* 0x00008c00ff0e77ac */ /* 0x000e240008000a00 */
[----:B0-----:R-:W-:-:S04]  /*2d2e0*/  UISETP.NE.U32.AND UP0, UPT, UR14, URZ, UPT ;  /* 0x000000ff0e00728c */ /* 0x001fc8000bf05070 */
[----:B------:R-:W-:-:S06]  /*2d2f0*/  UISETP.NE.AND.EX UP0, UPT, UR15, URZ, UPT, UP0 ;  /* 0x000000ff0f00728c */ /* 0x000fcc000bf05300 */
[----:B------:R-:W-:-:S05]  /*2d300*/  PLOP3.LUT P0, PT, PT, PT, UP0, 0x80, 0x8 ;  /* 0x000000000008781c */ /* 0x000fca0003f0f008 */
[----:B------:R-:W0:Y:S01]  /*2d310*/  @UP0 LDCU UR5, c[0x0][0x3f8] ;  /* 0x00007f00ff0507ac */ /* 0x000e220008000800 */
[----:B------:R-:W4:Y:S01]  /*2d320*/  @UP0 LDCU.64 UR14, c[0x0][0x458] ;  /* 0x00008b00ff0e07ac */ /* 0x000f220008000a00 */
[----:B0-----:R-:W-:Y:S01]  /*2d330*/  @UP0 UIMAD UR5, UR39, UR5, UR9 ;  /* 0x00000005270502a4 */ /* 0x001fe2000f8e0209 */
[----:B----4-:R-:W-:Y:S01]  /*2d340*/  MOV R2, UR14 ;  /* 0x0000000e00027c02 */ /* 0x010fe20008000f00 */
[----:B------:R-:W-:Y:S01]  /*2d350*/  IMAD.U32 R3, RZ, RZ, UR15 ;  /* 0x0000000fff037e24 */ /* 0x000fe2000f8e00ff */
[----:B--2---:R-:W-:-:S03]  /*2d360*/  R2UR UR7, R0 ;  /* 0x00000000000772ca */ /* 0x004fc600000e0000 */
[----:B------:R-:W-:-:S04]  /*2d370*/  IMAD.U32 R0, RZ, RZ, UR5 ;  /* 0x00000005ff007e24 */ /* 0x000fc8000f8e00ff */
[----:B------:R-:W-:-:S04]  /*2d380*/  @P0 IMAD R19, R0, 0x90, R5 ;  /* 0x0000009000130824 */ /* 0x000fc800078e0205 */
[----:B------:R-:W-:-:S05]  /*2d390*/  @P0 IMAD.WIDE R2, R19, 0x4, R2 ;  /* 0x0000000413020825 */ /* 0x000fca00078e0202 */
[----:B------:R-:W2:Y:S01]  /*2d3a0*/  @P0 LDG.E.128 R28, desc[UR36][R2.64] ;  /* 0x00000024021c0981 */ /* 0x000ea2000c1e1d00 */
[----:B------:R-:W-:Y:S01]  /*2d3b0*/  UIMAD UR5, UR7, 0x90, URZ ;  /* 0x00000090070578a4 */ /* 0x000fe2000f8e02ff */
[----:B-----5:R-:W-:Y:S01]  /*2d3c0*/  FADD.FTZ R24, R24, R8 ;  /* 0x0000000818187221 */ /* 0x020fe20000010000 */
[----:B------:R-:W-:Y:S01]  /*2d3d0*/  FADD.FTZ R25, R25, R9 ;  /* 0x0000000919197221 */ /* 0x000fe20000010000 */
[----:B------:R-:W-:Y:S01]  /*2d3e0*/  FADD.FTZ R26, R26, R10 ;  /* 0x0000000a1a1a7221 */ /* 0x000fe20000010000 */
[----:B------:R-:W-:Y:S02]  /*2d3f0*/  FADD.FTZ R27, R27, R11 ;  /* 0x0000000b1b1b7221 */ /* 0x000fe40000010000 */
[----:B------:R-:W-:-:S04]  /*2d400*/  IMAD.U32 R19, RZ, RZ, UR5 ;  /* 0x00000005ff137e24 */ /* 0x000fc8000f8e00ff */
[----:B------:R-:W-:-:S04]  /*2d410*/  IMAD.WIDE R16, R19, 0x4, R16 ;  /* 0x0000000413107825 */ /* 0x000fc800078e0210 */
[----:B--2---:R-:W-:Y:S01]  /*2d420*/  @P0 FMUL.FTZ R24, R24, R28 ;  /* 0x0000001c18180220 */ /* 0x004fe20000410000 */
[----:B------:R-:W-:Y:S01]  /*2d430*/  @P0 FMUL.FTZ R25, R25, R29 ;  /* 0x0000001d19190220 */ /* 0x000fe20000410000 */
[----:B------:R-:W-:Y:S01]  /*2d440*/  @P0 FMUL.FTZ R26, R26, R30 ;  /* 0x0000001e1a1a0220 */ /* 0x000fe20000410000 */
[----:B------:R-:W-:-:S05]  /*2d450*/  @P0 FMUL.FTZ R27, R27, R31 ;  /* 0x0000001f1b1b0220 */ /* 0x000fca0000410000 */
[----:B------:R0:W-:Y:S02]  /*2d460*/  STG.E.128 desc[UR36][R16.64], R24 ;  /* 0x0000001810007986 */ /* 0x0001e4000c101d24 */
.L_x_1724:
[C---:B-1---5:R-:W-:Y:S01]  /*2d470*/  FFMA.FTZ R12, R7.reuse, R24, R12 ;  /* 0x00000018070c7223 */ /* 0x062fe2000001000c */
[C---:B------:R-:W-:Y:S01]  /*2d480*/  FFMA.FTZ R13, R7.reuse, R25, R13 ;  /* 0x00000019070d7223 */ /* 0x040fe2000001000d */
[C---:B------:R-:W-:Y:S01]  /*2d490*/  FFMA.FTZ R14, R7.reuse, R26, R14 ;  /* 0x0000001a070e7223 */ /* 0x040fe2000001000e */
[----:B------:R-:W-:-:S07]  /*2d4a0*/  FFMA.FTZ R15, R7, R27, R15 ;  /* 0x0000001b070f7223 */ /* 0x000fce000001000f */
.L_x_1701:
[----:B--2-4-:R-:W-:Y:S05]  /*2d4b0*/  BSYNC.RECONVERGENT B0 ;  /* 0x0000000000007941 */ /* 0x014fea0003800200 */
.L_x_1700:
[----:B------:R-:W-:Y:S01]  /*2d4c0*/  BAR.SYNC.DEFER_BLOCKING 0x0 ;  /* 0x0000000000007b1d */ /* 0x000fe20000010000 */
[----:B------:R-:W-:-:S13]  /*2d4d0*/  ISETP.GT.U32.AND P0, PT, R5, 0x8f, PT ;  /* 0x0000008f0500780c */ /* 0x000fda0003f04070 */
[----:B------:R-:W-:Y:S05]  /*2d4e0*/  @P0 EXIT ;  /* 0x000000000000094d */ /* 0x000fea0003800000 */
[----:B------:R-:W2:Y:S01]  /*2d4f0*/  S2UR UR5, SR_CgaCtaId ;  /* 0x00000000000579c3 */ /* 0x000ea20000008800 */
[----:B------:R-:W-:Y:S01]  /*2d500*/  UMOV UR4, 0x400 ;  /* 0x0000040000047882 */ /* 0x000fe20000000000 */
[----:B------:R-:W-:Y:S01]  /*2d510*/  LOP3.LUT R0, R4, 0x380, RZ, 0xc0, !PT ;  /* 0x0000038004007812 */ /* 0x000fe200078ec0ff */
[----:B------:R-:W-:Y:S01]  /*2d520*/  UIADD3 UR4, UPT, UPT, UR4, 0x840, URZ ;  /* 0x0000084004047890 */ /* 0x000fe2000fffe0ff */
[----:B------:R-:W-:Y:S01]  /*2d530*/  IMAD R20, R20, 0x90, R5 ;  /* 0x0000009014147824 */ /* 0x000fe200078e0205 */
[----:B------:R-:W-:Y:S02]  /*2d540*/  ISETP.GT.U32.AND P1, PT, R4, 0x7f, PT ;  /* 0x0000007f0400780c */ /* 0x000fe40003f24070 */
[----:B------:R-:W-:Y:S02]  /*2d550*/  ISETP.NE.AND P0, PT, R0, 0x80, PT ;  /* 0x000000800000780c */ /* 0x000fe40003f05270 */
[C---:B------:R-:W-:Y:S02]  /*2d560*/  LOP3.LUT R0, R4.reuse, 0x3c0, RZ, 0xc0, !PT ;  /* 0x000003c004007812 */ /* 0x040fe400078ec0ff */
[----:B------:R-:W-:Y:S01]  /*2d570*/  ISETP.GT.U32.AND P2, PT, R4, 0x3f, PT ;  /* 0x0000003f0400780c */ /* 0x000fe20003f44070 */
[----:B--2---:R-:W-:-:S06]  /*2d580*/  ULEA UR4, UR5, UR4, 0x18 ;  /* 0x0000000405047291 */ /* 0x004fcc000f8ec0ff */
[----:B------:R-:W-:-:S05]  /*2d590*/  LEA R20, R20, UR4, 0x2 ;  /* 0x0000000414147c11 */ /* 0x000fca000f8e10ff */
[----:B------:R-:W-:Y:S01]  /*2d5a0*/  @!P0 STS.128 [R20+-0x480], R12 ;  /* 0xfffb800c14008388 */ /* 0x000fe20000000c00 */
[----:B------:R-:W-:Y:S01]  /*2d5b0*/  BAR.SYNC.DEFER_BLOCKING 0x0 ;  /* 0x0000000000007b1d */ /* 0x000fe20000010000 */
[----:B------:R-:W-:-:S05]  /*2d5c0*/  ISETP.NE.AND P0, PT, R0, 0x40, PT ;  /* 0x000000400000780c */ /* 0x000fca0003f05270 */
[----:B0-----:R-:W0:Y:S02]  /*2d5d0*/  @!P1 LDS.128 R8, [R20] ;  /* 0x0000000014089984 */ /* 0x001e240000000c00 */
[----:B0-----:R-:W-:Y:S01]  /*2d5e0*/  @!P1 FADD.FTZ R12, R12, R8 ;  /* 0x000000080c0c9221 */ /* 0x001fe20000010000 */
[----:B------:R-:W-:Y:S01]  /*2d5f0*/  @!P1 FADD.FTZ R13, R13, R9 ;  /* 0x000000090d0d9221 */ /* 0x000fe20000010000 */
[----:B------:R-:W-:Y:S01]  /*2d600*/  @!P1 FADD.FTZ R14, R14, R10 ;  /* 0x0000000a0e0e9221 */ /* 0x000fe20000010000 */
[----:B------:R-:W-:Y:S01]  /*2d610*/  @!P1 FADD.FTZ R15, R15, R11 ;  /* 0x0000000b0f0f9221 */ /* 0x000fe20000010000 */
[----:B------:R-:W-:Y:S06]  /*2d620*/  BAR.SYNC.DEFER_BLOCKING 0x0 ;  /* 0x0000000000007b1d */ /* 0x000fec0000010000 */
[----:B------:R0:W-:Y:S02]  /*2d630*/  @!P0 STS.128 [R20+-0x240], R12 ;  /* 0xfffdc00c14008388 */ /* 0x0001e40000000c00 */
[----:B------:R-:W-:Y:S06]  /*2d640*/  BAR.SYNC.DEFER_BLOCKING 0x0 ;  /* 0x0000000000007b1d */ /* 0x000fec0000010000 */
[----:B------:R0:W2:Y:S02]  /*2d650*/  @!P2 LDS.128 R8, [R20] ;  /* 0x000000001408a984 */ /* 0x0000a40000000c00 */
[----:B------:R-:W-:Y:S06]  /*2d660*/  BAR.SYNC.DEFER_BLOCKING 0x0 ;  /* 0x0000000000007b1d */ /* 0x000fec0000010000 */
[----:B------:R-:W-:Y:S05]  /*2d670*/  @P2 EXIT ;  /* 0x000000000000294d */ /* 0x000fea0003800000 */
[----:B------:R-:W4:Y:S01]  /*2d680*/  LDCU UR4, c[0x0][0x478] ;  /* 0x00008f00ff0477ac */ /* 0x000f220008000800 */
[----:B0-2---:R-:W-:Y:S01]  /*2d690*/  @!P2 FADD.FTZ R12, R12, R8 ;  /* 0x000000080c0ca221 */ /* 0x005fe20000010000 */
[----:B------:R-:W-:Y:S01]  /*2d6a0*/  @!P2 FADD.FTZ R13, R13, R9 ;  /* 0x000000090d0da221 */ /* 0x000fe20000010000 */
[----:B------:R-:W-:Y:S01]  /*2d6b0*/  @!P2 FADD.FTZ R14, R14, R10 ;  /* 0x0000000a0e0ea221 */ /* 0x000fe20000010000 */
[----:B------:R-:W-:Y:S01]  /*2d6c0*/  @!P2 FADD.FTZ R15, R15, R11 ;  /* 0x0000000b0f0fa221 */ /* 0x000fe20000010000 */
[----:B----4-:R-:W-:-:S09]  /*2d6d0*/  UISETP.NE.AND UP0, UPT, UR4, 0x2, UPT ;  /* 0x000000020400788c */ /* 0x010fd2000bf05270 */
[----:B------:R-:W-:Y:S05]  /*2d6e0*/  BRA.U UP0, `(.L_x_1725) ;  /* 0x00000001007c7547 */ /* 0x000fea000b800000 */
[----:B-----5:R-:W0:Y:S01]  /*2d6f0*/  LDC.64 R2, c[0x0][0x470] ;  /* 0x00011c00ff027b82 */ /* 0x020e220000000a00 */
[----:B------:R-:W2:Y:S01]  /*2d700*/  LDCU.64 UR4, c[0x0][0x380] ;  /* 0x00007000ff0477ac */ /* 0x000ea20008000a00 */
[----:B0-----:R-:W4:Y:S01]  /*2d710*/  LDG.E R2, desc[UR36][R2.64] ;  /* 0x0000002402027981 */ /* 0x001f22000c1e1900 */
[----:B------:R-:W-:Y:S01]  /*2d720*/  IADD3 R6, PT, PT, R5, UR6, RZ ;  /* 0x0000000605067c10 */ /* 0x000fe2000fffe0ff */
[C---:B----4-:R-:W-:Y:S01]  /*2d730*/  FMUL.FTZ R14, R2.reuse, R14 ;  /* 0x0000000e020e7220 */ /* 0x050fe20000410000 */
[C---:B------:R-:W-:Y:S01]  /*2d740*/  FMUL.FTZ R15, R2.reuse, R15 ;  /* 0x0000000f020f7220 */ /* 0x040fe20000410000 */
[C---:B------:R-:W-:Y:S01]  /*2d750*/  FMUL.FTZ R13, R2.reuse, R13 ;  /* 0x0000000d020d7220 */ /* 0x040fe20000410000 */
[----:B------:R-:W-:-:S03]  /*2d760*/  FMUL.FTZ R12, R2, R12 ;  /* 0x0000000c020c7220 */ /* 0x000fc60000410000 */
[----:B------:R-:W0:Y:S08]  /*2d770*/  F2I.S8.NTZ R14, R14 ;  /* 0x0000000e000e7305 */ /* 0x000e300000202100 */
[----:B------:R-:W4:Y:S01]  /*2d780*/  F2I.S8.NTZ R15, R15 ;  /* 0x0000000f000f7305 */ /* 0x000f220000202100 */
[----:B0-----:R-:W-:-:S07]  /*2d790*/  PRMT R0, R14, 0x8880, RZ ;  /* 0x000088800e007816 */ /* 0x001fce00000000ff */
[----:B------:R-:W0:Y:S01]  /*2d7a0*/  F2I.S8.NTZ R13, R13 ;  /* 0x0000000d000d7305 */ /* 0x000e220000202100 */
[----:B------:R-:W-:Y:S02]  /*2d7b0*/  PRMT R0, R0, 0x7710, RZ ;  /* 0x0000771000007816 */ /* 0x000fe400000000ff */
[----:B----4-:R-:W-:-:S05]  /*2d7c0*/  PRMT R3, R15, 0x8880, RZ ;  /* 0x000088800f037816 */ /* 0x010fca00000000ff */
[----:B------:R-:W4:Y:S01]  /*2d7d0*/  F2I.S8.NTZ R12, R12 ;  /* 0x0000000c000c7305 */ /* 0x000f220000202100 */
[----:B------:R-:W-:Y:S01]  /*2d7e0*/  IMAD.U32 R2, R0, 0x10000, RZ ;  /* 0x0001000000027824 */ /* 0x000fe200078e00ff */
[----:B------:R-:W-:-:S04]  /*2d7f0*/  PRMT R0, R3, 0x7710, RZ ;  /* 0x0000771003007816 */ /* 0x000fc800000000ff */
[----:B------:R-:W-:Y:S02]  /*2d800*/  LOP3.LUT R3, R2, 0xff0000, RZ, 0xc0, !PT ;  /* 0x00ff000002037812 */ /* 0x000fe400078ec0ff */
[----:B0-----:R-:W-:-:S03]  /*2d810*/  PRMT R13, R13, 0x8880, RZ ;  /* 0x000088800d0d7816 */ /* 0x001fc600000000ff */
[----:B------:R-:W-:Y:S01]  /*2d820*/  IMAD R3, R0, 0x1000000, R3 ;  /* 0x0100000000037824 */ /* 0x000fe200078e0203 */
[----:B------:R-:W-:Y:S02]  /*2d830*/  PRMT R2, R13, 0x7710, RZ ;  /* 0x000077100d027816 */ /* 0x000fe400000000ff */
[----:B----4-:R-:W-:-:S04]  /*2d840*/  PRMT R4, R12, 0x8880, RZ ;  /* 0x000088800c047816 */ /* 0x010fc800000000ff */
[----:B------:R-:W-:Y:S02]  /*2d850*/  PRMT R0, R4, 0x7710, RZ ;  /* 0x0000771004007816 */ /* 0x000fe400000000ff */
[----:B------:R-:W-:Y:S02]  /*2d860*/  LOP3.LUT R4, R2, 0xff, RZ, 0xc0, !PT ;  /* 0x000000ff02047812 */ /* 0x000fe400078ec0ff */
[----:B------:R-:W-:Y:S02]  /*2d870*/  LOP3.LUT R5, R0, 0xff, RZ, 0xc0, !PT ;  /* 0x000000ff00057812 */ /* 0x000fe400078ec0ff */
[----:B--2---:R-:W-:Y:S01]  /*2d880*/  IADD3 R2, P0, PT, R6, UR4, RZ ;  /* 0x0000000406027c10 */ /* 0x004fe2000ff1e0ff */
[----:B------:R-:W-:-:S03]  /*2d890*/  IMAD R4, R4, 0x100, R3 ;  /* 0x0000010004047824 */ /* 0x000fc600078e0203 */
[----:B------:R-:W-:Y:S01]  /*2d8a0*/  LEA.HI.X.SX32 R3, R6, UR5, 0x1, P0 ;  /* 0x0000000506037c11 */ /* 0x000fe200080f0eff */
[----:B------:R-:W-:-:S05]  /*2d8b0*/  IMAD.IADD R5, R4, 0x1, R5 ;  /* 0x0000000104057824 */ /* 0x000fca00078e0205 */
[----:B------:R-:W-:Y:S01]  /*2d8c0*/  STG.E desc[UR36][R2.64], R5 ;  /* 0x0000000502007986 */ /* 0x000fe2000c101924 */
[----:B------:R-:W-:Y:S05]  /*2d8d0*/  EXIT ;  /* 0x000000000000794d */ /* 0x000fea0003800000 */
.L_x_1725:
[----:B-----5:R-:W0:Y:S01]  /*2d8e0*/  LDC.64 R2, c[0x0][0x380] ;  /* 0x0000e000ff027b82 */ /* 0x020e220000000a00 */
[----:B------:R-:W-:-:S04]  /*2d8f0*/  VIADD R5, R5, UR6 ;  /* 0x0000000605057c36 */ /* 0x000fc80008000000 */
[----:B0-----:R-:W-:-:S05]  /*2d900*/  IMAD.WIDE R2, R5, 0x4, R2 ;  /* 0x0000000405027825 */ /* 0x001fca00078e0202 */
[----:B------:R-:W-:Y:S01]  /*2d910*/  STG.E.128 desc[UR36][R2.64], R12 ;  /* 0x0000000c02007986 */ /* 0x000fe2000c101d24 */
[----:B------:R-:W-:Y:S05]  /*2d920*/  EXIT ;  /* 0x000000000000794d */ /* 0x000fea0003800000 */
.L_x_1726:
        /* <DEDUP_REMOVED lines=13> */
.L_x_5595:


//--------------------- .text._ZN4mmha33masked_multihead_attention_kernelIfLi144ELi256ELi2ELi64ELi128ELb1ELb1EEEv26Multihead_attention_paramsIT_XT5_EE --------------------------
	.section	.text._ZN4mmha33masked_multihead_attention_kernelIfLi144ELi256ELi2ELi64ELi128ELb1ELb1EEEv26Multihead_attention_paramsIT_XT5_EE,"ax",@progbits
	.align	128
        .global         _ZN4mmha33masked_multihead_attention_kernelIfLi144ELi256ELi2ELi64ELi128ELb1ELb1EEEv26Multihead_attention_paramsIT_XT5_EE
        .type           _ZN4mmha33masked_multihead_attention_kernelIfLi144ELi256ELi2ELi64ELi128ELb1ELb1EEEv26Multihead_attention_paramsIT_XT5_EE,@function
        .size           _ZN4mmha33masked_multihead_attention_kernelIfLi144ELi256ELi2ELi64ELi128ELb1ELb1EEEv26Multihead_attention_paramsIT_XT5_EE,(.L_x_5596 - _ZN4mmha33masked_multihead_attention_kernelIfLi144ELi256ELi2ELi64ELi128ELb1ELb1EEEv26Multihead_attention_paramsIT_XT5_EE)
        .other          _ZN4mmha33masked_multihead_attention_kernelIfLi144ELi256ELi2ELi64ELi128ELb1ELb1EEEv26Multihead_attention_paramsIT_XT5_EE,@"STO_CUDA_ENTRY STV_DEFAULT"
_ZN4mmha33masked_multihead_attention_kernelIfLi144ELi256ELi2ELi64ELi128ELb1ELb1EEEv26Multihead_attention_paramsIT_XT5_EE:
.text._ZN4mmha33masked_multihead_attention_kernelIfLi144ELi256ELi2ELi64ELi128ELb1ELb1EEEv26Multihead_attention_paramsIT_XT5_EE:
        /* <DEDUP_REMOVED lines=13> */
.L_x_1727:
[----:B------:R-:W1:Y:S01]  /*00d0*/  LDC.64 R2, c[0x0][0x498] ;  /* 0x00012600ff027b82 */ /* 0x000e620000000a00 */
[----:B------:R-:W2:Y:S01]  /*00e0*/  LDCU UR8, c[0x0][0x3f0] ;  /* 0x00007e00ff0877ac */ /* 0x000ea20008000800 */
[----:B------:R-:W-:Y:S01]  /*00f0*/  IABS R6, R17 ;  /* 0x0000001100067213 */ /* 0x000fe20000000000 */
[----:B------:R-:W-:Y:S01]  /*0100*/  UMOV UR4, URZ ;  /* 0x000000ff00047c82 */ /* 0x000fe20008000000 */
[----:B------:R-:W3:Y:S01]  /*0110*/  LDCU UR11, c[0x0][0x40c] ;  /* 0x00008180ff0b77ac */ /* 0x000ee20008000800 */
[----:B------:R-:W4:Y:S03]  /*0120*/  S2R R22, SR_TID.X ;  /* 0x0000000000167919 */ /* 0x000f260000002100 */
[----:B------:R-:W-:Y:S08]  /*0130*/  S2UR UR45, SR_CTAID.X ;  /* 0x00000000002d79c3 */ /* 0x000ff00000002500 */
[----:B------:R-:W3:Y:S01]  /*0140*/  LDC.64 R18, c[0x0][0x418] ;  /* 0x00010600ff127b82 */ /* 0x000ee20000000a00 */
[----:B--2---:R-:W-:-:S02]  /*0150*/  IMAD.U32 R0, RZ, RZ, UR8 ;  /* 0x00000008ff007e24 */ /* 0x004fc4000f8e00ff */
[----:B-1----:R-:W-:-:S03]  /*0160*/  IMAD.WIDE.U32 R2, R17, 0x4, R2 ;  /* 0x0000000411027825 */ /* 0x002fc600078e0002 */
[----:B------:R-:W-:Y:S02]  /*0170*/  IABS R5, R0 ;  /* 0x0000000000057213 */ /* 0x000fe40000000000 */
[----:B0-----:R0:W2:Y:S02]  /*0180*/  LDG.E R9, desc[UR36][R2.64] ;  /* 0x0000002402097981 */ /* 0x0010a4000c1e1900 */
[----:B------:R-:W1:Y:S08]  /*0190*/  I2F.RP R0, R5 ;  /* 0x0000000500007306 */ /* 0x000e700000209400 */
[----:B-1----:R-:W1:Y:S02]  /*01a0*/  MUFU.RCP R0, R0 ;  /* 0x0000000000007308 */ /* 0x002e640000001000 */
[----:B-1----:R-:W-:-:S06]  /*01b0*/  VIADD R4, R0, 0xffffffe ;  /* 0x0ffffffe00047836 */ /* 0x002fcc0000000000 */
[----:B------:R-:W1:Y:S01]  /*01c0*/  F2I.FTZ.U32.TRUNC.NTZ R4, R4 ;  /* 0x0000000400047305 */ /* 0x000e62000021f000 */
[----:B------:R-:W-:Y:S02]  /*01d0*/  R2UR UR9, R5 ;  /* 0x00000000050972ca */ /* 0x000fe400000e0000 */
[----:B------:R-:W-:Y:S02]  /*01e0*/  R2UR UR7, R6 ;  /* 0x00000000060772ca */ /* 0x000fe400000e0000 */
[----:B------:R-:W4:Y:S01]  /*01f0*/  LDC.64 R6, c[0x0][0x460] ;  /* 0x00011800ff067b82 */ /* 0x000f220000000a00 */
[----:B-1----:R-:W-:-:S13]  /*0200*/  R2UR UR5, R4 ;  /* 0x00000000040572ca */ /* 0x002fda00000e0000 */
[----:B------:R-:W-:-:S04]  /*0210*/  UIADD3 UR6, UPT, UPT, URZ, -UR5, URZ ;  /* 0x80000005ff067290 */ /* 0x000fc8000fffe0ff */
[----:B------:R-:W-:-:S04]  /*0220*/  UIMAD UR6, UR6, UR9, URZ ;  /* 0x00000009060672a4 */ /* 0x000fc8000f8e02ff */
[----:B------:R-:W-:-:S04]  /*0230*/  UIMAD.WIDE.U32 UR4, UR5, UR6, UR4 ;  /* 0x00000006050472a5 */ /* 0x000fc8000f8e0004 */
[----:B------:R-:W-:Y:S01]  /*0240*/  UIMAD.WIDE.U32 UR4, UR5, UR7, URZ ;  /* 0x00000007050472a5 */ /* 0x000fe2000f8e00ff */
[----:B------:R-:W-:-:S06]  /*0250*/  R2UR UR10, R5 ;  /* 0x00000000050a72ca */ /* 0x000fcc00000e0000 */
[----:B------:R-:W-:Y:S02]  /*0260*/  UMOV UR6, UR5 ;  /* 0x0000000500067c82 */ /* 0x000fe40008000000 */
[----:B------:R-:W-:Y:S01]  /*0270*/  UIADD3 UR4, UPT, UPT, -UR6, URZ, URZ ;  /* 0x000000ff06047290 */ /* 0x000fe2000fffe1ff */
[----:B----4-:R-:W-:-:S03]  /*0280*/  ISETP.NE.U32.AND P0, PT, R6, RZ, PT ;  /* 0x000000ff0600720c */ /* 0x010fc60003f05070 */
[----:B------:R-:W-:Y:S01]  /*0290*/  UIMAD UR4, UR9, UR4, UR7 ;  /* 0x00000004090472a4 */ /* 0x000fe2000f8e0207 */
[----:B------:R-:W-:-:S03]  /*02a0*/  ISETP.NE.AND.EX P0, PT, R7, RZ, PT, P0 ;  /* 0x000000ff0700720c */ /* 0x000fc60003f05300 */
[----:B------:R-:W-:-:S11]  /*02b0*/  UISETP.GT.U32.AND UP1, UPT, UR10, UR4, UPT ;  /* 0x000000040a00728c */ /* 0x000fd6000bf24070 */
[----:B------:R-:W-:Y:S01]  /*02c0*/  @!UP1 UIADD3 UR4, UPT, UPT, UR4, -UR9, URZ ;  /* 0x8000000904049290 */ /* 0x000fe2000fffe0ff */
[----:B------:R-:W-:Y:S01]  /*02d0*/  VOTEU.ANY UP0, P0 ;  /* 0x0000000000ff7886 */ /* 0x000fe20000000100 */
[----:B---3--:R-:W-:Y:S02]  /*02e0*/  UISETP.EQ.AND UP3, UPT, UR11, URZ, UP0 ;  /* 0x000000ff0b00728c */ /* 0x008fe40008762270 */
[----:B------:R-:W-:Y:S01]  /*02f0*/  UISETP.GE.U32.AND UP0, UPT, UR4, UR10, UPT ;  /* 0x0000000a0400728c */ /* 0x000fe2000bf06070 */
[----:B------:R-:W1:Y:S01]  /*0300*/  LDCU UR10, c[0x0][0x3f4] ;  /* 0x00007e80ff0a77ac */ /* 0x000e620008000800 */
[----:B------:R-:W3:Y:S01]  /*0310*/  S2UR UR5, SR_CTAID.Y ;  /* 0x00000000000579c3 */ /* 0x000ee20000002600 */
[----:B-1----:R-:W-:-:S05]  /*0320*/  IMAD.U32 R15, RZ, RZ, UR10 ;  /* 0x0000000aff0f7e24 */ /* 0x002fca000f8e00ff */
[----:B------:R-:W-:-:S04]  /*0330*/  IABS R0, R15 ;  /* 0x0000000f00007213 */ /* 0x000fc80000000000 */
[----:B------:R-:W-:-:S13]  /*0340*/  R2UR UR9, R0 ;  /* 0x00000000000972ca */ /* 0x000fda00000e0000 */
[----:B------:R-:W1:Y:S01]  /*0350*/  I2F.RP R0, UR9 ;  /* 0x0000000900007d06 */ /* 0x000e620008209400 */
[----:B---3--:R-:W-:Y:S02]  /*0360*/  ULOP3.LUT UR4, UR5, UR8, URZ, 0x3c, !UPT ;  /* 0x0000000805047292 */ /* 0x008fe4000f8e3cff */
[----:B------:R-:W-:-:S05]  /*0370*/  @!UP1 UIADD3 UR6, UPT, UPT, UR6, 0x1, URZ ;  /* 0x0000000106069890 */ /* 0x000fca000fffe0ff */
[----:B-1----:R-:W1:Y:S01]  /*0380*/  MUFU.RCP R0, R0 ;  /* 0x0000000000007308 */ /* 0x002e620000001000 */
[----:B------:R-:W-:-:S03]  /*0390*/  UISETP.GE.AND UP2, UPT, UR4, URZ, UPT ;  /* 0x000000ff0400728c */ /* 0x000fc6000bf46270 */
[----:B------:R-:W3:Y:S01]  /*03a0*/  @UP3 LDCU.64 UR4, c[0x0][0x460] ;  /* 0x00008c00ff0437ac */ /* 0x000ee20008000a00 */
[----:B------:R-:W-:Y:S02]  /*03b0*/  @UP0 UIADD3 UR6, UPT, UPT, UR6, 0x1, URZ ;  /* 0x0000000106060890 */ /* 0x000fe4000fffe0ff */
[----:B------:R-:W-:Y:S01]  /*03c0*/  UISETP.NE.AND UP0, UPT, UR8, URZ, UPT ;  /* 0x000000ff0800728c */ /* 0x000fe2000bf05270 */
[----:B-1----:R-:W-:-:S04]  /*03d0*/  VIADD R4, R0, 0xffffffe ;  /* 0x0ffffffe00047836 */ /* 0x002fc80000000000 */
[----:B------:R-:W-:Y:S02]  /*03e0*/  UMOV UR41, UR6 ;  /* 0x0000000600297c82 */ /* 0x000fe40008000000 */
[----:B------:R-:W-:Y:S01]  /*03f0*/  @!UP2 UIADD3 UR41, UPT, UPT, -UR41, URZ, URZ ;  /* 0x000000ff2929a290 */ /* 0x000fe2000fffe1ff */
[----:B------:R-:W1:Y:S03]  /*0400*/  F2I.FTZ.U32.TRUNC.NTZ R4, R4 ;  /* 0x0000000400047305 */ /* 0x000e66000021f000 */
[----:B------:R-:W-:Y:S01]  /*0410*/  @!UP0 ULOP3.LUT UR41, URZ, UR8, URZ, 0x33, !UPT ;  /* 0x00000008ff298292 */ /* 0x000fe2000f8e33ff */
[----:B------:R-:W-:-:S03]  /*0420*/  PLOP3.LUT P0, PT, PT, PT, UP3, 0x80, 0x8 ;  /* 0x000000000008781c */ /* 0x000fc60003f0f038 */
[----:B---3--:R-:W-:-:S06]  /*0430*/  @UP3 UIMAD.WIDE UR4, UR41, 0x4, UR4 ;  /* 0x00000004290438a5 */ /* 0x008fcc000f8e0204 */
[----:B0-----:R-:W-:Y:S02]  /*0440*/  IMAD.U32 R3, RZ, RZ, UR5 ;  /* 0x00000005ff037e24 */ /* 0x001fe4000f8e00ff */
[----:B------:R-:W-:Y:S01]  /*0450*/  IMAD.U32 R2, RZ, RZ, UR4 ;  /* 0x00000004ff027e24 */ /* 0x000fe2000f8e00ff */
[----:B-1----:R-:W-:-:S04]  /*0460*/  R2UR UR5, R4 ;  /* 0x00000000040572ca */ /* 0x002fc800000e0000 */
[----:B------:R0:W5:Y:S01]  /*0470*/  @P0 LDG.E R8, desc[UR36][R2.64] ;  /* 0x0000002402080981 */ /* 0x000162000c1e1900 */
[----:B------:R-:W-:-:S08]  /*0480*/  UMOV UR4, URZ ;  /* 0x000000ff00047c82 */ /* 0x000fd00008000000 */
[----:B------:R-:W-:-:S04]  /*0490*/  UIADD3 UR6, UPT, UPT, URZ, -UR5, URZ ;  /* 0x80000005ff067290 */ /* 0x000fc8000fffe0ff */
[----:B------:R-:W-:-:S04]  /*04a0*/  UIMAD UR6, UR6, UR9, URZ ;  /* 0x00000009060672a4 */ /* 0x000fc8000f8e02ff */
[----:B------:R-:W-:Y:S01]  /*04b0*/  UIMAD.WIDE.U32 UR4, UR5, UR6, UR4 ;  /* 0x00000006050472a5 */ /* 0x000fe2000f8e0004 */
[----:B------:R-:W1:Y:S06]  /*04c0*/  S2UR UR7, SR_CTAID.Y ;  /* 0x00000000000779c3 */ /* 0x000e6c0000002600 */
[----:B------:R-:W1:Y:S01]  /*04d0*/  LDCU UR6, c[0x0][0x3f8] ;  /* 0x00007f00ff0677ac */ /* 0x000e620008000800 */
[----:B--2---:R-:W-:-:S13]  /*04e0*/  R2UR UR43, R9 ;  /* 0x00000000092b72ca */ /* 0x004fda00000e0000 */
[----:B------:R-:W-:-:S06]  /*04f0*/  UIADD3 UR44, UPT, UPT, UR43, -0x1, URZ ;  /* 0xffffffff2b2c7890 */ /* 0x000fcc000fffe0ff */
[----:B0-----:R-:W-:-:S04]  /*0500*/  IABS R2, UR44 ;  /* 0x0000002c00027c13 */ /* 0x001fc80008000000 */
[----:B------:R-:W-:-:S13]  /*0510*/  R2UR UR40, R2 ;  /* 0x00000000022872ca */ /* 0x000fda00000e0000 */
[----:B------:R-:W-:-:S04]  /*0520*/  UIMAD.WIDE.U32 UR4, UR5, UR40, URZ ;  /* 0x00000028050472a5 */ /* 0x000fc8000f8e00ff */
[----:B------:R-:W-:-:S04]  /*0530*/  UIADD3 UR4, UPT, UPT, -UR5, URZ, URZ ;  /* 0x000000ff05047290 */ /* 0x000fc8000fffe1ff */
[----:B------:R-:W-:-:S03]  /*0540*/  UIMAD UR40, UR9, UR4, UR40 ;  /* 0x00000004092872a4 */ /* 0x000fc6000f8e0228 */
[----:B------:R-:W0:Y:S01]  /*0550*/  LDCU UR5, c[0x0][0x3e8] ;  /* 0x00007d00ff0577ac */ /* 0x000e220008000800 */
[----:B------:R-:W-:Y:S01]  /*0560*/  UISETP.GT.U32.AND UP0, UPT, UR9, UR40, UPT ;  /* 0x000000280900728c */ /* 0x000fe2000bf04070 */
[----:B------:R-:W-:Y:S01]  /*0570*/  ISETP.GT.U32.AND P4, PT, R22, 0x23, PT ;  /* 0x000000231600780c */ /* 0x000fe20003f84070 */
[----:B------:R-:W-:-:S09]  /*0580*/  UP2UR UR42, UPR, URZ, 0x8 ;  /* 0x00000008ff2a7883 */ /* 0x000fd20008000000 */
[----:B------:R-:W-:Y:S02]  /*0590*/  @!UP0 UIADD3 UR40, UPT, UPT, UR40, -UR9, URZ ;  /* 0x8000000928288290 */ /* 0x000fe4000fffe0ff */
[----:B0-----:R-:W-:Y:S02]  /*05a0*/  UISETP.NE.AND UP1, UPT, UR5, URZ, UPT ;  /* 0x000000ff0500728c */ /* 0x001fe4000bf25270 */
[----:B------:R-:W-:Y:S02]  /*05b0*/  UISETP.GT.U32.AND UP2, UPT, UR9, UR40, UPT ;  /* 0x000000280900728c */ /* 0x000fe4000bf44070 */
[----:B------:R-:W-:Y:S02]  /*05c0*/  UISETP.GE.AND UP3, UPT, UR44, URZ, UPT ;  /* 0x000000ff2c00728c */ /* 0x000fe4000bf66270 */
[----:B------:R-:W-:Y:S02]  /*05d0*/  UISETP.NE.AND UP0, UPT, UR10, URZ, UPT ;  /* 0x000000ff0a00728c */ /* 0x000fe4000bf05270 */
[----:B-1----:R-:W-:-:S03]  /*05e0*/  UIMAD UR4, UR7, UR6, UR45 ;  /* 0x00000006070472a4 */ /* 0x002fc6000f8e022d */
[----:B------:R-:W-:Y:S02]  /*05f0*/  @UP1 UIMAD UR5, UR7, UR5, URZ ;  /* 0x00000005070512a4 */ /* 0x000fe4000f8e02ff */
[----:B------:R-:W-:Y:S01]  /*0600*/  @!UP2 UIADD3 UR40, UPT, UPT, UR40, -UR9, URZ ;  /* 0x800000092828a290 */ /* 0x000fe2000fffe0ff */
[----:B------:R-:W-:Y:S01]  /*0610*/  BSSY.RECONVERGENT B0, `(.L_x_1728) ;  /* 0x000001f000007945 */ /* 0x000fe20003800200 */
[----:B------:R-:W-:Y:S02]  /*0620*/  @!UP1 UIMAD UR8, UR4, 0x90, URZ ;  /* 0x00000090040898a4 */ /* 0x000fe4000f8e02ff */
[----:B------:R-:W-:Y:S01]  /*0630*/  @!UP3 UIADD3 UR40, UPT, UPT, -UR40, URZ, URZ ;  /* 0x000000ff2828b290 */ /* 0x000fe2000fffe1ff */
[----:B------:R-:W-:Y:S01]  /*0640*/  UMOV UR38, URZ ;  /* 0x000000ff00267c82 */ /* 0x000fe20008000000 */
[----:B------:R-:W-:Y:S02]  /*0650*/  @UP1 UIMAD UR8, UR45, 0x90, UR5 ;  /* 0x000000902d0818a4 */ /* 0x000fe4000f8e0205 */
[----:B------:R-:W-:-:S02]  /*0660*/  UIMAD UR41, UR41, UR6, URZ ;  /* 0x00000006292972a4 */ /* 0x000fc4000f8e02ff */
[----:B------:R-:W-:Y:S01]  /*0670*/  @!UP0 ULOP3.LUT UR40, URZ, UR10, URZ, 0x33, !UPT ;  /* 0x0000000aff288292 */ /* 0x000fe2000f8e33ff */
[----:B------:R-:W-:Y:S02]  /*0680*/  CS2R R30, SRZ ;  /* 0x00000000001e7805 */ /* 0x000fe4000001ff00 */
[----:B------:R-:W-:Y:S01]  /*0690*/  CS2R R28, SRZ ;  /* 0x00000000001c7805 */ /* 0x000fe2000001ff00 */
[----:B------:R-:W-:Y:S01]  /*06a0*/  IMAD.SHL.U32 R0, R22, 0x4, RZ ;  /* 0x0000000416007824 */ /* 0x000fe200078e00ff */
[----:B------:R-:W-:Y:S07]  /*06b0*/  @P4 BRA `(.L_x_1729) ;  /* 0x0000000000504947 */ /* 0x000fee0003800000 */
        /* <DEDUP_REMOVED lines=20> */
.L_x_1729:
[----:B------:R-:W-:Y:S05]  /*0800*/  BSYNC.RECONVERGENT B0 ;  /* 0x0000000000007941 */ /* 0x000fea0003800200 */
.L_x_1728:
[----:B------:R-:W1:Y:S01]  /*0810*/  LDCU.64 UR12, c[0x0][0x3a0] ;  /* 0x00007400ff0c77ac */ /* 0x000e620008000a00 */
[----:B------:R-:W-:Y:S01]  /*0820*/  ISETP.NE.U32.AND P0, PT, R18, RZ, PT ;  /* 0x000000ff1200720c */ /* 0x000fe20003f05070 */
[----:B------:R-:W2:Y:S01]  /*0830*/  S2R R13, SR_CTAID.X ;  /* 0x00000000000d7919 */ /* 0x000ea20000002500 */
[----:B------:R-:W3:Y:S01]  /*0840*/  @!P4 LDC.64 R2, c[0x0][0x3b8] ;  /* 0x0000ee00ff02cb82 */ /* 0x000ee20000000a00 */
[----:B------:R-:W4:Y:S01]  /*0850*/  LDCU.64 UR8, c[0x0][0x390] ;  /* 0x00007200ff0877ac */ /* 0x000f220008000a00 */
[----:B------:R-:W-:Y:S02]  /*0860*/  ISETP.NE.AND.EX P0, PT, R19, RZ, PT, P0 ;  /* 0x000000ff1300720c */ /* 0x000fe40003f05300 */
[----:B------:R-:W-:Y:S02]  /*0870*/  CS2R R34, SRZ ;  /* 0x0000000000227805 */ /* 0x000fe4000001ff00 */
[----:B------:R-:W-:Y:S01]  /*0880*/  CS2R R32, SRZ ;  /* 0x0000000000207805 */ /* 0x000fe2000001ff00 */
[----:B------:R-:W-:-:S02]  /*0890*/  UISETP.NE.AND UP0, UPT, UR42, URZ, UPT ;  /* 0x000000ff2a00728c */ /* 0x000fc4000bf05270 */
[----:B------:R-:W-:-:S04]  /*08a0*/  UIMAD UR46, UR4, 0x90, URZ ;  /* 0x00000090042e78a4 */ /* 0x000fc8000f8e02ff */
[----:B------:R-:W-:Y:S02]  /*08b0*/  PLOP3.LUT P5, PT, PT, PT, UP0, 0x80, 0x8 ;  /* 0x000000000008781c */ /* 0x000fe40003faf008 */
[----:B------:R-:W-:Y:S02]  /*08c0*/  PLOP3.LUT P2, PT, PT, PT, UP0, 0x40, 0x4 ;  /* 0x000000000004781c */ /* 0x000fe40003f4e808 */
[----:B-1----:R-:W-:Y:S01]  /*08d0*/  ISETP.NE.U32.AND P3, PT, RZ, UR12, PT ;  /* 0x0000000cff007c0c */ /* 0x002fe2000bf65070 */
[----:B------:R-:W1:Y:S01]  /*08e0*/  @P0 LDC.64 R10, c[0x0][0x418] ;  /* 0x00010600ff0a0b82 */ /* 0x000e620000000a00 */
[----:B------:R-:W-:Y:S02]  /*08f0*/  ISETP.GT.U32.OR P2, PT, R22, 0x3f, P2 ;  /* 0x0000003f1600780c */ /* 0x000fe40001744470 */
[----:B------:R-:W-:Y:S02]  /*0900*/  ISETP.NE.AND.EX P3, PT, RZ, UR13, PT, P3 ;  /* 0x0000000dff007c0c */ /* 0x000fe4000bf65330 */
[----:B----4-:R-:W-:-:S02]  /*0910*/  ISETP.NE.U32.AND P1, PT, RZ, UR8, PT ;  /* 0x00000008ff007c0c */ /* 0x010fc4000bf25070 */
[C---:B------:R-:W-:Y:S02]  /*0920*/  ISETP.GT.U32.OR P3, PT, R22.reuse, 0x23, !P3 ;  /* 0x000000231600780c */ /* 0x040fe40005f64470 */
[----:B------:R-:W-:Y:S02]  /*0930*/  ISETP.NE.AND.EX P1, PT, RZ, UR9, PT, P1 ;  /* 0x00000009ff007c0c */ /* 0x000fe4000bf25310 */
[----:B------:R-:W-:Y:S02]  /*0940*/  ISETP.NE.OR P3, PT, RZ, UR11, P3 ;  /* 0x0000000bff007c0c */ /* 0x000fe40009f65670 */
[----:B------:R-:W-:Y:S01]  /*0950*/  ISETP.GT.U32.OR P1, PT, R22, 0x23, !P1 ;  /* 0x000000231600780c */ /* 0x000fe20004f24470 */
[----:B------:R-:W-:Y:S01]  /*0960*/  VOTEU.ALL UP0, P2 ;  /* 0x0000000000ff7886 */ /* 0x000fe20001000000 */
[----:B-----5:R-:W-:Y:S01]  /*0970*/  @P5 R2UR UR38, R8 ;  /* 0x00000000082652ca */ /* 0x020fe200000e0000 */
[----:B------:R-:W-:Y:S02]  /*0980*/  @!P4 IMAD R8, R22, R15, UR44 ;  /* 0x0000002c1608ce24 */ /* 0x000fe4000f8e020f */
[----:B--2---:R-:W-:-:S02]  /*0990*/  IMAD R13, R13, 0x90, R0 ;  /* 0x000000900d0d7824 */ /* 0x004fc400078e0200 */
[----:B------:R-:W-:Y:S02]  /*09a0*/  @!P4 IMAD.SHL.U32 R12, R8, 0x4, RZ ;  /* 0x00000004080cc824 */ /* 0x000fe400078e00ff */
[----:B------:R-:W2:Y:S02]  /*09b0*/  @!P2 LDC.64 R8, c[0x0][0x450] ;  /* 0x00011400ff08ab82 */ /* 0x000ea40000000a00 */
[----:B------:R-:W-:Y:S01]  /*09c0*/  @!P4 IMAD R15, R15, UR46, R12 ;  /* 0x0000002e0f0fcc24 */ /* 0x000fe2000f8e020c */
[----:B------:R-:W-:Y:S01]  /*09d0*/  CS2R R26, SRZ ;  /* 0x00000000001a7805 */ /* 0x000fe2000001ff00 */
[----:B-1----:R-:W-:Y:S02]  /*09e0*/  @P0 IMAD.WIDE.U32 R10, R17, 0x4, R10 ;  /* 0x00000004110a0825 */ /* 0x002fe400078e000a */
[----:B------:R-:W-:Y:S02]  /*09f0*/  @!UP0 UIMAD UR4, UR38, UR6, URZ ;  /* 0x00000006260482a4 */ /* 0x000fe4000f8e02ff */
[----:B------:R-:W1:Y:S01]  /*0a00*/  @!P3 LDC.64 R6, c[0x0][0x3a0] ;  /* 0x0000e800ff06bb82 */ /* 0x000e620000000a00 */
[----:B---3--:R-:W-:-:S07]  /*0a10*/  @!P4 IMAD.WIDE R2, R15, 0x4, R2 ;  /* 0x000000040f02c825 */ /* 0x008fce00078e0202 */
[----:B0-----:R-:W0:Y:S01]  /*0a20*/  @!P1 LDC.64 R4, c[0x0][0x390] ;  /* 0x0000e400ff049b82 */ /* 0x001e220000000a00 */
[----:B------:R-:W-:Y:S01]  /*0a30*/  IMAD.U32 R12, RZ, RZ, UR4 ;  /* 0x00000004ff0c7e24 */ /* 0x000fe2000f8e00ff */
[----:B------:R-:W-:Y:S02]  /*0a40*/  CS2R R24, SRZ ;  /* 0x0000000000187805 */ /* 0x000fe4000001ff00 */
[----:B------:R-:W-:Y:S02]  /*0a50*/  CS2R R18, SRZ ;  /* 0x0000000000127805 */ /* 0x000fe4000001ff00 */
[----:B------:R-:W-:Y:S01]  /*0a60*/  CS2R R16, SRZ ;  /* 0x0000000000107805 */ /* 0x000fe2000001ff00 */
[----:B------:R-:W-:Y:S01]  /*0a70*/  @!P2 IMAD R15, R12, 0x90, R13 ;  /* 0x000000900c0fa824 */ /* 0x000fe200078e020d */
[----:B------:R-:W3:Y:S01]  /*0a80*/  @P0 LDG.E R10, desc[UR36][R10.64] ;  /* 0x000000240a0a0981 */ /* 0x000ee2000c1e1900 */
[----:B------:R-:W4:Y:S02]  /*0a90*/  LDCU.U8 UR4, c[0x0][0x404] ;  /* 0x00008080ff0477ac */ /* 0x000f240008000000 */
[----:B--2---:R-:W-:Y:S01]  /*0aa0*/  @!P2 IMAD.WIDE R8, R15, 0x4, R8 ;  /* 0x000000040f08a825 */ /* 0x004fe200078e0208 */
[----:B------:R-:W2:Y:S03]  /*0ab0*/  @!P4 LDG.E.128 R24, desc[UR36][R2.64] ;  /* 0x000000240218c981 */ /* 0x000ea6000c1e1d00 */
[----:B-1----:R-:W-:-:S05]  /*0ac0*/  @!P3 IMAD.WIDE.U32 R6, R13, 0x4, R6 ;  /* 0x000000040d06b825 */ /* 0x002fca00078e0006 */
[----:B------:R-:W2:Y:S01]  /*0ad0*/  @!P3 LDG.E.128 R16, desc[UR36][R6.64] ;  /* 0x000000240610b981 */ /* 0x000ea2000c1e1d00 */
[----:B0-----:R-:W-:-:S03]  /*0ae0*/  @!P1 IMAD.WIDE.U32 R4, R13, 0x4, R4 ;  /* 0x000000040d049825 */ /* 0x001fc600078e0004 */
[----:B------:R-:W2:Y:S04]  /*0af0*/  @!P2 LDG.E.128 R12, desc[UR36][R8.64] ;  /* 0x00000024080ca981 */ /* 0x000ea8000c1e1d00 */
[----:B------:R0:W2:Y:S02]  /*0b00*/  @!P1 LDG.E.128 R32, desc[UR36][R4.64] ;  /* 0x0000002404209981 */ /* 0x0000a4000c1e1d00 */
[----:B0-----:R-:W0:Y:S01]  /*0b10*/  LDC R5, c[0x0][0x400] ;  /* 0x00010000ff057b82 */ /* 0x001e220000000800 */
[----:B----4-:R-:W-:Y:S02]  /*0b20*/  ISETP.NE.AND P1, PT, RZ, UR4, PT ;  /* 0x00000004ff007c0c */ /* 0x010fe4000bf25270 */
[----:B------:R-:W-:Y:S01]  /*0b30*/  ISETP.NE.AND P3, PT, RZ, UR11, PT ;  /* 0x0000000bff007c0c */ /* 0x000fe2000bf65270 */
[----:B------:R-:W-:Y:S01]  /*0b40*/  UMOV UR39, URZ ;  /* 0x000000ff00277c82 */ /* 0x000fe20008000000 */
[----:B------:R-:W-:Y:S01]  /*0b50*/  BSSY.RECONVERGENT B6, `(.L_x_1730) ;  /* 0x0000120000067945 */ /* 0x000fe20003800200 */
[----:B0-----:R-:W-:-:S02]  /*0b60*/  ISETP.LT.OR P1, PT, R5, 0x1, P1 ;  /* 0x000000010500780c */ /* 0x001fc40000f21670 */
[----:B---3--:R-:W-:-:S08]  /*0b70*/  @P0 R2UR UR39, R10 ;  /* 0x000000000a2702ca */ /* 0x008fd000000e0000 */
[----:B--2---:R-:W-:Y:S01]  /*0b80*/  @!P3 FADD.FTZ R24, R24, R16 ;  /* 0x000000101818b221 */ /* 0x004fe20000010000 */
[----:B------:R-:W-:Y:S01]  /*0b90*/  @!P3 FADD.FTZ R25, R25, R17 ;  /* 0x000000111919b221 */ /* 0x000fe20000010000 */
[----:B------:R-:W-:Y:S01]  /*0ba0*/  @!P3 FADD.FTZ R26, R26, R18 ;  /* 0x000000121a1ab221 */ /* 0x000fe20000010000 */
[----:B------:R-:W-:Y:S01]  /*0bb0*/  @!P3 FADD.FTZ R27, R27, R19 ;  /* 0x000000131b1bb221 */ /* 0x000fe20000010000 */
[----:B------:R-:W-:Y:S01]  /*0bc0*/  @!P2 FMUL.FTZ R24, R24, R12 ;  /* 0x0000000c1818a220 */ /* 0x000fe20000410000 */
        /* <DEDUP_REMOVED lines=13> */
[----:B------:R-:W-:Y:S01]  /*0ca0*/  I2FP.F32.U32 R0, R0 ;  /* 0x0000000000007245 */ /* 0x000fe20000201000 */
[----:B------:R-:W-:-:S03]  /*0cb0*/  UIADD3 UR4, UPT, UPT, -UR39, UR11, URZ ;  /* 0x0000000b27047290 */ /* 0x000fc6000fffe1ff */
[----:B------:R-:W0:Y:S01]  /*0cc0*/  MUFU.RCP R2, R2 ;  /* 0x0000000200027308 */ /* 0x000e220000001000 */
[----:B------:R-:W-:-:S05]  /*0cd0*/  I2FP.F32.U32 R3, R3 ;  /* 0x0000000300037245 */ /* 0x000fca0000201000 */
[-C--:B0-----:R-:W-:Y:S01]  /*0ce0*/  FMUL.FTZ R3, R3, R2.reuse ;  /* 0x0000000203037220 */ /* 0x081fe20000410000 */
[----:B------:R-:W-:-:S03]  /*0cf0*/  FMUL.FTZ R0, R0, R2 ;  /* 0x0000000200007220 */ /* 0x000fc60000410000 */
[----:B------:R-:W-:Y:S01]  /*0d00*/  FMUL.FTZ R4, R3, 13.28771209716796875 ;  /* 0x41549a7803047820 */ /* 0x000fe20000410000 */
[----:B------:R-:W-:Y:S01]  /*0d10*/  FMUL.FTZ R3, R0, 13.28771209716796875 ;  /* 0x41549a7800037820 */ /* 0x000fe20000410000 */
[----:B------:R-:W-:Y:S02]  /*0d20*/  I2FP.F32.S32 R0, UR4 ;  /* 0x0000000400007c45 */ /* 0x000fe40008201400 */
        /* <DEDUP_REMOVED lines=10> */
[-C--:B------:R-:W-:Y:S01]  /*0dd0*/  FMUL.FTZ R9, R27, R5.reuse ;  /* 0x000000051b097220 */ /* 0x080fe20000410000 */
[-C--:B------:R-:W-:Y:S01]  /*0de0*/  FMUL.FTZ R8, R30, R5.reuse ;  /* 0x000000051e087220 */ /* 0x080fe20000410000 */
[----:B------:R-:W-:-:S04]  /*0df0*/  FMUL.FTZ R10, R26, R5 ;  /* 0x000000051a0a7220 */ /* 0x000fc80000410000 */
[----:B------:R-:W0:Y:S01]  /*0e00*/  MUFU.COS R0, R11 ;  /* 0x0000000b00007308 */ /* 0x000e220000000000 */
[-C--:B-1----:R-:W-:Y:S01]  /*0e10*/  FMUL.FTZ R3, R29, R2.reuse ;  /* 0x000000021d037220 */ /* 0x082fe20000410000 */
[-C--:B------:R-:W-:Y:S01]  /*0e20*/  FMUL.FTZ R5, R25, R2.reuse ;  /* 0x0000000219057220 */ /* 0x080fe20000410000 */
[-C--:B------:R-:W-:Y:S01]  /*0e30*/  FMUL.FTZ R4, R28, R2.reuse ;  /* 0x000000021c047220 */ /* 0x080fe20000410000 */
[----:B------:R-:W-:Y:S01]  /*0e40*/  FMUL.FTZ R2, R24, R2 ;  /* 0x0000000218027220 */ /* 0x000fe20000410000 */
[-C--:B--2---:R-:W-:Y:S01]  /*0e50*/  FFMA.FTZ R7, R30, R6.reuse, -R7 ;  /* 0x000000061e077223 */ /* 0x084fe20000010807 */
[-C--:B------:R-:W-:Y:S01]  /*0e60*/  FFMA.FTZ R26, R26, R6.reuse, -R9 ;  /* 0x000000061a1a7223 */ /* 0x080fe20000010809 */
[-C--:B------:R-:W-:Y:S01]  /*0e70*/  FFMA.FTZ R31, R31, R6.reuse, R8 ;  /* 0x000000061f1f7223 */ /* 0x080fe20000010008 */
[----:B------:R-:W-:Y:S01]  /*0e80*/  FFMA.FTZ R27, R27, R6, R10 ;  /* 0x000000061b1b7223 */ /* 0x000fe2000001000a */
[----:B------:R-:W-:Y:S02]  /*0e90*/  IMAD.MOV.U32 R30, RZ, RZ, R7 ;  /* 0x000000ffff1e7224 */ /* 0x000fe400078e0007 */
[-C--:B0-----:R-:W-:Y:S01]  /*0ea0*/  FFMA.FTZ R3, R28, R0.reuse, -R3 ;  /* 0x000000001c037223 */ /* 0x081fe20000010803 */
[-C--:B------:R-:W-:Y:S01]  /*0eb0*/  FFMA.FTZ R24, R24, R0.reuse, -R5 ;  /* 0x0000000018187223 */ /* 0x080fe20000010805 */
[-C--:B------:R-:W-:Y:S01]  /*0ec0*/  FFMA.FTZ R29, R29, R0.reuse, R4 ;  /* 0x000000001d1d7223 */ /* 0x080fe20000010004 */
[----:B------:R-:W-:Y:S01]  /*0ed0*/  FFMA.FTZ R25, R25, R0, R2 ;  /* 0x0000000019197223 */ /* 0x000fe20000010002 */
[----:B------:R-:W-:Y:S01]  /*0ee0*/  IMAD.MOV.U32 R28, RZ, RZ, R3 ;  /* 0x000000ffff1c7224 */ /* 0x000fe200078e0003 */
[----:B------:R-:W-:Y:S06]  /*0ef0*/  BRA `(.L_x_1733) ;  /* 0x0000000c00947947 */ /* 0x000fec0003800000 */
.L_x_1732:
        /* <DEDUP_REMOVED lines=32> */
.L_x_1731:
        /* <DEDUP_REMOVED lines=15> */
[----:B------:R-:W-:Y:S02]  /*11f0*/  IMAD R9, R6, R7, RZ ;  /* 0x0000000706097224 */ /* 0x000fe400078e02ff */
[----:B------:R-:W-:Y:S02]  /*1200*/  IMAD.MOV.U32 R6, RZ, RZ, R8 ;  /* 0x000000ffff067224 */ /* 0x000fe400078e0008 */
        /* <DEDUP_REMOVED lines=11> */
[----:B------:R-:W-:-:S03]  /*12c0*/  ISETP.GE.AND P0, PT, R0, R5, PT ;  /* 0x000000050000720c */ /* 0x000fc60003f06270 */
[----:B------:R-:W-:-:S04]  /*12d0*/  IMAD.MOV.U32 R32, RZ, RZ, R3 ;  /* 0x000000ffff207224 */ /* 0x000fc800078e0003 */
        /* <DEDUP_REMOVED lines=18> */
[----:B---3--:R-:W-:Y:S02]  /*1400*/  IMAD.U32 R6, RZ, RZ, UR6 ;  /* 0x00000006ff067e24 */ /* 0x008fe4000f8e00ff */
[----:B------:R-:W-:Y:S02]  /*1410*/  IMAD.U32 R7, RZ, RZ, UR7 ;  /* 0x00000007ff077e24 */ /* 0x000fe4000f8e00ff */
[----:B----4-:R-:W-:Y:S02]  /*1420*/  IMAD.U32 R10, RZ, RZ, UR8 ;  /* 0x00000008ff0a7e24 */ /* 0x010fe4000f8e00ff */
[----:B-1----:R-:W-:-:S07]  /*1430*/  IMAD.U32 R11, RZ, RZ, UR9 ;  /* 0x00000009ff0b7e24 */ /* 0x002fce000f8e00ff */
[----:B------:R-:W-:-:S07]  /*1440*/  LEPC R20, `(.L_x_1734) ;  /* 0x000000001014794e */ /* 0x000fce0000000000 */
[----:B--2---:R-:W-:Y:S05]  /*1450*/  CALL.ABS.NOINC R2 ;  /* 0x0000000002007343 */ /* 0x004fea0003c00000 */
.L_x_1734:
        /* <DEDUP_REMOVED lines=15> */
.L_x_1735:
        /* <DEDUP_REMOVED lines=20> */
[C---:B------:R-:W-:Y:S01]  /*1690*/  IMAD R21, R5.reuse, 0x4, R2 ;  /* 0x0000000405157824 */ /* 0x040fe200078e0202 */
[----:B------:R-:W-:Y:S01]  /*16a0*/  LEA.HI R3, R5, R5, RZ, 0x1 ;  /* 0x0000000505037211 */ /* 0x000fe200078f08ff */
[----:B------:R-:W-:Y:S02]  /*16b0*/  BSSY.RECONVERGENT B2, `(.L_x_1740) ;  /* 0x0000031000027945 */ /* 0x000fe40003800200 */
        /* <DEDUP_REMOVED lines=13> */
[----:B------:R-:W-:Y:S02]  /*1790*/  I2FP.F32.S32 R3, R3 ;  /* 0x0000000300037245 */ /* 0x000fe40000201400 */
[----:B------:R-:W-:-:S03]  /*17a0*/  I2FP.F32.S32 R8, R8 ;  /* 0x0000000800087245 */ /* 0x000fc60000201400 */
[----:B0-----:R-:W-:Y:S01]  /*17b0*/  FMUL.FTZ R5, R3, R4 ;  /* 0x0000000403057220 */ /* 0x001fe20000410000 */
[----:B------:R-:W-:-:S03]  /*17c0*/  I2FP.F32.S32 R3, R6 ;  /* 0x0000000600037245 */ /* 0x000fc60000201400 */
        /* <DEDUP_REMOVED lines=10> */
[----:B------:R-:W5:Y:S08]  /*1870*/  MUFU.SIN R5, R8 ;  /* 0x0000000800057308 */ /* 0x000f700000000400 */
[----:B------:R-:W1:Y:S01]  /*1880*/  MUFU.COS R9, R13 ;  /* 0x0000000d00097308 */ /* 0x000e620000000000 */
[-C--:B0-----:R-:W-:Y:S01]  /*1890*/  FMUL.FTZ R7, R31, R6.reuse ;  /* 0x000000061f077220 */ /* 0x081fe20000410000 */
[-C--:B----4-:R-:W-:Y:S01]  /*18a0*/  FMUL.FTZ R11, R27, R6.reuse ;  /* 0x000000061b0b7220 */ /* 0x090fe20000410000 */
[-C--:B------:R-:W-:Y:S01]  /*18b0*/  FMUL.FTZ R12, R30, R6.reuse ;  /* 0x000000061e0c7220 */ /* 0x080fe20000410000 */
[----:B--2---:R-:W-:-:S04]  /*18c0*/  FMUL.FTZ R14, R26, R6 ;  /* 0x000000061a0e7220 */ /* 0x004fc80000410000 */
[----:B------:R0:W2:Y:S01]  /*18d0*/  MUFU.COS R4, R8 ;  /* 0x0000000800047308 */ /* 0x0000a20000000000 */
[-C--:B-----5:R-:W-:Y:S01]  /*18e0*/  FMUL.FTZ R3, R29, R5.reuse ;  /* 0x000000051d037220 */ /* 0x0a0fe20000410000 */
[----:B------:R-:W-:Y:S01]  /*18f0*/  FMUL.FTZ R6, R28, R5 ;  /* 0x000000051c067220 */ /* 0x000fe20000410000 */
[----:B-1----:R-:W-:Y:S01]  /*1900*/  FFMA.FTZ R10, R30, R9, -R7 ;  /* 0x000000091e0a7223 */ /* 0x002fe20000010807 */
[-C--:B---3--:R-:W-:Y:S01]  /*1910*/  FMUL.FTZ R7, R25, R5.reuse ;  /* 0x0000000519077220 */ /* 0x088fe20000410000 */
[----:B0-----:R-:W-:Y:S01]  /*1920*/  FMUL.FTZ R8, R24, R5 ;  /* 0x0000000518087220 */ /* 0x001fe20000410000 */
[-C--:B------:R-:W-:Y:S01]  /*1930*/  FFMA.FTZ R26, R26, R9.reuse, -R11 ;  /* 0x000000091a1a7223 */ /* 0x080fe2000001080b */
[-C--:B------:R-:W-:Y:S01]  /*1940*/  FFMA.FTZ R31, R31, R9.reuse, R12 ;  /* 0x000000091f1f7223 */ /* 0x080fe2000001000c */
[----:B------:R-:W-:Y:S01]  /*1950*/  FFMA.FTZ R27, R27, R9, R14 ;  /* 0x000000091b1b7223 */ /* 0x000fe2000001000e */
[----:B------:R-:W-:Y:S02]  /*1960*/  IMAD.MOV.U32 R30, RZ, RZ, R10 ;  /* 0x000000ffff1e7224 */ /* 0x000fe400078e000a */
[-C--:B--2---:R-:W-:Y:S01]  /*1970*/  FFMA.FTZ R3, R28, R4.reuse, -R3 ;  /* 0x000000041c037223 */ /* 0x084fe20000010803 */
[-C--:B------:R-:W-:Y:S01]  /*1980*/  FFMA.FTZ R24, R24, R4.reuse, -R7 ;  /* 0x0000000418187223 */ /* 0x080fe20000010807 */
[-C--:B------:R-:W-:Y:S01]  /*1990*/  FFMA.FTZ R29, R29, R4.reuse, R6 ;  /* 0x000000041d1d7223 */ /* 0x080fe20000010006 */
[----:B------:R-:W-:Y:S01]  /*19a0*/  FFMA.FTZ R25, R25, R4, R8 ;  /* 0x0000000419197223 */ /* 0x000fe20000010008 */
[----:B------:R-:W-:-:S07]  /*19b0*/  IMAD.MOV.U32 R28, RZ, RZ, R3 ;  /* 0x000000ffff1c7224 */ /* 0x000fce00078e0003 */
.L_x_1741:
[----:B------:R-:W-:Y:S05]  /*19c0*/  BSYNC.RECONVERGENT B2 ;  /* 0x0000000000027941 */ /* 0x000fea0003800200 */
.L_x_1740:
[----:B-1----:R0:W-:Y:S04]  /*19d0*/  STS [R21], R24 ;  /* 0x0000001815007388 */ /* 0x0021e80000000800 */
[----:B--2---:R0:W-:Y:S04]  /*19e0*/  STS [R21+0x4], R26 ;  /* 0x0000041a15007388 */ /* 0x0041e80000000800 */
[----:B---3--:R0:W-:Y:S04]  /*19f0*/  STS [R34], R25 ;  /* 0x0000001922007388 */ /* 0x0081e80000000800 */
[----:B----4-:R0:W-:Y:S01]  /*1a00*/  STS [R34+0x4], R27 ;  /* 0x0000041b22007388 */ /* 0x0101e20000000800 */
[----:B------:R-:W-:Y:S05]  /*1a10*/  BRA `(.L_x_1742) ;  /* 0x0000000000847947 */ /* 0x000fea0003800000 */
.L_x_1739:
[----:B------:R-:W-:-:S05]  /*1a20*/  LEA.HI R5, R5, R5, RZ, 0x1 ;  /* 0x0000000505057211 */ /* 0x000fca00078f08ff */
[----:B------:R-:W-:-:S05]  /*1a30*/  IMAD.SHL.U32 R5, R5, 0x2, RZ ;  /* 0x0000000205057824 */ /* 0x000fca00078e00ff */
[----:B------:R-:W-:-:S04]  /*1a40*/  LOP3.LUT R6, R5, 0xfffffffc, RZ, 0xc0, !PT ;  /* 0xfffffffc05067812 */ /* 0x000fc800078ec0ff */
[----:B------:R-:W-:-:S13]  /*1a50*/  ISETP.GE.AND P0, PT, R6, R7, PT ;  /* 0x000000070600720c */ /* 0x000fda0003f06270 */
[----:B------:R-:W-:Y:S05]  /*1a60*/  @P0 BRA `(.L_x_1742) ;  /* 0x0000000000700947 */ /* 0x000fea0003800000 */
[----:B------:R-:W-:Y:S01]  /*1a70*/  I2FP.F32.S32 R7, R7 ;  /* 0x0000000700077245 */ /* 0x000fe20000201400 */
[----:B------:R-:W-:-:S03]  /*1a80*/  VIADD R3, R6, 0x2 ;  /* 0x0000000206037836 */ /* 0x000fc60000000000 */
[----:B------:R-:W0:Y:S02]  /*1a90*/  MUFU.RCP R10, R7 ;  /* 0x00000007000a7308 */ /* 0x000e240000001000 */
        /* <DEDUP_REMOVED lines=25> */
.L_x_1742:
[----:B------:R-:W-:Y:S05]  /*1c30*/  BSYNC.RECONVERGENT B1 ;  /* 0x0000000000017941 */ /* 0x000fea0003800200 */
.L_x_1738:
[----:B------:R1:W-:Y:S04]  /*1c40*/  STS [R15], R28 ;  /* 0x0000001c0f007388 */ /* 0x0003e80000000800 */
[----:B------:R1:W-:Y:S04]  /*1c50*/  STS [R15+0x4], R30 ;  /* 0x0000041e0f007388 */ /* 0x0003e80000000800 */
[----:B------:R1:W-:Y:S04]  /*1c60*/  STS [R20], R29 ;  /* 0x0000001d14007388 */ /* 0x0003e80000000800 */
[----:B------:R1:W-:Y:S02]  /*1c70*/  STS [R20+0x4], R31 ;  /* 0x0000041f14007388 */ /* 0x0003e40000000800 */
.L_x_1737:
[----:B------:R-:W-:Y:S05]  /*1c80*/  BSYNC.RECONVERGENT B0 ;  /* 0x0000000000007941 */ /* 0x000fea0003800200 */
.L_x_1736:
        /* <DEDUP_REMOVED lines=10> */
.L_x_1744:
[----:B------:R-:W-:Y:S05]  /*1d30*/  BSYNC.RECONVERGENT B0 ;  /* 0x0000000000007941 */ /* 0x000fea0003800200 */
.L_x_1743:
[----:B------:R-:W-:Y:S06]  /*1d40*/  BAR.SYNC.DEFER_BLOCKING 0x0 ;  /* 0x0000000000007b1d */ /* 0x000fec0000010000 */
.L_x_1733:
[----:B------:R-:W-:Y:S05]  /*1d50*/  BSYNC.RECONVERGENT B6 ;  /* 0x0000000000067941 */ /* 0x000fea0003800200 */
.L_x_1730:
[----:B------:R-:W-:Y:S01]  /*1d60*/  ISETP.GT.U32.AND P0, PT, R22, 0x3f, PT ;  /* 0x0000003f1600780c */ /* 0x000fe20003f04070 */
[----:B------:R-:W-:Y:S01]  /*1d70*/  BSSY.RECONVERGENT B0, `(.L_x_1745) ;  /* 0x000001b000007945 */ /* 0x000fe20003800200 */
[----:B---3--:R-:W-:-:S11]  /*1d80*/  IMAD.MOV.U32 R0, RZ, RZ, RZ ;  /* 0x000000ffff007224 */ /* 0x008fd600078e00ff */
[----:B------:R-:W-:Y:S05]  /*1d90*/  @P0 BRA `(.L_x_1746) ;  /* 0x0000000000600947 */ /* 0x000fea0003800000 */
[----:B------:R-:W3:Y:S01]  /*1da0*/  LDC R0, c[0x0][0x40c] ;  /* 0x00010300ff007b82 */ /* 0x000ee20000000800 */
[----:B------:R-:W5:Y:S01]  /*1db0*/  S2R R7, SR_CgaCtaId ;  /* 0x0000000000077919 */ /* 0x000f620000008800 */
[----:B-1----:R-:W-:Y:S02]  /*1dc0*/  MOV R4, 0x400 ;  /* 0x0000040000047802 */ /* 0x002fe40000000f00 */
[----:B---3--:R-:W-:-:S03]  /*1dd0*/  ISETP.NE.AND P1, PT, R0, RZ, PT ;  /* 0x000000ff0000720c */ /* 0x008fc60003f25270 */
[----:B------:R-:W-:Y:S01]  /*1de0*/  VIADD R0, R4, 0x20 ;  /* 0x0000002004007836 */ /* 0x000fe20000000000 */
[----:B------:R-:W-:-:S09]  /*1df0*/  ISETP.GT.U32.OR P0, PT, R22, 0x23, P1 ;  /* 0x000000231600780c */ /* 0x000fd20000f04470 */
[----:B------:R-:W-:-:S04]  /*1e00*/  @!P1 VIADD R4, R4, 0x420 ;  /* 0x0000042004049836 */ /* 0x000fc80000000000 */
[----:B------:R-:W1:Y:S08]  /*1e10*/  @!P0 LDC R9, c[0x0][0x3f4] ;  /* 0x0000fd00ff098b82 */ /* 0x000e700000000800 */
[----:B------:R-:W3:Y:S01]  /*1e20*/  @!P0 LDC.64 R2, c[0x0][0x3b8] ;  /* 0x0000ee00ff028b82 */ /* 0x000ee20000000a00 */
[----:B-1----:R-:W-:-:S04]  /*1e30*/  @!P0 IMAD R5, R22, R9, UR40 ;  /* 0x0000002816058e24 */ /* 0x002fc8000f8e0209 */
[----:B------:R-:W-:Y:S01]  /*1e40*/  @!P0 IMAD.SHL.U32 R6, R5, 0x4, RZ ;  /* 0x0000000405068824 */ /* 0x000fe200078e00ff */
[C---:B-----5:R-:W-:Y:S01]  /*1e50*/  LEA R5, R7.reuse, R0, 0x18 ;  /* 0x0000000007057211 */ /* 0x060fe200078ec0ff */
[----:B--2-4-:R-:W-:Y:S01]  /*1e60*/  FMUL.FTZ R0, R28, R24 ;  /* 0x000000181c007220 */ /* 0x014fe20000410000 */
[----:B------:R-:W-:Y:S01]  /*1e70*/  @!P1 LEA R7, R7, R4, 0x18 ;  /* 0x0000000407079211 */ /* 0x000fe200078ec0ff */
[----:B------:R-:W-:Y:S02]  /*1e80*/  @!P0 IMAD R9, R9, UR46, R6 ;  /* 0x0000002e09098c24 */ /* 0x000fe4000f8e0206 */
[C---:B------:R-:W-:Y:S02]  /*1e90*/  IMAD R5, R22.reuse, 0x10, R5 ;  /* 0x0000001016057824 */ /* 0x040fe400078e0205 */
[----:B------:R-:W-:Y:S02]  /*1ea0*/  @!P1 IMAD R7, R22, 0x10, R7 ;  /* 0x0000001016079824 */ /* 0x000fe400078e0207 */
[----:B---3--:R-:W-:Y:S01]  /*1eb0*/  @!P0 IMAD.WIDE R2, R9, 0x4, R2 ;  /* 0x0000000409028825 */ /* 0x008fe200078e0202 */
[----:B------:R3:W-:Y:S03]  /*1ec0*/  STS.128 [R5], R28 ;  /* 0x0000001c05007388 */ /* 0x0007e60000000c00 */
[----:B------:R-:W-:Y:S01]  /*1ed0*/  FFMA.FTZ R9, R29, R25, R0 ;  /* 0x000000191d097223 */ /* 0x000fe20000010000 */
[----:B------:R3:W-:Y:S03]  /*1ee0*/  @!P1 STS.128 [R7], R16 ;  /* 0x0000001007009388 */ /* 0x0007e60000000c00 */
[----:B------:R-:W-:Y:S01]  /*1ef0*/  FFMA.FTZ R0, R30, R26, R9 ;  /* 0x0000001a1e007223 */ /* 0x000fe20000010009 */
[----:B------:R3:W-:Y:S03]  /*1f00*/  @!P0 STG.E.128 desc[UR36][R2.64], R24 ;  /* 0x0000001802008986 */ /* 0x0007e6000c101d24 */
[----:B------:R-:W-:-:S07]  /*1f10*/  FFMA.FTZ R0, R31, R27, R0 ;  /* 0x0000001b1f007223 */ /* 0x000fce0000010000 */
.L_x_1746:
[----:B------:R-:W-:Y:S05]  /*1f20*/  BSYNC.RECONVERGENT B0 ;  /* 0x0000000000007941 */ /* 0x000fea0003800200 */
.L_x_1745:
[----:B-1-3--:R-:W1:Y:S01]  /*1f30*/  SHFL.BFLY PT, R3, R0, 0x10, 0x1f ;  /* 0x0e001f0000037f89 */ /* 0x00ae6200000e0000 */
[----:B------:R-:W3:Y:S01]  /*1f40*/  S2UR UR12, SR_CgaCtaId ;  /* 0x00000000000c79c3 */ /* 0x000ee20000008800 */
[----:B------:R-:W-:Y:S01]  /*1f50*/  UMOV UR11, 0x400 ;  /* 0x00000400000b7882 */ /* 0x000fe20000000000 */
[----:B------:R-:W-:Y:S01]  /*1f60*/  BSSY.RECONVERGENT B0, `(.L_x_1747) ;  /* 0x0000033000007945 */ /* 0x000fe20003800200 */
[----:B------:R-:W-:Y:S01]  /*1f70*/  UIADD3 UR7, UPT, UPT, UR11, 0x820, URZ ;  /* 0x000008200b077890 */ /* 0x000fe2000fffe0ff */
[----:B------:R-:W-:Y:S02]  /*1f80*/  IMAD.MOV.U32 R251, RZ, RZ, -0x800001 ;  /* 0xff7ffffffffb7424 */ /* 0x000fe400078e00ff */
[----:B-1----:R-:W-:Y:S01]  /*1f90*/  FADD.FTZ R3, R3, R0 ;  /* 0x0000000003037221 */ /* 0x002fe20000010000 */
[----:B------:R-:W-:Y:S01]  /*1fa0*/  SHF.R.U32.HI R0, RZ, 0x3, R22 ;  /* 0x00000003ff007819 */ /* 0x000fe20000011616 */
[----:B---3--:R-:W-:Y:S02]  /*1fb0*/  ULEA UR4, UR12, UR11, 0x18 ;  /* 0x0000000b0c047291 */ /* 0x008fe4000f8ec0ff */
[----:B------:R-:W-:Y:S01]  /*1fc0*/  ULEA UR7, UR12, UR7, 0x18 ;  /* 0x000000070c077291 */ /* 0x000fe2000f8ec0ff */
[----:B------:R-:W1:Y:S02]  /*1fd0*/  SHFL.BFLY PT, R2, R3, 0x8, 0x1f ;  /* 0x0d001f0003027f89 */ /* 0x000e6400000e0000 */
[----:B-1----:R-:W-:Y:S01]  /*1fe0*/  FADD.FTZ R4, R3, R2 ;  /* 0x0000000203047221 */ /* 0x002fe20000010000 */
[----:B------:R-:W-:-:S04]  /*1ff0*/  LOP3.LUT R3, R0, 0x7c, RZ, 0xc0, !PT ;  /* 0x0000007c00037812 */ /* 0x000fc800078ec0ff */
        /* <DEDUP_REMOVED lines=8> */
[----:B-1----:R-:W-:-:S05]  /*2080*/  FADD.FTZ R4, R6, R7 ;  /* 0x0000000706047221 */ /* 0x002fca0000010000 */
[----:B------:R-:W-:Y:S01]  /*2090*/  @!P0 STS [R3+UR4+0x8], R4 ;  /* 0x0000080403008988 */ /* 0x000fe20008000804 */
[----:B------:R-:W1:Y:S01]  /*20a0*/  LDCU UR4, c[0x0][0x3f4] ;  /* 0x00007e80ff0477ac */ /* 0x000e620008000800 */
[----:B------:R-:W-:Y:S01]  /*20b0*/  BAR.SYNC.DEFER_BLOCKING 0x0 ;  /* 0x0000000000007b1d */ /* 0x000fe20000010000 */
[----:B------:R-:W-:Y:S01]  /*20c0*/  ISETP.NE.AND P0, PT, R22, RZ, PT ;  /* 0x000000ff1600720c */ /* 0x000fe20003f05270 */
[----:B-1----:R-:W-:-:S04]  /*20d0*/  IMAD.U32 R0, RZ, RZ, UR4 ;  /* 0x00000004ff007e24 */ /* 0x002fc8000f8e00ff */
[----:B------:R-:W-:Y:S01]  /*20e0*/  IMAD.MOV R6, RZ, RZ, -R0 ;  /* 0x000000ffff067224 */ /* 0x000fe200078e0a00 */
[----:B------:R-:W1:Y:S04]  /*20f0*/  @!P1 LDS R4, [R2+0x8] ;  /* 0x0000080002049984 */ /* 0x000e680000000800 */
[----:B------:R-:W-:-:S04]  /*2100*/  VIADDMNMX R6, R6, UR43, RZ, !PT ;  /* 0x0000002b06067c46 */ /* 0x000fc8000f8001ff */
[----:B------:R-:W-:-:S13]  /*2110*/  R2UR UR13, R6 ;  /* 0x00000000060d72ca */ /* 0x000fda00000e0000 */
[----:B------:R-:W-:-:S04]  /*2120*/  UIADD3 UR4, UPT, UPT, UR43, -UR13, URZ ;  /* 0x8000000d2b047290 */ /* 0x000fc8000fffe0ff */
[----:B------:R-:W-:Y:S01]  /*2130*/  ULEA UR6, UR4, UR7, 0x2 ;  /* 0x0000000704067291 */ /* 0x000fe2000f8e10ff */
[----:B-1----:R-:W1:Y:S02]  /*2140*/  SHFL.BFLY PT, R5, R4, 0x1, 0x1f ;  /* 0x0c201f0004057f89 */ /* 0x002e6400000e0000 */
[----:B-1----:R-:W-:-:S06]  /*2150*/  FADD.FTZ R5, R5, R4 ;  /* 0x0000000405057221 */ /* 0x002fcc0000010000 */
[----:B------:R-:W1:Y:S01]  /*2160*/  SHFL.IDX PT, R5, R5, RZ, 0x1f ;  /* 0x00001fff05057589 */ /* 0x000e6200000e0000 */
[----:B------:R-:W-:Y:S05]  /*2170*/  @P0 BRA `(.L_x_1748) ;  /* 0x0000000000440947 */ /* 0x000fea0003800000 */
[----:B------:R-:W3:Y:S01]  /*2180*/  LDCU.64 UR8, c[0x0][0x438] ;  /* 0x00008700ff0877ac */ /* 0x000ee20008000a00 */
[----:B------:R-:W1:Y:S01]  /*2190*/  LDCU UR4, c[0x0][0x410] ;  /* 0x00008200ff0477ac */ /* 0x000e620008000800 */
[----:B---3--:R-:W-:-:S04]  /*21a0*/  UISETP.NE.U32.AND UP0, UPT, UR8, URZ, UPT ;  /* 0x000000ff0800728c */ /* 0x008fc8000bf05070 */
[----:B------:R-:W-:Y:S01]  /*21b0*/  UISETP.NE.AND.EX UP0, UPT, UR9, URZ, UPT, UP0 ;  /* 0x000000ff0900728c */ /* 0x000fe2000bf05300 */
[----:B-1----:R-:W-:-:S08]  /*21c0*/  FMUL.FTZ R251, R5, UR4 ;  /* 0x0000000405fb7c20 */ /* 0x002fd00008410000 */
[----:B------:R-:W-:Y:S05]  /*21d0*/  BRA.U !UP0, `(.L_x_1749) ;  /* 0x0000000108287547 */ /* 0x000fea000b800000 */
        /* <DEDUP_REMOVED lines=9> */
[----:B---3--:R-:W-:-:S07]  /*2270*/  FADD.FTZ R251, R251, R2 ;  /* 0x00000002fbfb7221 */ /* 0x008fce0000010000 */
.L_x_1749:
[----:B------:R3:W-:Y:S02]  /*2280*/  STS [UR6+-0x4], R251 ;  /* 0xfffffcfbff007988 */ /* 0x0007e40008000806 */
.L_x_1748:
[----:B------:R-:W-:Y:S05]  /*2290*/  BSYNC.RECONVERGENT B0 ;  /* 0x0000000000007941 */ /* 0x000fea0003800200 */
.L_x_1747:
[----:B------:R-:W-:Y:S01]  /*22a0*/  BAR.SYNC.DEFER_BLOCKING 0x0 ;  /* 0x0000000000007b1d */ /* 0x000fe20000010000 */
[----:B------:R-:W-:Y:S01]  /*22b0*/  UIADD3 UR4, UPT, UPT, UR11, 0x20, URZ ;  /* 0x000000200b047890 */ /* 0x000fe2000fffe0ff */
[----:B------:R-:W-:-:S03]  /*22c0*/  IMAD.SHL.U32 R2, R22, 0x8, RZ ;  /* 0x0000000816027824 */ /* 0x000fc600078e00ff */
[----:B------:R-:W-:-:S03]  /*22d0*/  ULEA UR4, UR12, UR4, 0x18 ;  /* 0x000000040c047291 */ /* 0x000fc6000f8ec0ff */
[----:B------:R-:W0:Y:S01]  /*22e0*/  S2UR UR9, SR_CTAID.X ;  /* 0x00000000000979c3 */ /* 0x000e220000002500 */
[----:B------:R-:W-:Y:S01]  /*22f0*/  LOP3.LUT R2, R2, 0x8, RZ, 0xc0, !PT ;  /* 0x0000000802027812 */ /* 0x000fe200078ec0ff */
[----:B------:R-:W5:Y:S01]  /*2300*/  LDCU UR5, c[0x0][0x40c] ;  /* 0x00008180ff0577ac */ /* 0x000f620008000800 */
[----:B------:R-:W0:Y:S03]  /*2310*/  S2R R238, SR_TID.X ;  /* 0x0000000000ee7919 */ /* 0x000e260000002100 */
[----:B------:R-:W2:Y:S01]  /*2320*/  LDS.64 R8, [R2+UR4] ;  /* 0x0000000402087984 */ /* 0x000ea20008000a00 */
[----:B-----5:R-:W-:-:S03]  /*2330*/  UISETP.NE.AND UP0, UPT, UR5, URZ, UPT ;  /* 0x000000ff0500728c */ /* 0x020fc6000bf05270 */
[----:B------:R-:W5:Y:S04]  /*2340*/  LDS.64 R6, [R2+UR4+0x10] ;  /* 0x0000100402067984 */ /* 0x000f680008000a00 */
[----:B-1----:R-:W1:Y:S04]  /*2350*/  LDS.64 R4, [R2+UR4+0x20] ;  /* 0x0000200402047984 */ /* 0x002e680008000a00 */
[----:B--2---:R-:W-:Y:S04]  /*2360*/  STL.64 [R1+0x260], R8 ;  /* 0x0002600801007387 */ /* 0x004fe80000100a00 */
[----:B------:R-:W2:Y:S04]  /*2370*/  LDS.64 R8, [R2+UR4+0x30] ;  /* 0x0000300402087984 */ /* 0x000ea80008000a00 */
[----:B-----5:R-:W-:Y:S04]  /*2380*/  STL.64 [R1+0x258], R6 ;  /* 0x0002580601007387 */ /* 0x020fe80000100a00 */
[----:B------:R-:W5:Y:S04]  /*2390*/  LDS.64 R6, [R2+UR4+0x40] ;  /* 0x0000400402067984 */ /* 0x000f680008000a00 */
[----:B-1----:R-:W-:Y:S04]  /*23a0*/  STL.64 [R1+0x250], R4 ;  /* 0x0002500401007387 */ /* 0x002fe80000100a00 */
[----:B------:R-:W1:Y:S04]  /*23b0*/  LDS.64 R4, [R2+UR4+0x50] ;  /* 0x0000500402047984 */ /* 0x000e680008000a00 */
        /* <DEDUP_REMOVED lines=96> */
[----:B--2---:R2:W-:Y:S04]  /*29c0*/  STL.64 [R1+0xc8], R8 ;  /* 0x0000c80801007387 */ /* 0x0045e80000100a00 */
[----:B-----5:R2:W-:Y:S04]  /*29d0*/  STL.64 [R1+0xc0], R6 ;  /* 0x0000c00601007387 */ /* 0x0205e80000100a00 */
[----:B-1----:R2:W-:Y:S01]  /*29e0*/  STL.64 [R1+0xb8], R4 ;  /* 0x0000b80401007387 */ /* 0x0025e20000100a00 */
[----:B0-----:R-:W-:Y:S05]  /*29f0*/  BRA.U UP0, `(.L_x_1750) ;  /* 0x00000005003c7547 */ /* 0x001fea000b800000 */
[----:B------:R-:W-:-:S04]  /*2a00*/  UIADD3 UR11, UPT, UPT, UR11, 0x420, URZ ;  /* 0x000004200b0b7890 */ /* 0x000fc8000fffe0ff */
[----:B------:R-:W-:-:S09]  /*2a10*/  ULEA UR11, UR12, UR11, 0x18 ;  /* 0x0000000b0c0b7291 */ /* 0x000fd2000f8ec0ff */
[----:B--2---:R-:W0:Y:S04]  /*2a20*/  LDS.64 R4, [R2+UR11] ;  /* 0x0000000b02047984 */ /* 0x004e280008000a00 */
[----:B------:R-:W1:Y:S04]  /*2a30*/  LDS.64 R8, [R2+UR11+0x10] ;  /* 0x0000100b02087984 */ /* 0x000e680008000a00 */
[----:B------:R-:W2:Y:S04]  /*2a40*/  LDS.64 R6, [R2+UR11+0x20] ;  /* 0x0000200b02067984 */ /* 0x000ea80008000a00 */
[----:B------:R-:W-:Y:S04]  /*2a50*/  LDS.64 R248, [R2+UR11+0xd0] ;  /* 0x0000d00b02f87984 */ /* 0x000fe80008000a00 */
[----:B------:R-:W-:Y:S04]  /*2a60*/  LDS.64 R246, [R2+UR11+0xe0] ;  /* 0x0000e00b02f67984 */ /* 0x000fe80008000a00 */
[----:B------:R-:W-:Y:S04]  /*2a70*/  LDS.64 R242, [R2+UR11+0xf0] ;  /* 0x0000f00b02f27984 */ /* 0x000fe80008000a00 */
[----:B------:R-:W-:Y:S04]  /*2a80*/  LDS.64 R240, [R2+UR11+0x100] ;  /* 0x0001000b02f07984 */ /* 0x000fe80008000a00 */
[----:B------:R-:W-:Y:S04]  /*2a90*/  LDS.64 R134, [R2+UR11+0x110] ;  /* 0x0001100b02867984 */ /* 0x000fe80008000a00 */
[----:B------:R-:W-:Y:S04]  /*2aa0*/  LDS.64 R132, [R2+UR11+0x120] ;  /* 0x0001200b02847984 */ /* 0x000fe80008000a00 */
[----:B------:R-:W-:Y:S04]  /*2ab0*/  LDS.64 R130, [R2+UR11+0x130] ;  /* 0x0001300b02827984 */ /* 0x000fe80008000a00 */
[----:B0-----:R-:W-:Y:S04]  /*2ac0*/  STL.64 [R1+0x60], R4 ;  /* 0x0000600401007387 */ /* 0x001fe80000100a00 */
[----:B------:R-:W0:Y:S04]  /*2ad0*/  LDS.64 R4, [R2+UR11+0x30] ;  /* 0x0000300b02047984 */ /* 0x000e280008000a00 */
[----:B-1----:R-:W-:Y:S04]  /*2ae0*/  STL.64 [R1+0x58], R8 ;  /* 0x0000580801007387 */ /* 0x002fe80000100a00 */
[----:B------:R-:W1:Y:S04]  /*2af0*/  LDS.64 R8, [R2+UR11+0x40] ;  /* 0x0000400b02087984 */ /* 0x000e680008000a00 */
[----:B--2---:R-:W-:Y:S04]  /*2b00*/  STL.64 [R1+0x50], R6 ;  /* 0x0000500601007387 */ /* 0x004fe80000100a00 */
[----:B------:R-:W2:Y:S04]  /*2b10*/  LDS.64 R6, [R2+UR11+0x50] ;  /* 0x0000500b02067984 */ /* 0x000ea80008000a00 */
        /* <DEDUP_REMOVED lines=51> */
[----:B------:R0:W3:Y:S04]  /*2e50*/  LDS.64 R54, [R2+UR11+0x390] ;  /* 0x0003900b02367984 */ /* 0x0000e80008000a00 */
[----:B------:R0:W3:Y:S04]  /*2e60*/  LDS.64 R52, [R2+UR11+0x3a0] ;  /* 0x0003a00b02347984 */ /* 0x0000e80008000a00 */
[----:B------:R0:W3:Y:S04]  /*2e70*/  LDS.64 R50, [R2+UR11+0x3b0] ;  /* 0x0003b00b02327984 */ /* 0x0000e80008000a00 */
[----:B------:R0:W3:Y:S04]  /*2e80*/  LDS.64 R48, [R2+UR11+0x3c0] ;  /* 0x0003c00b02307984 */ /* 0x0000e80008000a00 */
[----:B------:R0:W3:Y:S04]  /*2e90*/  LDS.64 R46, [R2+UR11+0x3d0] ;  /* 0x0003d00b022e7984 */ /* 0x0000e80008000a00 */
[----:B------:R0:W3:Y:S04]  /*2ea0*/  LDS.64 R44, [R2+UR11+0x3e0] ;  /* 0x0003e00b022c7984 */ /* 0x0000e80008000a00 */
[----:B------:R0:W3:Y:S04]  /*2eb0*/  LDS.64 R42, [R2+UR11+0x3f0] ;  /* 0x0003f00b022a7984 */ /* 0x0000e80008000a00 */
[----:B-1----:R1:W-:Y:S04]  /*2ec0*/  STL.64 [R1+0x10], R8 ;  /* 0x0000100801007387 */ /* 0x0023e80000100a00 */
[----:B--2---:R1:W-:Y:S04]  /*2ed0*/  STL.64 [R1+0x8], R6 ;  /* 0x0000080601007387 */ /* 0x0043e80000100a00 */
[----:B0-----:R1:W-:Y:S02]  /*2ee0*/  STL.64 [R1], R4 ;  /* 0x0000000401007387 */ /* 0x0013e40000100a00 */
.L_x_1750:
[----:B-12---:R-:W0:Y:S01]  /*2ef0*/  LDS.64 R8, [R2+UR4+0x360] ;  /* 0x0003600402087984 */ /* 0x006e220008000a00 */
[----:B------:R-:W1:Y:S01]  /*2f00*/  LDCU UR6, c[0x0][0x3f0] ;  /* 0x00007e00ff0677ac */ /* 0x000e620008000800 */
[----:B------:R-:W-:Y:S01]  /*2f10*/  SHF.R.U32.HI R245, RZ, 0x1, R238 ;  /* 0x00000001fff57819 */ /* 0x000fe200000116ee */
[----:B------:R-:W-:Y:S01]  /*2f20*/  BSSY B1, `(.L_x_1751) ;  /* 0x000152a000017945 */ /* 0x000fe20003800000 */
[----:B------:R-:W2:Y:S01]  /*2f30*/  LDS.64 R6, [R2+UR4+0x370] ;  /* 0x0003700402067984 */ /* 0x000ea20008000a00 */
[----:B------:R-:W0:Y:S03]  /*2f40*/  LDCU UR12, c[0x0][0x3f8] ;  /* 0x00007f00ff0c77ac */ /* 0x000e260008000800 */
[----:B------:R-:W5:Y:S01]  /*2f50*/  LDS.64 R4, [R2+UR4+0x380] ;  /* 0x0003800402047984 */ /* 0x000f620008000a00 */
[----:B------:R-:W0:Y:S01]  /*2f60*/  LDCU UR20, c[0x0][0x40c] ;  /* 0x00008180ff1477ac */ /* 0x000e220008000800 */
[----:B------:R-:W0:Y:S01]  /*2f70*/  LDCU UR21, c[0x0][0x3f4] ;  /* 0x00007e80ff1577ac */ /* 0x000e220008000800 */
[----:B------:R-:W0:Y:S01]  /*2f80*/  LDCU UR22, c[0x0][0x410] ;  /* 0x00008200ff1677ac */ /* 0x000e220008000800 */
[----:B-1----:R-:W-:Y:S01]  /*2f90*/  UIMAD UR6, UR41, UR6, UR9 ;  /* 0x00000006290672a4 */ /* 0x002fe2000f8e0209 */
[----:B------:R-:W1:Y:S01]  /*2fa0*/  LDCU.64 UR10, c[0x0][0x3c8] ;  /* 0x00007900ff0a77ac */ /* 0x000e620008000a00 */
[----:B------:R-:W0:Y:S01]  /*2fb0*/  LDCU.64 UR14, c[0x0][0x3b8] ;  /* 0x00007700ff0e77ac */ /* 0x000e220008000a00 */
[----:B------:R-:W0:Y:S01]  /*2fc0*/  LDCU.64 UR16, c[0x0][0x438] ;  /* 0x00008700ff1077ac */ /* 0x000e220008000a00 */
[----:B------:R-:W1:Y:S01]  /*2fd0*/  LDCU.64 UR18, c[0x0][0x448] ;  /* 0x00008900ff1277ac */ /* 0x000e620008000a00 */
[----:B------:R-:W-:Y:S01]  /*2fe0*/  UIMAD UR6, UR6, 0x90, URZ ;  /* 0x00000090060678a4 */ /* 0x000fe2000f8e02ff */
[----:B0-----:R-:W-:Y:S04]  /*2ff0*/  STL.64 [R1+0xb0], R8 ;  /* 0x0000b00801007387 */ /* 0x001fe80000100a00 */
[----:B------:R-:W0:Y:S04]  /*3000*/  LDS.64 R8, [R2+UR4+0x390] ;  /* 0x0003900402087984 */ /* 0x000e280008000a00 */
[----:B--2---:R-:W-:Y:S04]  /*3010*/  STL.64 [R1+0xa8], R6 ;  /* 0x0000a80601007387 */ /* 0x004fe80000100a00 */
[----:B------:R-:W2:Y:S04]  /*3020*/  LDS.64 R6, [R2+UR4+0x3a0] ;  /* 0x0003a00402067984 */ /* 0x000ea80008000a00 */
[----:B-----5:R-:W-:Y:S04]  /*3030*/  STL.64 [R1+0xa0], R4 ;  /* 0x0000a00401007387 */ /* 0x020fe80000100a00 */
[----:B------:R-:W5:Y:S04]  /*3040*/  LDS.64 R4, [R2+UR4+0x3b0] ;  /* 0x0003b00402047984 */ /* 0x000f680008000a00 */
[----:B0-----:R-:W-:Y:S04]  /*3050*/  STL.64 [R1+0x98], R8 ;  /* 0x0000980801007387 */ /* 0x001fe80000100a00 */
[----:B------:R-:W0:Y:S04]  /*3060*/  LDS.64 R8, [R2+UR4+0x3c0] ;  /* 0x0003c00402087984 */ /* 0x000e280008000a00 */
[----:B--2---:R-:W-:Y:S04]  /*3070*/  STL.64 [R1+0x90], R6 ;  /* 0x0000900601007387 */ /* 0x004fe80000100a00 */
[----:B------:R-:W2:Y:S04]  /*3080*/  LDS.64 R6, [R2+UR4+0x3d0] ;  /* 0x0003d00402067984 */ /* 0x000ea80008000a00 */
[----:B-----5:R-:W-:Y:S04]  /*3090*/  STL.64 [R1+0x88], R4 ;  /* 0x0000880401007387 */ /* 0x020fe80000100a00 */
[----:B------:R-:W5:Y:S04]  /*30a0*/  LDS.64 R4, [R2+UR4+0x3e0] ;  /* 0x0003e00402047984 */ /* 0x000f680008000a00 */
[----:B------:R-:W4:Y:S01]  /*30b0*/  LDS.64 R2, [R2+UR4+0x3f0] ;  /* 0x0003f00402027984 */ /* 0x000f220008000a00 */
[----:B------:R-:W-:-:S04]  /*30c0*/  UIADD3 UR4, UPT, UPT, UR44, 0xf, -UR13 ;  /* 0x0000000f2c047890 */ /* 0x000fc8000fffe80d */
[----:B------:R-:W-:-:S04]  /*30d0*/  USHF.R.S32.HI UR5, URZ, 0x1f, UR4 ;  /* 0x0000001fff057899 */ /* 0x000fc80008011404 */
[----:B------:R-:W-:-:S04]  /*30e0*/  ULEA.HI UR5, UR5, UR4, URZ, 0x4 ;  /* 0x0000000405057291 */ /* 0x000fc8000f8f20ff */
[----:B------:R-:W-:-:S06]  /*30f0*/  ULOP3.LUT UR8, UR5, 0xfffffff0, URZ, 0xc0, !UPT ;  /* 0xfffffff005087892 */ /* 0x000fcc000f8ec0ff */
[----:B------:R-:W-:Y:S01]  /*3100*/  ISETP.GE.AND P0, PT, R245, UR8, PT ;  /* 0x00000008f5007c0c */ /* 0x000fe2000bf06270 */
[----:B0-----:R0:W-:Y:S04]  /*3110*/  STL.64 [R1+0x80], R8 ;  /* 0x0000800801007387 */ /* 0x0011e80000100a00 */
[----:B--2---:R0:W-:Y:S04]  /*3120*/  STL.64 [R1+0x78], R6 ;  /* 0x0000780601007387 */ /* 0x0041e80000100a00 */
[----:B-----5:R0:W-:Y:S04]  /*3130*/  STL.64 [R1+0x70], R4 ;  /* 0x0000700401007387 */ /* 0x0201e80000100a00 */
[----:B----4-:R0:W-:Y:S01]  /*3140*/  STL.64 [R1+0x68], R2 ;  /* 0x0000680201007387 */ /* 0x0101e20000100a00 */
[----:B-1----:R-:W-:Y:S05]  /*3150*/  @P0 BRA `(.L_x_1752) ;  /* 0x0000015000180947 */ /* 0x002fea0003800000 */
[----:B------:R-:W-:Y:S01]  /*3160*/  IABS R252, R0 ;  /* 0x0000000000fc7213 */ /* 0x000fe20000000000 */
[----:B------:R-:W1:Y:S01]  /*3170*/  S2UR UR5, SR_CTAID.Y ;  /* 0x00000000000579c3 */ /* 0x000e620000002600 */
[----:B------:R-:W1:Y:S02]  /*3180*/  LDCU UR4, c[0x0][0x3f8] ;  /* 0x00007f00ff0477ac */ /* 0x000e640008000800 */
[----:B0-----:R-:W0:Y:S01]  /*3190*/  I2F.RP R2, R252 ;  /* 0x000000fc00027306 */ /* 0x001e220000209400 */
[----:B------:R-:W2:Y:S04]  /*31a0*/  LDCU.64 UR24, c[0x0][0x420] ;  /* 0x00008400ff1877ac */ /* 0x000ea80008000a00 */
[----:B------:R-:W4:Y:S03]  /*31b0*/  LDC R6, c[0x0][0x430] ;  /* 0x00010c00ff067b82 */ /* 0x000f260000000800 */
[----:B0-----:R-:W0:Y:S01]  /*31c0*/  MUFU.RCP R2, R2 ;  /* 0x0000000200027308 */ /* 0x001e220000001000 */
[----:B--2---:R-:W-:Y:S01]  /*31d0*/  ISETP.NE.U32.AND P1, PT, RZ, UR24, PT ;  /* 0x00000018ff007c0c */ /* 0x004fe2000bf25070 */
[----:B-1----:R-:W-:-:S02]  /*31e0*/  UIMAD UR23, UR5, UR4, UR9 ;  /* 0x00000004051772a4 */ /* 0x002fc4000f8e0209 */
[----:B------:R-:W-:Y:S01]  /*31f0*/  UIMAD UR4, UR38, UR4, UR9 ;  /* 0x00000004260472a4 */ /* 0x000fe2000f8e0209 */
[----:B------:R-:W-:-:S05]  /*3200*/  ISETP.NE.AND.EX P1, PT, RZ, UR25, PT, P1 ;  /* 0x00000019ff007c0c */ /* 0x000fca000bf25310 */
[----:B------:R-:W-:Y:S02]  /*3210*/  IMAD.U32 R8, RZ, RZ, UR4 ;  /* 0x00000004ff087e24 */ /* 0x000fe4000f8e00ff */
[----:B0-----:R-:W-:-:S04]  /*3220*/  VIADD R2, R2, 0xffffffe ;  /* 0x0ffffffe02027836 */ /* 0x001fc80000000000 */
[----:B------:R-:W0:Y:S02]  /*3230*/  F2I.FTZ.U32.TRUNC.NTZ R3, R2 ;  /* 0x0000000200037305 */ /* 0x000e24000021f000 */
[----:B0-----:R-:W-:-:S04]  /*3240*/  IMAD.MOV R2, RZ, RZ, -R3 ;  /* 0x000000ffff027224 */ /* 0x001fc800078e0a03 */
[----:B------:R-:W-:Y:S02]  /*3250*/  IMAD R4, R2, R252, RZ ;  /* 0x000000fc02047224 */ /* 0x000fe400078e02ff */
[----:B------:R-:W-:-:S04]  /*3260*/  IMAD.MOV.U32 R2, RZ, RZ, RZ ;  /* 0x000000ffff027224 */ /* 0x000fc800078e00ff */
[----:B------:R-:W-:Y:S02]  /*3270*/  IMAD.HI.U32 R2, R3, R4, R2 ;  /* 0x0000000403027227 */ /* 0x000fe400078e0002 */
[----:B------:R-:W0:Y:S02]  /*3280*/  LDC.64 R4, c[0x0][0x450] ;  /* 0x00011400ff047b82 */ /* 0x000e240000000a00 */
[----:B------:R-:W-:Y:S01]  /*3290*/  IMAD.SHL.U32 R3, R238, 0x2, RZ ;  /* 0x00000002ee037824 */ /* 0x000fe200078e00ff */
[----:B------:R1:W-:Y:S04]  /*32a0*/  STL [R1+0x26c], R2 ;  /* 0x00026c0201007387 */ /* 0x0003e80000100800 */
[----:B------:R-:W-:-:S05]  /*32b0*/  LOP3.LUT R3, R3, 0x2, RZ, 0xc0, !PT ;  /* 0x0000000203037812 */ /* 0x000fca00078ec0ff */
[--C-:B------:R-:W-:Y:S02]  /*32c0*/  IMAD R8, R8, 0x90, R3.reuse ;  /* 0x0000009008087824 */ /* 0x100fe400078e0203 */
[C---:B-1----:R-:W-:Y:S01]  /*32d0*/  IMAD R2, R0.reuse, UR23, RZ ;  /* 0x0000001700027c24 */ /* 0x042fe2000f8e02ff */
[----:B------:R-:W1:Y:S01]  /*32e0*/  LDCU UR23, c[0x0][0x440] ;  /* 0x00008800ff1777ac */ /* 0x000e620008000800 */
[----:B------:R-:W-:Y:S02]  /*32f0*/  IMAD R0, R0, UR5, RZ ;  /* 0x0000000500007c24 */ /* 0x000fe4000f8e02ff */
[----:B------:R-:W-:Y:S01]  /*3300*/  IMAD R2, R2, 0x90, R3 ;  /* 0x0000009002027824 */ /* 0x000fe200078e0203 */
[----:B------:R-:W4:Y:S01]  /*3310*/  LDCU UR5, c[0x0][0x408] ;  /* 0x00008100ff0577ac */ /* 0x000f220008000800 */
[----:B0-----:R-:W-:Y:S01]  /*3320*/  IMAD.WIDE R8, R8, 0x4, R4 ;  /* 0x0000000408087825 */ /* 0x001fe200078e0204 */
[----:B------:R-:W-:-:S03]  /*3330*/  SHF.R.S32.HI R4, RZ, 0x1f, R0 ;  /* 0x0000001fff047819 */ /* 0x000fc60000011400 */
[C---:B------:R-:W-:Y:S01]  /*3340*/  VIADD R5, R245.reuse, UR13 ;  /* 0x0000000df5057c36 */ /* 0x040fe20008000000 */
[----:B------:R-:W-:-:S04]  /*3350*/  LEA R245, R245, UR7, 0x2 ;  /* 0x00000007f5f57c11 */ /* 0x000fc8000f8e10ff */
[--C-:B------:R-:W-:Y:S01]  /*3360*/  IADD3 R3, P0, P2, R0, UR24, R5.reuse ;  /* 0x0000001800037c10 */ /* 0x100fe2000fa1e005 */
[----:B------:R-:W-:Y:S01]  /*3370*/  IMAD.U32 R0, RZ, RZ, UR8 ;  /* 0x00000008ff007e24 */ /* 0x000fe2000f8e00ff */
[----:B-1----:R-:W-:Y:S02]  /*3380*/  UIMAD UR4, UR9, UR23, UR44 ;  /* 0x00000017090472a4 */ /* 0x002fe4000f8e022c */
[----:B------:R-:W-:Y:S01]  /*3390*/  IMAD.U32 R244, RZ, RZ, UR23 ;  /* 0x00000017fff47e24 */ /* 0x000fe2000f8e00ff */
[----:B------:R-:W-:Y:S01]  /*33a0*/  IADD3.X R4, PT, PT, R4, UR25, RZ, P0, P2 ;  /* 0x0000001904047c10 */ /* 0x000fe200087e44ff */
[----:B------:R-:W-:Y:S02]  /*33b0*/  VIADD R7, R0, UR13 ;  /* 0x0000000d00077c36 */ /* 0x000fe40008000000 */
[----:B----4-:R-:W-:Y:S01]  /*33c0*/  VIADD R0, R6, UR5 ;  /* 0x0000000506007c36 */ /* 0x010fe20008000000 */
[----:B------:R-:W-:Y:S01]  /*33d0*/  SHF.R.S32.HI R6, RZ, 0x1f, R2 ;  /* 0x0000001fff067819 */ /* 0x000fe20000011402 */
[----:B------:R-:W-:Y:S01]  /*33e0*/  IMAD R244, R244, UR4, R5 ;  /* 0x00000004f4f47c24 */ /* 0x000fe2000f8e0205 */
[----:B------:R0:W-:Y:S01]  /*33f0*/  STL [R1+0x268], R7 ;  /* 0x0002680701007387 */ /* 0x0001e20000100800 */
[----:B------:R-:W-:-:S07]  /*3400*/  VIADD R5, R5, 0x1 ;  /* 0x0000000105057836 */ /* 0x000fce0000000000 */
.L_x_2139:
[----:B------:R-:W2:Y:S01]  /*3410*/  LDL R11, [R1+0x26c] ;  /* 0x00026c00010b7983 */ /* 0x000ea20000100800 */
[----:B0-----:R-:W-:Y:S02]  /*3420*/  VIADD R7, R5, 0xffffffff ;  /* 0xffffffff05077836 */ /* 0x001fe40000000000 */
[----:B------:R-:W-:-:S03]  /*3430*/  IMAD.U32 R0, RZ, RZ, UR21 ;  /* 0x00000015ff007e24 */ /* 0x000fc6000f8e00ff */
[----:B------:R-:W-:Y:S02]  /*3440*/  IABS R12, R7 ;  /* 0x00000007000c7213 */ /* 0x000fe40000000000 */
[----:B------:R-:W-:-:S03]  /*3450*/  IABS R10, R0 ;  /* 0x00000000000a7213 */ /* 0x000fc60000000000 */
[----:B--2---:R-:W-:-:S04]  /*3460*/  IMAD.HI.U32 R11, R11, R12, RZ ;  /* 0x0000000c0b0b7227 */ /* 0x004fc800078e00ff */
[----:B------:R-:W-:-:S04]  /*3470*/  IMAD.MOV R11, RZ, RZ, -R11 ;  /* 0x000000ffff0b7224 */ /* 0x000fc800078e0a0b */
[----:B------:R-:W-:Y:S02]  /*3480*/  IMAD R12, R10, R11, R12 ;  /* 0x0000000b0a0c7224 */ /* 0x000fe400078e020c */
[----:B------:R-:W-:-:S03]  /*3490*/  @P1 IMAD.MOV.U32 R11, RZ, RZ, R4 ;  /* 0x000000ffff0b1224 */ /* 0x000fc600078e0004 */
[----:B------:R-:W-:-:S13]  /*34a0*/  ISETP.GT.U32.AND P0, PT, R252, R12, PT ;  /* 0x0000000cfc00720c */ /* 0x000fda0003f04070 */
[----:B------:R-:W-:-:S05]  /*34b0*/  @!P0 IMAD.IADD R12, R12, 0x1, -R10 ;  /* 0x000000010c0c8824 */ /* 0x000fca00078e0a0a */
[----:B------:R-:W-:-:S13]  /*34c0*/  ISETP.GT.U32.AND P0, PT, R252, R12, PT ;  /* 0x0000000cfc00720c */ /* 0x000fda0003f04070 */
[----:B------:R-:W-:Y:S02]  /*34d0*/  @!P0 IMAD.IADD R12, R12, 0x1, -R10 ;  /* 0x000000010c0c8824 */ /* 0x000fe400078e0a0a */
[----:B------:R-:W-:-:S06]  /*34e0*/  @P1 IMAD.MOV.U32 R10, RZ, RZ, R3 ;  /* 0x000000ffff0a1224 */ /* 0x000fcc00078e0003 */
[----:B------:R-:W2:Y:S01]  /*34f0*/  @P1 LDG.E.U8 R10, desc[UR36][R10.64] ;  /* 0x000000240a0a1981 */ /* 0x000ea2000c1e1100 */
[----:B------:R-:W-:Y:S01]  /*3500*/  ISETP.GE.AND P0, PT, R7, RZ, PT ;  /* 0x000000ff0700720c */ /* 0x000fe20003f06270 */
[----:B------:R-:W-:Y:S01]  /*3510*/  UISETP.NE.AND UP0, UPT, UR20, URZ, UPT ;  /* 0x000000ff1400728c */ /* 0x000fe2000bf05270 */
[----:B------:R-:W-:Y:S01]  /*3520*/  ISETP.NE.AND P2, PT, R0, RZ, PT ;  /* 0x000000ff0000720c */ /* 0x000fe20003f45270 */
[----:B------:R-:W-:Y:S10]  /*3530*/  BSSY.RECONVERGENT B0, `(.L_x_1753) ;  /* 0x000136f000007945 */ /* 0x000ff40003800200 */
[----:B------:R-:W-:-:S02]  /*3540*/  @!P0 IMAD.MOV R12, RZ, RZ, -R12 ;  /* 0x000000ffff0c8224 */ /* 0x000fc400078e0a0c */
[----:B------:R-:W-:Y:S02]  /*3550*/  @!P2 LOP3.LUT R12, RZ, R0, RZ, 0x33, !PT ;  /* 0x00000000ff0ca212 */ /* 0x000fe400078e33ff */
[----:B--2---:R-:W-:Y:S01]  /*3560*/  ISETP.NE.AND P4, PT, R10, RZ, P1 ;  /* 0x000000ff0a00720c */ /* 0x004fe20000f85270 */
[----:B------:R-:W-:-:S12]  /*3570*/  BRA.U UP0, `(.L_x_1754) ;  /* 0x000000bd00d07547 */ /* 0x000fd8000b800000 */
[----:B------:R-:W-:Y:S01]  /*3580*/  ISETP.GE.AND P0, PT, R7, UR44, PT ;  /* 0x0000002c07007c0c */ /* 0x000fe2000bf06270 */
[----:B------:R-:W-:Y:S01]  /*3590*/  BSSY.RECONVERGENT B2, `(.L_x_1755) ;  /* 0x000002f000027945 */ /* 0x000fe20003800200 */
[----:B------:R-:W-:Y:S02]  /*35a0*/  IMAD.SHL.U32 R11, R12, 0x4, RZ ;  /* 0x000000040c0b7824 */ /* 0x000fe400078e00ff */
[----:B------:R-:W-:-:S09]  /*35b0*/  IMAD R10, R0, 0x90, RZ ;  /* 0x00000090000a7824 */ /* 0x000fd200078e02ff */
[----:B------:R-:W-:Y:S05]  /*35c0*/  @P0 BRA `(.L_x_1756) ;  /* 0x0000000000ac0947 */ /* 0x000fea0003800000 */
[----:B------:R-:W-:Y:S01]  /*35d0*/  ISETP.GE.AND P2, PT, R11, R10, PT ;  /* 0x0000000a0b00720c */ /* 0x000fe20003f46270 */
[----:B------:R-:W-:Y:S01]  /*35e0*/  UISETP.NE.AND UP0, UPT, UR42, URZ, UPT ;  /* 0x000000ff2a00728c */ /* 0x000fe2000bf05270 */
[----:B------:R-:W-:Y:S01]  /*35f0*/  BSSY.RECONVERGENT B3, `(.L_x_1757) ;  /* 0x0000018000037945 */ /* 0x000fe20003800200 */
[----:B------:R-:W-:-:S04]  /*3600*/  CS2R R40, SRZ ;  /* 0x0000000000287805 */ /* 0x000fc8000001ff00 */
[----:B------:R-:W-:-:S06]  /*3610*/  PLOP3.LUT P3, PT, PT, PT, UP0, 0x80, 0x8 ;  /* 0x000000000008781c */ /* 0x000fcc0003f6f008 */
[----:B------:R-:W-:Y:S07]  /*3620*/  @P2 BRA `(.L_x_1758) ;  /* 0x0000000000502947 */ /* 0x000fee0003800000 */
        /* <DEDUP_REMOVED lines=9> */
[----:B------:R-:W0:Y:S02]  /*36c0*/  S2R R13, SR_TID.X ;  /* 0x00000000000d7919 */ /* 0x000e240000002100 */
[----:B------:R-:W-:Y:S02]  /*36d0*/  IMAD R14, R14, 0x90, R11 ;  /* 0x000000900e0e7824 */ /* 0x000fe400078e020b */
[----:B0-----:R-:W-:-:S05]  /*36e0*/  IMAD.SHL.U32 R13, R13, 0x2, RZ ;  /* 0x000000020d0d7824 */ /* 0x001fca00078e00ff */
[----:B------:R-:W-:-:S05]  /*36f0*/  LOP3.LUT R13, R13, 0x2, RZ, 0xc0, !PT ;  /* 0x000000020d0d7812 */ /* 0x000fca00078ec0ff */
[----:B------:R-:W-:-:S05]  /*3700*/  IMAD R13, R0, UR6, R13 ;  /* 0x00000006000d7c24 */ /* 0x000fca000f8e020d */
[----:B------:R-:W-:Y:S02]  /*3710*/  SHF.R.S32.HI R15, RZ, 0x1f, R13 ;  /* 0x0000001fff0f7819 */ /* 0x000fe4000001140d */
[----:B------:R-:W-:-:S04]  /*3720*/  IADD3 R13, P5, PT, R14, R13, RZ ;  /* 0x0000000d0e0d7210 */ /* 0x000fc80007fbe0ff */
[----:B------:R-:W-:Y:S02]  /*3730*/  LEA.HI.X.SX32 R14, R14, R15, 0x1, P5 ;  /* 0x0000000f0e0e7211 */ /* 0x000fe400028f0eff */
[----:B------:R-:W-:-:S04]  /*3740*/  LEA R40, P5, R13, UR14, 0x2 ;  /* 0x0000000e0d287c11 */ /* 0x000fc8000f8a10ff */
[----:B------:R-:W-:-:S06]  /*3750*/  LEA.HI.X R41, R13, UR15, R14, 0x2, P5 ;  /* 0x0000000f0d297c11 */ /* 0x000fcc000a8f140e */
[----:B------:R-:W5:Y:S03]  /*3760*/  LDG.E.64 R40, desc[UR36][R40.64] ;  /* 0x0000002428287981 */ /* 0x000f66000c1e1b00 */
.L_x_1758:
[----:B------:R-:W-:Y:S05]  /*3770*/  BSYNC.RECONVERGENT B3 ;  /* 0x0000000000037941 */ /* 0x000fea0003800200 */
.L_x_1757:
[----:B------:R-:W2:Y:S04]  /*3780*/  LDL R14, [R1+0x60] ;  /* 0x00006000010e7983 */ /* 0x000ea80000100800 */
[----:B------:R-:W4:Y:S04]  /*3790*/  @P3 LDG.E.64 R238, desc[UR36][R8.64] ;  /* 0x0000002408ee3981 */ /* 0x000f28000c1e1b00 */
[----:B------:R-:W3:Y:S01]  /*37a0*/  LDL R13, [R1+0x64] ;  /* 0x00006400010d7983 */ /* 0x000ee20000100800 */
[----:B------:R-:W-:-:S06]  /*37b0*/  UISETP.NE.AND UP0, UPT, UR42, URZ, UPT ;  /* 0x000000ff2a00728c */ /* 0x000fcc000bf05270 */
[----:B------:R-:W-:Y:S01]  /*37c0*/  PLOP3.LUT P3, PT, PT, PT, UP0, 0x80, 0x8 ;  /* 0x000000000008781c */ /* 0x000fe20003f6f008 */
[----:B--2--5:R-:W-:Y:S02]  /*37d0*/  FADD.FTZ R40, R14, R40 ;  /* 0x000000280e287221 */ /* 0x024fe40000010000 */
[----:B------:R-:W0:Y:S10]  /*37e0*/  @!P2 LDC.64 R14, c[0x0][0x3b8] ;  /* 0x0000ee00ff0eab82 */ /* 0x000e340000000a00 */
[----:B----4-:R-:W-:Y:S01]  /*37f0*/  @P3 FMUL.FTZ R40, R40, R238 ;  /* 0x000000ee28283220 */ /* 0x010fe20000410000 */
[----:B------:R-:W-:Y:S01]  /*3800*/  PLOP3.LUT P3, PT, PT, PT, UP0, 0x80, 0x8 ;  /* 0x000000000008781c */ /* 0x000fe20003f6f008 */
[----:B---3--:R-:W-:-:S12]  /*3810*/  FADD.FTZ R41, R13, R41 ;  /* 0x000000290d297221 */ /* 0x008fd80000010000 */
[----:B------:R-:W-:Y:S01]  /*3820*/  @P3 FMUL.FTZ R41, R41, R239 ;  /* 0x000000ef29293220 */ /* 0x000fe20000410000 */
[----:B------:R-:W-:-:S05]  /*3830*/  @!P2 IADD3 R13, P3, PT, R2, R11, RZ ;  /* 0x0000000b020da210 */ /* 0x000fca0007f7e0ff */
[----:B------:R-:W-:Y:S01]  /*3840*/  @!P2 IMAD.X R238, RZ, RZ, R6, P3 ;  /* 0x000000ffffeea224 */ /* 0x000fe200018e0606 */
[----:B0-----:R-:W-:-:S04]  /*3850*/  @!P2 LEA R14, P5, R13, R14, 0x2 ;  /* 0x0000000e0d0ea211 */ /* 0x001fc800078a10ff */
[----:B------:R-:W-:-:S05]  /*3860*/  @!P2 LEA.HI.X R15, R13, R15, R238, 0x2, P5 ;  /* 0x0000000f0d0fa211 */ /* 0x000fca00028f14ee */
[----:B------:R0:W-:Y:S04]  /*3870*/  @!P2 STG.E.64 desc[UR36][R14.64], R40 ;  /* 0x000000280e00a986 */ /* 0x0001e8000c101b24 */
.L_x_1756:
[----:B------:R-:W-:Y:S05]  /*3880*/  BSYNC.RECONVERGENT B2 ;  /* 0x0000000000027941 */ /* 0x000fea0003800200 */
.L_x_1755:
[----:B------:R-:W-:Y:S01]  /*3890*/  BSSY.RECONVERGENT B2, `(.L_x_1759) ;  /* 0x000002f000027945 */ /* 0x000fe20003800200 */
[----:B------:R-:W-:-:S03]  /*38a0*/  IMAD.IADD R13, R12, 0x1, R0 ;  /* 0x000000010c0d7824 */ /* 0x000fc600078e0200 */
[----:B------:R-:W-:Y:S05]  /*38b0*/  @P0 BRA `(.L_x_1760) ;  /* 0x0000000000b00947 */ /* 0x000fea0003800000 */
[----:B------:R-:W-:Y:S01]  /*38c0*/  IMAD.SHL.U32 R238, R13, 0x4, RZ ;  /* 0x000000040dee7824 */ /* 0x000fe200078e00ff */
[----:B------:R-:W-:Y:S01]  /*38d0*/  UISETP.NE.AND UP0, UPT, UR42, URZ, UPT ;  /* 0x000000ff2a00728c */ /* 0x000fe2000bf05270 */
[----:B------:R-:W-:Y:S01]  /*38e0*/  BSSY.RECONVERGENT B3, `(.L_x_1761) ;  /* 0x0000019000037945 */ /* 0x000fe20003800200 */
[----:B------:R-:W-:Y:S02]  /*38f0*/  CS2R R38, SRZ ;  /* 0x0000000000267805 */ /* 0x000fe4000001ff00 */
[----:B------:R-:W-:Y:S02]  /*3900*/  ISETP.GE.AND P2, PT, R238, R10, PT ;  /* 0x0000000aee00720c */ /* 0x000fe40003f46270 */
[----:B------:R-:W-:-:S11]  /*3910*/  PLOP3.LUT P3, PT, PT, PT, UP0, 0x80, 0x8 ;  /* 0x000000000008781c */ /* 0x000fd60003f6f008 */
[----:B------:R-:W-:Y:S05]  /*3920*/  @P2 BRA `(.L_x_1762) ;  /* 0x0000000000502947 */ /* 0x000fea0003800000 */
[----:B------:R-:W1:Y:S02]  /*3930*/  S2UR UR4, SR_CTAID.Y ;  /* 0x00000000000479c3 */ /* 0x000e640000002600 */
[----:B-1----:R-:W-:-:S05]  /*3940*/  IMAD R38, R0, UR4, RZ ;  /* 0x0000000400267c24 */ /* 0x002fca000f8e02ff */
[----:B0-----:R-:W-:-:S04]  /*3950*/  IADD3 R15, P5, PT, R38, R12, RZ ;  /* 0x0000000c260f7210 */ /* 0x001fc80007fbe0ff */
[----:B------:R-:W-:Y:S02]  /*3960*/  LEA.HI.X.SX32 R38, R38, RZ, 0x1, P5 ;  /* 0x000000ff26267211 */ /* 0x000fe400028f0eff */
[----:B------:R-:W-:-:S04]  /*3970*/  LEA R14, P5, R15, UR10, 0x2 ;  /* 0x0000000a0f0e7c11 */ /* 0x000fc8000f8a10ff */
[----:B------:R-:W-:-:S05]  /*3980*/  LEA.HI.X R15, R15, UR11, R38, 0x2, P5 ;  /* 0x0000000b0f0f7c11 */ /* 0x000fca000a8f1426 */
[----:B------:R0:W2:Y:S02]  /*3990*/  LDG.E R14, desc[UR36][R14.64] ;  /* 0x000000240e0e7981 */ /* 0x0000a4000c1e1900 */
[----:B0-----:R-:W-:-:S04]  /*39a0*/  IMAD R15, R0, UR12, RZ ;  /* 0x0000000c000f7c24 */ /* 0x001fc8000f8e02ff */
[----:B--2---:R-:W-:Y:S02]  /*39b0*/  IMAD R14, R15, R14, RZ ;  /* 0x0000000e0f0e7224 */ /* 0x004fe400078e02ff */
[----:B------:R-:W0:Y:S02]  /*39c0*/  S2R R15, SR_TID.X ;  /* 0x00000000000f7919 */ /* 0x000e240000002100 */
[----:B------:R-:W-:-:S05]  /*39d0*/  IMAD R14, R14, 0x90, R238 ;  /* 0x000000900e0e7824 */ /* 0x000fca00078e02ee */
[----:B------:R-:W-:Y:S01]  /*39e0*/  SHF.R.S32.HI R38, RZ, 0x1f, R14 ;  /* 0x0000001fff267819 */ /* 0x000fe2000001140e */
[----:B0-----:R-:W-:-:S05]  /*39f0*/  IMAD.SHL.U32 R15, R15, 0x2, RZ ;  /* 0x000000020f0f7824 */ /* 0x001fca00078e00ff */
[----:B------:R-:W-:-:S05]  /*3a00*/  LOP3.LUT R15, R15, 0x2, RZ, 0xc0, !PT ;  /* 0x000000020f0f7812 */ /* 0x000fca00078ec0ff */
[----:B------:R-:W-:-:S05]  /*3a10*/  IMAD R15, R0, UR6, R15 ;  /* 0x00000006000f7c24 */ /* 0x000fca000f8e020f */
[----:B------:R-:W-:-:S04]  /*3a20*/  IADD3 R14, P5, PT, R15, R14, RZ ;  /* 0x0000000e0f0e7210 */ /* 0x000fc80007fbe0ff */
[----:B------:R-:W-:Y:S02]  /*3a30*/  LEA.HI.X.SX32 R15, R15, R38, 0x1, P5 ;  /* 0x000000260f0f7211 */ /* 0x000fe400028f0eff */
[----:B------:R-:W-:-:S04]  /*3a40*/  LEA R38, P5, R14, UR14, 0x2 ;  /* 0x0000000e0e267c11 */ /* 0x000fc8000f8a10ff */
[----:B------:R-:W-:-:S06]  /*3a50*/  LEA.HI.X R39, R14, UR15, R15, 0x2, P5 ;  /* 0x0000000f0e277c11 */ /* 0x000fcc000a8f140f */
[----:B------:R-:W5:Y:S03]  /*3a60*/  LDG.E.64 R38, desc[UR36][R38.64] ;  /* 0x0000002426267981 */ /* 0x000f66000c1e1b00 */
.L_x_1762:
[----:B------:R-:W-:Y:S05]  /*3a70*/  BSYNC.RECONVERGENT B3 ;  /* 0x0000000000037941 */ /* 0x000fea0003800200 */
.L_x_1761:
[----:B------:R-:W2:Y:S04]  /*3a80*/  LDL R250, [R1+0x58] ;  /* 0x0000580001fa7983 */ /* 0x000ea80000100800 */
[----:B------:R-:W4:Y:S01]  /*3a90*/  LDL R239, [R1+0x5c] ;  /* 0x00005c0001ef7983 */ /* 0x000f220000100800 */
[----:B------:R-:W-:-:S03]  /*3aa0*/  UISETP.NE.AND UP0, UPT, UR42, URZ, UPT ;  /* 0x000000ff2a00728c */ /* 0x000fc6000bf05270 */
[----:B0-----:R-:W3:Y:S03]  /*3ab0*/  @P3 LDG.E.64 R14, desc[UR36][R8.64+0x10] ;  /* 0x00001024080e3981 */ /* 0x001ee6000c1e1b00 */
[----:B------:R-:W-:Y:S02]  /*3ac0*/  PLOP3.LUT P3, PT, PT, PT, UP0, 0x80, 0x8 ;  /* 0x000000000008781c */ /* 0x000fe40003f6f008 */
[----:B------:R-:W-:Y:S01]  /*3ad0*/  PLOP3.LUT P5, PT, PT, PT, UP0, 0x80, 0x8 ;  /* 0x000000000008781c */ /* 0x000fe20003faf008 */
[----:B--2--5:R-:W-:Y:S01]  /*3ae0*/  FADD.FTZ R38, R250, R38 ;  /* 0x00000026fa267221 */ /* 0x024fe20000010000 */
[----:B----4-:R-:W-:-:S09]  /*3af0*/  FADD.FTZ R39, R239, R39 ;  /* 0x00000027ef277221 */ /* 0x010fd20000010000 */
[----:B---3--:R-:W-:Y:S02]  /*3b00*/  @P3 FMUL.FTZ R38, R38, R14 ;  /* 0x0000000e26263220 */ /* 0x008fe40000410000 */
[----:B------:R-:W-:Y:S01]  /*3b10*/  @P5 FMUL.FTZ R39, R39, R15 ;  /* 0x0000000f27275220 */ /* 0x000fe20000410000 */
[----:B------:R-:W-:Y:S01]  /*3b20*/  @!P2 IADD3 R239, P3, PT, R2, R238, RZ ;  /* 0x000000ee02efa210 */ /* 0x000fe20007f7e0ff */
[----:B------:R-:W0:Y:S03]  /*3b30*/  @!P2 LDC.64 R14, c[0x0][0x3b8] ;  /* 0x0000ee00ff0eab82 */ /* 0x000e260000000a00 */
[----:B------:R-:W-:Y:S02]  /*3b40*/  @!P2 LEA.HI.X.SX32 R238, R238, R6, 0x1, P3 ;  /* 0x00000006eeeea211 */ /* 0x000fe400018f0eff */
[----:B0-----:R-:W-:-:S04]  /*3b50*/  @!P2 LEA R14, P3, R239, R14, 0x2 ;  /* 0x0000000eef0ea211 */ /* 0x001fc800078610ff */
[----:B------:R-:W-:-:S05]  /*3b60*/  @!P2 LEA.HI.X R15, R239, R15, R238, 0x2, P3 ;  /* 0x0000000fef0fa211 */ /* 0x000fca00018f14ee */
[----:B------:R1:W-:Y:S04]  /*3b70*/  @!P2 STG.E.64 desc[UR36][R14.64], R38 ;  /* 0x000000260e00a986 */ /* 0x0003e8000c101b24 */
.L_x_1760:
[----:B------:R-:W-:Y:S05]  /*3b80*/  BSYNC.RECONVERGENT B2 ;  /* 0x0000000000027941 */ /* 0x000fea0003800200 */
.L_x_1759:
[----:B------:R-:W-:Y:S04]  /*3b90*/  BSSY.RECONVERGENT B2, `(.L_x_1763) ;  /* 0x000002f000027945 */ /* 0x000fe80003800200 */
[----:B------:R-:W-:Y:S05]  /*3ba0*/  @P0 BRA `(.L_x_1764) ;  /* 0x0000000000b40947 */ /* 0x000fea0003800000 */
[----:B------:R-:W-:Y:S01]  /*3bb0*/  IMAD R238, R0, 0x8, R11 ;  /* 0x0000000800ee7824 */ /* 0x000fe200078e020b */
[----:B------:R-:W-:Y:S01]  /*3bc0*/  UISETP.NE.AND UP0, UPT, UR42, URZ, UPT ;  /* 0x000000ff2a00728c */ /* 0x000fe2000bf05270 */
[----:B------:R-:W-:Y:S01]  /*3bd0*/  BSSY.RECONVERGENT B3, `(.L_x_1765) ;  /* 0x0000019000037945 */ /* 0x000fe20003800200 */
[----:B------:R-:W-:Y:S02]  /*3be0*/  CS2R R36, SRZ ;  /* 0x0000000000247805 */ /* 0x000fe4000001ff00 */
[----:B------:R-:W-:Y:S02]  /*3bf0*/  ISETP.GE.AND P3, PT, R238, R10, PT ;  /* 0x0000000aee00720c */ /* 0x000fe40003f66270 */
[----:B------:R-:W-:-:S11]  /*3c00*/  PLOP3.LUT P2, PT, PT, PT, UP0, 0x80, 0x8 ;  /* 0x000000000008781c */ /* 0x000fd60003f4f008 */
[----:B------:R-:W-:Y:S05]  /*3c10*/  @P3 BRA `(.L_x_1766) ;  /* 0x0000000000503947 */ /* 0x000fea0003800000 */
[----:B------:R-:W2:Y:S02]  /*3c20*/  S2UR UR4, SR_CTAID.Y ;  /* 0x00000000000479c3 */ /* 0x000ea40000002600 */
[----:B--2---:R-:W-:-:S05]  /*3c30*/  IMAD R36, R0, UR4, RZ ;  /* 0x0000000400247c24 */ /* 0x004fca000f8e02ff */
[----:B01----:R-:W-:-:S04]  /*3c40*/  IADD3 R15, P3, PT, R36, R12, RZ ;  /* 0x0000000c240f7210 */ /* 0x003fc80007f7e0ff */
        /* <DEDUP_REMOVED lines=17> */
.L_x_1766:
[----:B------:R-:W-:Y:S05]  /*3d60*/  BSYNC.RECONVERGENT B3 ;  /* 0x0000000000037941 */ /* 0x000fea0003800200 */
.L_x_1765:
[----:B------:R-:W2:Y:S04]  /*3d70*/  LDL R250, [R1+0x50] ;  /* 0x0000500001fa7983 */ /* 0x000ea80000100800 */
[----:B------:R-:W4:Y:S01]  /*3d80*/  LDL R239, [R1+0x54] ;  /* 0x0000540001ef7983 */ /* 0x000f220000100800 */
[----:B------:R-:W-:-:S03]  /*3d90*/  UISETP.NE.AND UP0, UPT, UR42, URZ, UPT ;  /* 0x000000ff2a00728c */ /* 0x000fc6000bf05270 */
[----:B01----:R-:W3:Y:S01]  /*3da0*/  @P2 LDG.E.64 R14, desc[UR36][R8.64+0x20] ;  /* 0x00002024080e2981 */ /* 0x003ee2000c1e1b00 */
[----:B------:R-:W-:Y:S02]  /*3db0*/  ISETP.GE.AND P2, PT, R238, R10, PT ;  /* 0x0000000aee00720c */ /* 0x000fe40003f46270 */
        /* <DEDUP_REMOVED lines=12> */
.L_x_1764:
[----:B------:R-:W-:Y:S05]  /*3e80*/  BSYNC.RECONVERGENT B2 ;  /* 0x0000000000027941 */ /* 0x000fea0003800200 */
.L_x_1763:
[----:B------:R-:W-:Y:S04]  /*3e90*/  BSSY.RECONVERGENT B2, `(.L_x_1767) ;  /* 0x0000030000027945 */ /* 0x000fe80003800200 */
[----:B------:R-:W-:Y:S05]  /*3ea0*/  @P0 BRA `(.L_x_1768) ;  /* 0x0000000000b80947 */ /* 0x000fea0003800000 */
[----:B------:R-:W-:Y:S01]  /*3eb0*/  IMAD.SHL.U32 R238, R13, 0x4, RZ ;  /* 0x000000040dee7824 */ /* 0x000fe200078e00ff */
[----:B------:R-:W-:Y:S01]  /*3ec0*/  UISETP.NE.AND UP0, UPT, UR42, URZ, UPT ;  /* 0x000000ff2a00728c */ /* 0x000fe2000bf05270 */
[----:B------:R-:W-:Y:S01]  /*3ed0*/  BSSY.RECONVERGENT B3, `(.L_x_1769) ;  /* 0x000001a000037945 */ /* 0x000fe20003800200 */
[----:B------:R-:W-:Y:S01]  /*3ee0*/  CS2R R34, SRZ ;  /* 0x0000000000227805 */ /* 0x000fe2000001ff00 */
[----:B------:R-:W-:-:S03]  /*3ef0*/  IMAD R238, R0, 0x8, R238 ;  /* 0x0000000800ee7824 */ /* 0x000fc600078e02ee */
[----:B------:R-:W-:Y:S02]  /*3f00*/  PLOP3.LUT P2, PT, PT, PT, UP0, 0x80, 0x8 ;  /* 0x000000000008781c */ /* 0x000fe40003f4f008 */
[----:B------:R-:W-:-:S13]  /*3f10*/  ISETP.GE.AND P3, PT, R238, R10, PT ;  /* 0x0000000aee00720c */ /* 0x000fda0003f66270 */
[----:B------:R-:W-:Y:S05]  /*3f20*/  @P3 BRA `(.L_x_1770) ;  /* 0x0000000000503947 */ /* 0x000fea0003800000 */
[----:B------:R-:W4:Y:S02]  /*3f30*/  S2UR UR4, SR_CTAID.Y ;  /* 0x00000000000479c3 */ /* 0x000f240000002600 */
[----:B----4-:R-:W-:-:S05]  /*3f40*/  IMAD R34, R0, UR4, RZ ;  /* 0x0000000400227c24 */ /* 0x010fca000f8e02ff */
[----:B012---:R-:W-:-:S04]  /*3f50*/  IADD3 R15, P3, PT, R34, R12, RZ ;  /* 0x0000000c220f7210 */ /* 0x007fc80007f7e0ff */
        /* <DEDUP_REMOVED lines=17> */
.L_x_1770:
[----:B------:R-:W-:Y:S05]  /*4070*/  BSYNC.RECONVERGENT B3 ;  /* 0x0000000000037941 */ /* 0x000fea0003800200 */
.L_x_1769:
[----:B------:R-:W4:Y:S04]  /*4080*/  LDL R250, [R1+0x48] ;  /* 0x0000480001fa7983 */ /* 0x000f280000100800 */
[----:B------:R-:W3:Y:S01]  /*4090*/  LDL R239, [R1+0x4c] ;  /* 0x00004c0001ef7983 */ /* 0x000ee20000100800 */
[----:B------:R-:W-:-:S03]  /*40a0*/  UISETP.NE.AND UP0, UPT, UR42, URZ, UPT ;  /* 0x000000ff2a00728c */ /* 0x000fc6000bf05270 */
[----:B012---:R-:W2:Y:S01]  /*40b0*/  @P2 LDG.E.64 R14, desc[UR36][R8.64+0x30] ;  /* 0x00003024080e2981 */ /* 0x007ea2000c1e1b00 */
[----:B------:R-:W-:Y:S02]  /*40c0*/  ISETP.GE.AND P2, PT, R238, R10, PT ;  /* 0x0000000aee00720c */ /* 0x000fe40003f46270 */
[----:B------:R-:W-:Y:S02]  /*40d0*/  PLOP3.LUT P3, PT, PT, PT, UP0, 0x80, 0x8 ;  /* 0x000000000008781c */ /* 0x000fe40003f6f008 */
[----:B------:R-:W-:Y:S01]  /*40e0*/  PLOP3.LUT P5, PT, PT, PT, UP0, 0x80, 0x8 ;  /* 0x000000000008781c */ /* 0x000fe20003faf008 */
[----:B----45:R-:W-:Y:S01]  /*40f0*/  FADD.FTZ R34, R250, R34 ;  /* 0x00000022fa227221 */ /* 0x030fe20000010000 */
[----:B---3--:R-:W-:-:S09]  /*4100*/  FADD.FTZ R35, R239, R35 ;  /* 0x00000023ef237221 */ /* 0x008fd20000010000 */
[----:B--2---:R-:W-:Y:S02]  /*4110*/  @P3 FMUL.FTZ R34, R34, R14 ;  /* 0x0000000e22223220 */ /* 0x004fe40000410000 */
[----:B------:R-:W-:Y:S01]  /*4120*/  @P5 FMUL.FTZ R35, R35, R15 ;  /* 0x0000000f23235220 */ /* 0x000fe20000410000 */
[----:B------:R-:W-:Y:S01]  /*4130*/  @!P2 IADD3 R239, P3, PT, R2, R238, RZ ;  /* 0x000000ee02efa210 */ /* 0x000fe20007f7e0ff */
[----:B------:R-:W0:Y:S03]  /*4140*/  @!P2 LDC.64 R14, c[0x0][0x3b8] ;  /* 0x0000ee00ff0eab82 */ /* 0x000e260000000a00 */
[----:B------:R-:W-:Y:S02]  /*4150*/  @!P2 LEA.HI.X.SX32 R238, R238, R6, 0x1, P3 ;  /* 0x00000006eeeea211 */ /* 0x000fe400018f0eff */
[----:B0-----:R-:W-:-:S04]  /*4160*/  @!P2 LEA R14, P3, R239, R14, 0x2 ;  /* 0x0000000eef0ea211 */ /* 0x001fc800078610ff */
[----:B------:R-:W-:-:S05]  /*4170*/  @!P2 LEA.HI.X R15, R239, R15, R238, 0x2, P3 ;  /* 0x0000000fef0fa211 */ /* 0x000fca00018f14ee */
[----:B------:R4:W-:Y:S04]  /*4180*/  @!P2 STG.E.64 desc[UR36][R14.64], R34 ;  /* 0x000000220e00a986 */ /* 0x0009e8000c101b24 */
.L_x_1768:
[----:B------:R-:W-:Y:S05]  /*4190*/  BSYNC.RECONVERGENT B2 ;  /* 0x0000000000027941 */ /* 0x000fea0003800200 */
.L_x_1767:
        /* <DEDUP_REMOVED lines=9> */
[----:B------:R-:W0:Y:S02]  /*4230*/  S2UR UR4, SR_CTAID.Y ;  /* 0x00000000000479c3 */ /* 0x000e240000002600 */
[----:B0-----:R-:W-:-:S05]  /*4240*/  IMAD R32, R0, UR4, RZ ;  /* 0x0000000400207c24 */ /* 0x001fca000f8e02ff */
[----:B-12-4-:R-:W-:-:S04]  /*4250*/  IADD3 R15, P3, PT, R32, R12, RZ ;  /* 0x0000000c200f7210 */ /* 0x016fc80007f7e0ff */
        /* <DEDUP_REMOVED lines=17> */
.L_x_1774:
[----:B------:R-:W-:Y:S05]  /*4370*/  BSYNC.RECONVERGENT B3 ;  /* 0x0000000000037941 */ /* 0x000fea0003800200 */
.L_x_1773:
[----:B------:R-:W3:Y:S04]  /*4380*/  LDL R250, [R1+0x40] ;  /* 0x0000400001fa7983 */ /* 0x000ee80000100800 */
[----:B------:R-:W3:Y:S01]  /*4390*/  LDL R239, [R1+0x44] ;  /* 0x0000440001ef7983 */ /* 0x000ee20000100800 */
[----:B------:R-:W-:-:S03]  /*43a0*/  UISETP.NE.AND UP0, UPT, UR42, URZ, UPT ;  /* 0x000000ff2a00728c */ /* 0x000fc6000bf05270 */
[----:B012-4-:R-:W2:Y:S01]  /*43b0*/  @P2 LDG.E.64 R14, desc[UR36][R8.64+0x40] ;  /* 0x00004024080e2981 */ /* 0x017ea2000c1e1b00 */
[----:B------:R-:W-:Y:S02]  /*43c0*/  ISETP.GE.AND P2, PT, R238, R10, PT ;  /* 0x0000000aee00720c */ /* 0x000fe40003f46270 */
[----:B------:R-:W-:Y:S02]  /*43d0*/  PLOP3.LUT P3, PT, PT, PT, UP0, 0x80, 0x8 ;  /* 0x000000000008781c */ /* 0x000fe40003f6f008 */
[----:B------:R-:W-:Y:S01]  /*43e0*/  PLOP3.LUT P5, PT, PT, PT, UP0, 0x80, 0x8 ;  /* 0x000000000008781c */ /* 0x000fe20003faf008 */
[----:B---3-5:R-:W-:Y:S01]  /*43f0*/  FADD.FTZ R32, R250, R32 ;  /* 0x00000020fa207221 */ /* 0x028fe20000010000 */
[----:B------:R-:W-:-:S09]  /*4400*/  FADD.FTZ R33, R239, R33 ;  /* 0x00000021ef217221 */ /* 0x000fd20000010000 */
        /* <DEDUP_REMOVED lines=8> */
.L_x_1772:
[----:B------:R-:W-:Y:S05]  /*4490*/  BSYNC.RECONVERGENT B2 ;  /* 0x0000000000027941 */ /* 0x000fea0003800200 */
.L_x_1771:
[----:B------:R-:W-:Y:S04]  /*44a0*/  BSSY.RECONVERGENT B2, `(.L_x_1775) ;  /* 0x0000032000027945 */ /* 0x000fe80003800200 */
[----:B------:R-:W-:Y:S05]  /*44b0*/  @P0 BRA `(.L_x_1776) ;  /* 0x0000000000c00947 */ /* 0x000fea0003800000 */
[----:B------:R-:W-:Y:S01]  /*44c0*/  IMAD R238, R0, 0x4, R13 ;  /* 0x0000000400ee7824 */ /* 0x000fe200078e020d */
[----:B------:R-:W-:Y:S01]  /*44d0*/  UISETP.NE.AND UP0, UPT, UR42, URZ, UPT ;  /* 0x000000ff2a00728c */ /* 0x000fe2000bf05270 */
[----:B------:R-:W-:Y:S01]  /*44e0*/  BSSY.RECONVERGENT B3, `(.L_x_1777) ;  /* 0x000001b000037945 */ /* 0x000fe20003800200 */
[----:B------:R-:W-:Y:S01]  /*44f0*/  CS2R R30, SRZ ;  /* 0x00000000001e7805 */ /* 0x000fe2000001ff00 */
[----:B012-4-:R-:W-:-:S03]  /*4500*/  IMAD.SHL.U32 R14, R238, 0x4, RZ ;  /* 0x00000004ee0e7824 */ /* 0x017fc600078e00ff */
[----:B------:R-:W-:Y:S02]  /*4510*/  PLOP3.LUT P2, PT, PT, PT, UP0, 0x80, 0x8 ;  /* 0x000000000008781c */ /* 0x000fe40003f4f008 */
        /* <DEDUP_REMOVED lines=11> */
[----:B------:R-:W0:Y:S02]  /*45d0*/  S2R R15, SR_TID.X ;  /* 0x00000000000f7919 */ /* 0x000e240000002100 */
[----:B------:R-:W-:-:S04]  /*45e0*/  IMAD R14, R14, 0x24, R238 ;  /* 0x000000240e0e7824 */ /* 0x000fc800078e02ee */
[----:B------:R-:W-:-:S05]  /*45f0*/  IMAD.SHL.U32 R14, R14, 0x4, RZ ;  /* 0x000000040e0e7824 */ /* 0x000fca00078e00ff */
        /* <DEDUP_REMOVED lines=9> */
.L_x_1778:
[----:B------:R-:W-:Y:S05]  /*4690*/  BSYNC.RECONVERGENT B3 ;  /* 0x0000000000037941 */ /* 0x000fea0003800200 */
.L_x_1777:
[----:B------:R-:W2:Y:S04]  /*46a0*/  LDL R250, [R1+0x38] ;  /* 0x0000380001fa7983 */ /* 0x000ea80000100800 */
[----:B------:R-:W4:Y:S01]  /*46b0*/  LDL R239, [R1+0x3c] ;  /* 0x00003c0001ef7983 */ /* 0x000f220000100800 */
[----:B------:R-:W-:-:S03]  /*46c0*/  UISETP.NE.AND UP0, UPT, UR42, URZ, UPT ;  /* 0x000000ff2a00728c */ /* 0x000fc6000bf05270 */
[----:B------:R-:W3:Y:S01]  /*46d0*/  @P2 LDG.E.64 R14, desc[UR36][R8.64+0x50] ;  /* 0x00005024080e2981 */ /* 0x000ee2000c1e1b00 */
[----:B------:R-:W-:Y:S02]  /*46e0*/  IMAD.SHL.U32 R238, R238, 0x4, RZ ;  /* 0x00000004eeee7824 */ /* 0x000fe400078e00ff */
[----:B------:R-:W-:Y:S02]  /*46f0*/  PLOP3.LUT P3, PT, PT, PT, UP0, 0x80, 0x8 ;  /* 0x000000000008781c */ /* 0x000fe40003f6f008 */
[----:B------:R-:W-:Y:S02]  /*4700*/  PLOP3.LUT P5, PT, PT, PT, UP0, 0x80, 0x8 ;  /* 0x000000000008781c */ /* 0x000fe40003faf008 */
[----:B------:R-:W-:Y:S01]  /*4710*/  ISETP.GE.AND P2, PT, R238, R10, PT ;  /* 0x0000000aee00720c */ /* 0x000fe20003f46270 */
[----:B--2--5:R-:W-:Y:S01]  /*4720*/  FADD.FTZ R30, R250, R30 ;  /* 0x0000001efa1e7221 */ /* 0x024fe20000010000 */
[----:B----4-:R-:W-:-:S07]  /*4730*/  FADD.FTZ R31, R239, R31 ;  /* 0x0000001fef1f7221 */ /* 0x010fce0000010000 */
[----:B---3--:R-:W-:Y:S02]  /*4740*/  @P3 FMUL.FTZ R30, R30, R14 ;  /* 0x0000000e1e1e3220 */ /* 0x008fe40000410000 */
[----:B------:R-:W-:Y:S02]  /*4750*/  @P5 FMUL.FTZ R31, R31, R15 ;  /* 0x0000000f1f1f5220 */ /* 0x000fe40000410000 */
[----:B------:R-:W-:Y:S01]  /*4760*/  @!P2 IADD3 R239, P3, PT, R2, R238, RZ ;  /* 0x000000ee02efa210 */ /* 0x000fe20007f7e0ff */
[----:B------:R-:W0:Y:S03]  /*4770*/  @!P2 LDC.64 R14, c[0x0][0x3b8] ;  /* 0x0000ee00ff0eab82 */ /* 0x000e260000000a00 */
[----:B------:R-:W-:Y:S02]  /*4780*/  @!P2 LEA.HI.X.SX32 R238, R238, R6, 0x1, P3 ;  /* 0x00000006eeeea211 */ /* 0x000fe400018f0eff */
[----:B0-----:R-:W-:-:S04]  /*4790*/  @!P2 LEA R14, P3, R239, R14, 0x2 ;  /* 0x0000000eef0ea211 */ /* 0x001fc800078610ff */
[----:B------:R-:W-:-:S05]  /*47a0*/  @!P2 LEA.HI.X R15, R239, R15, R238, 0x2, P3 ;  /* 0x0000000fef0fa211 */ /* 0x000fca00018f14ee */
[----:B------:R0:W-:Y:S04]  /*47b0*/  @!P2 STG.E.64 desc[UR36][R14.64], R30 ;  /* 0x0000001e0e00a986 */ /* 0x0001e8000c101b24 */
.L_x_1776:
[----:B------:R-:W-:Y:S05]  /*47c0*/  BSYNC.RECONVERGENT B2 ;  /* 0x0000000000027941 */ /* 0x000fea0003800200 */
.L_x_1775:
[----:B------:R-:W-:Y:S04]  /*47d0*/  BSSY.RECONVERGENT B2, `(.L_x_1779) ;  /* 0x0000034000027945 */ /* 0x000fe80003800200 */
[----:B------:R-:W-:Y:S05]  /*47e0*/  @P0 BRA `(.L_x_1780) ;  /* 0x0000000000c80947 */ /* 0x000fea0003800000 */
[----:B------:R-:W-:Y:S01]  /*47f0*/  IMAD R238, R0, 0x4, R13 ;  /* 0x0000000400ee7824 */ /* 0x000fe200078e020d */
[----:B------:R-:W-:Y:S01]  /*4800*/  UISETP.NE.AND UP0, UPT, UR42, URZ, UPT ;  /* 0x000000ff2a00728c */ /* 0x000fe2000bf05270 */
[----:B------:R-:W-:Y:S01]  /*4810*/  BSSY.RECONVERGENT B3, `(.L_x_1781) ;  /* 0x000001c000037945 */ /* 0x000fe20003800200 */
[----:B------:R-:W-:Y:S01]  /*4820*/  CS2R R28, SRZ ;  /* 0x00000000001c7805 */ /* 0x000fe2000001ff00 */
[----:B------:R-:W-:-:S03]  /*4830*/  IMAD.IADD R239, R238, 0x1, R0 ;  /* 0x00000001eeef7824 */ /* 0x000fc600078e0200 */
[----:B------:R-:W-:Y:S01]  /*4840*/  PLOP3.LUT P2, PT, PT, PT, UP0, 0x80, 0x8 ;  /* 0x000000000008781c */ /* 0x000fe20003f4f008 */
[----:B012-4-:R-:W-:-:S05]  /*4850*/  IMAD.SHL.U32 R14, R239, 0x4, RZ ;  /* 0x00000004ef0e7824 */ /* 0x017fca00078e00ff */
        /* <DEDUP_REMOVED lines=23> */
.L_x_1782:
[----:B------:R-:W-:Y:S05]  /*49d0*/  BSYNC.RECONVERGENT B3 ;  /* 0x0000000000037941 */ /* 0x000fea0003800200 */
.L_x_1781:
[----:B------:R-:W2:Y:S04]  /*49e0*/  LDL R250, [R1+0x30] ;  /* 0x0000300001fa7983 */ /* 0x000ea80000100800 */
[----:B------:R-:W4:Y:S01]  /*49f0*/  LDL R239, [R1+0x34] ;  /* 0x0000340001ef7983 */ /* 0x000f220000100800 */
[----:B------:R-:W-:-:S03]  /*4a00*/  UISETP.NE.AND UP0, UPT, UR42, URZ, UPT ;  /* 0x000000ff2a00728c */ /* 0x000fc6000bf05270 */
[----:B------:R-:W3:Y:S01]  /*4a10*/  @P2 LDG.E.64 R14, desc[UR36][R8.64+0x60] ;  /* 0x00006024080e2981 */ /* 0x000ee2000c1e1b00 */
[----:B------:R-:W-:Y:S02]  /*4a20*/  IMAD.IADD R238, R238, 0x1, R0 ;  /* 0x00000001eeee7824 */ /* 0x000fe400078e0200 */
[----:B------:R-:W-:Y:S02]  /*4a30*/  PLOP3.LUT P3, PT, PT, PT, UP0, 0x80, 0x8 ;  /* 0x000000000008781c */ /* 0x000fe40003f6f008 */
[----:B------:R-:W-:Y:S01]  /*4a40*/  IMAD.SHL.U32 R238, R238, 0x4, RZ ;  /* 0x00000004eeee7824 */ /* 0x000fe200078e00ff */
[----:B------:R-:W-:-:S04]  /*4a50*/  PLOP3.LUT P5, PT, PT, PT, UP0, 0x80, 0x8 ;  /* 0x000000000008781c */ /* 0x000fc80003faf008 */
[----:B------:R-:W-:Y:S01]  /*4a60*/  ISETP.GE.AND P2, PT, R238, R10, PT ;  /* 0x0000000aee00720c */ /* 0x000fe20003f46270 */
[----:B--2--5:R-:W-:Y:S01]  /*4a70*/  FADD.FTZ R28, R250, R28 ;  /* 0x0000001cfa1c7221 */ /* 0x024fe20000010000 */
[----:B----4-:R-:W-:-:S04]  /*4a80*/  FADD.FTZ R29, R239, R29 ;  /* 0x0000001def1d7221 */ /* 0x010fc80000010000 */
[----:B---3--:R-:W-:-:S03]  /*4a90*/  @P3 FMUL.FTZ R28, R28, R14 ;  /* 0x0000000e1c1c3220 */ /* 0x008fc60000410000 */
[----:B------:R-:W-:-:S04]  /*4aa0*/  @P5 FMUL.FTZ R29, R29, R15 ;  /* 0x0000000f1d1d5220 */ /* 0x000fc80000410000 */
[----:B------:R-:W-:Y:S01]  /*4ab0*/  @!P2 IADD3 R239, P3, PT, R2, R238, RZ ;  /* 0x000000ee02efa210 */ /* 0x000fe20007f7e0ff */
[----:B------:R-:W0:Y:S03]  /*4ac0*/  @!P2 LDC.64 R14, c[0x0][0x3b8] ;  /* 0x0000ee00ff0eab82 */ /* 0x000e260000000a00 */
[----:B------:R-:W-:Y:S02]  /*4ad0*/  @!P2 LEA.HI.X.SX32 R238, R238, R6, 0x1, P3 ;  /* 0x00000006eeeea211 */ /* 0x000fe400018f0eff */
[----:B0-----:R-:W-:-:S04]  /*4ae0*/  @!P2 LEA R14, P3, R239, R14, 0x2 ;  /* 0x0000000eef0ea211 */ /* 0x001fc800078610ff */
[----:B------:R-:W-:-:S05]  /*4af0*/  @!P2 LEA.HI.X R15, R239, R15, R238, 0x2, P3 ;  /* 0x0000000fef0fa211 */ /* 0x000fca00018f14ee */
[----:B------:R0:W-:Y:S04]  /*4b00*/  @!P2 STG.E.64 desc[UR36][R14.64], R28 ;  /* 0x0000001c0e00a986 */ /* 0x0001e8000c101b24 */
.L_x_1780:
[----:B------:R-:W-:Y:S05]  /*4b10*/  BSYNC.RECONVERGENT B2 ;  /* 0x0000000000027941 */ /* 0x000fea0003800200 */
.L_x_1779:
[C---:B------:R-:W-:Y:S01]  /*4b20*/  IMAD R238, R0.reuse, 0x4, R13 ;  /* 0x0000000400ee7824 */ /* 0x040fe200078e020d */
[----:B------:R-:W-:Y:S03]  /*4b30*/  BSSY.RECONVERGENT B2, `(.L_x_1783) ;  /* 0x000002f000027945 */ /* 0x000fe60003800200 */
[----:B------:R-:W-:Y:S01]  /*4b40*/  IMAD R238, R0, 0x2, R238 ;  /* 0x0000000200ee7824 */ /* 0x000fe200078e02ee */
[----:B------:R-:W-:Y:S06]  /*4b50*/  @P0 BRA `(.L_x_1784) ;  /* 0x0000000000b00947 */ /* 0x000fec0003800000 */
[----:B------:R-:W-:Y:S01]  /*4b60*/  IMAD.SHL.U32 R13, R238, 0x4, RZ ;  /* 0x00000004ee0d7824 */ /* 0x000fe200078e00ff */
        /* <DEDUP_REMOVED lines=26> */
.L_x_1786:
[----:B------:R-:W-:Y:S05]  /*4d10*/  BSYNC.RECONVERGENT B3 ;  /* 0x0000000000037941 */ /* 0x000fea0003800200 */
.L_x_1785:
[----:B------:R-:W3:Y:S04]  /*4d20*/  LDL R250, [R1+0x28] ;  /* 0x0000280001fa7983 */ /* 0x000ee80000100800 */
[----:B------:R-:W3:Y:S01]  /*4d30*/  LDL R239, [R1+0x2c] ;  /* 0x00002c0001ef7983 */ /* 0x000ee20000100800 */
[----:B------:R-:W-:-:S03]  /*4d40*/  UISETP.NE.AND UP0, UPT, UR42, URZ, UPT ;  /* 0x000000ff2a00728c */ /* 0x000fc6000bf05270 */
[----:B012-4-:R-:W2:Y:S03]  /*4d50*/  @P3 LDG.E.64 R14, desc[UR36][R8.64+0x70] ;  /* 0x00007024080e3981 */ /* 0x017ea6000c1e1b00 */
        /* <DEDUP_REMOVED lines=12> */
.L_x_1784:
[----:B------:R-:W-:Y:S05]  /*4e20*/  BSYNC.RECONVERGENT B2 ;  /* 0x0000000000027941 */ /* 0x000fea0003800200 */
.L_x_1783:
        /* <DEDUP_REMOVED lines=29> */
.L_x_1790:
[----:B------:R-:W-:Y:S05]  /*5000*/  BSYNC.RECONVERGENT B3 ;  /* 0x0000000000037941 */ /* 0x000fea0003800200 */
.L_x_1789:
        /* <DEDUP_REMOVED lines=17> */
.L_x_1788:
[----:B------:R-:W-:Y:S05]  /*5120*/  BSYNC.RECONVERGENT B2 ;  /* 0x0000000000027941 */ /* 0x000fea0003800200 */
.L_x_1787:
        /* <DEDUP_REMOVED lines=31> */
.L_x_1794:
[----:B------:R-:W-:Y:S05]  /*5320*/  BSYNC.RECONVERGENT B3 ;  /* 0x0000000000037941 */ /* 0x000fea0003800200 */
.L_x_1793:
        /* <DEDUP_REMOVED lines=18> */
.L_x_1792:
[----:B------:R-:W-:Y:S05]  /*5450*/  BSYNC.RECONVERGENT B2 ;  /* 0x0000000000027941 */ /* 0x000fea0003800200 */
.L_x_1791:
        /* <DEDUP_REMOVED lines=32> */
.L_x_1798:
[----:B------:R-:W-:Y:S05]  /*5660*/  BSYNC.RECONVERGENT B3 ;  /* 0x0000000000037941 */ /* 0x000fea0003800200 */
.L_x_1797:
        /* <DEDUP_REMOVED lines=19> */
.L_x_1796:
[----:B------:R-:W-:Y:S05]  /*57a0*/  BSYNC.RECONVERGENT B2 ;  /* 0x0000000000027941 */ /* 0x000fea0003800200 */
.L_x_1795:
[----:B------:R-:W-:Y:S04]  /*57b0*/  BSSY.RECONVERGENT B2, `(.L_x_1799) ;  /* 0x0000034000027945 */ /* 0x000fe80003800200 */
[----:B------:R-:W-:Y:S05]  /*57c0*/  @P0 BRA `(.L_x_1800) ;  /* 0x0000000000c80947 */ /* 0x000fea0003800000 */
[C---:B------:R-:W-:Y:S01]  /*57d0*/  IMAD R13, R0.reuse, 0x2, R238 ;  /* 0x00000002000d7824 */ /* 0x040fe200078e02ee */
[----:B------:R-:W-:Y:S01]  /*57e0*/  UISETP.NE.AND UP0, UPT, UR42, URZ, UPT ;  /* 0x000000ff2a00728c */ /* 0x000fe2000bf05270 */
[----:B------:R-:W-:Y:S01]  /*57f0*/  BSSY.RECONVERGENT B3, `(.L_x_1801) ;  /* 0x000001c000037945 */ /* 0x000fe20003800200 */
[----:B------:R-:W-:Y:S01]  /*5800*/  CS2R R18, SRZ ;  /* 0x0000000000127805 */ /* 0x000fe2000001ff00 */
[----:B------:R-:W-:-:S03]  /*5810*/  IMAD R239, R0, 0x2, R13 ;  /* 0x0000000200ef7824 */ /* 0x000fc600078e020d */
        /* <DEDUP_REMOVED lines=25> */
.L_x_1802:
[----:B------:R-:W-:Y:S05]  /*59b0*/  BSYNC.RECONVERGENT B3 ;  /* 0x0000000000037941 */ /* 0x000fea0003800200 */
.L_x_1801:
[----:B------:R-:W2:Y:S04]  /*59c0*/  LDL R250, [R1+0x8] ;  /* 0x0000080001fa7983 */ /* 0x000ea80000100800 */
[----:B------:R-:W4:Y:S01]  /*59d0*/  LDL R239, [R1+0xc] ;  /* 0x00000c0001ef7983 */ /* 0x000f220000100800 */
[----:B------:R-:W-:-:S03]  /*59e0*/  UISETP.NE.AND UP0, UPT, UR42, URZ, UPT ;  /* 0x000000ff2a00728c */ /* 0x000fc6000bf05270 */
[----:B------:R-:W3:Y:S01]  /*59f0*/  @P2 LDG.E.64 R14, desc[UR36][R8.64+0xb0] ;  /* 0x0000b024080e2981 */ /* 0x000ee2000c1e1b00 */
[----:B------:R-:W-:Y:S02]  /*5a00*/  IMAD R13, R0, 0x2, R13 ;  /* 0x00000002000d7824 */ /* 0x000fe400078e020d */
        /* <DEDUP_REMOVED lines=14> */
.L_x_1800:
[----:B------:R-:W-:Y:S05]  /*5af0*/  BSYNC.RECONVERGENT B2 ;  /* 0x0000000000027941 */ /* 0x000fea0003800200 */
.L_x_1799:
        /* <DEDUP_REMOVED lines=8> */
[----:B------:R-:W-:-:S04]  /*5b80*/  IMAD.IADD R239, R239, 0x1, R0 ;  /* 0x00000001efef7824 */ /* 0x000fc800078e0200 */
        /* <DEDUP_REMOVED lines=24> */
.L_x_1806:
[----:B------:R-:W-:Y:S05]  /*5d10*/  BSYNC.RECONVERGENT B3 ;  /* 0x0000000000037941 */ /* 0x000fea0003800200 */
.L_x_1805:
[----:B------:R-:W2:Y:S04]  /*5d20*/  LDL R250, [R1] ;  /* 0x0000000001fa7983 */ /* 0x000ea80000100800 */
[----:B------:R-:W4:Y:S01]  /*5d30*/  LDL R239, [R1+0x4] ;  /* 0x0000040001ef7983 */ /* 0x000f220000100800 */
[----:B------:R-:W-:-:S03]  /*5d40*/  UISETP.NE.AND UP0, UPT, UR42, URZ, UPT ;  /* 0x000000ff2a00728c */ /* 0x000fc6000bf05270 */
[----:B------:R-:W3:Y:S01]  /*5d50*/  @P2 LDG.E.64 R14, desc[UR36][R8.64+0xc0] ;  /* 0x0000c024080e2981 */ /* 0x000ee2000c1e1b00 */
[----:B------:R-:W-:Y:S02]  /*5d60*/  IMAD R13, R0, 0x2, R13 ;  /* 0x00000002000d7824 */ /* 0x000fe400078e020d */
[----:B------:R-:W-:Y:S02]  /*5d70*/  PLOP3.LUT P3, PT, PT, PT, UP0, 0x80, 0x8 ;  /* 0x000000000008781c */ /* 0x000fe40003f6f008 */
[----:B------:R-:W-:Y:S01]  /*5d80*/  IMAD.IADD R13, R13, 0x1, R0 ;  /* 0x000000010d0d7824 */ /* 0x000fe200078e0200 */
[----:B------:R-:W-:-:S03]  /*5d90*/  PLOP3.LUT P5, PT, PT, PT, UP0, 0x80, 0x8 ;  /* 0x000000000008781c */ /* 0x000fc60003faf008 */
[----:B------:R-:W-:-:S05]  /*5da0*/  IMAD.SHL.U32 R13, R13, 0x4, RZ ;  /* 0x000000040d0d7824 */ /* 0x000fca00078e00ff */
[----:B------:R-:W-:Y:S01]  /*5db0*/  ISETP.GE.AND P2, PT, R13, R10, PT ;  /* 0x0000000a0d00720c */ /* 0x000fe20003f46270 */
[----:B--2--5:R-:W-:Y:S01]  /*5dc0*/  FADD.FTZ R16, R250, R16 ;  /* 0x00000010fa107221 */ /* 0x024fe20000010000 */
[----:B----4-:R-:W-:-:S03]  /*5dd0*/  FADD.FTZ R17, R239, R17 ;  /* 0x00000011ef117221 */ /* 0x010fc60000010000 */
[----:B---3--:R-:W-:Y:S01]  /*5de0*/  @P3 FMUL.FTZ R16, R16, R14 ;  /* 0x0000000e10103220 */ /* 0x008fe20000410000 */
[----:B------:R-:W-:-:S07]  /*5df0*/  @P5 FMUL.FTZ R17, R17, R15 ;  /* 0x0000000f11115220 */ /* 0x000fce0000410000 */
[----:B------:R-:W-:Y:S01]  /*5e00*/  @!P2 IADD3 R239, P3, PT, R2, R13, RZ ;  /* 0x0000000d02efa210 */ /* 0x000fe20007f7e0ff */
[----:B------:R-:W0:Y:S03]  /*5e10*/  @!P2 LDC.64 R14, c[0x0][0x3b8] ;  /* 0x0000ee00ff0eab82 */ /* 0x000e260000000a00 */
[----:B------:R-:W-:Y:S02]  /*5e20*/  @!P2 LEA.HI.X.SX32 R13, R13, R6, 0x1, P3 ;  /* 0x000000060d0da211 */ /* 0x000fe400018f0eff */
[----:B0-----:R-:W-:-:S04]  /*5e30*/  @!P2 LEA R14, P3, R239, R14, 0x2 ;  /* 0x0000000eef0ea211 */ /* 0x001fc800078610ff */
[----:B------:R-:W-:-:S05]  /*5e40*/  @!P2 LEA.HI.X R15, R239, R15, R13, 0x2, P3 ;  /* 0x0000000fef0fa211 */ /* 0x000fca00018f140d */
[----:B------:R0:W-:Y:S04]  /*5e50*/  @!P2 STG.E.64 desc[UR36][R14.64], R16 ;  /* 0x000000100e00a986 */ /* 0x0001e8000c101b24 */
.L_x_1804:
[----:B------:R-:W-:Y:S05]  /*5e60*/  BSYNC.RECONVERGENT B2 ;  /* 0x0000000000027941 */ /* 0x000fea0003800200 */
.L_x_1803:
[C---:B------:R-:W-:Y:S01]  /*5e70*/  IMAD R238, R0.reuse, 0x2, R238 ;  /* 0x0000000200ee7824 */ /* 0x040fe200078e02ee */
[----:B------:R-:W-:Y:S03]  /*5e80*/  BSSY.RECONVERGENT B2, `(.L_x_1807) ;  /* 0x000002f000027945 */ /* 0x000fe60003800200 */
[----:B------:R-:W-:-:S04]  /*5e90*/  IMAD R13, R0, 0x2, R238 ;  /* 0x00000002000d7824 */ /* 0x000fc800078e02ee */
        /* <DEDUP_REMOVED lines=30> */
.L_x_1810:
[----:B------:R-:W-:Y:S05]  /*6080*/  BSYNC.RECONVERGENT B3 ;  /* 0x0000000000037941 */ /* 0x000fea0003800200 */
.L_x_1809:
[----:B012-4-:R-:W2:Y:S01]  /*6090*/  @P3 LDG.E.64 R14, desc[UR36][R8.64+0xd0] ;  /* 0x0000d024080e3981 */ /* 0x017ea2000c1e1b00 */
[----:B------:R-:W-:-:S06]  /*60a0*/  UISETP.NE.AND UP0, UPT, UR42, URZ, UPT ;  /* 0x000000ff2a00728c */ /* 0x000fcc000bf05270 */
[----:B------:R-:W-:Y:S02]  /*60b0*/  PLOP3.LUT P3, PT, PT, PT, UP0, 0x80, 0x8 ;  /* 0x000000000008781c */ /* 0x000fe40003f6f008 */
[----:B------:R-:W-:Y:S01]  /*60c0*/  PLOP3.LUT P5, PT, PT, PT, UP0, 0x80, 0x8 ;  /* 0x000000000008781c */ /* 0x000fe20003faf008 */
[----:B-----5:R-:W-:Y:S01]  /*60d0*/  FADD.FTZ R136, R248, R136 ;  /* 0x00000088f8887221 */ /* 0x020fe20000010000 */
[----:B------:R-:W-:-:S09]  /*60e0*/  FADD.FTZ R137, R249, R137 ;  /* 0x00000089f9897221 */ /* 0x000fd20000010000 */
[----:B--2---:R-:W-:Y:S02]  /*60f0*/  @P3 FMUL.FTZ R136, R136, R14 ;  /* 0x0000000e88883220 */ /* 0x004fe40000410000 */
[----:B------:R-:W-:Y:S02]  /*6100*/  @P5 FMUL.FTZ R137, R137, R15 ;  /* 0x0000000f89895220 */ /* 0x000fe40000410000 */
[----:B------:R-:W0:Y:S01]  /*6110*/  @!P2 LDC.64 R14, c[0x0][0x3b8] ;  /* 0x0000ee00ff0eab82 */ /* 0x000e220000000a00 */
[----:B------:R-:W-:-:S04]  /*6120*/  @!P2 IADD3 R250, P3, PT, R2, R239, RZ ;  /* 0x000000ef02faa210 */ /* 0x000fc80007f7e0ff */
[----:B------:R-:W-:Y:S02]  /*6130*/  @!P2 LEA.HI.X.SX32 R239, R239, R6, 0x1, P3 ;  /* 0x00000006efefa211 */ /* 0x000fe400018f0eff */
[----:B0-----:R-:W-:-:S04]  /*6140*/  @!P2 LEA R14, P3, R250, R14, 0x2 ;  /* 0x0000000efa0ea211 */ /* 0x001fc800078610ff */
[----:B------:R-:W-:-:S05]  /*6150*/  @!P2 LEA.HI.X R15, R250, R15, R239, 0x2, P3 ;  /* 0x0000000ffa0fa211 */ /* 0x000fca00018f14ef */
[----:B------:R0:W-:Y:S04]  /*6160*/  @!P2 STG.E.64 desc[UR36][R14.64], R136 ;  /* 0x000000880e00a986 */ /* 0x0001e8000c101b24 */
.L_x_1808:
[----:B------:R-:W-:Y:S05]  /*6170*/  BSYNC.RECONVERGENT B2 ;  /* 0x0000000000027941 */ /* 0x000fea0003800200 */
.L_x_1807:
[----:B------:R-:W-:Y:S04]  /*6180*/  BSSY.RECONVERGENT B2, `(.L_x_1811) ;  /* 0x000002d000027945 */ /* 0x000fe80003800200 */
[----:B------:R-:W-:Y:S05]  /*6190*/  @P0 BRA `(.L_x_1812) ;  /* 0x0000000000ac0947 */ /* 0x000fea0003800000 */
[----:B------:R-:W-:Y:S01]  /*61a0*/  IMAD.IADD R239, R13, 0x1, R0 ;  /* 0x000000010def7824 */ /* 0x000fe200078e0200 */
[----:B------:R-:W-:Y:S01]  /*61b0*/  UISETP.NE.AND UP0, UPT, UR42, URZ, UPT ;  /* 0x000000ff2a00728c */ /* 0x000fe2000bf05270 */
[----:B------:R-:W-:Y:S01]  /*61c0*/  BSSY.RECONVERGENT B3, `(.L_x_1813) ;  /* 0x000001a000037945 */ /* 0x000fe20003800200 */
[----:B------:R-:W-:Y:S01]  /*61d0*/  CS2R R138, SRZ ;  /* 0x00000000008a7805 */ /* 0x000fe2000001ff00 */
[----:B------:R-:W-:-:S03]  /*61e0*/  IMAD.SHL.U32 R239, R239, 0x4, RZ ;  /* 0x00000004efef7824 */ /* 0x000fc600078e00ff */
[----:B------:R-:W-:Y:S02]  /*61f0*/  PLOP3.LUT P3, PT, PT, PT, UP0, 0x80, 0x8 ;  /* 0x000000000008781c */ /* 0x000fe40003f6f008 */
[----:B------:R-:W-:-:S13]  /*6200*/  ISETP.GE.AND P2, PT, R239, R10, PT ;  /* 0x0000000aef00720c */ /* 0x000fda0003f46270 */
        /* <DEDUP_REMOVED lines=21> */
.L_x_1814:
[----:B------:R-:W-:Y:S05]  /*6360*/  BSYNC.RECONVERGENT B3 ;  /* 0x0000000000037941 */ /* 0x000fea0003800200 */
.L_x_1813:
        /* <DEDUP_REMOVED lines=14> */
.L_x_1812:
[----:B------:R-:W-:Y:S05]  /*6450*/  BSYNC.RECONVERGENT B2 ;  /* 0x0000000000027941 */ /* 0x000fea0003800200 */
.L_x_1811:
[----:B------:R-:W-:Y:S04]  /*6460*/  BSSY.RECONVERGENT B2, `(.L_x_1815) ;  /* 0x0000035000027945 */ /* 0x000fe80003800200 */
[----:B------:R-:W-:Y:S05]  /*6470*/  @P0 BRA `(.L_x_1816) ;  /* 0x0000000000cc0947 */ /* 0x000fea0003800000 */
[C---:B012-4-:R-:W-:Y:S01]  /*6480*/  IMAD R14, R0.reuse, 0x2, R238 ;  /* 0x00000002000e7824 */ /* 0x057fe200078e02ee */
[----:B------:R-:W-:Y:S01]  /*6490*/  UISETP.NE.AND UP0, UPT, UR42, URZ, UPT ;  /* 0x000000ff2a00728c */ /* 0x000fe2000bf05270 */
[----:B------:R-:W-:Y:S01]  /*64a0*/  BSSY.RECONVERGENT B3, `(.L_x_1817) ;  /* 0x000001d000037945 */ /* 0x000fe20003800200 */
[----:B------:R-:W-:Y:S01]  /*64b0*/  CS2R R140, SRZ ;  /* 0x00000000008c7805 */ /* 0x000fe2000001ff00 */
[----:B------:R-:W-:-:S03]  /*64c0*/  IMAD R14, R0, 0x2, R14 ;  /* 0x00000002000e7824 */ /* 0x000fc600078e020e */
[----:B------:R-:W-:Y:S01]  /*64d0*/  PLOP3.LUT P2, PT, PT, PT, UP0, 0x80, 0x8 ;  /* 0x000000000008781c */ /* 0x000fe20003f4f008 */
[----:B------:R-:W-:-:S04]  /*64e0*/  IMAD R239, R0, 0x2, R14 ;  /* 0x0000000200ef7824 */ /* 0x000fc800078e020e */
[----:B------:R-:W-:-:S05]  /*64f0*/  IMAD.SHL.U32 R14, R239, 0x4, RZ ;  /* 0x00000004ef0e7824 */ /* 0x000fca00078e00ff */
        /* <DEDUP_REMOVED lines=23> */
.L_x_1818:
[----:B------:R-:W-:Y:S05]  /*6670*/  BSYNC.RECONVERGENT B3 ;  /* 0x0000000000037941 */ /* 0x000fea0003800200 */
.L_x_1817:
[----:B------:R-:W2:Y:S01]  /*6680*/  @P2 LDG.E.64 R14, desc[UR36][R8.64+0xf0] ;  /* 0x0000f024080e2981 */ /* 0x000ea2000c1e1b00 */
[----:B------:R-:W-:Y:S01]  /*6690*/  IMAD R238, R0, 0x2, R238 ;  /* 0x0000000200ee7824 */ /* 0x000fe200078e02ee */
[----:B------:R-:W-:-:S03]  /*66a0*/  UISETP.NE.AND UP0, UPT, UR42, URZ, UPT ;  /* 0x000000ff2a00728c */ /* 0x000fc6000bf05270 */
[----:B------:R-:W-:-:S04]  /*66b0*/  IMAD R238, R0, 0x2, R238 ;  /* 0x0000000200ee7824 */ /* 0x000fc800078e02ee */
[----:B------:R-:W-:-:S04]  /*66c0*/  IMAD R238, R0, 0x2, R238 ;  /* 0x0000000200ee7824 */ /* 0x000fc800078e02ee */
[----:B------:R-:W-:Y:S01]  /*66d0*/  IMAD.SHL.U32 R238, R238, 0x4, RZ ;  /* 0x00000004eeee7824 */ /* 0x000fe200078e00ff */
[----:B------:R-:W-:Y:S02]  /*66e0*/  PLOP3.LUT P3, PT, PT, PT, UP0, 0x80, 0x8 ;  /* 0x000000000008781c */ /* 0x000fe40003f6f008 */
[----:B------:R-:W-:Y:S02]  /*66f0*/  PLOP3.LUT P5, PT, PT, PT, UP0, 0x80, 0x8 ;  /* 0x000000000008781c */ /* 0x000fe40003faf008 */
[----:B------:R-:W-:Y:S01]  /*6700*/  ISETP.GE.AND P2, PT, R238, R10, PT ;  /* 0x0000000aee00720c */ /* 0x000fe20003f46270 */
[----:B-----5:R-:W-:Y:S01]  /*6710*/  FADD.FTZ R140, R242, R140 ;  /* 0x0000008cf28c7221 */ /* 0x020fe20000010000 */
[----:B------:R-:W-:-:S07]  /*6720*/  FADD.FTZ R141, R243, R141 ;  /* 0x0000008df38d7221 */ /* 0x000fce0000010000 */
        /* <DEDUP_REMOVED lines=8> */
.L_x_1816:
[----:B------:R-:W-:Y:S05]  /*67b0*/  BSYNC.RECONVERGENT B2 ;  /* 0x0000000000027941 */ /* 0x000fea0003800200 */
.L_x_1815:
        /* <DEDUP_REMOVED lines=29> */
.L_x_1822:
[----:B------:R-:W-:Y:S05]  /*6990*/  BSYNC.RECONVERGENT B3 ;  /* 0x0000000000037941 */ /* 0x000fea0003800200 */
.L_x_1821:
[----:B012-4-:R-:W2:Y:S01]  /*69a0*/  @P2 LDG.E.64 R14, desc[UR36][R8.64+0x100] ;  /* 0x00010024080e2981 */ /* 0x017ea2000c1e1b00 */
[----:B------:R-:W-:Y:S01]  /*69b0*/  UISETP.NE.AND UP0, UPT, UR42, URZ, UPT ;  /* 0x000000ff2a00728c */ /* 0x000fe2000bf05270 */
[----:B------:R-:W-:-:S05]  /*69c0*/  ISETP.GE.AND P2, PT, R238, R10, PT ;  /* 0x0000000aee00720c */ /* 0x000fca0003f46270 */
        /* <DEDUP_REMOVED lines=12> */
.L_x_1820:
[----:B------:R-:W-:Y:S05]  /*6a90*/  BSYNC.RECONVERGENT B2 ;  /* 0x0000000000027941 */ /* 0x000fea0003800200 */
.L_x_1819:
        /* <DEDUP_REMOVED lines=32> */
.L_x_1826:
[----:B------:R-:W-:Y:S05]  /*6ca0*/  BSYNC.RECONVERGENT B3 ;  /* 0x0000000000037941 */ /* 0x000fea0003800200 */
.L_x_1825:
[----:B------:R-:W2:Y:S01]  /*6cb0*/  @P2 LDG.E.64 R14, desc[UR36][R8.64+0x110] ;  /* 0x00011024080e2981 */ /* 0x000ea2000c1e1b00 */
[----:B------:R-:W-:Y:S01]  /*6cc0*/  UISETP.NE.AND UP0, UPT, UR42, URZ, UPT ;  /* 0x000000ff2a00728c */ /* 0x000fe2000bf05270 */
[----:B------:R-:W-:-:S05]  /*6cd0*/  IMAD.SHL.U32 R238, R238, 0x4, RZ ;  /* 0x00000004eeee7824 */ /* 0x000fca00078e00ff */
        /* <DEDUP_REMOVED lines=13> */
.L_x_1824:
[----:B------:R-:W-:Y:S05]  /*6db0*/  BSYNC.RECONVERGENT B2 ;  /* 0x0000000000027941 */ /* 0x000fea0003800200 */
.L_x_1823:
[C---:B------:R-:W-:Y:S01]  /*6dc0*/  IMAD R13, R0.reuse, 0x2, R13 ;  /* 0x00000002000d7824 */ /* 0x040fe200078e020d */
[----:B------:R-:W-:Y:S03]  /*6dd0*/  BSSY.RECONVERGENT B2, `(.L_x_1827) ;  /* 0x000002f000027945 */ /* 0x000fe60003800200 */
[----:B------:R-:W-:-:S04]  /*6de0*/  IMAD R13, R0, 0x2, R13 ;  /* 0x00000002000d7824 */ /* 0x000fc800078e020d */
[----:B------:R-:W-:Y:S01]  /*6df0*/  IMAD.IADD R13, R0, 0x1, R13 ;  /* 0x00000001000d7824 */ /* 0x000fe200078e020d */
        /* <DEDUP_REMOVED lines=29> */
.L_x_1830:
[----:B------:R-:W-:Y:S05]  /*6fd0*/  BSYNC.RECONVERGENT B3 ;  /* 0x0000000000037941 */ /* 0x000fea0003800200 */
.L_x_1829:
        /* <DEDUP_REMOVED lines=14> */
.L_x_1828:
[----:B------:R-:W-:Y:S05]  /*70c0*/  BSYNC.RECONVERGENT B2 ;  /* 0x0000000000027941 */ /* 0x000fea0003800200 */
.L_x_1827:
        /* <DEDUP_REMOVED lines=31> */
.L_x_1834:
[----:B------:R-:W-:Y:S05]  /*72c0*/  BSYNC.RECONVERGENT B3 ;  /* 0x0000000000037941 */ /* 0x000fea0003800200 */
.L_x_1833:
        /* <DEDUP_REMOVED lines=14> */
.L_x_1832:
[----:B------:R-:W-:Y:S05]  /*73b0*/  BSYNC.RECONVERGENT B2 ;  /* 0x0000000000027941 */ /* 0x000fea0003800200 */
.L_x_1831:
        /* <DEDUP_REMOVED lines=31> */
.L_x_1838:
[----:B------:R-:W-:Y:S05]  /*75b0*/  BSYNC.RECONVERGENT B3 ;  /* 0x0000000000037941 */ /* 0x000fea0003800200 */
.L_x_1837:
        /* <DEDUP_REMOVED lines=14> */
.L_x_1836:
[----:B------:R-:W-:Y:S05]  /*76a0*/  BSYNC.RECONVERGENT B2 ;  /* 0x0000000000027941 */ /* 0x000fea0003800200 */
.L_x_1835:
        /* <DEDUP_REMOVED lines=31> */
.L_x_1842:
[----:B------:R-:W-:Y:S05]  /*78a0*/  BSYNC.RECONVERGENT B3 ;  /* 0x0000000000037941 */ /* 0x000fea0003800200 */
.L_x_1841:
        /* <DEDUP_REMOVED lines=14> */
.L_x_1840:
[----:B------:R-:W-:Y:S05]  /*7990*/  BSYNC.RECONVERGENT B2 ;  /* 0x0000000000027941 */ /* 0x000fea0003800200 */
.L_x_1839:
        /* <DEDUP_REMOVED lines=31> */
.L_x_1846:
[----:B------:R-:W-:Y:S05]  /*7b90*/  BSYNC.RECONVERGENT B3 ;  /* 0x0000000000037941 */ /* 0x000fea0003800200 */
.L_x_1845:
        /* <DEDUP_REMOVED lines=14> */
.L_x_1844:
[----:B------:R-:W-:Y:S05]  /*7c80*/  BSYNC.RECONVERGENT B2 ;  /* 0x0000000000027941 */ /* 0x000fea0003800200 */
.L_x_1843:
        /* <DEDUP_REMOVED lines=31> */
.L_x_1850:
[----:B------:R-:W-:Y:S05]  /*7e80*/  BSYNC.RECONVERGENT B3 ;  /* 0x0000000000037941 */ /* 0x000fea0003800200 */
.L_x_1849:
        /* <DEDUP_REMOVED lines=14> */
.L_x_1848:
[----:B------:R-:W-:Y:S05]  /*7f70*/  BSYNC.RECONVERGENT B2 ;  /* 0x0000000000027941 */ /* 0x000fea0003800200 */
.L_x_1847:
        /* <DEDUP_REMOVED lines=31> */
.L_x_1854:
[----:B------:R-:W-:Y:S05]  /*8170*/  BSYNC.RECONVERGENT B3 ;  /* 0x0000000000037941 */ /* 0x000fea0003800200 */
.L_x_1853:
        /* <DEDUP_REMOVED lines=14> */
.L_x_1852:
[----:B------:R-:W-:Y:S05]  /*8260*/  BSYNC.RECONVERGENT B2 ;  /* 0x0000000000027941 */ /* 0x000fea0003800200 */
.L_x_1851:
        /* <DEDUP_REMOVED lines=31> */
.L_x_1858:
[----:B------:R-:W-:Y:S05]  /*8460*/  BSYNC.RECONVERGENT B3 ;  /* 0x0000000000037941 */ /* 0x000fea0003800200 */
.L_x_1857:
        /* <DEDUP_REMOVED lines=14> */
.L_x_1856:
[----:B------:R-:W-:Y:S05]  /*8550*/  BSYNC.RECONVERGENT B2 ;  /* 0x0000000000027941 */ /* 0x000fea0003800200 */
.L_x_1855:
        /* <DEDUP_REMOVED lines=31> */
.L_x_1862:
[----:B------:R-:W-:Y:S05]  /*8750*/  BSYNC.RECONVERGENT B3 ;  /* 0x0000000000037941 */ /* 0x000fea0003800200 */
.L_x_1861:
        /* <DEDUP_REMOVED lines=14> */
.L_x_1860:
[----:B------:R-:W-:Y:S05]  /*8840*/  BSYNC.RECONVERGENT B2 ;  /* 0x0000000000027941 */ /* 0x000fea0003800200 */
.L_x_1859:
        /* <DEDUP_REMOVED lines=31> */
.L_x_1866:
[----:B------:R-:W-:Y:S05]  /*8a40*/  BSYNC.RECONVERGENT B3 ;  /* 0x0000000000037941 */ /* 0x000fea0003800200 */
.L_x_1865:
        /* <DEDUP_REMOVED lines=14> */
.L_x_1864:
[----:B------:R-:W-:Y:S05]  /*8b30*/  BSYNC.RECONVERGENT B2 ;  /* 0x0000000000027941 */ /* 0x000fea0003800200 */
.L_x_1863:
        /* <DEDUP_REMOVED lines=31> */
.L_x_1870:
[----:B------:R-:W-:Y:S05]  /*8d30*/  BSYNC.RECONVERGENT B3 ;  /* 0x0000000000037941 */ /* 0x000fea0003800200 */
.L_x_1869:
        /* <DEDUP_REMOVED lines=14> */
.L_x_1868:
[----:B------:R-:W-:Y:S05]  /*8e20*/  BSYNC.RECONVERGENT B2 ;  /* 0x0000000000027941 */ /* 0x000fea0003800200 */
.L_x_1867:
        /* <DEDUP_REMOVED lines=31> */
.L_x_1874:
[----:B------:R-:W-:Y:S05]  /*9020*/  BSYNC.RECONVERGENT B3 ;  /* 0x0000000000037941 */ /* 0x000fea0003800200 */
.L_x_1873:
        /* <DEDUP_REMOVED lines=14> */
.L_x_1872:
[----:B------:R-:W-:Y:S05]  /*9110*/  BSYNC.RECONVERGENT B2 ;  /* 0x0000000000027941 */ /* 0x000fea0003800200 */
.L_x_1871:
        /* <DEDUP_REMOVED lines=31> */
.L_x_1878:
[----:B------:R-:W-:Y:S05]  /*9310*/  BSYNC.RECONVERGENT B3 ;  /* 0x0000000000037941 */ /* 0x000fea0003800200 */
.L_x_1877:
        /* <DEDUP_REMOVED lines=14> */
.L_x_1876:
[----:B------:R-:W-:Y:S05]  /*9400*/  BSYNC.RECONVERGENT B2 ;  /* 0x0000000000027941 */ /* 0x000fea0003800200 */
.L_x_1875:
        /* <DEDUP_REMOVED lines=31> */
.L_x_1882:
[----:B------:R-:W-:Y:S05]  /*9600*/  BSYNC.RECONVERGENT B3 ;  /* 0x0000000000037941 */ /* 0x000fea0003800200 */
.L_x_1881:
        /* <DEDUP_REMOVED lines=14> */
.L_x_1880:
[----:B------:R-:W-:Y:S05]  /*96f0*/  BSYNC.RECONVERGENT B2 ;  /* 0x0000000000027941 */ /* 0x000fea0003800200 */
.L_x_1879:
[----:B------:R-:W-:Y:S01]  /*9700*/  BSSY.RECONVERGENT B2, `(.L_x_1883) ;  /* 0x000002c000027945 */ /* 0x000fe20003800200 */
[----:B------:R-:W-:-:S03]  /*9710*/  IMAD R11, R0, 0x80, R11 ;  /* 0x00000080000b7824 */ /* 0x000fc600078e020b */
        /* <DEDUP_REMOVED lines=27> */
.L_x_1886:
[----:B------:R-:W-:Y:S05]  /*98d0*/  BSYNC.RECONVERGENT B3 ;  /* 0x0000000000037941 */ /* 0x000fea0003800200 */
.L_x_1885:
        /* <DEDUP_REMOVED lines=14> */
.L_x_1884:
[----:B------:R-:W-:Y:S05]  /*99c0*/  BSYNC.RECONVERGENT B2 ;  /* 0x0000000000027941 */ /* 0x000fea0003800200 */
.L_x_1883:
[----:B------:R-:W-:Y:S01]  /*99d0*/  BSSY.RECONVERGENT B2, `(.L_x_1887) ;  /* 0x000002e000027945 */ /* 0x000fe20003800200 */
[----:B------:R-:W-:-:S03]  /*99e0*/  IMAD R13, R0, 0x2, R13 ;  /* 0x00000002000d7824 */ /* 0x000fc600078e020d */
        /* <DEDUP_REMOVED lines=29> */
.L_x_1890:
[----:B------:R-:W-:Y:S05]  /*9bc0*/  BSYNC.RECONVERGENT B3 ;  /* 0x0000000000037941 */ /* 0x000fea0003800200 */
.L_x_1889:
        /* <DEDUP_REMOVED lines=14> */
.L_x_1888:
[----:B------:R-:W-:Y:S05]  /*9cb0*/  BSYNC.RECONVERGENT B2 ;  /* 0x0000000000027941 */ /* 0x000fea0003800200 */
.L_x_1887:
        /* <DEDUP_REMOVED lines=31> */
.L_x_1894:
[----:B------:R-:W-:Y:S05]  /*9eb0*/  BSYNC.RECONVERGENT B3 ;  /* 0x0000000000037941 */ /* 0x000fea0003800200 */
.L_x_1893:
        /* <DEDUP_REMOVED lines=14> */
.L_x_1892:
[----:B------:R-:W-:Y:S05]  /*9fa0*/  BSYNC.RECONVERGENT B2 ;  /* 0x0000000000027941 */ /* 0x000fea0003800200 */
.L_x_1891:
        /* <DEDUP_REMOVED lines=31> */
.L_x_1898:
[----:B------:R-:W-:Y:S05]  /*a1a0*/  BSYNC.RECONVERGENT B3 ;  /* 0x0000000000037941 */ /* 0x000fea0003800200 */
.L_x_1897:
        /* <DEDUP_REMOVED lines=14> */
.L_x_1896:
[----:B------:R-:W-:Y:S05]  /*a290*/  BSYNC.RECONVERGENT B2 ;  /* 0x0000000000027941 */ /* 0x000fea0003800200 */
.L_x_1895:
        /* <DEDUP_REMOVED lines=31> */
.L_x_1902:
[----:B------:R-:W-:Y:S05]  /*a490*/  BSYNC.RECONVERGENT B3 ;  /* 0x0000000000037941 */ /* 0x000fea0003800200 */
.L_x_1901:
        /* <DEDUP_REMOVED lines=14> */
.L_x_1900:
[----:B------:R-:W-:Y:S05]  /*a580*/  BSYNC.RECONVERGENT B2 ;  /* 0x0000000000027941 */ /* 0x000fea0003800200 */
.L_x_1899:
        /* <DEDUP_REMOVED lines=31> */
.L_x_1906:
[----:B------:R-:W-:Y:S05]  /*a780*/  BSYNC.RECONVERGENT B3 ;  /* 0x0000000000037941 */ /* 0x000fea0003800200 */
.L_x_1905:
        /* <DEDUP_REMOVED lines=14> */
.L_x_1904:
[----:B------:R-:W-:Y:S05]  /*a870*/  BSYNC.RECONVERGENT B2 ;  /* 0x0000000000027941 */ /* 0x000fea0003800200 */
.L_x_1903:
        /* <DEDUP_REMOVED lines=31> */
.L_x_1910:
[----:B------:R-:W-:Y:S05]  /*aa70*/  BSYNC.RECONVERGENT B3 ;  /* 0x0000000000037941 */ /* 0x000fea0003800200 */
.L_x_1909:
        /* <DEDUP_REMOVED lines=14> */
.L_x_1908:
[----:B------:R-:W-:Y:S05]  /*ab60*/  BSYNC.RECONVERGENT B2 ;  /* 0x0000000000027941 */ /* 0x000fea0003800200 */
.L_x_1907:
        /* <DEDUP_REMOVED lines=31> */
.L_x_1914:
[----:B------:R-:W-:Y:S05]  /*ad60*/  BSYNC.RECONVERGENT B3 ;  /* 0x0000000000037941 */ /* 0x000fea0003800200 */
.L_x_1913:
        /* <DEDUP_REMOVED lines=14> */
.L_x_1912:
[----:B------:R-:W-:Y:S05]  /*ae50*/  BSYNC.RECONVERGENT B2 ;  /* 0x0000000000027941 */ /* 0x000fea0003800200 */
.L_x_1911:
        /* <DEDUP_REMOVED lines=31> */
.L_x_1918:
[----:B------:R-:W-:Y:S05]  /*b050*/  BSYNC.RECONVERGENT B3 ;  /* 0x0000000000037941 */ /* 0x000fea0003800200 */
.L_x_1917:
        /* <DEDUP_REMOVED lines=14> */
.L_x_1916:
[----:B------:R-:W-:Y:S05]  /*b140*/  BSYNC.RECONVERGENT B2 ;  /* 0x0000000000027941 */ /* 0x000fea0003800200 */
.L_x_1915:
        /* <DEDUP_REMOVED lines=31> */
.L_x_1922:
[----:B------:R-:W-:Y:S05]  /*b340*/  BSYNC.RECONVERGENT B3 ;  /* 0x0000000000037941 */ /* 0x000fea0003800200 */
.L_x_1921:
        /* <DEDUP_REMOVED lines=14> */
.L_x_1920:
[----:B------:R-:W-:Y:S05]  /*b430*/  BSYNC.RECONVERGENT B2 ;  /* 0x0000000000027941 */ /* 0x000fea0003800200 */
.L_x_1919:
        /* <DEDUP_REMOVED lines=31> */
.L_x_1926:
[----:B------:R-:W-:Y:S05]  /*b630*/  BSYNC.RECONVERGENT B3 ;  /* 0x0000000000037941 */ /* 0x000fea0003800200 */
.L_x_1925:
        /* <DEDUP_REMOVED lines=14> */
.L_x_1924:
[----:B------:R-:W-:Y:S05]  /*b720*/  BSYNC.RECONVERGENT B2 ;  /* 0x0000000000027941 */ /* 0x000fea0003800200 */
.L_x_1923:
        /* <DEDUP_REMOVED lines=31> */
.L_x_1930:
[----:B------:R-:W-:Y:S05]  /*b920*/  BSYNC.RECONVERGENT B3 ;  /* 0x0000000000037941 */ /* 0x000fea0003800200 */
.L_x_1929:
        /* <DEDUP_REMOVED lines=14> */
.L_x_1928:
[----:B------:R-:W-:Y:S05]  /*ba10*/  BSYNC.RECONVERGENT B2 ;  /* 0x0000000000027941 */ /* 0x000fea0003800200 */
.L_x_1927:
        /* <DEDUP_REMOVED lines=31> */
.L_x_1934:
[----:B------:R-:W-:Y:S05]  /*bc10*/  BSYNC.RECONVERGENT B3 ;  /* 0x0000000000037941 */ /* 0x000fea0003800200 */
.L_x_1933:
        /* <DEDUP_REMOVED lines=14> */
.L_x_1932:
[----:B------:R-:W-:Y:S05]  /*bd00*/  BSYNC.RECONVERGENT B2 ;  /* 0x0000000000027941 */ /* 0x000fea0003800200 */
.L_x_1931:
        /* <DEDUP_REMOVED lines=31> */
.L_x_1938:
[----:B------:R-:W-:Y:S05]  /*bf00*/  BSYNC.RECONVERGENT B3 ;  /* 0x0000000000037941 */ /* 0x000fea0003800200 */
.L_x_1937:
        /* <DEDUP_REMOVED lines=14> */
.L_x_1936:
[----:B------:R-:W-:Y:S05]  /*bff0*/  BSYNC.RECONVERGENT B2 ;  /* 0x0000000000027941 */ /* 0x000fea0003800200 */
.L_x_1935:
        /* <DEDUP_REMOVED lines=31> */
.L_x_1942:
[----:B------:R-:W-:Y:S05]  /*c1f0*/  BSYNC.RECONVERGENT B3 ;  /* 0x0000000000037941 */ /* 0x000fea0003800200 */
.L_x_1941:
        /* <DEDUP_REMOVED lines=14> */
.L_x_1940:
[----:B------:R-:W-:Y:S05]  /*c2e0*/  BSYNC.RECONVERGENT B2 ;  /* 0x0000000000027941 */ /* 0x000fea0003800200 */
.L_x_1939:
        /* <DEDUP_REMOVED lines=31> */
.L_x_1946:
[----:B------:R-:W-:Y:S05]  /*c4e0*/  BSYNC.RECONVERGENT B3 ;  /* 0x0000000000037941 */ /* 0x000fea0003800200 */
.L_x_1945:
        /* <DEDUP_REMOVED lines=14> */
.L_x_1944:
[----:B------:R-:W-:Y:S05]  /*c5d0*/  BSYNC.RECONVERGENT B2 ;  /* 0x0000000000027941 */ /* 0x000fea0003800200 */
.L_x_1943:
        /* <DEDUP_REMOVED lines=31> */
.L_x_1950:
[----:B------:R-:W-:Y:S05]  /*c7d0*/  BSYNC.RECONVERGENT B3 ;  /* 0x0000000000037941 */ /* 0x000fea0003800200 */
.L_x_1949:
        /* <DEDUP_REMOVED lines=14> */
.L_x_1948:
[----:B------:R-:W-:Y:S05]  /*c8c0*/  BSYNC.RECONVERGENT B2 ;  /* 0x0000000000027941 */ /* 0x000fea0003800200 */
.L_x_1947:
        /* <DEDUP_REMOVED lines=31> */
.L_x_1954:
[----:B------:R-:W-:Y:S05]  /*cac0*/  BSYNC.RECONVERGENT B3 ;  /* 0x0000000000037941 */ /* 0x000fea0003800200 */
.L_x_1953:
        /* <DEDUP_REMOVED lines=14> */
.L_x_1952:
[----:B------:R-:W-:Y:S05]  /*cbb0*/  BSYNC.RECONVERGENT B2 ;  /* 0x0000000000027941 */ /* 0x000fea0003800200 */
.L_x_1951:
        /* <DEDUP_REMOVED lines=31> */
.L_x_1958:
[----:B------:R-:W-:Y:S05]  /*cdb0*/  BSYNC.RECONVERGENT B3 ;  /* 0x0000000000037941 */ /* 0x000fea0003800200 */
.L_x_1957:
        /* <DEDUP_REMOVED lines=14> */
.L_x_1956:
[----:B------:R-:W-:Y:S05]  /*cea0*/  BSYNC.RECONVERGENT B2 ;  /* 0x0000000000027941 */ /* 0x000fea0003800200 */
.L_x_1955:
        /* <DEDUP_REMOVED lines=31> */
.L_x_1962:
[----:B------:R-:W-:Y:S05]  /*d0a0*/  BSYNC.RECONVERGENT B3 ;  /* 0x0000000000037941 */ /* 0x000fea0003800200 */
.L_x_1961:
        /* <DEDUP_REMOVED lines=14> */
.L_x_1960:
[----:B------:R-:W-:Y:S05]  /*d190*/  BSYNC.RECONVERGENT B2 ;  /* 0x0000000000027941 */ /* 0x000fea0003800200 */
.L_x_1959:
        /* <DEDUP_REMOVED lines=31> */
.L_x_1966:
[----:B------:R-:W-:Y:S05]  /*d390*/  BSYNC.RECONVERGENT B3 ;  /* 0x0000000000037941 */ /* 0x000fea0003800200 */
.L_x_1965:
        /* <DEDUP_REMOVED lines=14> */
.L_x_1964:
[----:B------:R-:W-:Y:S05]  /*d480*/  BSYNC.RECONVERGENT B2 ;  /* 0x0000000000027941 */ /* 0x000fea0003800200 */
.L_x_1963:
        /* <DEDUP_REMOVED lines=31> */
.L_x_1970:
[----:B------:R-:W-:Y:S05]  /*d680*/  BSYNC.RECONVERGENT B3 ;  /* 0x0000000000037941 */ /* 0x000fea0003800200 */
.L_x_1969:
        /* <DEDUP_REMOVED lines=14> */
.L_x_1968:
[----:B------:R-:W-:Y:S05]  /*d770*/  BSYNC.RECONVERGENT B2 ;  /* 0x0000000000027941 */ /* 0x000fea0003800200 */
.L_x_1967:
        /* <DEDUP_REMOVED lines=31> */
.L_x_1974:
[----:B------:R-:W-:Y:S05]  /*d970*/  BSYNC.RECONVERGENT B3 ;  /* 0x0000000000037941 */ /* 0x000fea0003800200 */
.L_x_1973:
        /* <DEDUP_REMOVED lines=14> */
.L_x_1972:
[----:B------:R-:W-:Y:S05]  /*da60*/  BSYNC.RECONVERGENT B2 ;  /* 0x0000000000027941 */ /* 0x000fea0003800200 */
.L_x_1971:
        /* <DEDUP_REMOVED lines=31> */
.L_x_1978:
[----:B------:R-:W-:Y:S05]  /*dc60*/  BSYNC.RECONVERGENT B3 ;  /* 0x0000000000037941 */ /* 0x000fea0003800200 */
.L_x_1977:
        /* <DEDUP_REMOVED lines=14> */
.L_x_1976:
[----:B------:R-:W-:Y:S05]  /*dd50*/  BSYNC.RECONVERGENT B2 ;  /* 0x0000000000027941 */ /* 0x000fea0003800200 */
.L_x_1975:
        /* <DEDUP_REMOVED lines=31> */
.L_x_1982:
[----:B------:R-:W-:Y:S05]  /*df50*/  BSYNC.RECONVERGENT B3 ;  /* 0x0000000000037941 */ /* 0x000fea0003800200 */
.L_x_1981:
        /* <DEDUP_REMOVED lines=14> */
.L_x_1980:
[----:B------:R-:W-:Y:S05]  /*e040*/  BSYNC.RECONVERGENT B2 ;  /* 0x0000000000027941 */ /* 0x000fea0003800200 */
.L_x_1979:
        /* <DEDUP_REMOVED lines=31> */
.L_x_1986:
[----:B------:R-:W-:Y:S05]  /*e240*/  BSYNC.RECONVERGENT B3 ;  /* 0x0000000000037941 */ /* 0x000fea0003800200 */
.L_x_1985:
[----:B012-4-:R-:W2:Y:S01]  /*e250*/  @P3 LDG.E.64 R14, desc[UR36][R8.64+0x390] ;  /* 0x00039024080e3981 */ /* 0x017ea2000c1e1b00 */
[----:B------:R-:W-:-:S06]  /*e260*/  UISETP.NE.AND UP0, UPT, UR42, URZ, UPT ;  /* 0x000000ff2a00728c */ /* 0x000fcc000bf05270 */
[----:B------:R-:W-:Y:S02]  /*e270*/  PLOP3.LUT P3, PT, PT, PT, UP0, 0x80, 0x8 ;  /* 0x000000000008781c */ /* 0x000fe40003f6f008 */
[----:B------:R-:W-:Y:S01]  /*e280*/  PLOP3.LUT P5, PT, PT, PT, UP0, 0x80, 0x8 ;  /* 0x000000000008781c */ /* 0x000fe20003faf008 */
[----:B---3-5:R-:W-:Y:S01]  /*e290*/  FADD.FTZ R224, R54, R224 ;  /* 0x000000e036e07221 */ /* 0x028fe20000010000 */
        /* <DEDUP_REMOVED lines=9> */
.L_x_1984:
[----:B------:R-:W-:Y:S05]  /*e330*/  BSYNC.RECONVERGENT B2 ;  /* 0x0000000000027941 */ /* 0x000fea0003800200 */
.L_x_1983:
        /* <DEDUP_REMOVED lines=31> */
.L_x_1990:
[----:B------:R-:W-:Y:S05]  /*e530*/  BSYNC.RECONVERGENT B3 ;  /* 0x0000000000037941 */ /* 0x000fea0003800200 */
.L_x_1989:
        /* <DEDUP_REMOVED lines=14> */
.L_x_1988:
[----:B------:R-:W-:Y:S05]  /*e620*/  BSYNC.RECONVERGENT B2 ;  /* 0x0000000000027941 */ /* 0x000fea0003800200 */
.L_x_1987:
        /* <DEDUP_REMOVED lines=31> */
.L_x_1994:
[----:B------:R-:W-:Y:S05]  /*e820*/  BSYNC.RECONVERGENT B3 ;  /* 0x0000000000037941 */ /* 0x000fea0003800200 */
.L_x_1993:
        /* <DEDUP_REMOVED lines=14> */
.L_x_1992:
[----:B------:R-:W-:Y:S05]  /*e910*/  BSYNC.RECONVERGENT B2 ;  /* 0x0000000000027941 */ /* 0x000fea0003800200 */
.L_x_1991:
        /* <DEDUP_REMOVED lines=31> */
.L_x_1998:
[----:B------:R-:W-:Y:S05]  /*eb10*/  BSYNC.RECONVERGENT B3 ;  /* 0x0000000000037941 */ /* 0x000fea0003800200 */
.L_x_1997:
        /* <DEDUP_REMOVED lines=14> */
.L_x_1996:
[----:B------:R-:W-:Y:S05]  /*ec00*/  BSYNC.RECONVERGENT B2 ;  /* 0x0000000000027941 */ /* 0x000fea0003800200 */
.L_x_1995:
        /* <DEDUP_REMOVED lines=31> */
.L_x_2002:
[----:B------:R-:W-:Y:S05]  /*ee00*/  BSYNC.RECONVERGENT B3 ;  /* 0x0000000000037941 */ /* 0x000fea0003800200 */
.L_x_2001:
        /* <DEDUP_REMOVED lines=14> */
.L_x_2000:
[----:B------:R-:W-:Y:S05]  /*eef0*/  BSYNC.RECONVERGENT B2 ;  /* 0x0000000000027941 */ /* 0x000fea0003800200 */
.L_x_1999:
        /* <DEDUP_REMOVED lines=31> */
.L_x_2006:
[----:B------:R-:W-:Y:S05]  /*f0f0*/  BSYNC.RECONVERGENT B3 ;  /* 0x0000000000037941 */ /* 0x000fea0003800200 */
.L_x_2005:
        /* <DEDUP_REMOVED lines=14> */
.L_x_2004:
[----:B------:R-:W-:Y:S05]  /*f1e0*/  BSYNC.RECONVERGENT B2 ;  /* 0x0000000000027941 */ /* 0x000fea0003800200 */
.L_x_2003:
        /* <DEDUP_REMOVED lines=29> */
.L_x_2009:
[----:B------:R-:W-:Y:S05]  /*f3c0*/  BSYNC.RECONVERGENT B2 ;  /* 0x0000000000027941 */ /* 0x000fea0003800200 */
.L_x_2008:
[----:B------:R-:W2:Y:S01]  /*f3d0*/  @P3 LDG.E.64 R10, desc[UR36][R8.64+0x3f0] ;  /* 0x0003f024080a3981 */ /* 0x000ea2000c1e1b00 */
[----:B------:R-:W-:-:S06]  /*f3e0*/  UISETP.NE.AND UP0, UPT, UR42, URZ, UPT ;  /* 0x000000ff2a00728c */ /* 0x000fcc000bf05270 */
[----:B------:R-:W-:Y:S02]  /*f3f0*/  PLOP3.LUT P3, PT, PT, PT, UP0, 0x80, 0x8 ;  /* 0x000000000008781c */ /* 0x000fe40003f6f008 */
[----:B------:R-:W-:Y:S01]  /*f400*/  PLOP3.LUT P5, PT, PT, PT, UP0, 0x80, 0x8 ;  /* 0x000000000008781c */ /* 0x000fe20003faf008 */
[----:B---3-5:R-:W-:Y:S01]  /*f410*/  FADD.FTZ R236, R42, R236 ;  /* 0x000000ec2aec7221 */ /* 0x028fe20000010000 */
[----:B------:R-:W-:-:S09]  /*f420*/  FADD.FTZ R237, R43, R237 ;  /* 0x000000ed2bed7221 */ /* 0x000fd20000010000 */
[----:B--2---:R-:W-:Y:S02]  /*f430*/  @P3 FMUL.FTZ R236, R236, R10 ;  /* 0x0000000aecec3220 */ /* 0x004fe40000410000 */
[----:B------:R-:W-:Y:S01]  /*f440*/  @P5 FMUL.FTZ R237, R237, R11 ;  /* 0x0000000beded5220 */ /* 0x000fe20000410000 */
[----:B------:R-:W-:Y:S06]  /*f450*/  @P2 BRA `(.L_x_2007) ;  /* 0x0000007400f02947 */ /* 0x000fec0003800000 */
[----:B------:R-:W-:-:S04]  /*f460*/  IADD3 R11, P2, PT, R2, R13, RZ ;  /* 0x0000000d020b7210 */ /* 0x000fc80007f5e0ff */
[----:B------:R-:W-:Y:S02]  /*f470*/  LEA.HI.X.SX32 R13, R13, R6, 0x1, P2 ;  /* 0x000000060d0d7211 */ /* 0x000fe400010f0eff */
[----:B------:R-:W-:-:S04]  /*f480*/  LEA R10, P2, R11, UR14, 0x2 ;  /* 0x0000000e0b0a7c11 */ /* 0x000fc8000f8410ff */
[----:B------:R-:W-:-:S05]  /*f490*/  LEA.HI.X R11, R11, UR15, R13, 0x2, P2 ;  /* 0x0000000f0b0b7c11 */ /* 0x000fca00090f140d */
[----:B------:R2:W-:Y:S01]  /*f4a0*/  STG.E.64 desc[UR36][R10.64], R236 ;  /* 0x000000ec0a007986 */ /* 0x0005e2000c101b24 */
[----:B------:R-:W-:Y:S05]  /*f4b0*/  BRA `(.L_x_2007) ;  /* 0x0000007400d87947 */ /* 0x000fea0003800000 */
.L_x_1754:
[----:B------:R-:W-:Y:S01]  /*f4c0*/  IMAD R13, R0, 0x90, RZ ;  /* 0x00000090000d7824 */ /* 0x000fe200078e02ff */
[----:B------:R-:W-:Y:S01]  /*f4d0*/  ISETP.GE.AND P5, PT, R7, UR44, PT ;  /* 0x0000002c07007c0c */ /* 0x000fe2000bfa6270 */
[----:B------:R-:W-:Y:S01]  /*f4e0*/  IMAD.SHL.U32 R11, R12, 0x4, RZ ;  /* 0x000000040c0b7824 */ /* 0x000fe200078e00ff */
[----:B------:R-:W-:Y:S02]  /*f4f0*/  BSSY.RECONVERGENT B2, `(.L_x_2010) ;  /* 0x000001a000027945 */ /* 0x000fe40003800200 */
[----:B------:R-:W-:Y:S02]  /*f500*/  FSEL R41, R41, RZ, P5 ;  /* 0x000000ff29297208 */ /* 0x000fe40002800000 */
[----:B------:R-:W-:Y:S02]  /*f510*/  ISETP.GE.AND P0, PT, R11, R13, PT ;  /* 0x0000000d0b00720c */ /* 0x000fe40003f06270 */
[----:B------:R-:W-:Y:S02]  /*f520*/  FSEL R40, R40, RZ, P5 ;  /* 0x000000ff28287208 */ /* 0x000fe40002800000 */
[----:B------:R-:W-:-:S13]  /*f530*/  ISETP.GE.OR P0, PT, R7, UR44, P0 ;  /* 0x0000002c07007c0c */ /* 0x000fda0008706670 */
        /* <DEDUP_REMOVED lines=21> */
.L_x_2011:
[----:B------:R-:W-:Y:S05]  /*f690*/  BSYNC.RECONVERGENT B2 ;  /* 0x0000000000027941 */ /* 0x000fea0003800200 */
.L_x_2010:
[----:B------:R-:W-:Y:S01]  /*f6a0*/  IMAD.IADD R10, R12, 0x1, R0 ;  /* 0x000000010c0a7824 */ /* 0x000fe200078e0200 */
[----:B------:R-:W-:Y:S01]  /*f6b0*/  BSSY.RECONVERGENT B2, `(.L_x_2012) ;  /* 0x000001c000027945 */ /* 0x000fe20003800200 */
[----:B------:R-:W-:Y:S02]  /*f6c0*/  FSEL R39, R39, RZ, P5 ;  /* 0x000000ff27277208 */ /* 0x000fe40002800000 */
[----:B------:R-:W-:Y:S01]  /*f6d0*/  IMAD.SHL.U32 R14, R10, 0x4, RZ ;  /* 0x000000040a0e7824 */ /* 0x000fe200078e00ff */
[----:B------:R-:W-:-:S04]  /*f6e0*/  FSEL R38, R38, RZ, P5 ;  /* 0x000000ff26267208 */ /* 0x000fc80002800000 */
[----:B------:R-:W-:-:S04]  /*f6f0*/  ISETP.GE.AND P0, PT, R14, R13, PT ;  /* 0x0000000d0e00720c */ /* 0x000fc80003f06270 */
        /* <DEDUP_REMOVED lines=23> */
.L_x_2013:
[----:B------:R-:W-:Y:S05]  /*f870*/  BSYNC.RECONVERGENT B2 ;  /* 0x0000000000027941 */ /* 0x000fea0003800200 */
.L_x_2012:
[----:B------:R-:W-:Y:S01]  /*f880*/  IMAD R238, R0, 0x8, R11 ;  /* 0x0000000800ee7824 */ /* 0x000fe200078e020b */
[----:B------:R-:W-:Y:S01]  /*f890*/  BSSY.RECONVERGENT B2, `(.L_x_2014) ;  /* 0x000001a000027945 */ /* 0x000fe20003800200 */
[----:B------:R-:W-:Y:S02]  /*f8a0*/  FSEL R37, R37, RZ, P5 ;  /* 0x000000ff25257208 */ /* 0x000fe40002800000 */
[----:B------:R-:W-:Y:S02]  /*f8b0*/  FSEL R36, R36, RZ, P5 ;  /* 0x000000ff24247208 */ /* 0x000fe40002800000 */
        /* <DEDUP_REMOVED lines=23> */
.L_x_2015:
[----:B------:R-:W-:Y:S05]  /*fa30*/  BSYNC.RECONVERGENT B2 ;  /* 0x0000000000027941 */ /* 0x000fea0003800200 */
.L_x_2014:
[----:B------:R-:W-:Y:S01]  /*fa40*/  IMAD R238, R0, 0x2, R10 ;  /* 0x0000000200ee7824 */ /* 0x000fe200078e020a */
        /* <DEDUP_REMOVED lines=27> */
.L_x_2017:
[----:B------:R-:W-:Y:S05]  /*fc00*/  BSYNC.RECONVERGENT B2 ;  /* 0x0000000000027941 */ /* 0x000fea0003800200 */
.L_x_2016:
        /* <DEDUP_REMOVED lines=27> */
.L_x_2019:
[----:B------:R-:W-:Y:S05]  /*fdc0*/  BSYNC.RECONVERGENT B2 ;  /* 0x0000000000027941 */ /* 0x000fea0003800200 */
.L_x_2018:
[C-C-:B------:R-:W-:Y:S01]  /*fdd0*/  IMAD R238, R0.reuse, 0x4, R10.reuse ;  /* 0x0000000400ee7824 */ /* 0x140fe200078e020a */
[----:B------:R-:W-:Y:S01]  /*fde0*/  BSSY.RECONVERGENT B2, `(.L_x_2020) ;  /* 0x000001d000027945 */ /* 0x000fe20003800200 */
[----:B------:R-:W-:Y:S01]  /*fdf0*/  IMAD R10, R0, 0x4, R10 ;  /* 0x00000004000a7824 */ /* 0x000fe200078e020a */
[----:B------:R-:W-:Y:S01]  /*fe00*/  FSEL R31, R31, RZ, P5 ;  /* 0x000000ff1f1f7208 */ /* 0x000fe20002800000 */
        /* <DEDUP_REMOVED lines=26> */
.L_x_2021:
[----:B------:R-:W-:Y:S05]  /*ffb0*/  BSYNC.RECONVERGENT B2 ;  /* 0x0000000000027941 */ /* 0x000fea0003800200 */
.L_x_2020:
[----:B------:R-:W-:Y:S01]  /*ffc0*/  IMAD.IADD R238, R10, 0x1, R0 ;  /* 0x000000010aee7824 */ /* 0x000fe200078e0200 */
[----:B------:R-:W-:Y:S01]  /*ffd0*/  BSSY.RECONVERGENT B2, `(.L_x_2022) ;  /* 0x000001d000027945 */ /* 0x000fe20003800200 */
[----:B------:R-:W-:Y:S01]  /*ffe0*/  FSEL R29, R29, RZ, P5 ;  /* 0x000000ff1d1d7208 */ /* 0x000fe20002800000 */
[----:B------:R-:W-:Y:S01]  /*fff0*/  IMAD R10, R0, 0x2, R10 ;  /* 0x00000002000a7824 */ /* 0x000fe200078e020a */
[----:B------:R-:W-:Y:S01]  /*10000*/  FSEL R28, R28, RZ, P5 ;  /* 0x000000ff1c1c7208 */ /* 0x000fe20002800000 */
[----:B------:R-:W-:-:S05]  /*10010*/  IMAD.SHL.U32 R14, R238, 0x4, RZ ;  /* 0x00000004ee0e7824 */ /* 0x000fca00078e00ff */
        /* <DEDUP_REMOVED lines=24> */
.L_x_2023:
[----:B------:R-:W-:Y:S05]  /*101a0*/  BSYNC.RECONVERGENT B2 ;  /* 0x0000000000027941 */ /* 0x000fea0003800200 */
.L_x_2022:
[----:B------:R-:W-:Y:S01]  /*101b0*/  IMAD.SHL.U32 R14, R10, 0x4, RZ ;  /* 0x000000040a0e7824 */ /* 0x000fe200078e00ff */
        /* <DEDUP_REMOVED lines=27> */
.L_x_2025:
[----:B------:R-:W-:Y:S05]  /*10370*/  BSYNC.RECONVERGENT B2 ;  /* 0x0000000000027941 */ /* 0x000fea0003800200 */
.L_x_2024:
[C---:B------:R-:W-:Y:S01]  /*10380*/  IMAD R238, R0.reuse, 0x20, R11 ;  /* 0x0000002000ee7824 */ /* 0x040fe200078e020b */
[----:B------:R-:W-:Y:S01]  /*10390*/  BSSY.RECONVERGENT B2, `(.L_x_2026) ;  /* 0x000001b000027945 */ /* 0x000fe20003800200 */
[----:B------:R-:W-:Y:S01]  /*103a0*/  FSEL R25, R25, RZ, P5 ;  /* 0x000000ff19197208 */ /* 0x000fe20002800000 */
[----:B------:R-:W-:Y:S01]  /*103b0*/  IMAD R10, R0, 0x2, R10 ;  /* 0x00000002000a7824 */ /* 0x000fe200078e020a */
        /* <DEDUP_REMOVED lines=24> */
.L_x_2027:
[----:B------:R-:W-:Y:S05]  /*10540*/  BSYNC.RECONVERGENT B2 ;  /* 0x0000000000027941 */ /* 0x000fea0003800200 */
.L_x_2026:
[C---:B------:R-:W-:Y:S01]  /*10550*/  IMAD.SHL.U32 R14, R10.reuse, 0x4, RZ ;  /* 0x000000040a0e7824 */ /* 0x040fe200078e00ff */
[----:B------:R-:W-:Y:S01]  /*10560*/  BSSY.RECONVERGENT B2, `(.L_x_2028) ;  /* 0x000001c000027945 */ /* 0x000fe20003800200 */
[----:B------:R-:W-:Y:S01]  /*10570*/  FSEL R23, R23, RZ, P5 ;  /* 0x000000ff17177208 */ /* 0x000fe20002800000 */
[----:B------:R-:W-:Y:S01]  /*10580*/  IMAD.IADD R238, R10, 0x1, R0 ;  /* 0x000000010aee7824 */ /* 0x000fe200078e0200 */
        /* <DEDUP_REMOVED lines=15> */
[----:B------:R-:W-:Y:S02]  /*10680*/  IMAD.SHL.U32 R10, R10, 0x4, RZ ;  /* 0x000000040a0a7824 */ /* 0x000fe400078e00ff */
[----:B0-----:R-:W-:-:S05]  /*10690*/  IMAD.SHL.U32 R15, R15, 0x2, RZ ;  /* 0x000000020f0f7824 */ /* 0x001fca00078e00ff */
[----:B------:R-:W-:Y:S02]  /*106a0*/  LOP3.LUT R14, R15, 0x2, RZ, 0xc0, !PT ;  /* 0x000000020f0e7812 */ /* 0x000fe400078ec0ff */
[----:B------:R-:W-:-:S03]  /*106b0*/  SHF.R.S32.HI R15, RZ, 0x1f, R10 ;  /* 0x0000001fff0f7819 */ /* 0x000fc6000001140a */
[----:B------:R-:W-:-:S05]  /*106c0*/  IMAD R14, R0, UR6, R14 ;  /* 0x00000006000e7c24 */ /* 0x000fca000f8e020e */
[----:B------:R-:W-:-:S04]  /*106d0*/  IADD3 R10, P0, PT, R14, R10, RZ ;  /* 0x0000000a0e0a7210 */ /* 0x000fc80007f1e0ff */
[----:B------:R-:W-:Y:S02]  /*106e0*/  LEA.HI.X.SX32 R14, R14, R15, 0x1, P0 ;  /* 0x0000000f0e0e7211 */ /* 0x000fe400000f0eff */
[----:B------:R-:W-:-:S04]  /*106f0*/  LEA R22, P0, R10, UR14, 0x2 ;  /* 0x0000000e0a167c11 */ /* 0x000fc8000f8010ff */
[----:B------:R-:W-:-:S06]  /*10700*/  LEA.HI.X R23, R10, UR15, R14, 0x2, P0 ;  /* 0x0000000f0a177c11 */ /* 0x000fcc00080f140e */
[----:B------:R-:W5:Y:S03]  /*10710*/  LDG.E.64 R22, desc[UR36][R22.64] ;  /* 0x0000002416167981 */ /* 0x000f66000c1e1b00 */
.L_x_2029:
[----:B------:R-:W-:Y:S05]  /*10720*/  BSYNC.RECONVERGENT B2 ;  /* 0x0000000000027941 */ /* 0x000fea0003800200 */
.L_x_2028:
[----:B------:R-:W-:Y:S01]  /*10730*/  IMAD.SHL.U32 R10, R238, 0x4, RZ ;  /* 0x00000004ee0a7824 */ /* 0x000fe200078e00ff */
[----:B------:R-:W-:Y:S01]  /*10740*/  BSSY.RECONVERGENT B2, `(.L_x_2030) ;  /* 0x000001c000027945 */ /* 0x000fe20003800200 */
[----:B------:R-:W-:Y:S02]  /*10750*/  FSEL R21, R21, RZ, P5 ;  /* 0x000000ff15157208 */ /* 0x000fe40002800000 */
[----:B------:R-:W-:Y:S02]  /*10760*/  FSEL R20, R20, RZ, P5 ;  /* 0x000000ff14147208 */ /* 0x000fe40002800000 */
[----:B------:R-:W-:Y:S01]  /*10770*/  ISETP.GE.AND P0, PT, R10, R13, PT ;  /* 0x0000000d0a00720c */ /* 0x000fe20003f06270 */
[----:B------:R-:W-:-:S03]  /*10780*/  IMAD.IADD R10, R238, 0x1, R0 ;  /* 0x00000001ee0a7824 */ /* 0x000fc600078e0200 */
        /* <DEDUP_REMOVED lines=23> */
.L_x_2031:
[----:B------:R-:W-:Y:S05]  /*10900*/  BSYNC.RECONVERGENT B2 ;  /* 0x0000000000027941 */ /* 0x000fea0003800200 */
.L_x_2030:
        /* <DEDUP_REMOVED lines=29> */
.L_x_2033:
[----:B------:R-:W-:Y:S05]  /*10ae0*/  BSYNC.RECONVERGENT B2 ;  /* 0x0000000000027941 */ /* 0x000fea0003800200 */
.L_x_2032:
        /* <DEDUP_REMOVED lines=29> */
.L_x_2035:
[----:B------:R-:W-:Y:S05]  /*10cc0*/  BSYNC.RECONVERGENT B2 ;  /* 0x0000000000027941 */ /* 0x000fea0003800200 */
.L_x_2034:
        /* <DEDUP_REMOVED lines=29> */
.L_x_2037:
[----:B------:R-:W-:Y:S05]  /*10ea0*/  BSYNC.RECONVERGENT B2 ;  /* 0x0000000000027941 */ /* 0x000fea0003800200 */
.L_x_2036:
        /* <DEDUP_REMOVED lines=29> */
.L_x_2039:
[----:B------:R-:W-:Y:S05]  /*11080*/  BSYNC.RECONVERGENT B2 ;  /* 0x0000000000027941 */ /* 0x000fea0003800200 */
.L_x_2038:
        /* <DEDUP_REMOVED lines=28> */
.L_x_2041:
[----:B------:R-:W-:Y:S05]  /*11250*/  BSYNC.RECONVERGENT B2 ;  /* 0x0000000000027941 */ /* 0x000fea0003800200 */
.L_x_2040:
        /* <DEDUP_REMOVED lines=28> */
.L_x_2043:
[----:B------:R-:W-:Y:S05]  /*11420*/  BSYNC.RECONVERGENT B2 ;  /* 0x0000000000027941 */ /* 0x000fea0003800200 */
.L_x_2042:
        /* <DEDUP_REMOVED lines=29> */
.L_x_2045:
[----:B------:R-:W-:Y:S05]  /*11600*/  BSYNC.RECONVERGENT B2 ;  /* 0x0000000000027941 */ /* 0x000fea0003800200 */
.L_x_2044:
        /* <DEDUP_REMOVED lines=29> */
.L_x_2047:
[----:B------:R-:W-:Y:S05]  /*117e0*/  BSYNC.RECONVERGENT B2 ;  /* 0x0000000000027941 */ /* 0x000fea0003800200 */
.L_x_2046:
        /* <DEDUP_REMOVED lines=29> */
.L_x_2049:
[----:B------:R-:W-:Y:S05]  /*119c0*/  BSYNC.RECONVERGENT B2 ;  /* 0x0000000000027941 */ /* 0x000fea0003800200 */
.L_x_2048:
        /* <DEDUP_REMOVED lines=29> */
.L_x_2051:
[----:B------:R-:W-:Y:S05]  /*11ba0*/  BSYNC.RECONVERGENT B2 ;  /* 0x0000000000027941 */ /* 0x000fea0003800200 */
.L_x_2050:
        /* <DEDUP_REMOVED lines=29> */
.L_x_2053:
[----:B------:R-:W-:Y:S05]  /*11d80*/  BSYNC.RECONVERGENT B2 ;  /* 0x0000000000027941 */ /* 0x000fea0003800200 */
.L_x_2052:
        /* <DEDUP_REMOVED lines=29> */
.L_x_2055:
[----:B------:R-:W-:Y:S05]  /*11f60*/  BSYNC.RECONVERGENT B2 ;  /* 0x0000000000027941 */ /* 0x000fea0003800200 */
.L_x_2054:
        /* <DEDUP_REMOVED lines=29> */
.L_x_2057:
[----:B------:R-:W-:Y:S05]  /*12140*/  BSYNC.RECONVERGENT B2 ;  /* 0x0000000000027941 */ /* 0x000fea0003800200 */
.L_x_2056:
        /* <DEDUP_REMOVED lines=29> */
.L_x_2059:
[----:B------:R-:W-:Y:S05]  /*12320*/  BSYNC.RECONVERGENT B2 ;  /* 0x0000000000027941 */ /* 0x000fea0003800200 */
.L_x_2058:
        /* <DEDUP_REMOVED lines=29> */
.L_x_2061:
[----:B------:R-:W-:Y:S05]  /*12500*/  BSYNC.RECONVERGENT B2 ;  /* 0x0000000000027941 */ /* 0x000fea0003800200 */
.L_x_2060:
        /* <DEDUP_REMOVED lines=29> */
.L_x_2063:
[----:B------:R-:W-:Y:S05]  /*126e0*/  BSYNC.RECONVERGENT B2 ;  /* 0x0000000000027941 */ /* 0x000fea0003800200 */
.L_x_2062:
        /* <DEDUP_REMOVED lines=29> */
.L_x_2065:
[----:B------:R-:W-:Y:S05]  /*128c0*/  BSYNC.RECONVERGENT B2 ;  /* 0x0000000000027941 */ /* 0x000fea0003800200 */
.L_x_2064:
        /* <DEDUP_REMOVED lines=29> */
.L_x_2067:
[----:B------:R-:W-:Y:S05]  /*12aa0*/  BSYNC.RECONVERGENT B2 ;  /* 0x0000000000027941 */ /* 0x000fea0003800200 */
.L_x_2066:
        /* <DEDUP_REMOVED lines=29> */
.L_x_2069:
[----:B------:R-:W-:Y:S05]  /*12c80*/  BSYNC.RECONVERGENT B2 ;  /* 0x0000000000027941 */ /* 0x000fea0003800200 */
.L_x_2068:
        /* <DEDUP_REMOVED lines=28> */
.L_x_2071:
[----:B------:R-:W-:Y:S05]  /*12e50*/  BSYNC.RECONVERGENT B2 ;  /* 0x0000000000027941 */ /* 0x000fea0003800200 */
.L_x_2070:
[----:B------:R-:W-:Y:S01]  /*12e60*/  IMAD.IADD R15, R10, 0x1, R0 ;  /* 0x000000010a0f7824 */ /* 0x000fe200078e0200 */
[----:B------:R-:W-:Y:S01]  /*12e70*/  BSSY.RECONVERGENT B2, `(.L_x_2072) ;  /* 0x0000020000027945 */ /* 0x000fe20003800200 */
[----:B------:R-:W-:Y:S01]  /*12e80*/  IMAD R14, R0, 0x80, R11 ;  /* 0x00000080000e7824 */ /* 0x000fe200078e020b */
[----:B------:R-:W-:Y:S01]  /*12e90*/  FSEL R173, R173, RZ, P5 ;  /* 0x000000ffadad7208 */ /* 0x000fe20002800000 */
[----:B------:R-:W-:Y:S01]  /*12ea0*/  IMAD.SHL.U32 R10, R15, 0x4, RZ ;  /* 0x000000040f0a7824 */ /* 0x000fe200078e00ff */
[----:B------:R-:W-:Y:S02]  /*12eb0*/  FSEL R175, R175, RZ, P5 ;  /* 0x000000ffafaf7208 */ /* 0x000fe40002800000 */
[-C--:B------:R-:W-:Y:S02]  /*12ec0*/  ISETP.GE.AND P3, PT, R14, R13.reuse, PT ;  /* 0x0000000d0e00720c */ /* 0x080fe40003f66270 */
[----:B------:R-:W-:Y:S02]  /*12ed0*/  ISETP.GE.AND P0, PT, R10, R13, PT ;  /* 0x0000000d0a00720c */ /* 0x000fe40003f06270 */
[----:B------:R-:W-:-:S02]  /*12ee0*/  FSEL R172, R172, RZ, P5 ;  /* 0x000000ffacac7208 */ /* 0x000fc40002800000 */
[C---:B------:R-:W-:Y:S02]  /*12ef0*/  ISETP.GE.OR P2, PT, R7.reuse, UR44, P0 ;  /* 0x0000002c07007c0c */ /* 0x040fe40008746670 */
[----:B------:R-:W-:-:S11]  /*12f00*/  ISETP.GE.OR P0, PT, R7, UR44, P3 ;  /* 0x0000002c07007c0c */ /* 0x000fd60009f06670 */
        /* <DEDUP_REMOVED lines=22> */
.L_x_2073:
[----:B------:R-:W-:Y:S05]  /*13070*/  BSYNC.RECONVERGENT B2 ;  /* 0x0000000000027941 */ /* 0x000fea0003800200 */
.L_x_2072:
[----:B------:R-:W-:Y:S01]  /*13080*/  BSSY.RECONVERGENT B2, `(.L_x_2074) ;  /* 0x0000018000027945 */ /* 0x000fe20003800200 */
[----:B------:R-:W-:Y:S01]  /*13090*/  IMAD R15, R0, 0x2, R15 ;  /* 0x00000002000f7824 */ /* 0x000fe200078e020f */
[----:B------:R-:W-:Y:S02]  /*130a0*/  FSEL R174, R174, RZ, P5 ;  /* 0x000000ffaeae7208 */ /* 0x000fe40002800000 */
        /* <DEDUP_REMOVED lines=21> */
.L_x_2075:
[----:B------:R-:W-:Y:S05]  /*13200*/  BSYNC.RECONVERGENT B2 ;  /* 0x0000000000027941 */ /* 0x000fea0003800200 */
.L_x_2074:
[C---:B------:R-:W-:Y:S01]  /*13210*/  IMAD.SHL.U32 R10, R15.reuse, 0x4, RZ ;  /* 0x000000040f0a7824 */ /* 0x040fe200078e00ff */
[----:B------:R-:W-:Y:S01]  /*13220*/  BSSY.RECONVERGENT B2, `(.L_x_2076) ;  /* 0x000001f000027945 */ /* 0x000fe20003800200 */
[----:B------:R-:W-:Y:S01]  /*13230*/  IMAD.IADD R14, R15, 0x1, R0 ;  /* 0x000000010f0e7824 */ /* 0x000fe200078e0200 */
[----:B------:R-:W-:Y:S02]  /*13240*/  FSEL R177, R177, RZ, P5 ;  /* 0x000000ffb1b17208 */ /* 0x000fe40002800000 */
[-C--:B------:R-:W-:Y:S01]  /*13250*/  ISETP.GE.AND P0, PT, R10, R13.reuse, PT ;  /* 0x0000000d0a00720c */ /* 0x080fe20003f06270 */
[----:B------:R-:W-:Y:S01]  /*13260*/  IMAD.SHL.U32 R10, R14, 0x4, RZ ;  /* 0x000000040e0a7824 */ /* 0x000fe200078e00ff */
[----:B------:R-:W-:Y:S02]  /*13270*/  FSEL R176, R176, RZ, P5 ;  /* 0x000000ffb0b07208 */ /* 0x000fe40002800000 */
[----:B------:R-:W-:Y:S02]  /*13280*/  ISETP.GE.OR P2, PT, R7, UR44, P0 ;  /* 0x0000002c07007c0c */ /* 0x000fe40008746670 */
[----:B------:R-:W-:-:S04]  /*13290*/  ISETP.GE.AND P3, PT, R10, R13, PT ;  /* 0x0000000d0a00720c */ /* 0x000fc80003f66270 */
[----:B------:R-:W-:-:S07]  /*132a0*/  ISETP.GE.OR P0, PT, R7, UR44, P3 ;  /* 0x0000002c07007c0c */ /* 0x000fce0009f06670 */
[----:B------:R-:W-:Y:S06]  /*132b0*/  @P2 BRA `(.L_x_2077) ;  /* 0x0000000000542947 */ /* 0x000fec0003800000 */
        /* <DEDUP_REMOVED lines=21> */
.L_x_2077:
[----:B------:R-:W-:Y:S05]  /*13410*/  BSYNC.RECONVERGENT B2 ;  /* 0x0000000000027941 */ /* 0x000fea0003800200 */
.L_x_2076:
[----:B------:R-:W-:Y:S01]  /*13420*/  BSSY.RECONVERGENT B2, `(.L_x_2078) ;  /* 0x000001a000027945 */ /* 0x000fe20003800200 */
[----:B------:R-:W-:Y:S01]  /*13430*/  FSEL R179, R179, RZ, P5 ;  /* 0x000000ffb3b37208 */ /* 0x000fe20002800000 */
[----:B------:R-:W-:Y:S01]  /*13440*/  IMAD.IADD R15, R14, 0x1, R0 ;  /* 0x000000010e0f7824 */ /* 0x000fe200078e0200 */
[----:B------:R-:W-:Y:S01]  /*13450*/  FSEL R178, R178, RZ, P5 ;  /* 0x000000ffb2b27208 */ /* 0x000fe20002800000 */
        /* <DEDUP_REMOVED lines=22> */
.L_x_2079:
[----:B------:R-:W-:Y:S05]  /*135c0*/  BSYNC.RECONVERGENT B2 ;  /* 0x0000000000027941 */ /* 0x000fea0003800200 */
.L_x_2078:
        /* <DEDUP_REMOVED lines=32> */
.L_x_2081:
[----:B------:R-:W-:Y:S05]  /*137d0*/  BSYNC.RECONVERGENT B2 ;  /* 0x0000000000027941 */ /* 0x000fea0003800200 */
.L_x_2080:
        /* <DEDUP_REMOVED lines=26> */
.L_x_2083:
[----:B------:R-:W-:Y:S05]  /*13980*/  BSYNC.RECONVERGENT B2 ;  /* 0x0000000000027941 */ /* 0x000fea0003800200 */
.L_x_2082:
        /* <DEDUP_REMOVED lines=32> */
.L_x_2085:
[----:B------:R-:W-:Y:S05]  /*13b90*/  BSYNC.RECONVERGENT B2 ;  /* 0x0000000000027941 */ /* 0x000fea0003800200 */
.L_x_2084:
        /* <DEDUP_REMOVED lines=26> */
.L_x_2087:
[----:B------:R-:W-:Y:S05]  /*13d40*/  BSYNC.RECONVERGENT B2 ;  /* 0x0000000000027941 */ /* 0x000fea0003800200 */
.L_x_2086:
        /* <DEDUP_REMOVED lines=32> */
.L_x_2089:
[----:B------:R-:W-:Y:S05]  /*13f50*/  BSYNC.RECONVERGENT B2 ;  /* 0x0000000000027941 */ /* 0x000fea0003800200 */
.L_x_2088:
        /* <DEDUP_REMOVED lines=26> */
.L_x_2091:
[----:B------:R-:W-:Y:S05]  /*14100*/  BSYNC.RECONVERGENT B2 ;  /* 0x0000000000027941 */ /* 0x000fea0003800200 */
.L_x_2090:
        /* <DEDUP_REMOVED lines=32> */
.L_x_2093:
[----:B------:R-:W-:Y:S05]  /*14310*/  BSYNC.RECONVERGENT B2 ;  /* 0x0000000000027941 */ /* 0x000fea0003800200 */
.L_x_2092:
        /* <DEDUP_REMOVED lines=26> */
.L_x_2095:
[----:B------:R-:W-:Y:S05]  /*144c0*/  BSYNC.RECONVERGENT B2 ;  /* 0x0000000000027941 */ /* 0x000fea0003800200 */
.L_x_2094:
        /* <DEDUP_REMOVED lines=32> */
.L_x_2097:
[----:B------:R-:W-:Y:S05]  /*146d0*/  BSYNC.RECONVERGENT B2 ;  /* 0x0000000000027941 */ /* 0x000fea0003800200 */
.L_x_2096:
        /* <DEDUP_REMOVED lines=26> */
.L_x_2099:
[----:B------:R-:W-:Y:S05]  /*14880*/  BSYNC.RECONVERGENT B2 ;  /* 0x0000000000027941 */ /* 0x000fea0003800200 */
.L_x_2098:
        /* <DEDUP_REMOVED lines=32> */
.L_x_2101:
[----:B------:R-:W-:Y:S05]  /*14a90*/  BSYNC.RECONVERGENT B2 ;  /* 0x0000000000027941 */ /* 0x000fea0003800200 */
.L_x_2100:
        /* <DEDUP_REMOVED lines=26> */
.L_x_2103:
[----:B------:R-:W-:Y:S05]  /*14c40*/  BSYNC.RECONVERGENT B2 ;  /* 0x0000000000027941 */ /* 0x000fea0003800200 */
.L_x_2102:
        /* <DEDUP_REMOVED lines=32> */
.L_x_2105:
[----:B------:R-:W-:Y:S05]  /*14e50*/  BSYNC.RECONVERGENT B2 ;  /* 0x0000000000027941 */ /* 0x000fea0003800200 */
.L_x_2104:
        /* <DEDUP_REMOVED lines=26> */
.L_x_2107:
[----:B------:R-:W-:Y:S05]  /*15000*/  BSYNC.RECONVERGENT B2 ;  /* 0x0000000000027941 */ /* 0x000fea0003800200 */
.L_x_2106:
        /* <DEDUP_REMOVED lines=32> */
.L_x_2109:
[----:B------:R-:W-:Y:S05]  /*15210*/  BSYNC.RECONVERGENT B2 ;  /* 0x0000000000027941 */ /* 0x000fea0003800200 */
.L_x_2108:
        /* <DEDUP_REMOVED lines=26> */
.L_x_2111:
[----:B------:R-:W-:Y:S05]  /*153c0*/  BSYNC.RECONVERGENT B2 ;  /* 0x0000000000027941 */ /* 0x000fea0003800200 */
.L_x_2110:
        /* <DEDUP_REMOVED lines=32> */
.L_x_2113:
[----:B------:R-:W-:Y:S05]  /*155d0*/  BSYNC.RECONVERGENT B2 ;  /* 0x0000000000027941 */ /* 0x000fea0003800200 */
.L_x_2112:
        /* <DEDUP_REMOVED lines=26> */
.L_x_2115:
[----:B------:R-:W-:Y:S05]  /*15780*/  BSYNC.RECONVERGENT B2 ;  /* 0x0000000000027941 */ /* 0x000fea0003800200 */
.L_x_2114:
        /* <DEDUP_REMOVED lines=32> */
.L_x_2117:
[----:B------:R-:W-:Y:S05]  /*15990*/  BSYNC.RECONVERGENT B2 ;  /* 0x0000000000027941 */ /* 0x000fea0003800200 */
.L_x_2116:
        /* <DEDUP_REMOVED lines=26> */
.L_x_2119:
[----:B------:R-:W-:Y:S05]  /*15b40*/  BSYNC.RECONVERGENT B2 ;  /* 0x0000000000027941 */ /* 0x000fea0003800200 */
.L_x_2118:
        /* <DEDUP_REMOVED lines=32> */
.L_x_2121:
[----:B------:R-:W-:Y:S05]  /*15d50*/  BSYNC.RECONVERGENT B2 ;  /* 0x0000000000027941 */ /* 0x000fea0003800200 */
.L_x_2120:
        /* <DEDUP_REMOVED lines=26> */
.L_x_2123:
[----:B------:R-:W-:Y:S05]  /*15f00*/  BSYNC.RECONVERGENT B2 ;  /* 0x0000000000027941 */ /* 0x000fea0003800200 */
.L_x_2122:
        /* <DEDUP_REMOVED lines=32> */
.L_x_2125:
[----:B------:R-:W-:Y:S05]  /*16110*/  BSYNC.RECONVERGENT B2 ;  /* 0x0000000000027941 */ /* 0x000fea0003800200 */
.L_x_2124:
        /* <DEDUP_REMOVED lines=26> */
.L_x_2127:
[----:B------:R-:W-:Y:S05]  /*162c0*/  BSYNC.RECONVERGENT B2 ;  /* 0x0000000000027941 */ /* 0x000fea0003800200 */
.L_x_2126:
        /* <DEDUP_REMOVED lines=32> */
.L_x_2129:
[----:B------:R-:W-:Y:S05]  /*164d0*/  BSYNC.RECONVERGENT B2 ;  /* 0x0000000000027941 */ /* 0x000fea0003800200 */
.L_x_2128:
        /* <DEDUP_REMOVED lines=26> */
.L_x_2131:
[----:B------:R-:W-:Y:S05]  /*16680*/  BSYNC.RECONVERGENT B2 ;  /* 0x0000000000027941 */ /* 0x000fea0003800200 */
.L_x_2130:
[C---:B------:R-:W-:Y:S01]  /*16690*/  IMAD.SHL.U32 R10, R15.reuse, 0x4, RZ ;  /* 0x000000040f0a7824 */ /* 0x040fe200078e00ff */
[----:B------:R-:W-:Y:S01]  /*166a0*/  BSSY.RECONVERGENT B2, `(.L_x_2132) ;  /* 0x0000020000027945 */ /* 0x000fe20003800200 */
[----:B------:R-:W-:Y:S01]  /*166b0*/  IMAD.IADD R14, R15, 0x1, R0 ;  /* 0x000000010f0e7824 */ /* 0x000fe200078e0200 */
[----:B------:R-:W-:Y:S02]  /*166c0*/  ISETP.GE.AND P0, PT, R7, UR44, PT ;  /* 0x0000002c07007c0c */ /* 0x000fe4000bf06270 */
[-C--:B------:R-:W-:Y:S01]  /*166d0*/  ISETP.GE.AND P2, PT, R10, R13.reuse, PT ;  /* 0x0000000d0a00720c */ /* 0x080fe20003f46270 */
[----:B------:R-:W-:Y:S01]  /*166e0*/  IMAD.SHL.U32 R10, R14, 0x4, RZ ;  /* 0x000000040e0a7824 */ /* 0x000fe200078e00ff */
[----:B------:R-:W-:Y:S02]  /*166f0*/  FSEL R233, R233, RZ, P5 ;  /* 0x000000ffe9e97208 */ /* 0x000fe40002800000 */
[----:B------:R-:W-:Y:S02]  /*16700*/  ISETP.GE.OR P2, PT, R7, UR44, P2 ;  /* 0x0000002c07007c0c */ /* 0x000fe40009746670 */
[----:B------:R-:W-:-:S02]  /*16710*/  ISETP.GE.AND P3, PT, R10, R13, PT ;  /* 0x0000000d0a00720c */ /* 0x000fc40003f66270 */
[----:B------:R-:W-:Y:S02]  /*16720*/  FSEL R232, R232, RZ, P5 ;  /* 0x000000ffe8e87208 */ /* 0x000fe40002800000 */
        /* <DEDUP_REMOVED lines=23> */
.L_x_2133:
[----:B------:R-:W-:Y:S05]  /*168a0*/  BSYNC.RECONVERGENT B2 ;  /* 0x0000000000027941 */ /* 0x000fea0003800200 */
.L_x_2132:
[----:B------:R-:W-:Y:S01]  /*168b0*/  BSSY.RECONVERGENT B2, `(.L_x_2134) ;  /* 0x0000019000027945 */ /* 0x000fe20003800200 */
[----:B------:R-:W-:Y:S02]  /*168c0*/  FSEL R235, R235, RZ, P5 ;  /* 0x000000ffebeb7208 */ /* 0x000fe40002800000 */
        /* <DEDUP_REMOVED lines=23> */
.L_x_2135:
[----:B------:R-:W-:Y:S05]  /*16a40*/  BSYNC.RECONVERGENT B2 ;  /* 0x0000000000027941 */ /* 0x000fea0003800200 */
.L_x_2134:
[----:B------:R-:W-:Y:S05]  /*16a50*/  @P0 BRA `(.L_x_2007) ;  /* 0x0000000000700947 */ /* 0x000fea0003800000 */
[----:B------:R-:W-:Y:S01]  /*16a60*/  IMAD.IADD R14, R14, 0x1, R0 ;  /* 0x000000010e0e7824 */ /* 0x000fe200078e0200 */
[----:B------:R-:W-:Y:S01]  /*16a70*/  UMOV UR4, URZ ;  /* 0x000000ff00047c82 */ /* 0x000fe20008000000 */
[----:B------:R-:W-:Y:S01]  /*16a80*/  UMOV UR5, URZ ;  /* 0x000000ff00057c82 */ /* 0x000fe20008000000 */
[----:B------:R-:W-:Y:S02]  /*16a90*/  IMAD.U32 R237, RZ, RZ, UR4 ;  /* 0x00000004ffed7e24 */ /* 0x000fe4000f8e00ff */
[----:B------:R-:W-:Y:S02]  /*16aa0*/  IMAD.SHL.U32 R14, R14, 0x4, RZ ;  /* 0x000000040e0e7824 */ /* 0x000fe400078e00ff */
[----:B------:R-:W-:-:S03]  /*16ab0*/  IMAD.U32 R236, RZ, RZ, UR5 ;  /* 0x00000005ffec7e24 */ /* 0x000fc6000f8e00ff */
        /* <DEDUP_REMOVED lines=22> */
.L_x_2007:
[----:B------:R-:W-:Y:S05]  /*16c20*/  BSYNC.RECONVERGENT B0 ;  /* 0x0000000000007941 */ /* 0x000fea0003800200 */
.L_x_1753:
[----:B--2---:R-:W2:Y:S04]  /*16c30*/  LDL R11, [R1+0x258] ;  /* 0x00025800010b7983 */ /* 0x004ea80000100800 */
[----:B------:R-:W2:Y:S04]  /*16c40*/  LDL R10, [R1+0x25c] ;  /* 0x00025c00010a7983 */ /* 0x000ea80000100800 */
[----:B------:R-:W2:Y:S04]  /*16c50*/  LDL R250, [R1+0x234] ;  /* 0x0002340001fa7983 */ /* 0x000ea80000100800 */
[----:B------:R-:W2:Y:S04]  /*16c60*/  LDL R239, [R1+0x228] ;  /* 0x0002280001ef7983 */ /* 0x000ea80000100800 */
[----:B------:R-:W2:Y:S04]  /*16c70*/  LDL R238, [R1+0x22c] ;  /* 0x00022c0001ee7983 */ /* 0x000ea80000100800 */
[----:B01--4-:R-:W4:Y:S04]  /*16c80*/  LDL R15, [R1+0x220] ;  /* 0x00022000010f7983 */ /* 0x013f280000100800 */
[----:B------:R-:W4:Y:S04]  /*16c90*/  LDL R14, [R1+0x224] ;  /* 0x00022400010e7983 */ /* 0x000f280000100800 */
[----:B------:R-:W4:Y:S04]  /*16ca0*/  LDL R13, [R1+0x218] ;  /* 0x00021800010d7983 */ /* 0x000f280000100800 */
[----:B------:R-:W4:Y:S04]  /*16cb0*/  LDL R12, [R1+0x21c] ;  /* 0x00021c00010c7983 */ /* 0x000f280000100800 */
[----:B---3--:R0:W-:Y:S04]  /*16cc0*/  STL [R1+0x2c8], R55 ;  /* 0x0002c83701007387 */ /* 0x0081e80000100800 */
[----:B0-----:R-:W3:Y:S04]  /*16cd0*/  LDL R55, [R1+0x230] ;  /* 0x0002300001377983 */ /* 0x001ee80000100800 */
[----:B------:R0:W-:Y:S04]  /*16ce0*/  STL [R1+0x2c4], R54 ;  /* 0x0002c43601007387 */ /* 0x0001e80000100800 */
[----:B0-----:R-:W4:Y:S04]  /*16cf0*/  LDL R54, [R1+0x23c] ;  /* 0x00023c0001367983 */ /* 0x001f280000100800 */
[----:B------:R0:W-:Y:S04]  /*16d00*/  STL [R1+0x2c0], R53 ;  /* 0x0002c03501007387 */ /* 0x0001e80000100800 */
        /* <DEDUP_REMOVED lines=28> */
[----:B------:R1:W-:Y:S04]  /*16ed0*/  STL [R1+0x270], R0 ;  /* 0x0002700001007387 */ /* 0x0003e80000100800 */
[----:B0-----:R-:W3:Y:S04]  /*16ee0*/  LDL R44, [R1+0x1d0] ;  /* 0x0001d000012c7983 */ /* 0x001ee80000100800 */
        /* <DEDUP_REMOVED lines=11> */
[----:B--2--5:R-:W-:Y:S01]  /*16fa0*/  FMUL.FTZ R11, R11, R38 ;  /* 0x000000260b0b7220 */ /* 0x024fe20000410000 */
[----:B------:R-:W-:-:S04]  /*16fb0*/  FMUL.FTZ R10, R10, R39 ;  /* 0x000000270a0a7220 */ /* 0x000fc80000410000 */
[----:B----4-:R-:W-:Y:S02]  /*16fc0*/  FFMA.FTZ R10, R46, R41, R10 ;  /* 0x000000292e0a7223 */ /* 0x010fe4000001000a */
[----:B------:R-:W2:Y:S02]  /*16fd0*/  LDL R46, [R1+0x1d8] ;  /* 0x0001d800012e7983 */ /* 0x000ea40000100800 */
[----:B------:R-:W-:Y:S02]  /*16fe0*/  FFMA.FTZ R10, R48, R37, R10 ;  /* 0x00000025300a7223 */ /* 0x000fe4000001000a */
[----:B------:R-:W4:Y:S02]  /*16ff0*/  LDL R48, [R1+0x1e0] ;  /* 0x0001e00001307983 */ /* 0x000f240000100800 */
[----:B------:R-:W-:Y:S02]  /*17000*/  FFMA.FTZ R10, R50, R35, R10 ;  /* 0x00000023320a7223 */ /* 0x000fe4000001000a */
[----:B------:R-:W2:Y:S02]  /*17010*/  LDL R50, [R1+0x1e8] ;  /* 0x0001e80001327983 */ /* 0x000ea40000100800 */
[----:B------:R-:W-:Y:S01]  /*17020*/  FFMA.FTZ R10, R52, R33, R10 ;  /* 0x00000021340a7223 */ /* 0x000fe2000001000a */
[----:B---3--:R-:W-:Y:S01]  /*17030*/  FFMA.FTZ R11, R45, R40, R11 ;  /* 0x000000282d0b7223 */ /* 0x008fe2000001000b */
[----:B------:R-:W3:Y:S02]  /*17040*/  LDL R52, [R1+0x204] ;  /* 0x0002040001347983 */ /* 0x000ee40000100800 */
[----:B------:R-:W-:Y:S01]  /*17050*/  FFMA.FTZ R10, R54, R31, R10 ;  /* 0x0000001f360a7223 */ /* 0x000fe2000001000a */
[----:B------:R-:W-:Y:S01]  /*17060*/  FFMA.FTZ R11, R47, R36, R11 ;  /* 0x000000242f0b7223 */ /* 0x000fe2000001000b */
[----:B------:R-:W4:Y:S02]  /*17070*/  LDL R54, [R1+0x20c] ;  /* 0x00020c0001367983 */ /* 0x000f240000100800 */
[----:B------:R-:W-:Y:S01]  /*17080*/  FFMA.FTZ R10, R250, R29, R10 ;  /* 0x0000001dfa0a7223 */ /* 0x000fe2000001000a */
[----:B------:R-:W-:Y:S01]  /*17090*/  FFMA.FTZ R11, R49, R34, R11 ;  /* 0x00000022310b7223 */ /* 0x000fe2000001000b */
[----:B------:R-:W2:Y:S02]  /*170a0*/  LDL R250, [R1+0x1f8] ;  /* 0x0001f80001fa7983 */ /* 0x000ea40000100800 */
        /* <DEDUP_REMOVED lines=8> */
[----:B------:R-:W2:Y:S03]  /*17130*/  LDL R53, [R1+0x200] ;  /* 0x0002000001357983 */ /* 0x000ea60000100800 */
[----:B------:R-:W-:Y:S01]  /*17140*/  FFMA.FTZ R11, R239, R26, R11 ;  /* 0x0000001aef0b7223 */ /* 0x000fe2000001000b */
[----:B------:R-:W2:Y:S03]  /*17150*/  LDL R55, [R1+0x208] ;  /* 0x0002080001377983 */ /* 0x000ea60000100800 */
[----:B------:R-:W-:Y:S01]  /*17160*/  FFMA.FTZ R11, R15, R24, R11 ;  /* 0x000000180f0b7223 */ /* 0x000fe2000001000b */
[----:B------:R-:W2:Y:S03]  /*17170*/  LDL R239, [R1+0x1fc] ;  /* 0x0001fc0001ef7983 */ /* 0x000ea60000100800 */
[----:B------:R-:W-:Y:S01]  /*17180*/  FFMA.FTZ R11, R13, R22, R11 ;  /* 0x000000160d0b7223 */ /* 0x000fe2000001000b */
[----:B------:R-:W2:Y:S04]  /*17190*/  LDL R49, [R1+0x1ec] ;  /* 0x0001ec0001317983 */ /* 0x000ea80000100800 */
[----:B------:R-:W2:Y:S04]  /*171a0*/  LDL R47, [R1+0x1e4] ;  /* 0x0001e400012f7983 */ /* 0x000ea80000100800 */
[----:B------:R-:W2:Y:S04]  /*171b0*/  LDL R45, [R1+0x1dc] ;  /* 0x0001dc00012d7983 */ /* 0x000ea80000100800 */
[----:B------:R-:W2:Y:S04]  /*171c0*/  LDL R15, [R1+0x1cc] ;  /* 0x0001cc00010f7983 */ /* 0x000ea80000100800 */
[----:B------:R-:W2:Y:S04]  /*171d0*/  LDL R14, [R1+0x1c0] ;  /* 0x0001c000010e7983 */ /* 0x000ea80000100800 */
[----:B------:R-:W2:Y:S04]  /*171e0*/  LDL R13, [R1+0x1c4] ;  /* 0x0001c400010d7983 */ /* 0x000ea80000100800 */
[----:B------:R-:W2:Y:S01]  /*171f0*/  LDL R12, [R1+0x1b8] ;  /* 0x0001b800010c7983 */ /* 0x000ea20000100800 */
[----:B------:R-:W-:Y:S01]  /*17200*/  FFMA.FTZ R11, R2, R20, R11 ;  /* 0x00000014020b7223 */ /* 0x000fe2000001000b */
[----:B------:R-:W-:-:S02]  /*17210*/  FFMA.FTZ R10, R0, R21, R10 ;  /* 0x00000015000a7223 */ /* 0x000fc4000001000a */
[----:B------:R-:W2:Y:S04]  /*17220*/  LDL R2, [R1+0x198] ;  /* 0x0001980001027983 */ /* 0x000ea80000100800 */
[----:B------:R-:W2:Y:S01]  /*17230*/  LDL R0, [R1+0x19c] ;  /* 0x00019c0001007983 */ /* 0x000ea20000100800 */
[----:B----4-:R-:W-:-:S04]  /*17240*/  FFMA.FTZ R10, R54, R19, R10 ;  /* 0x00000013360a7223 */ /* 0x010fc8000001000a */
[----:B---3--:R-:W-:Y:S01]  /*17250*/  FFMA.FTZ R10, R52, R17, R10 ;  /* 0x00000011340a7223 */ /* 0x008fe2000001000a */
[----:B--2---:R-:W-:Y:S02]  /*17260*/  FFMA.FTZ R11, R55, R18, R11 ;  /* 0x00000012370b7223 */ /* 0x004fe4000001000b */
[----:B------:R0:W5:Y:S02]  /*17270*/  LDL.LU R55, [R1+0x2c8] ;  /* 0x0002c80001377983 */ /* 0x0001640000300800 */
[----:B------:R-:W-:Y:S01]  /*17280*/  FFMA.FTZ R11, R53, R16, R11 ;  /* 0x00000010350b7223 */ /* 0x000fe2000001000b */
[----:B------:R-:W-:Y:S01]  /*17290*/  FFMA.FTZ R10, R239, R137, R10 ;  /* 0x00000089ef0a7223 */ /* 0x000fe2000001000a */
        /* <DEDUP_REMOVED lines=9> */
[----:B------:R-:W2:Y:S02]  /*17330*/  LDL R250, [R1+0x190] ;  /* 0x0001900001fa7983 */ /* 0x000ea40000100800 */
[----:B------:R-:W-:Y:S01]  /*17340*/  FFMA.FTZ R11, R48, R142, R11 ;  /* 0x0000008e300b7223 */ /* 0x000fe2000001000b */
[----:B------:R-:W-:Y:S01]  /*17350*/  FFMA.FTZ R10, R45, R145, R10 ;  /* 0x000000912d0a7223 */ /* 0x000fe2000001000a */
[----:B------:R-:W3:Y:S02]  /*17360*/  LDL R239, [R1+0x194] ;  /* 0x0001940001ef7983 */ /* 0x000ee40000100800 */
[----:B------:R-:W-:Y:S01]  /*17370*/  FFMA.FTZ R11, R46, R144, R11 ;  /* 0x000000902e0b7223 */ /* 0x000fe2000001000b */
[----:B------:R-:W-:Y:S01]  /*17380*/  FFMA.FTZ R10, R43, R147, R10 ;  /* 0x000000932b0a7223 */ /* 0x000fe2000001000a */
[----:B------:R-:W4:Y:S02]  /*17390*/  LDL R238, [R1+0x170] ;  /* 0x0001700001ee7983 */ /* 0x000f240000100800 */
        /* <DEDUP_REMOVED lines=15> */
[----:B------:R-:W-:-:S02]  /*17490*/  FFMA.FTZ R11, R6, R156, R11 ;  /* 0x0000009c060b7223 */ /* 0x000fc4000001000b */
        /* <DEDUP_REMOVED lines=29> */
[----:B------:R-:W2:Y:S01]  /*17670*/  LDL R5, [R1+0x12c] ;  /* 0x00012c0001057983 */ /* 0x000ea20000100800 */
[----:B------:R-:W-:Y:S01]  /*17680*/  FFMA.FTZ R11, R8, R166, R11 ;  /* 0x000000a6080b7223 */ /* 0x000fe2000001000b */
[----:B------:R-:W-:Y:S02]  /*17690*/  FFMA.FTZ R10, R7, R167, R10 ;  /* 0x000000a7070a7223 */ /* 0x000fe4000001000a */
        /* <DEDUP_REMOVED lines=8> */
[----:B------:R-:W3:Y:S01]  /*17720*/  LDL R51, [R1+0x110] ;  /* 0x0001100001337983 */ /* 0x000ee20000100800 */
[----:B------:R-:W-:Y:S01]  /*17730*/  FFMA.FTZ R11, R50, R172, R11 ;  /* 0x000000ac320b7223 */ /* 0x000fe2000001000b */
[----:B------:R-:W-:-:S02]  /*17740*/  FFMA.FTZ R10, R49, R173, R10 ;  /* 0x000000ad310a7223 */ /* 0x000fc4000001000a */
[----:B------:R-:W3:Y:S01]  /*17750*/  LDL R50, [R1+0x114] ;  /* 0x0001140001327983 */ /* 0x000ee20000100800 */
[----:B------:R-:W-:Y:S01]  /*17760*/  FFMA.FTZ R11, R48, R174, R11 ;  /* 0x000000ae300b7223 */ /* 0x000fe2000001000b */
[----:B------:R-:W-:Y:S02]  /*17770*/  FFMA.FTZ R10, R47, R175, R10 ;  /* 0x000000af2f0a7223 */ /* 0x000fe4000001000a */
        /* <DEDUP_REMOVED lines=22> */
[----:B------:R-:W3:Y:S04]  /*178e0*/  LDL R14, [R1+0xd8] ;  /* 0x0000d800010e7983 */ /* 0x000ee80000100800 */
[----:B------:R-:W3:Y:S04]  /*178f0*/  LDL R13, [R1+0xdc] ;  /* 0x0000dc00010d7983 */ /* 0x000ee80000100800 */
[----:B------:R-:W3:Y:S04]  /*17900*/  LDL R4, [R1+0xb8] ;  /* 0x0000b80001047983 */ /* 0x000ee80000100800 */
[----:B------:R-:W3:Y:S04]  /*17910*/  LDL R3, [R1+0xbc] ;  /* 0x0000bc0001037983 */ /* 0x000ee80000100800 */
[----:B------:R-:W3:Y:S04]  /*17920*/  LDL R2, [R1+0xb0] ;  /* 0x0000b00001027983 */ /* 0x000ee80000100800 */
[----:B------:R-:W3:Y:S01]  /*17930*/  LDL R0, [R1+0xb4] ;  /* 0x0000b40001007983 */ /* 0x000ee20000100800 */
[----:B----4-:R-:W-:-:S03]  /*17940*/  FFMA.FTZ R11, R6, R188, R11 ;  /* 0x000000bc060b7223 */ /* 0x010fc6000001000b */
[----:B------:R-:W4:Y:S01]  /*17950*/  LDL R6, [R1+0xc0] ;  /* 0x0000c00001067983 */ /* 0x000f220000100800 */
[----:B--2---:R-:W-:-:S03]  /*17960*/  FFMA.FTZ R10, R5, R189, R10 ;  /* 0x000000bd050a7223 */ /* 0x004fc6000001000a */
[----:B------:R-:W2:Y:S01]  /*17970*/  LDL R5, [R1+0xc4] ;  /* 0x0000c40001057983 */ /* 0x000ea20000100800 */
[----:B---3--:R-:W-:-:S03]  /*17980*/  FFMA.FTZ R11, R8, R190, R11 ;  /* 0x000000be080b7223 */ /* 0x008fc6000001000b */
[----:B------:R-:W3:Y:S01]  /*17990*/  LDL R8, [R1+0xc8] ;  /* 0x0000c80001087983 */ /* 0x000ee20000100800 */
[----:B------:R-:W-:-:S03]  /*179a0*/  FFMA.FTZ R10, R7, R191, R10 ;  /* 0x000000bf070a7223 */ /* 0x000fc6000001000a */
[----:B------:R-:W4:Y:S01]  /*179b0*/  LDL R7, [R1+0xcc] ;  /* 0x0000cc0001077983 */ /* 0x000f220000100800 */
[----:B------:R-:W-:-:S03]  /*179c0*/  FFMA.FTZ R11, R12, R192, R11 ;  /* 0x000000c00c0b7223 */ /* 0x000fc6000001000b */
[----:B------:R-:W2:Y:S01]  /*179d0*/  LDL R12, [R1+0xd0] ;  /* 0x0000d000010c7983 */ /* 0x000ea20000100800 */
[----:B------:R-:W-:-:S03]  /*179e0*/  FFMA.FTZ R10, R9, R193, R10 ;  /* 0x000000c1090a7223 */ /* 0x000fc6000001000a */
[----:B------:R-:W3:Y:S01]  /*179f0*/  LDL R9, [R1+0xd4] ;  /* 0x0000d40001097983 */ /* 0x000ee20000100800 */
[----:B------:R-:W-:-:S03]  /*17a00*/  FFMA.FTZ R11, R51, R194, R11 ;  /* 0x000000c2330b7223 */ /* 0x000fc6000001000b */
[----:B------:R0:W5:Y:S01]  /*17a10*/  LDL.LU R51, [R1+0x2b8] ;  /* 0x0002b80001337983 */ /* 0x0001620000300800 */
        /* <DEDUP_REMOVED lines=12> */
[----:B------:R-:W-:Y:S01]  /*17ae0*/  FFMA.FTZ R10, R44, R201, R10 ;  /* 0x000000c92c0a7223 */ /* 0x000fe2000001000a */
[----:B------:R-:W-:Y:S02]  /*17af0*/  FFMA.FTZ R11, R250, R202, R11 ;  /* 0x000000cafa0b7223 */ /* 0x000fe4000001000b */
[----:B------:R0:W5:Y:S01]  /*17b00*/  LDL.LU R44, [R1+0x29c] ;  /* 0x00029c00012c7983 */ /* 0x0001620000300800 */
        /* <DEDUP_REMOVED lines=14> */
[----:B------:R-:W4:Y:S01]  /*17bf0*/  LDL R13, [R1+0x68] ;  /* 0x00006800010d7983 */ /* 0x000f220000100800 */
[----:B--2---:R-:W-:-:S03]  /*17c00*/  FFMA.FTZ R11, R12, R210, R11 ;  /* 0x000000d20c0b7223 */ /* 0x004fc6000001000b */
[----:B------:R-:W2:Y:S01]  /*17c10*/  LDL R12, [R1+0x6c] ;  /* 0x00006c00010c7983 */ /* 0x000ea20000100800 */
[----:B---3--:R-:W-:-:S03]  /*17c20*/  FFMA.FTZ R10, R9, R211, R10 ;  /* 0x000000d3090a7223 */ /* 0x008fc6000001000a */
[----:B------:R-:W3:Y:S01]  /*17c30*/  LDL R9, [R1+0xa0] ;  /* 0x0000a00001097983 */ /* 0x000ee20000100800 */
[----:B------:R-:W-:Y:S01]  /*17c40*/  FFMA.FTZ R11, R8, R212, R11 ;  /* 0x000000d4080b7223 */ /* 0x000fe2000001000b */
[----:B----4-:R-:W-:Y:S02]  /*17c50*/  FFMA.FTZ R10, R7, R213, R10 ;  /* 0x000000d5070a7223 */ /* 0x010fe4000001000a */
[----:B------:R-:W4:Y:S01]  /*17c60*/  LDL R8, [R1+0xa4] ;  /* 0x0000a40001087983 */ /* 0x000f220000100800 */
        /* <DEDUP_REMOVED lines=11> */
[----:B------:R-:W2:Y:S04]  /*17d20*/  LDL R2, [R1+0x8c] ;  /* 0x00008c0001027983 */ /* 0x000ea80000100800 */
[----:B------:R-:W2:Y:S01]  /*17d30*/  LDL R0, [R1+0x80] ;  /* 0x0000800001007983 */ /* 0x000ea20000100800 */
[----:B------:R-:W-:-:S03]  /*17d40*/  FFMA.FTZ R11, R43, R220, R11 ;  /* 0x000000dc2b0b7223 */ /* 0x000fc6000001000b */
[----:B------:R0:W5:Y:S01]  /*17d50*/  LDL.LU R43, [R1+0x298] ;  /* 0x00029800012b7983 */ /* 0x0001620000300800 */
[----:B------:R-:W-:-:S03]  /*17d60*/  FFMA.FTZ R10, R42, R221, R10 ;  /* 0x000000dd2a0a7223 */ /* 0x000fc6000001000a */
[----:B------:R0:W5:Y:S01]  /*17d70*/  LDL.LU R42, [R1+0x294] ;  /* 0x00029400012a7983 */ /* 0x0001620000300800 */
[----:B---3--:R-:W-:-:S03]  /*17d80*/  FFMA.FTZ R11, R9, R222, R11 ;  /* 0x000000de090b7223 */ /* 0x008fc6000001000b */
[----:B------:R0:W5:Y:S01]  /*17d90*/  LDL.LU R9, [R1+0x290] ;  /* 0x0002900001097983 */ /* 0x0001620000300800 */
[----:B----4-:R-:W-:-:S03]  /*17da0*/  FFMA.FTZ R10, R8, R223, R10 ;  /* 0x000000df080a7223 */ /* 0x010fc6000001000a */
[----:B------:R0:W5:Y:S01]  /*17db0*/  LDL.LU R8, [R1+0x28c] ;  /* 0x00028c0001087983 */ /* 0x0001620000300800 */
[----:B--2---:R-:W-:-:S03]  /*17dc0*/  FFMA.FTZ R11, R7, R224, R11 ;  /* 0x000000e0070b7223 */ /* 0x004fc6000001000b */
        /* <DEDUP_REMOVED lines=13> */
[----:B------:R-:W-:-:S04]  /*17ea0*/  FFMA.FTZ R10, R250, R231, R10 ;  /* 0x000000e7fa0a7223 */ /* 0x000fc8000001000a */
[----:B------:R-:W-:Y:S02]  /*17eb0*/  FFMA.FTZ R10, R238, R233, R10 ;  /* 0x000000e9ee0a7223 */ /* 0x000fe4000001000a */
[----:B------:R-:W1:Y:S01]  /*17ec0*/  S2R R238, SR_TID.X ;  /* 0x0000000000ee7919 */ /* 0x000e620000002100 */
[----:B------:R-:W-:Y:S01]  /*17ed0*/  FFMA.FTZ R11, R239, R232, R11 ;  /* 0x000000e8ef0b7223 */ /* 0x000fe2000001000b */
[----:B------:R-:W-:-:S03]  /*17ee0*/  FFMA.FTZ R10, R14, R235, R10 ;  /* 0x000000eb0e0a7223 */ /* 0x000fc6000001000a */
[----:B------:R-:W-:Y:S01]  /*17ef0*/  FFMA.FTZ R11, R15, R234, R11 ;  /* 0x000000ea0f0b7223 */ /* 0x000fe2000001000b */
[----:B------:R-:W-:Y:S01]  /*17f00*/  UMOV UR4, 0xffffffff ;  /* 0xffffffff00047882 */ /* 0x000fe20000000000 */
[----:B------:R-:W-:Y:S02]  /*17f10*/  FFMA.FTZ R10, R12, R237, R10 ;  /* 0x000000ed0c0a7223 */ /* 0x000fe4000001000a */
[----:B------:R-:W-:-:S04]  /*17f20*/  FFMA.FTZ R11, R13, R236, R11 ;  /* 0x000000ec0d0b7223 */ /* 0x000fc8000001000b */
[----:B------:R-:W-:Y:S01]  /*17f30*/  FADD.FTZ R10, R11, R10 ;  /* 0x0000000a0b0a7221 */ /* 0x000fe20000010000 */
[----:B-1----:R-:W-:Y:S01]  /*17f40*/  LOP3.LUT R239, R238, 0x1, RZ, 0xc0, !PT ;  /* 0x00000001eeef7812 */ /* 0x002fe200078ec0ff */
[----:B0-----:R-:W-:Y:S06]  /*17f50*/  BRA.DIV UR4, `(.L_x_2136) ;  /* 0x0000005204847947 */ /* 0x001fec000b800000 */
[----:B------:R0:W1:Y:S02]  /*17f60*/  SHFL.BFLY PT, R14, R10, 0x1, 0x1f ;  /* 0x0c201f000a0e7f89 */ /* 0x00006400000e0000 */
.L_x_2207:
[----:B------:R-:W-:Y:S01]  /*17f70*/  ISETP.EQ.U32.OR P0, PT, R239, 0x1, P0 ;  /* 0x00000001ef00780c */ /* 0x000fe20000702470 */
[----:B-1----:R-:W-:Y:S01]  /*17f80*/  FADD.FTZ R12, R10, R14 ;  /* 0x0000000e0a0c7221 */ /* 0x002fe20000010000 */
[----:B------:R-:W-:Y:S03]  /*17f90*/  BSSY.RECONVERGENT B0, `(.L_x_2137) ;  /* 0x0000019000007945 */ /* 0x000fe60003800200 */
[----:B------:R-:W-:-:S08]  /*17fa0*/  FMUL.FTZ R12, R12, UR22 ;  /* 0x000000160c0c7c20 */ /* 0x000fd00008410000 */
[----:B------:R-:W-:Y:S05]  /*17fb0*/  @P0 BRA `(.L_x_2138) ;  /* 0x0000000000580947 */ /* 0x000fea0003800000 */
[----:B------:R-:W1:Y:S01]  /*17fc0*/  LDC R11, c[0x0][0x430] ;  /* 0x00010c00ff0b7b82 */ /* 0x000e620000000800 */
[----:B------:R-:W1:Y:S01]  /*17fd0*/  LDCU UR4, c[0x0][0x408] ;  /* 0x00008100ff0477ac */ /* 0x000e620008000800 */
[----:B------:R-:W-:Y:S02]  /*17fe0*/  ISETP.NE.U32.AND P0, PT, RZ, UR18, PT ;  /* 0x00000012ff007c0c */ /* 0x000fe4000bf05070 */
[----:B------:R-:W-:Y:S02]  /*17ff0*/  ISETP.NE.U32.AND P2, PT, RZ, UR16, PT ;  /* 0x00000010ff007c0c */ /* 0x000fe4000bf45070 */
[----:B------:R-:W-:Y:S02]  /*18000*/  ISETP.NE.AND.EX P0, PT, RZ, UR19, PT, P0 ;  /* 0x00000013ff007c0c */ /* 0x000fe4000bf05300 */
[----:B------:R-:W-:Y:S01]  /*18010*/  ISETP.NE.AND.EX P2, PT, RZ, UR17, PT, P2 ;  /* 0x00000011ff007c0c */ /* 0x000fe2000bf45320 */
[----:B-1----:R-:W-:-:S10]  /*18020*/  VIADD R11, R11, UR4 ;  /* 0x000000040b0b7c36 */ /* 0x002fd40008000000 */
[----:B-----5:R-:W-:Y:S02]  /*18030*/  @P0 ISETP.GE.AND P3, PT, R7, R11, PT ;  /* 0x0000000b0700020c */ /* 0x020fe40003f66270 */
[----:B0-----:R-:W0:Y:S02]  /*18040*/  @P2 LDC.64 R10, c[0x0][0x438] ;  /* 0x00010e00ff0a2b82 */ /* 0x001e240000000a00 */
[----:B0-----:R-:W-:-:S06]  /*18050*/  @P2 IMAD.WIDE R10, R244, 0x4, R10 ;  /* 0x00000004f40a2825 */ /* 0x001fcc00078e020a */
[----:B------:R-:W2:Y:S01]  /*18060*/  @P2 LDG.E R10, desc[UR36][R10.64] ;  /* 0x000000240a0a2981 */ /* 0x000ea2000c1e1900 */
[----:B------:R-:W0:Y:S01]  /*18070*/  @P0 S2R R7, SR_CTAID.X ;  /* 0x0000000000070919 */ /* 0x000e220000002500 */
[----:B--2---:R-:W-:Y:S02]  /*18080*/  @P2 FADD.FTZ R12, R12, R10 ;  /* 0x0000000a0c0c2221 */ /* 0x004fe40000010000 */
[----:B------:R-:W0:Y:S02]  /*18090*/  @P0 LDC.64 R10, c[0x0][0x448] ;  /* 0x00011200ff0a0b82 */ /* 0x000e240000000a00 */
[----:B0-----:R-:W-:-:S06]  /*180a0*/  @P0 IMAD.WIDE.U32 R10, R7, 0x4, R10 ;  /* 0x00000004070a0825 */ /* 0x001fcc00078e000a */
[----:B------:R-:W2:Y:S01]  /*180b0*/  @P0 LDG.E R10, desc[UR36][R10.64] ;  /* 0x000000240a0a0981 */ /* 0x000ea2000c1e1900 */
[----:B------:R-:W-:-:S04]  /*180c0*/  @P0 SEL R7, RZ, UR39, P3 ;  /* 0x00000027ff070c07 */ /* 0x000fc80009800000 */
[----:B------:R-:W-:-:S04]  /*180d0*/  @P0 IADD3 R7, PT, PT, R5, -UR43, R7 ;  /* 0x8000002b05070c10 */ /* 0x000fc8000fffe007 */
[----:B------:R-:W-:-:S05]  /*180e0*/  @P0 I2FP.F32.S32 R7, R7 ;  /* 0x0000000700070245 */ /* 0x000fca0000201400 */
[----:B--2---:R-:W-:-:S05]  /*180f0*/  @P0 FFMA.FTZ R12, R7, R10, R12 ;  /* 0x0000000a070c0223 */ /* 0x004fca000001000c */
[----:B------:R1:W-:Y:S01]  /*18100*/  STS [R245], R12 ;  /* 0x0000000cf5007388 */ /* 0x0003e20000000800 */
[----:B------:R-:W-:-:S07]  /*18110*/  @!P4 FMNMX.FTZ R251, R251, R12, !PT ;  /* 0x0000000cfbfbc209 */ /* 0x000fce0007810000 */
.L_x_2138:
[----:B------:R-:W-:Y:S05]  /*18120*/  BSYNC.RECONVERGENT B0 ;  /* 0x0000000000007941 */ /* 0x000fea0003800200 */
.L_x_2137:
[----:B0-----:R-:W2:Y:S01]  /*18130*/  LDL R10, [R1+0x268] ;  /* 0x00026800010a7983 */ /* 0x001ea20000100800 */
[----:B-----5:R-:W-:Y:S01]  /*18140*/  VIADD R7, R5, 0x3f ;  /* 0x0000003f05077836 */ /* 0x020fe20000000000 */
[----:B------:R-:W-:Y:S01]  /*18150*/  IADD3 R3, P2, PT, R3, 0x40, RZ ;  /* 0x0000004003037810 */ /* 0x000fe20007f5e0ff */
[----:B------:R-:W-:Y:S02]  /*18160*/  VIADD R5, R5, 0x40 ;  /* 0x0000004005057836 */ /* 0x000fe40000000000 */
[----:B-1----:R-:W-:Y:S02]  /*18170*/  VIADD R245, R245, 0x100 ;  /* 0x00000100f5f57836 */ /* 0x002fe40000000000 */
[----:B------:R-:W-:Y:S02]  /*18180*/  VIADD R244, R244, 0x40 ;  /* 0x00000040f4f47836 */ /* 0x000fe40000000000 */
[----:B------:R-:W-:Y:S01]  /*18190*/  IMAD.X R4, RZ, RZ, R4, P2 ;  /* 0x000000ffff047224 */ /* 0x000fe200010e0604 */
[----:B--2---:R-:W-:-:S13]  /*181a0*/  ISETP.GE.AND P0, PT, R7, R10, PT ;  /* 0x0000000a0700720c */ /* 0x004fda0003f06270 */
[----:B------:R-:W-:Y:S05]  /*181b0*/  @!P0 BRA `(.L_x_2139) ;  /* 0xfffffeb000948947 */ /* 0x000fea000383ffff */
.L_x_1752:
[----:B------:R-:W-:Y:S05]  /*181c0*/  BSYNC B1 ;  /* 0x0000000000017941 */ /* 0x000fea0003800000 */
.L_x_1751:
[----:B------:R-:W-:Y:S01]  /*181d0*/  UMOV UR4, 0xffffffff ;  /* 0xffffffff00047882 */ /* 0x000fe20000000000 */
[----:B0-----:R-:W-:Y:S02]  /*181e0*/  LOP3.LUT P0, R5, R238, 0x1f, RZ, 0xc0, !PT ;  /* 0x0000001fee057812 */ /* 0x001fe4000780c0ff */
[----:B------:R-:W-:Y:S11]  /*181f0*/  BRA.DIV UR4, `(.L_x_2140) ;  /* 0x0000005204047947 */ /* 0x000ff6000b800000 */
[----:B------:R-:W0:Y:S02]  /*18200*/  SHFL.BFLY PT, R14, R251, 0x10, 0x1f ;  /* 0x0e001f00fb0e7f89 */ /* 0x000e2400000e0000 */
[----:B0-----:R-:W-:-:S05]  /*18210*/  FMNMX.FTZ R13, R14, R251, !PT ;  /* 0x000000fb0e0d7209 */ /* 0x001fca0007810000 */
[----:B------:R-:W0:Y:S02]  /*18220*/  SHFL.BFLY PT, R14, R13, 0x8, 0x1f ;  /* 0x0d001f000d0e7f89 */ /* 0x000e2400000e0000 */
[----:B0-----:R-:W-:-:S05]  /*18230*/  FMNMX.FTZ R2, R13, R14, !PT ;  /* 0x0000000e0d027209 */ /* 0x001fca0007810000 */
[----:B------:R-:W0:Y:S02]  /*18240*/  SHFL.BFLY PT, R14, R2, 0x4, 0x1f ;  /* 0x0c801f00020e7f89 */ /* 0x000e2400000e0000 */
[----:B0-----:R-:W-:-:S05]  /*18250*/  FMNMX.FTZ R3, R2, R14, !PT ;  /* 0x0000000e02037209 */ /* 0x001fca0007810000 */
[----:B------:R0:W1:Y:S02]  /*18260*/  SHFL.BFLY PT, R14, R3, 0x2, 0x1f ;  /* 0x0c401f00030e7f89 */ /* 0x00006400000e0000 */
.L_x_2213:
[----:B------:R-:W2:Y:S01]  /*18270*/  S2R R12, SR_CgaCtaId ;  /* 0x00000000000c7919 */ /* 0x000ea20000008800 */
[----:B------:R-:W-:Y:S01]  /*18280*/  MOV R11, 0x400 ;  /* 0x00000400000b7802 */ /* 0x000fe20000000f00 */
[----:B------:R-:W-:Y:S05]  /*18290*/  WARPSYNC.ALL ;  /* 0x0000000000007948 */ /* 0x000fea0003800000 */
[----:B01----:R-:W-:Y:S02]  /*182a0*/  FMNMX.FTZ R3, R3, R14, !PT ;  /* 0x0000000e03037209 */ /* 0x003fe40007810000 */
[----:B--2---:R-:W-:-:S04]  /*182b0*/  LEA R27, R12, R11, 0x18 ;  /* 0x0000000b0c1b7211 */ /* 0x004fc800078ec0ff */
[----:B------:R-:W-:Y:S01]  /*182c0*/  @!P0 LEA.HI R2, R238, R27, RZ, 0x1d ;  /* 0x0000001bee028211 */ /* 0x000fe200078fe8ff */
[----:B------:R-:W-:-:S04]  /*182d0*/  IMAD R28, R5, 0x4, R27 ;  /* 0x00000004051c7824 */ /* 0x000fc800078e021b */
[----:B------:R0:W-:Y:S01]  /*182e0*/  @!P0 STS [R2], R3 ;  /* 0x0000000302008388 */ /* 0x0001e20000000800 */
[----:B------:R-:W-:Y:S01]  /*182f0*/  BAR.SYNC.DEFER_BLOCKING 0x0 ;  /* 0x0000000000007b1d */ /* 0x000fe20000010000 */
[----:B------:R-:W-:Y:S01]  /*18300*/  ISETP.GT.U32.AND P0, PT, R5, 0x3, PT ;  /* 0x000000030500780c */ /* 0x000fe20003f04070 */
[----:B0-----:R-:W-:Y:S02]  /*18310*/  IMAD.MOV.U32 R2, RZ, RZ, -0x800001 ;  /* 0xff7fffffff027424 */ /* 0x001fe400078e00ff */
[----:B------:R-:W-:-:S04]  /*18320*/  VIADD R4, R238, UR13 ;  /* 0x0000000dee047c36 */ /* 0x000fc80008000000 */
[----:B------:R-:W0:Y:S01]  /*18330*/  S2UR UR7, SR_CTAID.Y ;  /* 0x00000000000779c3 */ /* 0x000e220000002600 */
[----:B------:R-:W-:Y:S01]  /*18340*/  BSSY.RECONVERGENT B0, `(.L_x_2141) ;  /* 0x0000155000007945 */ /* 0x000fe20003800200 */
[----:B------:R-:W-:-:S04]  /*18350*/  IMAD.MOV.U32 R8, RZ, RZ, RZ ;  /* 0x000000ffff087224 */ /* 0x000fc800078e00ff */
[----:B------:R-:W1:Y:S01]  /*18360*/  @!P0 LDS R2, [R28] ;  /* 0x000000001c028984 */ /* 0x000e620000000800 */
[----:B------:R-:W-:-:S03]  /*18370*/  ISETP.GE.AND P0, PT, R4, UR43, PT ;  /* 0x0000002b04007c0c */ /* 0x000fc6000bf06270 */
[----:B-1----:R-:W1:Y:S02]  /*18380*/  SHFL.BFLY PT, R3, R2, 0x2, 0x1f ;  /* 0x0c401f0002037f89 */ /* 0x002e6400000e0000 */
[----:B-1----:R-:W-:-:S05]  /*18390*/  FMNMX.FTZ R6, R3, R2, !PT ;  /* 0x0000000203067209 */ /* 0x002fca0007810000 */
[----:B------:R-:W1:Y:S02]  /*183a0*/  SHFL.BFLY PT, R3, R6, 0x1, 0x1f ;  /* 0x0c201f0006037f89 */ /* 0x000e6400000e0000 */
[----:B-1----:R-:W-:Y:S01]  /*183b0*/  FMNMX.FTZ R7, R6, R3, !PT ;  /* 0x0000000306077209 */ /* 0x002fe20007810000 */
[----:B0-----:R-:W-:Y:S02]  /*183c0*/  IMAD R3, R0, UR7, RZ ;  /* 0x0000000700037c24 */ /* 0x001fe4000f8e02ff */
[----:B------:R-:W-:Y:S02]  /*183d0*/  IMAD.SHL.U32 R0, R238, 0x4, RZ ;  /* 0x00000004ee007824 */ /* 0x000fe400078e00ff */
[----:B------:R0:W1:Y:S01]  /*183e0*/  SHFL.IDX PT, R26, R7, RZ, 0x1f ;  /* 0x00001fff071a7589 */ /* 0x00006200000e0000 */
[----:B------:R-:W-:Y:S01]  /*183f0*/  SHF.R.S32.HI R2, RZ, 0x1f, R3 ;  /* 0x0000001fff027819 */ /* 0x000fe20000011403 */
[----:B------:R-:W-:Y:S06]  /*18400*/  @P0 BRA `(.L_x_2142) ;  /* 0x0000001400200947 */ /* 0x000fec0003800000 */
        /* <DEDUP_REMOVED lines=15> */
[----:B------:R-:W-:Y:S01]  /*18500*/  VIADD R9, R11, 0x820 ;  /* 0x000008200b097836 */ /* 0x000fe20000000000 */
[----:B------:R-:W-:Y:S01]  /*18510*/  LEA.HI R6, R7, 0x1, RZ, 0x19 ;  /* 0x0000000107067811 */ /* 0x000fe200078fc8ff */
[----:B------:R-:W-:-:S03]  /*18520*/  IMAD.MOV.U32 R8, RZ, RZ, RZ ;  /* 0x000000ffff087224 */ /* 0x000fc600078e00ff */
[----:B------:R-:W-:Y:S02]  /*18530*/  LEA R9, R12, R9, 0x18 ;  /* 0x000000090c097211 */ /* 0x000fe400078ec0ff */
[----:B------:R-:W-:Y:S01]  /*18540*/  LOP3.LUT R7, R6, 0x3, RZ, 0xc0, !PT ;  /* 0x0000000306077812 */ /* 0x000fe200078ec0ff */
[----:B------:R-:W-:Y:S02]  /*18550*/  IMAD.MOV.U32 R6, RZ, RZ, R4 ;  /* 0x000000ffff067224 */ /* 0x000fe400078e0004 */
[----:B------:R-:W-:Y:S02]  /*18560*/  IMAD.IADD R9, R0, 0x1, R9 ;  /* 0x0000000100097824 */ /* 0x000fe400078e0209 */
[----:B------:R-:W-:-:S07]  /*18570*/  IMAD.MOV R7, RZ, RZ, -R7 ;  /* 0x000000ffff077224 */ /* 0x000fce00078e0a07 */
.L_x_2146:
        /* <DEDUP_REMOVED lines=11> */
.L_x_2145:
[----:B------:R-:W-:Y:S05]  /*18630*/  BSYNC.RECONVERGENT B1 ;  /* 0x0000000000017941 */ /* 0x000fea0003800200 */
.L_x_2144:
        /* <DEDUP_REMOVED lines=11> */
[----:B------:R-:W-:Y:S01]  /*186f0*/  IMAD.U32 R25, RZ, RZ, UR43 ;  /* 0x0000002bff197e24 */ /* 0x000fe2000f8e00ff */
[----:B------:R-:W-:-:S03]  /*18700*/  PLOP3.LUT P0, PT, PT, PT, PT, 0x8, 0x80 ;  /* 0x000000000080781c */ /* 0x000fc60003f0e170 */
[----:B------:R-:W-:-:S10]  /*18710*/  VIADD R25, R25, 0xfffffa00 ;  /* 0xfffffa0019197836 */ /* 0x000fd40000000000 */
.L_x_2149:
[----:B------:R-:W1:Y:S01]  /*18720*/  LDS R9, [R7+-0x400] ;  /* 0xfffc000007097984 */ /* 0x000e620000000800 */
[----:B------:R-:W-:-:S03]  /*18730*/  VIADD R6, R6, 0x800 ;  /* 0x0000080006067836 */ /* 0x000fc60000000000 */
[----:B------:R-:W0:Y:S02]  /*18740*/  LDS R10, [R7+-0x200] ;  /* 0xfffe0000070a7984 */ /* 0x000e240000000800 */
[----:B------:R-:W-:Y:S02]  /*18750*/  ISETP.GE.AND P1, PT, R6, R25, PT ;  /* 0x000000190600720c */ /* 0x000fe40003f26270 */
[----:B------:R-:W2:Y:S04]  /*18760*/  LDS R11, [R7] ;  /* 0x00000000070b7984 */ /* 0x000ea80000000800 */
[----:B------:R-:W4:Y:S04]  /*18770*/  LDS R12, [R7+0x200] ;  /* 0x00020000070c7984 */ /* 0x000f280000000800 */
[----:B------:R-:W5:Y:S04]  /*18780*/  LDS R13, [R7+0x400] ;  /* 0x00040000070d7984 */ /* 0x000f680000000800 */
[----:B------:R-:W3:Y:S04]  /*18790*/  LDS R14, [R7+0x600] ;  /* 0x00060000070e7984 */ /* 0x000ee80000000800 */
[----:B------:R-:W3:Y:S04]  /*187a0*/  LDS R15, [R7+0x800] ;  /* 0x00080000070f7984 */ /* 0x000ee80000000800 */
[----:B------:R-:W3:Y:S04]  /*187b0*/  LDS R16, [R7+0xa00] ;  /* 0x000a000007107984 */ /* 0x000ee80000000800 */
[----:B------:R-:W3:Y:S04]  /*187c0*/  LDS R17, [R7+0xc00] ;  /* 0x000c000007117984 */ /* 0x000ee80000000800 */
[----:B------:R-:W3:Y:S01]  /*187d0*/  LDS R18, [R7+0xe00] ;  /* 0x000e000007127984 */ /* 0x000ee20000000800 */
        /* <DEDUP_REMOVED lines=8> */
[----:B------:R-:W3:Y:S01]  /*18860*/  MUFU.EX2 R9, R9 ;  /* 0x0000000900097308 */ /* 0x000ee20000000800 */
[----:B------:R-:W-:Y:S01]  /*18870*/  FMUL.FTZ R11, R11, 1.4426950216293334961 ;  /* 0x3fb8aa3b0b0b7820 */ /* 0x000fe20000410000 */
[C---:B----4-:R-:W-:Y:S01]  /*18880*/  FADD.FTZ R12, -R26.reuse, R12 ;  /* 0x0000000c1a0c7221 */ /* 0x050fe20000010100 */
[----:B------:R-:W4:Y:S01]  /*18890*/  LDS R22, [R7+0x1600] ;  /* 0x0016000007167984 */ /* 0x000f220000000800 */
[----:B-----5:R-:W-:-:S02]  /*188a0*/  FADD.FTZ R13, -R26, R13 ;  /* 0x0000000d1a0d7221 */ /* 0x020fc40000010100 */
[----:B------:R-:W-:Y:S01]  /*188b0*/  FMUL.FTZ R12, R12, 1.4426950216293334961 ;  /* 0x3fb8aa3b0c0c7820 */ /* 0x000fe20000410000 */
[----:B------:R-:W5:Y:S01]  /*188c0*/  LDS R23, [R7+0x1800] ;  /* 0x0018000007177984 */ /* 0x000f620000000800 */
[----:B------:R-:W1:Y:S01]  /*188d0*/  MUFU.EX2 R10, R10 ;  /* 0x0000000a000a7308 */ /* 0x000e620000000800 */
[----:B------:R-:W-:Y:S01]  /*188e0*/  FMUL.FTZ R13, R13, 1.4426950216293334961 ;  /* 0x3fb8aa3b0d0d7820 */ /* 0x000fe20000410000 */
[C---:B---3--:R-:W-:Y:S01]  /*188f0*/  FADD.FTZ R14, -R26.reuse, R14 ;  /* 0x0000000e1a0e7221 */ /* 0x048fe20000010100 */
[----:B------:R-:W3:Y:S01]  /*18900*/  LDS R24, [R7+0x1a00] ;  /* 0x001a000007187984 */ /* 0x000ee20000000800 */
        /* <DEDUP_REMOVED lines=25> */
[----:B----4-:R-:W-:Y:S01]  /*18aa0*/  FADD.FTZ R22, -R26, R22 ;  /* 0x000000161a167221 */ /* 0x010fe20000010100 */
[----:B------:R-:W-:Y:S02]  /*18ab0*/  STS [R7+0x200], R12 ;  /* 0x0002000c07007388 */ /* 0x000fe40000000800 */
[----:B------:R-:W-:Y:S01]  /*18ac0*/  FMUL.FTZ R21, R21, 1.4426950216293334961 ;  /* 0x3fb8aa3b15157820 */ /* 0x000fe20000410000 */
[----:B------:R-:W-:Y:S01]  /*18ad0*/  FMUL.FTZ R22, R22, 1.4426950216293334961 ;  /* 0x3fb8aa3b16167820 */ /* 0x000fe20000410000 */
[----:B------:R-:W2:Y:S01]  /*18ae0*/  MUFU.EX2 R15, R15 ;  /* 0x0000000f000f7308 */ /* 0x000ea20000000800 */
[----:B-1----:R-:W-:Y:S01]  /*18af0*/  FADD.FTZ R8, R8, R13 ;  /* 0x0000000d08087221 */ /* 0x002fe20000010000 */
[C---:B-----5:R-:W-:Y:S01]  /*18b00*/  FADD.FTZ R23, -R26.reuse, R23 ;  /* 0x000000171a177221 */ /* 0x060fe20000010100 */
[----:B---3--:R-:W-:Y:S01]  /*18b10*/  FADD.FTZ R24, -R26, R24 ;  /* 0x000000181a187221 */ /* 0x008fe20000010100 */
        /* <DEDUP_REMOVED lines=36> */
.L_x_2148:
[----:B------:R-:W-:Y:S05]  /*18d60*/  BSYNC.RECONVERGENT B1 ;  /* 0x0000000000017941 */ /* 0x000fea0003800200 */
.L_x_2147:
[----:B------:R-:W-:Y:S01]  /*18d70*/  IADD3 R9, PT, PT, -R6, UR43, RZ ;  /* 0x0000002b06097c10 */ /* 0x000fe2000fffe1ff */
        /* <DEDUP_REMOVED lines=8> */
[----:B------:R-:W4:Y:S04]  /*18e00*/  LDS R12, [R7+0x200] ;  /* 0x00020000070c7984 */ /* 0x000f280000000800 */
[----:B------:R-:W5:Y:S04]  /*18e10*/  LDS R13, [R7+0x400] ;  /* 0x00040000070d7984 */ /* 0x000f680000000800 */
[----:B------:R-:W3:Y:S04]  /*18e20*/  LDS R14, [R7+0x600] ;  /* 0x00060000070e7984 */ /* 0x000ee80000000800 */
[----:B------:R-:W3:Y:S04]  /*18e30*/  LDS R15, [R7+0x800] ;  /* 0x00080000070f7984 */ /* 0x000ee80000000800 */
[----:B------:R-:W3:Y:S01]  /*18e40*/  LDS R16, [R7+0xa00] ;  /* 0x000a000007107984 */ /* 0x000ee20000000800 */
[----:B-1----:R-:W-:-:S04]  /*18e50*/  FADD.FTZ R9, -R26, R9 ;  /* 0x000000091a097221 */ /* 0x002fc80000010100 */
[----:B------:R-:W-:Y:S01]  /*18e60*/  FMUL.FTZ R9, R9, 1.4426950216293334961 ;  /* 0x3fb8aa3b09097820 */ /* 0x000fe20000410000 */
[C---:B0-----:R-:W-:Y:S01]  /*18e70*/  FADD.FTZ R10, -R26.reuse, R10 ;  /* 0x0000000a1a0a7221 */ /* 0x041fe20000010100 */
[----:B--2---:R-:W-:-:S03]  /*18e80*/  FADD.FTZ R11, -R26, R11 ;  /* 0x0000000b1a0b7221 */ /* 0x004fc60000010100 */
[----:B------:R-:W-:Y:S01]  /*18e90*/  FMUL.FTZ R10, R10, 1.4426950216293334961 ;  /* 0x3fb8aa3b0a0a7820 */ /* 0x000fe20000410000 */
[----:B------:R-:W0:Y:S01]  /*18ea0*/  MUFU.EX2 R9, R9 ;  /* 0x0000000900097308 */ /* 0x000e220000000800 */
[----:B------:R-:W-:Y:S01]  /*18eb0*/  FMUL.FTZ R11, R11, 1.4426950216293334961 ;  /* 0x3fb8aa3b0b0b7820 */ /* 0x000fe20000410000 */
[C---:B----4-:R-:W-:Y:S01]  /*18ec0*/  FADD.FTZ R12, -R26.reuse, R12 ;  /* 0x0000000c1a0c7221 */ /* 0x050fe20000010100 */
[----:B-----5:R-:W-:-:S03]  /*18ed0*/  FADD.FTZ R13, -R26, R13 ;  /* 0x0000000d1a0d7221 */ /* 0x020fc60000010100 */
[----:B------:R-:W-:Y:S02]  /*18ee0*/  FMUL.FTZ R12, R12, 1.4426950216293334961 ;  /* 0x3fb8aa3b0c0c7820 */ /* 0x000fe40000410000 */
[----:B------:R-:W1:Y:S01]  /*18ef0*/  MUFU.EX2 R10, R10 ;  /* 0x0000000a000a7308 */ /* 0x000e620000000800 */
[----:B------:R-:W-:Y:S01]  /*18f00*/  FMUL.FTZ R13, R13, 1.4426950216293334961 ;  /* 0x3fb8aa3b0d0d7820 */ /* 0x000fe20000410000 */
[C---:B---3--:R-:W-:Y:S01]  /*18f10*/  FADD.FTZ R14, -R26.reuse, R14 ;  /* 0x0000000e1a0e7221 */ /* 0x048fe20000010100 */
        /* <DEDUP_REMOVED lines=28> */
.L_x_2151:
[----:B------:R-:W-:Y:S05]  /*190e0*/  BSYNC.RECONVERGENT B1 ;  /* 0x0000000000017941 */ /* 0x000fea0003800200 */
.L_x_2150:
[----:B------:R-:W-:-:S13]  /*190f0*/  ISETP.LT.OR P0, PT, R6, UR43, P0 ;  /* 0x0000002b06007c0c */ /* 0x000fda0008701670 */
[----:B------:R-:W-:Y:S05]  /*19100*/  @!P0 BRA `(.L_x_2142) ;  /* 0x0000000400e08947 */ /* 0x000fea0003800000 */
[----:B------:R-:W1:Y:S04]  /*19110*/  LDS R6, [R7+-0x400] ;  /* 0xfffc000007067984 */ /* 0x000e680000000800 */
[----:B------:R-:W0:Y:S04]  /*19120*/  LDS R9, [R7+-0x200] ;  /* 0xfffe000007097984 */ /* 0x000e280000000800 */
[----:B------:R-:W2:Y:S04]  /*19130*/  LDS R10, [R7] ;  /* 0x00000000070a7984 */ /* 0x000ea80000000800 */
[----:B------:R-:W4:Y:S01]  /*19140*/  LDS R11, [R7+0x200] ;  /* 0x00020000070b7984 */ /* 0x000f220000000800 */
[C---:B-1----:R-:W-:Y:S01]  /*19150*/  FADD.FTZ R6, -R26.reuse, R6 ;  /* 0x000000061a067221 */ /* 0x042fe20000010100 */
[----:B0-----:R-:W-:-:S03]  /*19160*/  FADD.FTZ R9, -R26, R9 ;  /* 0x000000091a097221 */ /* 0x001fc60000010100 */
[----:B------:R-:W-:Y:S01]  /*19170*/  FMUL.FTZ R6, R6, 1.4426950216293334961 ;  /* 0x3fb8aa3b06067820 */ /* 0x000fe20000410000 */
[----:B--2---:R-:W-:Y:S01]  /*19180*/  FADD.FTZ R10, -R26, R10 ;  /* 0x0000000a1a0a7221 */ /* 0x004fe20000010100 */
[----:B------:R-:W-:-:S04]  /*19190*/  FMUL.FTZ R9, R9, 1.4426950216293334961 ;  /* 0x3fb8aa3b09097820 */ /* 0x000fc80000410000 */
[----:B------:R-:W0:Y:S01]  /*191a0*/  MUFU.EX2 R6, R6 ;  /* 0x0000000600067308 */ /* 0x000e220000000800 */
[----:B----4-:R-:W-:Y:S01]  /*191b0*/  FADD.FTZ R11, -R26, R11 ;  /* 0x0000000b1a0b7221 */ /* 0x010fe20000010100 */
        /* <DEDUP_REMOVED lines=14> */
.L_x_2143:
        /* <DEDUP_REMOVED lines=12> */
[--C-:B------:R-:W-:Y:S01]  /*19360*/  IADD3 R14, P1, P2, R3, R6, R4.reuse ;  /* 0x00000006030e7210 */ /* 0x100fe20007a3e004 */
[----:B------:R-:W-:Y:S01]  /*19370*/  IMAD.MOV.U32 R8, RZ, RZ, RZ ;  /* 0x000000ffff087224 */ /* 0x000fe200078e00ff */
[----:B------:R-:W-:Y:S01]  /*19380*/  LEA.HI R6, R9, 0x1, RZ, 0x19 ;  /* 0x0000000109067811 */ /* 0x000fe200078fc8ff */
[----:B------:R-:W-:Y:S01]  /*19390*/  IMAD.MOV.U32 R10, RZ, RZ, R4 ;  /* 0x000000ffff0a7224 */ /* 0x000fe200078e0004 */
[----:B------:R-:W-:Y:S02]  /*193a0*/  LEA R11, R12, R11, 0x18 ;  /* 0x0000000b0c0b7211 */ /* 0x000fe400078ec0ff */
[----:B------:R-:W-:Y:S02]  /*193b0*/  LOP3.LUT R6, R6, 0x3, RZ, 0xc0, !PT ;  /* 0x0000000306067812 */ /* 0x000fe400078ec0ff */
[----:B------:R-:W-:Y:S01]  /*193c0*/  IADD3.X R7, PT, PT, R2, R7, RZ, P1, P2 ;  /* 0x0000000702077210 */ /* 0x000fe20000fe44ff */
[----:B------:R-:W-:-:S02]  /*193d0*/  IMAD.IADD R9, R0, 0x1, R11 ;  /* 0x0000000100097824 */ /* 0x000fc400078e020b */
[----:B------:R-:W-:-:S07]  /*193e0*/  IMAD.MOV R11, RZ, RZ, -R6 ;  /* 0x000000ffff0b7224 */ /* 0x000fce00078e0a06 */
.L_x_2154:
[----:B------:R-:W-:-:S06]  /*193f0*/  IMAD.MOV.U32 R6, RZ, RZ, R14 ;  /* 0x000000ffff067224 */ /* 0x000fcc00078e000e */
[----:B------:R0:W2:Y:S01]  /*19400*/  LDG.E.U8 R6, desc[UR36][R6.64] ;  /* 0x0000002406067981 */ /* 0x0000a2000c1e1100 */
[----:B------:R-:W-:Y:S01]  /*19410*/  VIADD R11, R11, 0x1 ;  /* 0x000000010b0b7836 */ /* 0x000fe20000000000 */
[----:B------:R-:W-:Y:S01]  /*19420*/  IADD3 R14, P2, PT, R14, 0x80, RZ ;  /* 0x000000800e0e7810 */ /* 0x000fe20007f5e0ff */
[----:B------:R-:W-:-:S04]  /*19430*/  VIADD R10, R10, 0x80 ;  /* 0x000000800a0a7836 */ /* 0x000fc80000000000 */
[----:B0-----:R-:W-:Y:S01]  /*19440*/  IMAD.X R7, RZ, RZ, R7, P2 ;  /* 0x000000ffff077224 */ /* 0x001fe200010e0607 */
        /* <DEDUP_REMOVED lines=11> */
.L_x_2153:
[----:B------:R-:W-:Y:S05]  /*19500*/  BSYNC.RECONVERGENT B1 ;  /* 0x0000000000017941 */ /* 0x000fea0003800200 */
.L_x_2152:
        /* <DEDUP_REMOVED lines=11> */
[----:B------:R-:W-:-:S03]  /*195c0*/  IADD3 R9, PT, PT, R6, 0x400, R9 ;  /* 0x0000040006097810 */ /* 0x000fc60007ffe009 */
[----:B------:R-:W-:-:S07]  /*195d0*/  IMAD.X R7, RZ, RZ, R7, P2 ;  /* 0x000000ffff077224 */ /* 0x000fce00010e0607 */
.L_x_2155:
[----:B------:R-:W-:-:S05]  /*195e0*/  IMAD.MOV.U32 R6, RZ, RZ, R12 ;  /* 0x000000ffff067224 */ /* 0x000fca00078e000c */
[----:B------:R-:W2:Y:S04]  /*195f0*/  LDG.E.U8 R13, desc[UR36][R6.64+-0x100] ;  /* 0xffff0024060d7981 */ /* 0x000ea8000c1e1100 */
[----:B------:R-:W4:Y:S04]  /*19600*/  LDG.E.U8 R11, desc[UR36][R6.64+-0x80] ;  /* 0xffff8024060b7981 */ /* 0x000f28000c1e1100 */
[----:B------:R-:W5:Y:S04]  /*19610*/  LDG.E.U8 R12, desc[UR36][R6.64] ;  /* 0x00000024060c7981 */ /* 0x000f68000c1e1100 */
[----:B------:R-:W3:Y:S01]  /*19620*/  LDG.E.U8 R14, desc[UR36][R6.64+0x80] ;  /* 0x00008024060e7981 */ /* 0x000ee2000c1e1100 */
[----:B------:R-:W-:-:S02]  /*19630*/  IMAD.MOV.U32 R16, RZ, RZ, RZ ;  /* 0x000000ffff107224 */ /* 0x000fc400078e00ff */
[----:B------:R-:W-:Y:S02]  /*19640*/  IMAD.MOV.U32 R18, RZ, RZ, RZ ;  /* 0x000000ffff127224 */ /* 0x000fe400078e00ff */
[----:B------:R-:W-:Y:S01]  /*19650*/  VIADD R10, R10, 0x200 ;  /* 0x000002000a0a7836 */ /* 0x000fe20000000000 */
[----:B--2---:R-:W-:Y:S02]  /*19660*/  ISETP.NE.AND P0, PT, R13, RZ, PT ;  /* 0x000000ff0d00720c */ /* 0x004fe40003f05270 */
[----:B----4-:R-:W-:Y:S02]  /*19670*/  ISETP.NE.AND P1, PT, R11, RZ, PT ;  /* 0x000000ff0b00720c */ /* 0x010fe40003f25270 */
[----:B-----5:R-:W-:Y:S02]  /*19680*/  ISETP.NE.AND P2, PT, R12, RZ, PT ;  /* 0x000000ff0c00720c */ /* 0x020fe40003f45270 */
[----:B---3--:R-:W-:-:S07]  /*19690*/  ISETP.NE.AND P3, PT, R14, RZ, PT ;  /* 0x000000ff0e00720c */ /* 0x008fce0003f65270 */
[----:B------:R-:W1:Y:S01]  /*196a0*/  @!P0 LDS R11, [R9+-0x400] ;  /* 0xfffc0000090b8984 */ /* 0x000e620000000800 */
[----:B------:R-:W-:-:S03]  /*196b0*/  IMAD.MOV.U32 R14, RZ, RZ, RZ ;  /* 0x000000ffff0e7224 */ /* 0x000fc600078e00ff */
[----:B------:R-:W0:Y:S04]  /*196c0*/  @!P1 LDS R13, [R9+-0x200] ;  /* 0xfffe0000090d9984 */ /* 0x000e280000000800 */
[----:B------:R-:W2:Y:S04]  /*196d0*/  @!P2 LDS R15, [R9] ;  /* 0x00000000090fa984 */ /* 0x000ea80000000800 */
[----:B------:R-:W3:Y:S01]  /*196e0*/  @!P3 LDS R17, [R9+0x200] ;  /* 0x000200000911b984 */ /* 0x000ee20000000800 */
[----:B-1----:R-:W-:Y:S01]  /*196f0*/  @!P0 FADD.FTZ R12, -R26, R11 ;  /* 0x0000000b1a0c8221 */ /* 0x002fe20000010100 */
[----:B------:R-:W-:-:S03]  /*19700*/  IMAD.MOV.U32 R11, RZ, RZ, RZ ;  /* 0x000000ffff0b7224 */ /* 0x000fc600078e00ff */
[----:B------:R-:W-:Y:S01]  /*19710*/  @!P0 FMUL.FTZ R12, R12, 1.4426950216293334961 ;  /* 0x3fb8aa3b0c0c8820 */ /* 0x000fe20000410000 */
[----:B0-----:R-:W-:-:S03]  /*19720*/  @!P1 FADD.FTZ R13, -R26, R13 ;  /* 0x0000000d1a0d9221 */ /* 0x001fc60000010100 */
[----:B------:R0:W1:Y:S01]  /*19730*/  @!P0 MUFU.EX2 R11, R12 ;  /* 0x0000000c000b8308 */ /* 0x0000620000000800 */
[----:B------:R-:W-:Y:S01]  /*19740*/  @!P1 FMUL.FTZ R13, R13, 1.4426950216293334961 ;  /* 0x3fb8aa3b0d0d9820 */ /* 0x000fe20000410000 */
[----:B--2---:R-:W-:Y:S01]  /*19750*/  @!P2 FADD.FTZ R15, -R26, R15 ;  /* 0x0000000f1a0fa221 */ /* 0x004fe20000010100 */
[----:B------:R-:W-:Y:S01]  /*19760*/  ISETP.GE.AND P0, PT, R10, UR43, PT ;  /* 0x0000002b0a007c0c */ /* 0x000fe2000bf06270 */
[----:B---3--:R-:W-:Y:S02]  /*19770*/  @!P3 FADD.FTZ R17, -R26, R17 ;  /* 0x000000111a11b221 */ /* 0x008fe40000010100 */
[----:B------:R-:W-:Y:S02]  /*19780*/  @!P2 FMUL.FTZ R15, R15, 1.4426950216293334961 ;  /* 0x3fb8aa3b0f0fa820 */ /* 0x000fe40000410000 */
[----:B------:R1:W2:Y:S01]  /*19790*/  @!P1 MUFU.EX2 R14, R13 ;  /* 0x0000000d000e9308 */ /* 0x0002a20000000800 */
        /* <DEDUP_REMOVED lines=13> */
[----:B0-----:R-:W-:Y:S01]  /*19870*/  VIADD R9, R9, 0x800 ;  /* 0x0000080009097836 */ /* 0x001fe20000000000 */
[----:B------:R-:W-:Y:S06]  /*19880*/  @!P0 BRA `(.L_x_2155) ;  /* 0xfffffffc00548947 */ /* 0x000fec000383ffff */
.L_x_2142:
[----:B------:R-:W-:Y:S05]  /*19890*/  BSYNC.RECONVERGENT B0 ;  /* 0x0000000000007941 */ /* 0x000fea0003800200 */
.L_x_2141:
[----:B0---4-:R-:W0:Y:S01]  /*198a0*/  SHFL.BFLY PT, R7, R8, 0x10, 0x1f ;  /* 0x0e001f0008077f89 */ /* 0x011e2200000e0000 */
[C---:B------:R-:W-:Y:S01]  /*198b0*/  ISETP.NE.AND P0, PT, R5.reuse, RZ, PT ;  /* 0x000000ff0500720c */ /* 0x040fe20003f05270 */
[----:B------:R-:W2:Y:S01]  /*198c0*/  LDCU.U8 UR10, c[0x0][0x48c] ;  /* 0x00009180ff0a77ac */ /* 0x000ea20008000000 */
[----:B------:R-:W-:Y:S01]  /*198d0*/  ISETP.GT.U32.AND P1, PT, R5, 0x3, PT ;  /* 0x000000030500780c */ /* 0x000fe20003f24070 */
[----:B------:R-:W4:Y:S01]  /*198e0*/  S2UR UR12, SR_CTAID.X ;  /* 0x00000000000c79c3 */ /* 0x000f220000002500 */
[----:B------:R-:W-:Y:S01]  /*198f0*/  UMOV UR4, URZ ;  /* 0x000000ff00047c82 */ /* 0x000fe20008000000 */
[----:B------:R-:W-:-:S08]  /*19900*/  UMOV UR5, URZ ;  /* 0x000000ff00057c82 */ /* 0x000fd00008000000 */
[----:B------:R-:W-:-:S04]  /*19910*/  @!P0 SHF.R.U32.HI R12, RZ, 0x3, R238 ;  /* 0x00000003ff0c8819 */ /* 0x000fc800000116ee */
[----:B------:R-:W-:Y:S01]  /*19920*/  @!P0 LOP3.LUT R12, R12, 0x7c, RZ, 0xc0, !PT ;  /* 0x0000007c0c0c8812 */ /* 0x000fe200078ec0ff */
[----:B--2---:R-:W-:-:S04]  /*19930*/  UISETP.NE.AND UP0, UPT, UR10, URZ, UPT ;  /* 0x000000ff0a00728c */ /* 0x004fc8000bf05270 */
[----:B------:R-:W-:Y:S02]  /*19940*/  @!P0 IMAD.IADD R12, R12, 0x1, R27 ;  /* 0x000000010c0c8824 */ /* 0x000fe400078e021b */
[----:B0-----:R-:W-:-:S05]  /*19950*/  FADD.FTZ R7, R7, R8 ;  /* 0x0000000807077221 */ /* 0x001fca0000010000 */
        /* <DEDUP_REMOVED lines=10> */
[----:B------:R-:W-:-:S05]  /*19a00*/  ISETP.GE.AND P0, PT, R4, UR43, PT ;  /* 0x0000002b04007c0c */ /* 0x000fca000bf06270 */
[----:B------:R-:W0:Y:S04]  /*19a10*/  @!P1 LDS R11, [R28+0x10] ;  /* 0x000010001c0b9984 */ /* 0x000e280000000800 */
[----:B0-----:R-:W0:Y:S02]  /*19a20*/  SHFL.BFLY PT, R6, R11, 0x2, 0x1f ;  /* 0x0c401f000b067f89 */ /* 0x001e2400000e0000 */
[----:B0-----:R-:W-:-:S05]  /*19a30*/  FADD.FTZ R6, R6, R11 ;  /* 0x0000000b06067221 */ /* 0x001fca0000010000 */
[----:B------:R-:W0:Y:S02]  /*19a40*/  SHFL.BFLY PT, R5, R6, 0x1, 0x1f ;  /* 0x0c201f0006057f89 */ /* 0x000e2400000e0000 */
[----:B0-----:R-:W-:-:S06]  /*19a50*/  FADD.FTZ R5, R6, R5 ;  /* 0x0000000506057221 */ /* 0x001fcc0000010000 */
[----:B------:R-:W0:Y:S02]  /*19a60*/  SHFL.IDX PT, R5, R5, RZ, 0x1f ;  /* 0x00001fff05057589 */ /* 0x000e2400000e0000 */
[----:B0-----:R-:W-:-:S04]  /*19a70*/  FADD.FTZ R7, R5, 9.9999999747524270788e-07 ;  /* 0x358637bd05077421 */ /* 0x001fc80000010000 */
[----:B------:R0:W2:Y:S01]  /*19a80*/  MUFU.RCP R30, R7 ;  /* 0x00000007001e7308 */ /* 0x0000a20000001000 */
[----:B----4-:R-:W-:Y:S05]  /*19a90*/  BRA.U !UP0, `(.L_x_2156) ;  /* 0x0000000108207547 */ /* 0x010fea000b800000 */
[----:B------:R-:W4:Y:S01]  /*19aa0*/  LDCU UR5, c[0x0][0x3f8] ;  /* 0x00007f00ff0577ac */ /* 0x000f220008000800 */
[----:B------:R-:W5:Y:S01]  /*19ab0*/  LDCU UR4, c[0x0][0x488] ;  /* 0x00009100ff0477ac */ /* 0x000f620008000800 */
[----:B------:R-:W5:Y:S01]  /*19ac0*/  LDCU UR8, c[0x0][0x40c] ;  /* 0x00008180ff0877ac */ /* 0x000f620008000800 */
[----:B------:R-:W1:Y:S01]  /*19ad0*/  LDCU UR9, c[0x0][0x3f4] ;  /* 0x00007e80ff0977ac */ /* 0x000e620008000800 */
[----:B----4-:R-:W-:-:S04]  /*19ae0*/  UIMAD UR5, UR7, UR5, UR12 ;  /* 0x00000005070572a4 */ /* 0x010fc8000f8e020c */
[----:B-----5:R-:W-:-:S04]  /*19af0*/  UIMAD UR4, UR5, UR4, UR8 ;  /* 0x00000004050472a4 */ /* 0x020fc8000f8e0208 */
[----:B-1----:R-:W-:-:S04]  /*19b00*/  UIMAD UR4, UR4, UR9, URZ ;  /* 0x00000009040472a4 */ /* 0x002fc8000f8e02ff */
[----:B------:R-:W-:-:S12]  /*19b10*/  USHF.R.S32.HI UR5, URZ, 0x1f, UR4 ;  /* 0x0000001fff057899 */ /* 0x000fd80008011404 */
.L_x_2156:
        /* <DEDUP_REMOVED lines=13> */
[----:B------:R-:W4:Y:S01]  /*19bf0*/  S2UR UR9, SR_CgaCtaId ;  /* 0x00000000000979c3 */ /* 0x000f220000008800 */
[----:B------:R-:W-:Y:S01]  /*19c00*/  LEA.HI R5, R5, 0x1, RZ, 0x19 ;  /* 0x0000000105057811 */ /* 0x000fe200078fc8ff */
[----:B------:R-:W-:Y:S02]  /*19c10*/  UMOV UR8, 0x400 ;  /* 0x0000040000087882 */ /* 0x000fe40000000000 */
[----:B------:R-:W-:Y:S02]  /*19c20*/  UIADD3 UR8, UPT, UPT, UR8, 0x820, URZ ;  /* 0x0000082008087890 */ /* 0x000fe4000fffe0ff */
[C---:B------:R-:W-:Y:S01]  /*19c30*/  IMAD.SHL.U32 R6, R5.reuse, 0x80, RZ ;  /* 0x0000008005067824 */ /* 0x040fe200078e00ff */
[----:B------:R-:W-:-:S04]  /*19c40*/  LOP3.LUT R5, R5, 0x3, RZ, 0xc0, !PT ;  /* 0x0000000305057812 */ /* 0x000fc800078ec0ff */
[----:B0-----:R-:W-:Y:S01]  /*19c50*/  LOP3.LUT R7, R6, 0x180, RZ, 0xc0, !PT ;  /* 0x0000018006077812 */ /* 0x001fe200078ec0ff */
[----:B------:R-:W-:-:S04]  /*19c60*/  IMAD.MOV R6, RZ, RZ, -R5 ;  /* 0x000000ffff067224 */ /* 0x000fc800078e0a05 */
[----:B------:R-:W-:Y:S01]  /*19c70*/  IMAD.IADD R4, R4, 0x1, R7 ;  /* 0x0000000104047824 */ /* 0x000fe200078e0207 */
[----:B----4-:R-:W-:-:S06]  /*19c80*/  ULEA UR8, UR9, UR8, 0x18 ;  /* 0x0000000809087291 */ /* 0x010fcc000f8ec0ff */
[----:B------:R-:W-:-:S07]  /*19c90*/  VIADD R5, R0, UR8 ;  /* 0x0000000800057c36 */ /* 0x000fce0008000000 */
.L_x_2162:
[----:B------:R-:W2:Y:S01]  /*19ca0*/  LDS R7, [R5] ;  /* 0x0000000005077984 */ /* 0x000ea20000000800 */
[----:B------:R-:W-:-:S05]  /*19cb0*/  VIADD R6, R6, 0x1 ;  /* 0x0000000106067836 */ /* 0x000fca0000000000 */
[----:B------:R-:W-:Y:S01]  /*19cc0*/  ISETP.NE.AND P0, PT, R6, RZ, PT ;  /* 0x000000ff0600720c */ /* 0x000fe20003f05270 */
[----:B--2---:R-:W-:-:S05]  /*19cd0*/  FMUL.FTZ R8, R7, R30 ;  /* 0x0000001e07087220 */ /* 0x004fca0000410000 */
[----:B------:R0:W-:Y:S02]  /*19ce0*/  STS [R5], R8 ;  /* 0x0000000805007388 */ /* 0x0001e40000000800 */
[----:B0-----:R-:W-:-:S05]  /*19cf0*/  VIADD R5, R5, 0x200 ;  /* 0x0000020005057836 */ /* 0x001fca0000000000 */
[----:B------:R-:W-:Y:S05]  /*19d00*/  @P0 BRA `(.L_x_2162) ;  /* 0xfffffffc00e40947 */ /* 0x000fea000383ffff */
.L_x_2161:
[----:B------:R-:W-:Y:S05]  /*19d10*/  BSYNC.RECONVERGENT B1 ;  /* 0x0000000000017941 */ /* 0x000fea0003800200 */
.L_x_2160:
[----:B------:R-:W-:Y:S05]  /*19d20*/  @!P1 BRA `(.L_x_2158) ;  /* 0x0000001000dc9947 */ /* 0x000fea0003800000 */
[----:B0-----:R-:W0:Y:S01]  /*19d30*/  S2R R7, SR_CgaCtaId ;  /* 0x0000000000077919 */ /* 0x001e220000008800 */
[----:B------:R-:W-:Y:S01]  /*19d40*/  IADD3 R6, PT, PT, -R4, UR43, RZ ;  /* 0x0000002b04067c10 */ /* 0x000fe2000fffe1ff */
[----:B------:R-:W-:Y:S01]  /*19d50*/  USHF.L.U32 UR8, UR13, 0x2, URZ ;  /* 0x000000020d087899 */ /* 0x000fe200080006ff */
[----:B------:R-:W-:Y:S01]  /*19d60*/  MOV R5, 0x400 ;  /* 0x0000040000057802 */ /* 0x000fe20000000f00 */
[----:B------:R-:W-:Y:S01]  /*19d70*/  BSSY.RECONVERGENT B1, `(.L_x_2163) ;  /* 0x000003f000017945 */ /* 0x000fe20003800200 */
[----:B------:R-:W-:Y:S02]  /*19d80*/  ISETP.GT.AND P1, PT, R6, 0x600, PT ;  /* 0x000006000600780c */ /* 0x000fe40003f24270 */
[----:B------:R-:W-:Y:S01]  /*19d90*/  PLOP3.LUT P0, PT, PT, PT, PT, 0x80, 0x8 ;  /* 0x000000000008781c */ /* 0x000fe20003f0f070 */
[----:B------:R-:W-:Y:S01]  /*19da0*/  VIADD R6, R5, 0x820 ;  /* 0x0000082005067836 */ /* 0x000fe20000000000 */
[----:B------:R-:W-:-:S04]  /*19db0*/  LEA R5, R4, -UR8, 0x2 ;  /* 0x8000000804057c11 */ /* 0x000fc8000f8e10ff */
[----:B0-----:R-:W-:-:S04]  /*19dc0*/  LEA R6, R7, R6, 0x18 ;  /* 0x0000000607067211 */ /* 0x001fc800078ec0ff */
[----:B------:R-:W-:Y:S01]  /*19dd0*/  IADD3 R5, PT, PT, R5, 0x400, R6 ;  /* 0x0000040005057810 */ /* 0x000fe20007ffe006 */
[----:B------:R-:W-:Y:S06]  /*19de0*/  @!P1 BRA `(.L_x_2164) ;  /* 0x0000000000dc9947 */ /* 0x000fec0003800000 */
[----:B------:R-:W-:Y:S01]  /*19df0*/  IMAD.U32 R31, RZ, RZ, UR43 ;  /* 0x0000002bff1f7e24 */ /* 0x000fe2000f8e00ff */
[----:B------:R-:W-:-:S03]  /*19e00*/  PLOP3.LUT P0, PT, PT, PT, PT, 0x8, 0x80 ;  /* 0x000000000080781c */ /* 0x000fc60003f0e170 */
[----:B------:R-:W-:-:S10]  /*19e10*/  VIADD R31, R31, 0xfffffa00 ;  /* 0xfffffa001f1f7836 */ /* 0x000fd40000000000 */
.L_x_2165:
[----:B------:R-:W2:Y:S01]  /*19e20*/  LDS R6, [R5+-0x400] ;  /* 0xfffc000005067984 */ /* 0x000ea20000000800 */
[----:B------:R-:W-:-:S03]  /*19e30*/  VIADD R4, R4, 0x800 ;  /* 0x0000080004047836 */ /* 0x000fc60000000000 */
[----:B------:R-:W0:Y:S02]  /*19e40*/  LDS R7, [R5+-0x200] ;  /* 0xfffe000005077984 */ /* 0x000e240000000800 */
[----:B------:R-:W-:Y:S02]  /*19e50*/  ISETP.GE.AND P1, PT, R4, R31, PT ;  /* 0x0000001f0400720c */ /* 0x000fe40003f26270 */
[----:B------:R-:W4:Y:S04]  /*19e60*/  LDS R9, [R5] ;  /* 0x0000000005097984 */ /* 0x000f280000000800 */
[----:B------:R-:W5:Y:S04]  /*19e70*/  LDS R11, [R5+0x200] ;  /* 0x00020000050b7984 */ /* 0x000f680000000800 */
[----:B------:R-:W3:Y:S04]  /*19e80*/  LDS R13, [R5+0x400] ;  /* 0x00040000050d7984 */ /* 0x000ee80000000800 */
[----:B------:R-:W3:Y:S04]  /*19e90*/  LDS R15, [R5+0x600] ;  /* 0x00060000050f7984 */ /* 0x000ee80000000800 */
[----:B------:R-:W-:Y:S04]  /*19ea0*/  LDS R17, [R5+0x800] ;  /* 0x0008000005117984 */ /* 0x000fe80000000800 */
[----:B------:R-:W3:Y:S04]  /*19eb0*/  LDS R18, [R5+0xa00] ;  /* 0x000a000005127984 */ /* 0x000ee80000000800 */
[----:B------:R-:W3:Y:S04]  /*19ec0*/  LDS R19, [R5+0xc00] ;  /* 0x000c000005137984 */ /* 0x000ee80000000800 */
[----:B------:R-:W3:Y:S04]  /*19ed0*/  LDS R21, [R5+0xe00] ;  /* 0x000e000005157984 */ /* 0x000ee80000000800 */
[----:B------:R-:W3:Y:S01]  /*19ee0*/  LDS R23, [R5+0x1000] ;  /* 0x0010000005177984 */ /* 0x000ee20000000800 */
[----:B--2---:R-:W-:-:S03]  /*19ef0*/  FMUL.FTZ R6, R30, R6 ;  /* 0x000000061e067220 */ /* 0x004fc60000410000 */
[----:B------:R-:W2:Y:S01]  /*19f00*/  LDS R25, [R5+0x1200] ;  /* 0x0012000005197984 */ /* 0x000ea20000000800 */
[----:B0-----:R-:W-:-:S03]  /*19f10*/  FMUL.FTZ R8, R30, R7 ;  /* 0x000000071e087220 */ /* 0x001fc60000410000 */
[----:B-1----:R-:W0:Y:S01]  /*19f20*/  LDS R26, [R5+0x1400] ;  /* 0x00140000051a7984 */ /* 0x002e220000000800 */
[----:B----4-:R-:W-:-:S03]  /*19f30*/  FMUL.FTZ R10, R30, R9 ;  /* 0x000000091e0a7220 */ /* 0x010fc60000410000 */
[----:B------:R-:W1:Y:S01]  /*19f40*/  LDS R27, [R5+0x1600] ;  /* 0x00160000051b7984 */ /* 0x000e620000000800 */
[----:B-----5:R-:W-:-:S03]  /*19f50*/  FMUL.FTZ R12, R30, R11 ;  /* 0x0000000b1e0c7220 */ /* 0x020fc60000410000 */
[----:B------:R-:W4:Y:S01]  /*19f60*/  LDS R28, [R5+0x1800] ;  /* 0x00180000051c7984 */ /* 0x000f220000000800 */
[----:B---3--:R-:W-:-:S03]  /*19f70*/  FMUL.FTZ R14, R30, R13 ;  /* 0x0000000d1e0e7220 */ /* 0x008fc60000410000 */
[----:B------:R-:W3:Y:S01]  /*19f80*/  LDS R29, [R5+0x1a00] ;  /* 0x001a0000051d7984 */ /* 0x000ee20000000800 */
[----:B------:R-:W-:-:S03]  /*19f90*/  FMUL.FTZ R16, R30, R15 ;  /* 0x0000000f1e107220 */ /* 0x000fc60000410000 */
[----:B------:R5:W-:Y:S04]  /*19fa0*/  STS [R5+-0x400], R6 ;  /* 0xfffc000605007388 */ /* 0x000be80000000800 */
[----:B------:R2:W-:Y:S01]  /*19fb0*/  STS [R5+-0x200], R8 ;  /* 0xfffe000805007388 */ /* 0x0005e20000000800 */
[----:B------:R-:W-:-:S03]  /*19fc0*/  FMUL.FTZ R18, R30, R18 ;  /* 0x000000121e127220 */ /* 0x000fc60000410000 */
[----:B------:R1:W-:Y:S01]  /*19fd0*/  STS [R5], R10 ;  /* 0x0000000a05007388 */ /* 0x0003e20000000800 */
[C---:B------:R-:W-:Y:S01]  /*19fe0*/  FMUL.FTZ R20, R30.reuse, R19 ;  /* 0x000000131e147220 */ /* 0x040fe20000410000 */
[C---:B-----5:R-:W-:Y:S02]  /*19ff0*/  FMUL.FTZ R6, R30.reuse, R17 ;  /* 0x000000111e067220 */ /* 0x060fe40000410000 */
[----:B------:R3:W-:Y:S01]  /*1a000*/  STS [R5+0x200], R12 ;  /* 0x0002000c05007388 */ /* 0x0007e20000000800 */
[C---:B------:R-:W-:Y:S01]  /*1a010*/  FMUL.FTZ R22, R30.reuse, R21 ;  /* 0x000000151e167220 */ /* 0x040fe20000410000 */
[C---:B------:R-:W-:Y:S02]  /*1a020*/  FMUL.FTZ R24, R30.reuse, R23 ;  /* 0x000000171e187220 */ /* 0x040fe40000410000 */
[----:B------:R-:W-:Y:S01]  /*1a030*/  STS [R5+0x400], R14 ;  /* 0x0004000e05007388 */ /* 0x000fe20000000800 */
[----:B--2---:R-:W-:-:S03]  /*1a040*/  FMUL.FTZ R8, R30, R25 ;  /* 0x000000191e087220 */ /* 0x004fc60000410000 */
[----:B------:R-:W-:Y:S01]  /*1a050*/  STS [R5+0x600], R16 ;  /* 0x0006001005007388 */ /* 0x000fe20000000800 */
[----:B0-----:R-:W-:-:S03]  /*1a060*/  FMUL.FTZ R26, R30, R26 ;  /* 0x0000001a1e1a7220 */ /* 0x001fc60000410000 */
[----:B------:R-:W-:Y:S01]  /*1a070*/  STS [R5+0x800], R6 ;  /* 0x0008000605007388 */ /* 0x000fe20000000800 */
[----:B-1----:R-:W-:-:S03]  /*1a080*/  FMUL.FTZ R10, R30, R27 ;  /* 0x0000001b1e0a7220 */ /* 0x002fc60000410000 */
[----:B------:R-:W-:Y:S01]  /*1a090*/  STS [R5+0xa00], R18 ;  /* 0x000a001205007388 */ /* 0x000fe20000000800 */
[----:B----4-:R-:W-:-:S03]  /*1a0a0*/  FMUL.FTZ R28, R30, R28 ;  /* 0x0000001c1e1c7220 */ /* 0x010fc60000410000 */
[----:B------:R-:W-:Y:S01]  /*1a0b0*/  STS [R5+0xc00], R20 ;  /* 0x000c001405007388 */ /* 0x000fe20000000800 */
[----:B---3--:R-:W-:-:S03]  /*1a0c0*/  FMUL.FTZ R12, R30, R29 ;  /* 0x0000001d1e0c7220 */ /* 0x008fc60000410000 */
        /* <DEDUP_REMOVED lines=9> */
.L_x_2164:
[----:B------:R-:W-:Y:S05]  /*1a160*/  BSYNC.RECONVERGENT B1 ;  /* 0x0000000000017941 */ /* 0x000fea0003800200 */
.L_x_2163:
[----:B------:R-:W-:Y:S01]  /*1a170*/  IADD3 R6, PT, PT, -R4, UR43, RZ ;  /* 0x0000002b04067c10 */ /* 0x000fe2000fffe1ff */
[----:B------:R-:W-:Y:S03]  /*1a180*/  BSSY.RECONVERGENT B1, `(.L_x_2166) ;  /* 0x000001e000017945 */ /* 0x000fe60003800200 */
[----:B------:R-:W-:-:S13]  /*1a190*/  ISETP.GT.AND P1, PT, R6, 0x200, PT ;  /* 0x000002000600780c */ /* 0x000fda0003f24270 */
[----:B------:R-:W-:Y:S05]  /*1a1a0*/  @!P1 BRA `(.L_x_2167) ;  /* 0x00000000006c9947 */ /* 0x000fea0003800000 */
[----:B------:R-:W2:Y:S01]  /*1a1b0*/  LDS R6, [R5+-0x400] ;  /* 0xfffc000005067984 */ /* 0x000ea20000000800 */
[----:B------:R-:W-:Y:S01]  /*1a1c0*/  PLOP3.LUT P0, PT, PT, PT, PT, 0x8, 0x80 ;  /* 0x000000000080781c */ /* 0x000fe20003f0e170 */
[----:B------:R-:W-:Y:S02]  /*1a1d0*/  VIADD R4, R4, 0x400 ;  /* 0x0000040004047836 */ /* 0x000fe40000000000 */
[----:B------:R-:W0:Y:S04]  /*1a1e0*/  LDS R7, [R5+-0x200] ;  /* 0xfffe000005077984 */ /* 0x000e280000000800 */
[----:B------:R-:W4:Y:S04]  /*1a1f0*/  LDS R9, [R5] ;  /* 0x0000000005097984 */ /* 0x000f280000000800 */
[----:B------:R-:W5:Y:S04]  /*1a200*/  LDS R11, [R5+0x200] ;  /* 0x00020000050b7984 */ /* 0x000f680000000800 */
[----:B------:R-:W1:Y:S04]  /*1a210*/  LDS R13, [R5+0x400] ;  /* 0x00040000050d7984 */ /* 0x000e680000000800 */
[----:B------:R-:W3:Y:S04]  /*1a220*/  LDS R15, [R5+0x600] ;  /* 0x00060000050f7984 */ /* 0x000ee80000000800 */
[----:B------:R-:W3:Y:S04]  /*1a230*/  LDS R17, [R5+0x800] ;  /* 0x0008000005117984 */ /* 0x000ee80000000800 */
[----:B------:R-:W3:Y:S01]  /*1a240*/  LDS R19, [R5+0xa00] ;  /* 0x000a000005137984 */ /* 0x000ee20000000800 */
[C---:B--2---:R-:W-:Y:S01]  /*1a250*/  FMUL.FTZ R6, R30.reuse, R6 ;  /* 0x000000061e067220 */ /* 0x044fe20000410000 */
[----:B0-----:R-:W-:-:S04]  /*1a260*/  FMUL.FTZ R8, R30, R7 ;  /* 0x000000071e087220 */ /* 0x001fc80000410000 */
[----:B------:R-:W-:Y:S01]  /*1a270*/  STS [R5+-0x400], R6 ;  /* 0xfffc000605007388 */ /* 0x000fe20000000800 */
[----:B----4-:R-:W-:-:S03]  /*1a280*/  FMUL.FTZ R10, R30, R9 ;  /* 0x000000091e0a7220 */ /* 0x010fc60000410000 */
[----:B------:R-:W-:Y:S01]  /*1a290*/  STS [R5+-0x200], R8 ;  /* 0xfffe000805007388 */ /* 0x000fe20000000800 */
[----:B-----5:R-:W-:-:S03]  /*1a2a0*/  FMUL.FTZ R12, R30, R11 ;  /* 0x0000000b1e0c7220 */ /* 0x020fc60000410000 */
[----:B------:R-:W-:Y:S01]  /*1a2b0*/  STS [R5], R10 ;  /* 0x0000000a05007388 */ /* 0x000fe20000000800 */
[----:B-1----:R-:W-:-:S03]  /*1a2c0*/  FMUL.FTZ R14, R30, R13 ;  /* 0x0000000d1e0e7220 */ /* 0x002fc60000410000 */
[----:B------:R-:W-:Y:S01]  /*1a2d0*/  STS [R5+0x200], R12 ;  /* 0x0002000c05007388 */ /* 0x000fe20000000800 */
[----:B---3--:R-:W-:-:S03]  /*1a2e0*/  FMUL.FTZ R16, R30, R15 ;  /* 0x0000000f1e107220 */ /* 0x008fc60000410000 */
[----:B------:R-:W-:Y:S01]  /*1a2f0*/  STS [R5+0x400], R14 ;  /* 0x0004000e05007388 */ /* 0x000fe20000000800 */
[----:B------:R-:W-:-:S03]  /*1a300*/  FMUL.FTZ R18, R30, R17 ;  /* 0x000000111e127220 */ /* 0x000fc60000410000 */
[----:B------:R-:W-:Y:S01]  /*1a310*/  STS [R5+0x600], R16 ;  /* 0x0006001005007388 */ /* 0x000fe20000000800 */
[----:B------:R-:W-:-:S03]  /*1a320*/  FMUL.FTZ R20, R30, R19 ;  /* 0x000000131e147220 */ /* 0x000fc60000410000 */
[----:B------:R-:W-:Y:S04]  /*1a330*/  STS [R5+0x800], R18 ;  /* 0x0008001205007388 */ /* 0x000fe80000000800 */
[----:B------:R0:W-:Y:S02]  /*1a340*/  STS [R5+0xa00], R20 ;  /* 0x000a001405007388 */ /* 0x0001e40000000800 */
[----:B0-----:R-:W-:-:S07]  /*1a350*/  VIADD R5, R5, 0x1000 ;  /* 0x0000100005057836 */ /* 0x001fce0000000000 */
.L_x_2167:
[----:B------:R-:W-:Y:S05]  /*1a360*/  BSYNC.RECONVERGENT B1 ;  /* 0x0000000000017941 */ /* 0x000fea0003800200 */
.L_x_2166:
[----:B------:R-:W-:-:S13]  /*1a370*/  ISETP.LT.OR P0, PT, R4, UR43, P0 ;  /* 0x0000002b04007c0c */ /* 0x000fda0008701670 */
[----:B------:R-:W-:Y:S05]  /*1a380*/  @!P0 BRA `(.L_x_2158) ;  /* 0x0000000c00448947 */ /* 0x000fea0003800000 */
[----:B------:R-:W2:Y:S04]  /*1a390*/  LDS R4, [R5+-0x400] ;  /* 0xfffc000005047984 */ /* 0x000ea80000000800 */
[----:B------:R-:W0:Y:S04]  /*1a3a0*/  LDS R6, [R5+-0x200] ;  /* 0xfffe000005067984 */ /* 0x000e280000000800 */
[----:B------:R-:W4:Y:S04]  /*1a3b0*/  LDS R7, [R5] ;  /* 0x0000000005077984 */ /* 0x000f280000000800 */
[----:B------:R-:W5:Y:S01]  /*1a3c0*/  LDS R9, [R5+0x200] ;  /* 0x0002000005097984 */ /* 0x000f620000000800 */
[-C--:B--2---:R-:W-:Y:S01]  /*1a3d0*/  FMUL.FTZ R4, R4, R30.reuse ;  /* 0x0000001e04047220 */ /* 0x084fe20000410000 */
[----:B0-----:R-:W-:-:S04]  /*1a3e0*/  FMUL.FTZ R6, R6, R30 ;  /* 0x0000001e06067220 */ /* 0x001fc80000410000 */
[----:B------:R0:W-:Y:S01]  /*1a3f0*/  STS [R5+-0x400], R4 ;  /* 0xfffc000405007388 */ /* 0x0001e20000000800 */
[----:B----4-:R-:W-:-:S03]  /*1a400*/  FMUL.FTZ R8, R7, R30 ;  /* 0x0000001e07087220 */ /* 0x010fc60000410000 */
[----:B------:R0:W-:Y:S01]  /*1a410*/  STS [R5+-0x200], R6 ;  /* 0xfffe000605007388 */ /* 0x0001e20000000800 */
[----:B-----5:R-:W-:-:S03]  /*1a420*/  FMUL.FTZ R10, R9, R30 ;  /* 0x0000001e090a7220 */ /* 0x020fc60000410000 */
[----:B------:R0:W-:Y:S04]  /*1a430*/  STS [R5], R8 ;  /* 0x0000000805007388 */ /* 0x0001e80000000800 */
[----:B------:R0:W-:Y:S01]  /*1a440*/  STS [R5+0x200], R10 ;  /* 0x0002000a05007388 */ /* 0x0001e20000000800 */
[----:B------:R-:W-:Y:S05]  /*1a450*/  BRA `(.L_x_2158) ;  /* 0x0000000c00107947 */ /* 0x000fea0003800000 */
.L_x_2159:
        /* <DEDUP_REMOVED lines=10> */
[----:B------:R-:W5:Y:S01]  /*1a500*/  LDCU.64 UR14, c[0x0][0x480] ;  /* 0x00009000ff0e77ac */ /* 0x000f620008000a00 */
[----:B------:R-:W-:Y:S02]  /*1a510*/  LEA.HI R5, R5, 0x1, RZ, 0x19 ;  /* 0x0000000105057811 */ /* 0x000fe400078fc8ff */
[----:B------:R-:W-:Y:S01]  /*1a520*/  IADD3 R11, P0, PT, R4, UR4, RZ ;  /* 0x00000004040b7c10 */ /* 0x000fe2000ff1e0ff */
[----:B------:R-:W-:Y:S02]  /*1a530*/  UMOV UR8, 0x400 ;  /* 0x0000040000087882 */ /* 0x000fe40000000000 */
[----:B------:R-:W-:Y:S01]  /*1a540*/  UIADD3 UR8, UPT, UPT, UR8, 0x820, URZ ;  /* 0x0000082008087890 */ /* 0x000fe2000fffe0ff */
[C---:B------:R-:W-:Y:S01]  /*1a550*/  IMAD.SHL.U32 R6, R5.reuse, 0x80, RZ ;  /* 0x0000008005067824 */ /* 0x040fe200078e00ff */
[----:B------:R-:W-:Y:S01]  /*1a560*/  LOP3.LUT R5, R5, 0x3, RZ, 0xc0, !PT ;  /* 0x0000000305057812 */ /* 0x000fe200078ec0ff */
[----:B------:R-:W-:-:S03]  /*1a570*/  IMAD.X R8, RZ, RZ, UR5, P0 ;  /* 0x00000005ff087e24 */ /* 0x000fc600080e06ff */
[----:B0-----:R-:W-:-:S05]  /*1a580*/  LOP3.LUT R7, R6, 0x180, RZ, 0xc0, !PT ;  /* 0x0000018006077812 */ /* 0x001fca00078ec0ff */
[----:B------:R-:W-:Y:S01]  /*1a590*/  IMAD.IADD R4, R4, 0x1, R7 ;  /* 0x0000000104047824 */ /* 0x000fe200078e0207 */
[----:B-----5:R-:W-:-:S04]  /*1a5a0*/  LEA R10, P0, R11, UR14, 0x2 ;  /* 0x0000000e0b0a7c11 */ /* 0x020fc8000f8010ff */
[----:B------:R-:W-:Y:S01]  /*1a5b0*/  LEA.HI.X R11, R11, UR15, R8, 0x2, P0 ;  /* 0x0000000f0b0b7c11 */ /* 0x000fe200080f1408 */
[----:B----4-:R-:W-:Y:S01]  /*1a5c0*/  ULEA UR8, UR9, UR8, 0x18 ;  /* 0x0000000809087291 */ /* 0x010fe2000f8ec0ff */
[----:B------:R-:W-:-:S05]  /*1a5d0*/  IMAD.MOV R8, RZ, RZ, -R5 ;  /* 0x000000ffff087224 */ /* 0x000fca00078e0a05 */
[----:B------:R-:W-:-:S07]  /*1a5e0*/  VIADD R5, R0, UR8 ;  /* 0x0000000800057c36 */ /* 0x000fce0008000000 */
.L_x_2170:
[----:B----4-:R-:W2:Y:S01]  /*1a5f0*/  LDS R6, [R5] ;  /* 0x0000000005067984 */ /* 0x010ea20000000800 */
[----:B------:R-:W-:Y:S02]  /*1a600*/  IMAD.MOV.U32 R7, RZ, RZ, R11 ;  /* 0x000000ffff077224 */ /* 0x000fe400078e000b */
[----:B------:R-:W-:-:S05]  /*1a610*/  VIADD R8, R8, 0x1 ;  /* 0x0000000108087836 */ /* 0x000fca0000000000 */
[----:B------:R-:W-:Y:S01]  /*1a620*/  ISETP.NE.AND P0, PT, R8, RZ, PT ;  /* 0x000000ff0800720c */ /* 0x000fe20003f05270 */
[----:B--2---:R-:W-:Y:S01]  /*1a630*/  FMUL.FTZ R9, R6, R30 ;  /* 0x0000001e06097220 */ /* 0x004fe20000410000 */
[----:B------:R-:W-:Y:S01]  /*1a640*/  IMAD.MOV.U32 R6, RZ, RZ, R10 ;  /* 0x000000ffff067224 */ /* 0x000fe200078e000a */
[----:B------:R-:W-:-:S03]  /*1a650*/  IADD3 R10, P2, PT, R10, 0x200, RZ ;  /* 0x000002000a0a7810 */ /* 0x000fc60007f5e0ff */
[----:B------:R0:W-:Y:S02]  /*1a660*/  STS [R5], R9 ;  /* 0x0000000905007388 */ /* 0x0001e40000000800 */
[----:B------:R-:W-:Y:S02]  /*1a670*/  IMAD.X R11, RZ, RZ, R11, P2 ;  /* 0x000000ffff0b7224 */ /* 0x000fe400010e060b */
[----:B------:R4:W-:Y:S01]  /*1a680*/  STG.E desc[UR36][R6.64], R9 ;  /* 0x0000000906007986 */ /* 0x0009e2000c101924 */
[----:B0-----:R-:W-:Y:S02]  /*1a690*/  VIADD R5, R5, 0x200 ;  /* 0x0000020005057836 */ /* 0x001fe40000000000 */
[----:B------:R-:W-:Y:S05]  /*1a6a0*/  @P0 BRA `(.L_x_2170) ;  /* 0xfffffffc00d00947 */ /* 0x000fea000383ffff */
.L_x_2169:
[----:B------:R-:W-:Y:S05]  /*1a6b0*/  BSYNC.RECONVERGENT B1 ;  /* 0x0000000000017941 */ /* 0x000fea0003800200 */
.L_x_2168:
[----:B------:R-:W-:Y:S05]  /*1a6c0*/  @!P1 BRA `(.L_x_2158) ;  /* 0x0000000800749947 */ /* 0x000fea0003800000 */
[----:B------:R-:W5:Y:S01]  /*1a6d0*/  S2R R8, SR_CgaCtaId ;  /* 0x0000000000087919 */ /* 0x000f620000008800 */
[----:B------:R-:W1:Y:S01]  /*1a6e0*/  LDCU.64 UR8, c[0x0][0x480] ;  /* 0x00009000ff0877ac */ /* 0x000e620008000a00 */
[C---:B------:R-:W-:Y:S01]  /*1a6f0*/  IADD3 R10, PT, PT, -R4.reuse, UR43, RZ ;  /* 0x0000002b040a7c10 */ /* 0x040fe2000fffe1ff */
[----:B------:R-:W-:Y:S01]  /*1a700*/  BSSY.RECONVERGENT B1, `(.L_x_2171) ;  /* 0x000005b000017945 */ /* 0x000fe20003800200 */
[----:B----4-:R-:W-:Y:S02]  /*1a710*/  IADD3 R6, P0, PT, R4, UR4, RZ ;  /* 0x0000000404067c10 */ /* 0x010fe4000ff1e0ff */
[----:B------:R-:W-:Y:S02]  /*1a720*/  MOV R5, 0x400 ;  /* 0x0000040000057802 */ /* 0x000fe40000000f00 */
[----:B------:R-:W-:Y:S01]  /*1a730*/  ISETP.GT.AND P1, PT, R10, 0x600, PT ;  /* 0x000006000a00780c */ /* 0x000fe20003f24270 */
[----:B0-----:R-:W-:Y:S02]  /*1a740*/  IMAD.X R7, RZ, RZ, UR5, P0 ;  /* 0x00000005ff077e24 */ /* 0x001fe400080e06ff */
[----:B------:R-:W-:Y:S01]  /*1a750*/  VIADD R5, R5, 0x820 ;  /* 0x0000082005057836 */ /* 0x000fe20000000000 */
[----:B-1----:R-:W-:Y:S01]  /*1a760*/  LEA R9, P0, R6, UR8, 0x2 ;  /* 0x0000000806097c11 */ /* 0x002fe2000f8010ff */
[----:B------:R-:W-:-:S03]  /*1a770*/  USHF.L.U32 UR8, UR13, 0x2, URZ ;  /* 0x000000020d087899 */ /* 0x000fc600080006ff */
[----:B------:R-:W-:Y:S02]  /*1a780*/  LEA.HI.X R7, R6, UR9, R7, 0x2, P0 ;  /* 0x0000000906077c11 */ /* 0x000fe400080f1407 */
[----:B------:R-:W-:-:S05]  /*1a790*/  IADD3 R6, P0, PT, R9, 0x400, RZ ;  /* 0x0000040009067810 */ /* 0x000fca0007f1e0ff */
[----:B------:R-:W-:Y:S01]  /*1a7a0*/  IMAD.X R7, RZ, RZ, R7, P0 ;  /* 0x000000ffff077224 */ /* 0x000fe200000e0607 */
[----:B------:R-:W-:Y:S02]  /*1a7b0*/  PLOP3.LUT P0, PT, PT, PT, PT, 0x80, 0x8 ;  /* 0x000000000008781c */ /* 0x000fe40003f0f070 */
[----:B-----5:R-:W-:Y:S02]  /*1a7c0*/  LEA R8, R8, R5, 0x18 ;  /* 0x0000000508087211 */ /* 0x020fe400078ec0ff */
[----:B------:R-:W-:-:S04]  /*1a7d0*/  LEA R5, R4, -UR8, 0x2 ;  /* 0x8000000804057c11 */ /* 0x000fc8000f8e10ff */
[----:B------:R-:W-:Y:S01]  /*1a7e0*/  IADD3 R5, PT, PT, R5, 0x400, R8 ;  /* 0x0000040005057810 */ /* 0x000fe20007ffe008 */
[----:B------:R-:W-:Y:S06]  /*1a7f0*/  @!P1 BRA `(.L_x_2172) ;  /* 0x00000004002c9947 */ /* 0x000fec0003800000 */
[----:B------:R-:W-:Y:S01]  /*1a800*/  IMAD.U32 R25, RZ, RZ, UR43 ;  /* 0x0000002bff197e24 */ /* 0x000fe2000f8e00ff */
[----:B------:R-:W-:-:S03]  /*1a810*/  PLOP3.LUT P0, PT, PT, PT, PT, 0x8, 0x80 ;  /* 0x000000000080781c */ /* 0x000fc60003f0e170 */
[----:B------:R-:W-:-:S10]  /*1a820*/  VIADD R25, R25, 0xfffffa00 ;  /* 0xfffffa0019197836 */ /* 0x000fd40000000000 */
.L_x_2173:
[----:B------:R-:W2:Y:S01]  /*1a830*/  LDS R8, [R5+-0x400] ;  /* 0xfffc000005087984 */ /* 0x000ea20000000800 */
[----:B------:R-:W-:-:S03]  /*1a840*/  VIADD R4, R4, 0x800 ;  /* 0x0000080004047836 */ /* 0x000fc60000000000 */
[----:B------:R-:W0:Y:S02]  /*1a850*/  LDS R9, [R5+-0x200] ;  /* 0xfffe000005097984 */ /* 0x000e240000000800 */
[----:B------:R-:W-:Y:S02]  /*1a860*/  ISETP.GE.AND P2, PT, R4, R25, PT ;  /* 0x000000190400720c */ /* 0x000fe40003f46270 */
[----:B------:R-:W1:Y:S04]  /*1a870*/  LDS R10, [R5] ;  /* 0x00000000050a7984 */ /* 0x000e680000000800 */
[----:B------:R-:W4:Y:S04]  /*1a880*/  LDS R11, [R5+0x200] ;  /* 0x00020000050b7984 */ /* 0x000f280000000800 */
[----:B------:R-:W5:Y:S04]  /*1a890*/  LDS R12, [R5+0x400] ;  /* 0x00040000050c7984 */ /* 0x000f680000000800 */
[----:B------:R-:W3:Y:S04]  /*1a8a0*/  LDS R13, [R5+0x600] ;  /* 0x00060000050d7984 */ /* 0x000ee80000000800 */
[----:B------:R-:W3:Y:S04]  /*1a8b0*/  LDS R14, [R5+0x800] ;  /* 0x00080000050e7984 */ /* 0x000ee80000000800 */
[----:B------:R-:W3:Y:S04]  /*1a8c0*/  LDS R15, [R5+0xa00] ;  /* 0x000a0000050f7984 */ /* 0x000ee80000000800 */
[----:B------:R-:W3:Y:S04]  /*1a8d0*/  LDS R16, [R5+0xc00] ;  /* 0x000c000005107984 */ /* 0x000ee80000000800 */
[----:B------:R-:W3:Y:S04]  /*1a8e0*/  LDS R17, [R5+0xe00] ;  /* 0x000e000005117984 */ /* 0x000ee80000000800 */
[----:B------:R-:W3:Y:S01]  /*1a8f0*/  LDS R18, [R5+0x1000] ;  /* 0x0010000005127984 */ /* 0x000ee20000000800 */
[----:B--2---:R-:W-:-:S03]  /*1a900*/  FMUL.FTZ R8, R30, R8 ;  /* 0x000000081e087220 */ /* 0x004fc60000410000 */
[----:B------:R-:W2:Y:S01]  /*1a910*/  LDS R19, [R5+0x1200] ;  /* 0x0012000005137984 */ /* 0x000ea20000000800 */
[----:B0-----:R-:W-:-:S03]  /*1a920*/  FMUL.FTZ R9, R30, R9 ;  /* 0x000000091e097220 */ /* 0x001fc60000410000 */
[----:B------:R-:W0:Y:S01]  /*1a930*/  LDS R20, [R5+0x1400] ;  /* 0x0014000005147984 */ /* 0x000e220000000800 */
[----:B-1----:R-:W-:-:S03]  /*1a940*/  FMUL.FTZ R10, R30, R10 ;  /* 0x0000000a1e0a7220 */ /* 0x002fc60000410000 */
[----:B------:R-:W1:Y:S01]  /*1a950*/  LDS R21, [R5+0x1600] ;  /* 0x0016000005157984 */ /* 0x000e620000000800 */
[----:B----4-:R-:W-:-:S03]  /*1a960*/  FMUL.FTZ R11, R30, R11 ;  /* 0x0000000b1e0b7220 */ /* 0x010fc60000410000 */
[----:B------:R-:W4:Y:S01]  /*1a970*/  LDS R22, [R5+0x1800] ;  /* 0x0018000005167984 */ /* 0x000f220000000800 */
[----:B-----5:R-:W-:-:S03]  /*1a980*/  FMUL.FTZ R12, R30, R12 ;  /* 0x0000000c1e0c7220 */ /* 0x020fc60000410000 */
[----:B------:R-:W5:Y:S01]  /*1a990*/  LDS R23, [R5+0x1a00] ;  /* 0x001a000005177984 */ /* 0x000f620000000800 */
[----:B---3--:R-:W-:-:S03]  /*1a9a0*/  FMUL.FTZ R13, R30, R13 ;  /* 0x0000000d1e0d7220 */ /* 0x008fc60000410000 */
        /* <DEDUP_REMOVED lines=11> */
[----:B--2---:R-:W-:-:S03]  /*1aa60*/  FMUL.FTZ R19, R30, R19 ;  /* 0x000000131e137220 */ /* 0x004fc60000410000 */
[----:B------:R-:W-:Y:S01]  /*1aa70*/  STS [R5], R10 ;  /* 0x0000000a05007388 */ /* 0x000fe20000000800 */
[----:B0-----:R-:W-:Y:S02]  /*1aa80*/  IMAD.X R9, RZ, RZ, R7, P1 ;  /* 0x000000ffff097224 */ /* 0x001fe400008e0607 */
[C---:B------:R-:W-:Y:S01]  /*1aa90*/  FMUL.FTZ R20, R30.reuse, R20 ;  /* 0x000000141e147220 */ /* 0x040fe20000410000 */
[----:B------:R-:W-:Y:S01]  /*1aaa0*/  STG.E desc[UR36][R6.64+0x200], R11 ;  /* 0x0002000b06007986 */ /* 0x000fe2000c101924 */
[----:B-1----:R-:W-:-:S03]  /*1aab0*/  FMUL.FTZ R21, R30, R21 ;  /* 0x000000151e157220 */ /* 0x002fc60000410000 */
[----:B------:R-:W-:Y:S01]  /*1aac0*/  STS [R5+0x200], R11 ;  /* 0x0002000b05007388 */ /* 0x000fe20000000800 */
[----:B----4-:R-:W-:-:S03]  /*1aad0*/  FMUL.FTZ R22, R30, R22 ;  /* 0x000000161e167220 */ /* 0x010fc60000410000 */
[----:B------:R-:W-:Y:S01]  /*1aae0*/  STG.E desc[UR36][R6.64+0x400], R12 ;  /* 0x0004000c06007986 */ /* 0x000fe2000c101924 */
[----:B-----5:R-:W-:-:S03]  /*1aaf0*/  FMUL.FTZ R23, R30, R23 ;  /* 0x000000171e177220 */ /* 0x020fc60000410000 */
        /* <DEDUP_REMOVED lines=23> */
[----:B0-----:R-:W-:-:S02]  /*1ac70*/  IMAD.MOV.U32 R6, RZ, RZ, R8 ;  /* 0x000000ffff067224 */ /* 0x001fc400078e0008 */
[----:B-1----:R-:W-:Y:S02]  /*1ac80*/  VIADD R5, R5, 0x2000 ;  /* 0x0000200005057836 */ /* 0x002fe40000000000 */
[----:B------:R-:W-:Y:S01]  /*1ac90*/  IMAD.MOV.U32 R7, RZ, RZ, R9 ;  /* 0x000000ffff077224 */ /* 0x000fe200078e0009 */
[----:B------:R-:W-:Y:S06]  /*1aca0*/  @!P2 BRA `(.L_x_2173) ;  /* 0xfffffff800e0a947 */ /* 0x000fec000383ffff */
.L_x_2172:
[----:B------:R-:W-:Y:S05]  /*1acb0*/  BSYNC.RECONVERGENT B1 ;  /* 0x0000000000017941 */ /* 0x000fea0003800200 */
.L_x_2171:
        /* <DEDUP_REMOVED lines=8> */
[----:B------:R-:W1:Y:S04]  /*1ad40*/  LDS R10, [R5] ;  /* 0x00000000050a7984 */ /* 0x000e680000000800 */
[----:B------:R-:W4:Y:S04]  /*1ad50*/  LDS R11, [R5+0x200] ;  /* 0x00020000050b7984 */ /* 0x000f280000000800 */
[----:B------:R-:W5:Y:S04]  /*1ad60*/  LDS R12, [R5+0x400] ;  /* 0x00040000050c7984 */ /* 0x000f680000000800 */
[----:B------:R-:W3:Y:S04]  /*1ad70*/  LDS R13, [R5+0x600] ;  /* 0x00060000050d7984 */ /* 0x000ee80000000800 */
[----:B------:R-:W3:Y:S04]  /*1ad80*/  LDS R14, [R5+0x800] ;  /* 0x00080000050e7984 */ /* 0x000ee80000000800 */
[----:B------:R-:W3:Y:S01]  /*1ad90*/  LDS R15, [R5+0xa00] ;  /* 0x000a0000050f7984 */ /* 0x000ee20000000800 */
[C---:B--2---:R-:W-:Y:S01]  /*1ada0*/  FMUL.FTZ R8, R30.reuse, R8 ;  /* 0x000000081e087220 */ /* 0x044fe20000410000 */
[----:B0-----:R-:W-:-:S04]  /*1adb0*/  FMUL.FTZ R9, R30, R9 ;  /* 0x000000091e097220 */ /* 0x001fc80000410000 */
[----:B------:R-:W-:Y:S01]  /*1adc0*/  STG.E desc[UR36][R6.64+-0x400], R8 ;  /* 0xfffc000806007986 */ /* 0x000fe2000c101924 */
[----:B-1----:R-:W-:-:S03]  /*1add0*/  FMUL.FTZ R10, R30, R10 ;  /* 0x0000000a1e0a7220 */ /* 0x002fc60000410000 */
[----:B------:R0:W-:Y:S01]  /*1ade0*/  STS [R5+-0x400], R8 ;  /* 0xfffc000805007388 */ /* 0x0001e20000000800 */
[----:B----4-:R-:W-:-:S03]  /*1adf0*/  FMUL.FTZ R11, R30, R11 ;  /* 0x0000000b1e0b7220 */ /* 0x010fc60000410000 */
[----:B------:R-:W-:Y:S01]  /*1ae00*/  STG.E desc[UR36][R6.64+-0x200], R9 ;  /* 0xfffe000906007986 */ /* 0x000fe2000c101924 */
[----:B-----5:R-:W-:-:S03]  /*1ae10*/  FMUL.FTZ R12, R30, R12 ;  /* 0x0000000c1e0c7220 */ /* 0x020fc60000410000 */
[----:B------:R1:W-:Y:S01]  /*1ae20*/  STS [R5+-0x200], R9 ;  /* 0xfffe000905007388 */ /* 0x0003e20000000800 */
[----:B0-----:R-:W-:Y:S01]  /*1ae30*/  IADD3 R8, P1, PT, R6, 0x1000, RZ ;  /* 0x0000100006087810 */ /* 0x001fe20007f3e0ff */
[C---:B---3--:R-:W-:Y:S02]  /*1ae40*/  FMUL.FTZ R13, R30.reuse, R13 ;  /* 0x0000000d1e0d7220 */ /* 0x048fe40000410000 */
        /* <DEDUP_REMOVED lines=17> */
[----:B------:R-:W-:-:S07]  /*1af60*/  IMAD.MOV.U32 R7, RZ, RZ, R9 ;  /* 0x000000ffff077224 */ /* 0x000fce00078e0009 */
.L_x_2175:
[----:B------:R-:W-:Y:S05]  /*1af70*/  BSYNC.RECONVERGENT B1 ;  /* 0x0000000000017941 */ /* 0x000fea0003800200 */
.L_x_2174:
[----:B------:R-:W-:-:S13]  /*1af80*/  ISETP.LT.OR P0, PT, R4, UR43, P0 ;  /* 0x0000002b04007c0c */ /* 0x000fda0008701670 */
[----:B------:R-:W-:Y:S05]  /*1af90*/  @!P0 BRA `(.L_x_2158) ;  /* 0x0000000000408947 */ /* 0x000fea0003800000 */
[----:B------:R-:W2:Y:S04]  /*1afa0*/  LDS R4, [R5+-0x400] ;  /* 0xfffc000005047984 */ /* 0x000ea80000000800 */
[----:B------:R-:W0:Y:S04]  /*1afb0*/  LDS R8, [R5+-0x200] ;  /* 0xfffe000005087984 */ /* 0x000e280000000800 */
[----:B------:R-:W1:Y:S04]  /*1afc0*/  LDS R9, [R5] ;  /* 0x0000000005097984 */ /* 0x000e680000000800 */
[----:B------:R-:W4:Y:S01]  /*1afd0*/  LDS R10, [R5+0x200] ;  /* 0x00020000050a7984 */ /* 0x000f220000000800 */
[-C--:B--2---:R-:W-:Y:S01]  /*1afe0*/  FMUL.FTZ R4, R4, R30.reuse ;  /* 0x0000001e04047220 */ /* 0x084fe20000410000 */
[----:B0-----:R-:W-:-:S04]  /*1aff0*/  FMUL.FTZ R8, R8, R30 ;  /* 0x0000001e08087220 */ /* 0x001fc80000410000 */
[----:B------:R0:W-:Y:S01]  /*1b000*/  STG.E desc[UR36][R6.64+-0x400], R4 ;  /* 0xfffc000406007986 */ /* 0x0001e2000c101924 */
[----:B-1----:R-:W-:-:S03]  /*1b010*/  FMUL.FTZ R9, R9, R30 ;  /* 0x0000001e09097220 */ /* 0x002fc60000410000 */
        /* <DEDUP_REMOVED lines=8> */
.L_x_2158:
[----:B------:R-:W-:Y:S05]  /*1b0a0*/  BSYNC.RECONVERGENT B0 ;  /* 0x0000000000007941 */ /* 0x000fea0003800200 */
.L_x_2157:
[----:B------:R-:W3:Y:S01]  /*1b0b0*/  LDCU UR5, c[0x0][0x40c] ;  /* 0x00008180ff0577ac */ /* 0x000ee20008000800 */
[----:B------:R-:W5:Y:S01]  /*1b0c0*/  S2R R21, SR_CgaCtaId ;  /* 0x0000000000157919 */ /* 0x000f620000008800 */
[----:B------:R-:W-:Y:S01]  /*1b0d0*/  SHF.R.U32.HI R17, RZ, 0x6, R238 ;  /* 0x00000006ff117819 */ /* 0x000fe200000116ee */
[----:B------:R-:W-:Y:S01]  /*1b0e0*/  BSSY.RECONVERGENT B0, `(.L_x_2176) ;  /* 0x000001d000007945 */ /* 0x000fe20003800200 */
[----:B------:R-:W-:Y:S01]  /*1b0f0*/  ULEA.HI UR4, UR44, UR44, URZ, 0x1 ;  /* 0x0000002c2c047291 */ /* 0x000fe2000f8f08ff */
[----:B------:R-:W-:Y:S01]  /*1b100*/  LOP3.LUT R16, R0, 0xfc, RZ, 0xc0, !PT ;  /* 0x000000fc00107812 */ /* 0x000fe200078ec0ff */
[----:B------:R-:W-:Y:S01]  /*1b110*/  IMAD.SHL.U32 R0, R238, 0x10, RZ ;  /* 0x00000010ee007824 */ /* 0x000fe200078e00ff */
[----:B------:R-:W-:Y:S01]  /*1b120*/  MOV R12, 0x400 ;  /* 0x00000400000c7802 */ /* 0x000fe20000000f00 */
[----:B------:R-:W-:Y:S01]  /*1b130*/  ULOP3.LUT UR4, UR4, 0xfffffffe, URZ, 0xc0, !UPT ;  /* 0xfffffffe04047892 */ /* 0x000fe2000f8ec0ff */
[----:B0---4-:R-:W-:Y:S02]  /*1b140*/  CS2R R6, SRZ ;  /* 0x0000000000067805 */ /* 0x011fe4000001ff00 */
[----:B------:R-:W-:Y:S01]  /*1b150*/  LOP3.LUT R0, R0, 0x3f0, RZ, 0xc0, !PT ;  /* 0x000003f000007812 */ /* 0x000fe200078ec0ff */
[----:B------:R-:W-:Y:S01]  /*1b160*/  UIADD3 UR4, UPT, UPT, UR44, -UR4, URZ ;  /* 0x800000042c047290 */ /* 0x000fe2000fffe0ff */
[----:B------:R-:W-:-:S02]  /*1b170*/  VIADD R4, R12, 0x420 ;  /* 0x000004200c047836 */ /* 0x000fc40000000000 */
[----:B---3--:R-:W-:-:S03]  /*1b180*/  IMAD.U32 R44, RZ, RZ, UR5 ;  /* 0x00000005ff2c7e24 */ /* 0x008fc6000f8e00ff */
[----:B------:R-:W-:-:S04]  /*1b190*/  ISETP.NE.AND P0, PT, R17, UR4, PT ;  /* 0x0000000411007c0c */ /* 0x000fc8000bf05270 */
[----:B------:R-:W-:-:S04]  /*1b1a0*/  ISETP.NE.OR P0, PT, R44, RZ, P0 ;  /* 0x000000ff2c00720c */ /* 0x000fc80000705670 */
[----:B------:R-:W-:Y:S02]  /*1b1b0*/  ISETP.GT.U32.OR P0, PT, R16, 0x8f, P0 ;  /* 0x0000008f1000780c */ /* 0x000fe40000704470 */
[----:B-----5:R-:W-:-:S05]  /*1b1c0*/  LEA R5, R21, R4, 0x18 ;  /* 0x0000000415057211 */ /* 0x020fca00078ec0ff */
[----:B------:R-:W-:Y:S01]  /*1b1d0*/  IMAD.IADD R18, R5, 0x1, R0 ;  /* 0x0000000105127824 */ /* 0x000fe200078e0200 */
[----:B------:R-:W-:-:S05]  /*1b1e0*/  CS2R R4, SRZ ;  /* 0x0000000000047805 */ /* 0x000fca000001ff00 */
[----:B------:R-:W-:Y:S05]  /*1b1f0*/  @P0 BRA `(.L_x_2177) ;  /* 0x00000000002c0947 */ /* 0x000fea0003800000 */
[----:B------:R-:W0:Y:S01]  /*1b200*/  LDCU.64 UR8, c[0x0][0x3b0] ;  /* 0x00007600ff0877ac */ /* 0x000e220008000a00 */
[----:B------:R-:W-:Y:S01]  /*1b210*/  IMAD.MOV.U32 R7, RZ, RZ, RZ ;  /* 0x000000ffff077224 */ /* 0x000fe200078e00ff */
[----:B0-----:R-:W-:-:S04]  /*1b220*/  UISETP.NE.U32.AND UP0, UPT, UR8, URZ, UPT ;  /* 0x000000ff0800728c */ /* 0x001fc8000bf05070 */
[----:B------:R-:W-:-:S09]  /*1b230*/  UISETP.NE.AND.EX UP0, UPT, UR9, URZ, UPT, UP0 ;  /* 0x000000ff0900728c */ /* 0x000fd2000bf05300 */
[----:B------:R-:W-:Y:S05]  /*1b240*/  BRA.U !UP0, `(.L_x_2178) ;  /* 0x0000000108147547 */ /* 0x000fea000b800000 */
[----:B------:R-:W0:Y:S01]  /*1b250*/  S2R R7, SR_CTAID.X ;  /* 0x0000000000077919 */ /* 0x000e220000002500 */
[----:B------:R-:W3:Y:S01]  /*1b260*/  LDC.64 R4, c[0x0][0x3b0] ;  /* 0x0000ec00ff047b82 */ /* 0x000ee20000000a00 */
[----:B0-----:R-:W-:-:S04]  /*1b270*/  IMAD R7, R7, 0x90, R16 ;  /* 0x0000009007077824 */ /* 0x001fc800078e0210 */
[----:B---3--:R-:W-:-:S06]  /*1b280*/  IMAD.WIDE.U32 R4, R7, 0x4, R4 ;  /* 0x0000000407047825 */ /* 0x008fcc00078e0004 */
[----:B------:R-:W5:Y:S02]  /*1b290*/  LDG.E.128 R4, desc[UR36][R4.64] ;  /* 0x0000002404047981 */ /* 0x000f64000c1e1d00 */
.L_x_2178:
[----:B-----5:R0:W-:Y:S02]  /*1b2a0*/  STS.128 [R18], R4 ;  /* 0x0000000412007388 */ /* 0x0201e40000000c00 */
.L_x_2177:
[----:B------:R-:W-:Y:S05]  /*1b2b0*/  BSYNC.RECONVERGENT B0 ;  /* 0x0000000000007941 */ /* 0x000fea0003800200 */
.L_x_2176:
[----:B------:R-:W3:Y:S01]  /*1b2c0*/  LDCU UR14, c[0x0][0x3f8] ;  /* 0x00007f00ff0e77ac */ /* 0x000ee20008000800 */
[----:B------:R-:W-:Y:S01]  /*1b2d0*/  BAR.SYNC.DEFER_BLOCKING 0x0 ;  /* 0x0000000000007b1d */ /* 0x000fe20000010000 */
[----:B------:R-:W-:Y:S02]  /*1b2e0*/  ISETP.GT.U32.AND P0, PT, R16, 0x8f, PT ;  /* 0x0000008f1000780c */ /* 0x000fe40003f04070 */
[----:B------:R-:W-:Y:S02]  /*1b2f0*/  CS2R R10, SRZ ;  /* 0x00000000000a7805 */ /* 0x000fe4000001ff00 */
[----:B------:R-:W-:Y:S01]  /*1b300*/  CS2R R8, SRZ ;  /* 0x0000000000087805 */ /* 0x000fe2000001ff00 */
[----:B------:R-:W4:Y:S01]  /*1b310*/  LDCU UR15, c[0x0][0x40c] ;  /* 0x00008180ff0f77ac */ /* 0x000f220008000800 */
[----:B------:R-:W-:Y:S01]  /*1b320*/  BSSY.RECONVERGENT B0, `(.L_x_2179) ;  /* 0x00001a9000007945 */ /* 0x000fe20003800200 */
[----:B------:R-:W0:Y:S01]  /*1b330*/  LDCU.64 UR10, c[0x0][0x3c8] ;  /* 0x00007900ff0a77ac */ /* 0x000e220008000a00 */
[----:B---3--:R-:W-:-:S04]  /*1b340*/  UIMAD UR7, UR7, UR14, UR12 ;  /* 0x0000000e070772a4 */ /* 0x008fc8000f8e020c */
[----:B------:R-:W-:Y:S01]  /*1b350*/  UIMAD UR7, UR7, 0x90, URZ ;  /* 0x00000090070778a4 */ /* 0x000fe2000f8e02ff */
[----:B------:R-:W-:Y:S11]  /*1b360*/  @P0 BRA `(.L_x_2180) ;  /* 0x0000001800900947 */ /* 0x000ff60003800000 */
[----:B------:R-:W3:Y:S01]  /*1b370*/  LDC R25, c[0x0][0x3f4] ;  /* 0x0000fd00ff197b82 */ /* 0x000ee20000000800 */
[----:B-1----:R-:W-:Y:S01]  /*1b380*/  VIADD R26, R17, UR13 ;  /* 0x0000000d111a7c36 */ /* 0x002fe20008000000 */
[----:B------:R-:W-:Y:S01]  /*1b390*/  BSSY.RECONVERGENT B1, `(.L_x_2181) ;  /* 0x0000092000017945 */ /* 0x000fe20003800200 */
[----:B------:R-:W-:-:S05]  /*1b3a0*/  VIADD R12, R12, 0x820 ;  /* 0x000008200c0c7836 */ /* 0x000fca0000000000 */
[----:B------:R-:W1:Y:S01]  /*1b3b0*/  LDC.64 R14, c[0x0][0x3c0] ;  /* 0x0000f000ff0e7b82 */ /* 0x000e620000000a00 */
[----:B------:R-:W-:-:S05]  /*1b3c0*/  LEA R45, R21, R12, 0x18 ;  /* 0x0000000c152d7211 */ /* 0x000fca00078ec0ff */
[----:B------:R-:W-:Y:S01]  /*1b3d0*/  IMAD R27, R17, 0x4, R45 ;  /* 0x00000004111b7824 */ /* 0x000fe200078e022d */
[C---:B---3--:R-:W-:Y:S01]  /*1b3e0*/  VIMNMX R19, PT, PT, R25.reuse, UR44, PT ;  /* 0x0000002c19137c48 */ /* 0x048fe2000bfe0100 */
[C-C-:B------:R-:W-:Y:S02]  /*1b3f0*/  IMAD R13, R25.reuse, UR7, R16.reuse ;  /* 0x00000007190d7c24 */ /* 0x140fe4000f8e0210 */
[----:B------:R-:W-:Y:S01]  /*1b400*/  IMAD R11, R25, UR6, R16 ;  /* 0x00000006190b7c24 */ /* 0x000fe2000f8e0210 */
[----:B------:R-:W-:Y:S01]  /*1b410*/  ISETP.GE.AND P0, PT, R26, R19, PT ;  /* 0x000000131a00720c */ /* 0x000fe20003f06270 */
[----:B-1----:R-:W-:-:S04]  /*1b420*/  IMAD.WIDE R12, R13, 0x4, R14 ;  /* 0x000000040d0c7825 */ /* 0x002fc800078e020e */
[----:B------:R-:W-:-:S04]  /*1b430*/  IMAD.WIDE R14, R11, 0x4, R14 ;  /* 0x000000040b0e7825 */ /* 0x000fc800078e020e */
[----:B------:R-:W-:-:S04]  /*1b440*/  IMAD.MOV.U32 R11, RZ, RZ, RZ ;  /* 0x000000ffff0b7224 */ /* 0x000fc800078e00ff */
[----:B------:R-:W-:Y:S05]  /*1b450*/  @P0 BRA `(.L_x_2182) ;  /* 0x0000000800140947 */ /* 0x000fea0003800000 */
[----:B------:R-:W-:Y:S01]  /*1b460*/  VIADD R20, R26, 0x2 ;  /* 0x000000021a147836 */ /* 0x000fe20000000000 */
[----:B------:R-:W1:Y:S01]  /*1b470*/  LDC.64 R8, c[0x0][0x458] ;  /* 0x00011600ff087b82 */ /* 0x000e620000000a00 */
[----:B------:R-:W-:Y:S01]  /*1b480*/  ULOP3.LUT UR5, URZ, UR13, URZ, 0x33, !UPT ;  /* 0x0000000dff057292 */ /* 0x000fe2000f8e33ff */
[----:B------:R-:W-:Y:S01]  /*1b490*/  IMAD R25, R25, UR14, RZ ;  /* 0x0000000e19197c24 */ /* 0x000fe2000f8e02ff */
[----:B------:R-:W-:Y:S01]  /*1b4a0*/  UIMAD UR8, UR38, UR14, UR12 ;  /* 0x0000000e260872a4 */ /* 0x000fe2000f8e020c */
[----:B------:R-:W-:Y:S01]  /*1b4b0*/  VIMNMX R0, PT, PT, R19, R20, !PT ;  /* 0x0000001413007248 */ /* 0x000fe20007fe0100 */
[----:B------:R-:W-:Y:S01]  /*1b4c0*/  BSSY.RECONVERGENT B2, `(.L_x_2183) ;  /* 0x0000030000027945 */ /* 0x000fe20003800200 */
[----:B------:R-:W-:Y:S01]  /*1b4d0*/  CS2R R10, SRZ ;  /* 0x00000000000a7805 */ /* 0x000fe2000001ff00 */
[----:B------:R-:W-:Y:S01]  /*1b4e0*/  IMAD R28, R25, 0x90, RZ ;  /* 0x00000090191c7824 */ /* 0x000fe200078e02ff */
[----:B------:R-:W-:Y:S01]  /*1b4f0*/  IADD3 R21, PT, PT, -R17, UR5, R0 ;  /* 0x0000000511157c10 */ /* 0x000fe2000fffe100 */
[----:B------:R-:W-:-:S02]  /*1b500*/  IMAD.U32 R23, RZ, RZ, UR8 ;  /* 0x00000008ff177e24 */ /* 0x000fc4000f8e00ff */
[----:B------:R-:W-:Y:S01]  /*1b510*/  IMAD.MOV.U32 R0, RZ, RZ, R26 ;  /* 0x000000ffff007224 */ /* 0x000fe200078e001a */
[----:B------:R-:W-:Y:S01]  /*1b520*/  LOP3.LUT P0, RZ, R21, 0x2, RZ, 0xc0, !PT ;  /* 0x0000000215ff7812 */ /* 0x000fe2000780c0ff */
[----:B------:R-:W-:-:S04]  /*1b530*/  IMAD R23, R23, 0x90, R16 ;  /* 0x0000009017177824 */ /* 0x000fc800078e0210 */
[----:B-1----:R-:W-:Y:S01]  /*1b540*/  IMAD.WIDE R22, R23, 0x4, R8 ;  /* 0x0000000417167825 */ /* 0x002fe200078e0208 */
[----:B------:R-:W-:-:S07]  /*1b550*/  CS2R R8, SRZ ;  /* 0x0000000000087805 */ /* 0x000fce000001ff00 */
[----:B------:R-:W-:Y:S05]  /*1b560*/  @P0 BRA `(.L_x_2184) ;  /* 0x0000000000940947 */ /* 0x000fea0003800000 */
[----:B------:R-:W1:Y:S01]  /*1b570*/  LDCU.64 UR8, c[0x0][0x3c8] ;  /* 0x00007900ff0877ac */ /* 0x000e620008000a00 */
[----:B------:R-:W-:-:S05]  /*1b580*/  IADD3 R0, P0, PT, R3, R26, RZ ;  /* 0x0000001a03007210 */ /* 0x000fca0007f1e0ff */
[----:B------:R-:W-:Y:S01]  /*1b590*/  IMAD.X R9, RZ, RZ, R2, P0 ;  /* 0x000000ffff097224 */ /* 0x000fe200000e0602 */
[----:B-1----:R-:W-:-:S04]  /*1b5a0*/  LEA R10, P0, R0, UR8, 0x2 ;  /* 0x00000008000a7c11 */ /* 0x002fc8000f8010ff */
[----:B------:R-:W-:Y:S02]  /*1b5b0*/  LEA.HI.X R11, R0, UR9, R9, 0x2, P0 ;  /* 0x00000009000b7c11 */ /* 0x000fe400080f1409 */
[----:B------:R1:W3:Y:S04]  /*1b5c0*/  LDS R0, [R27] ;  /* 0x000000001b007984 */ /* 0x0002e80000000800 */
[----:B------:R-:W2:Y:S01]  /*1b5d0*/  LDG.E R11, desc[UR36][R10.64] ;  /* 0x000000240a0b7981 */ /* 0x000ea2000c1e1900 */
[----:B------:R-:W-:Y:S01]  /*1b5e0*/  ISETP.NE.AND P0, PT, R44, RZ, PT ;  /* 0x000000ff2c00720c */ /* 0x000fe20003f05270 */
[----:B--2---:R-:W-:-:S04]  /*1b5f0*/  IMAD R9, R25, R11, R26 ;  /* 0x0000000b19097224 */ /* 0x004fc800078e021a */
[----:B------:R-:W-:-:S04]  /*1b600*/  IMAD R9, R9, 0x90, RZ ;  /* 0x0000009009097824 */ /* 0x000fc800078e02ff */
[----:B------:R-:W-:-:S05]  /*1b610*/  IMAD.WIDE R8, R9, 0x4, R14 ;  /* 0x0000000409087825 */ /* 0x000fca00078e020e */
[----:B------:R1:W5:Y:S01]  /*1b620*/  LDG.E.128 R32, desc[UR36][R8.64] ;  /* 0x0000002408207981 */ /* 0x000362000c1e1d00 */
[----:B---3--:R-:W-:Y:S05]  /*1b630*/  @P0 BRA `(.L_x_2185) ;  /* 0x00000000004c0947 */ /* 0x008fea0003800000 */
[----:B------:R-:W-:Y:S01]  /*1b640*/  UISETP.NE.AND UP0, UPT, UR42, URZ, UPT ;  /* 0x000000ff2a00728c */ /* 0x000fe2000bf05270 */
[----:B-1----:R-:W1:Y:S05]  /*1b650*/  LDS.128 R8, [R18] ;  /* 0x0000000012087984 */ /* 0x002e6a0000000c00 */
[----:B------:R-:W-:-:S13]  /*1b660*/  PLOP3.LUT P0, PT, PT, PT, UP0, 0x80, 0x8 ;  /* 0x000000000008781c */ /* 0x000fda0003f0f008 */
[----:B------:R-:W2:Y:S01]  /*1b670*/  @P0 LDG.E.128 R36, desc[UR36][R22.64] ;  /* 0x0000002416240981 */ /* 0x000ea2000c1e1d00 */
[----:B------:R-:W-:Y:S02]  /*1b680*/  PLOP3.LUT P0, PT, PT, PT, UP0, 0x80, 0x8 ;  /* 0x000000000008781c */ /* 0x000fe40003f0f008 */
[----:B------:R-:W-:Y:S02]  /*1b690*/  PLOP3.LUT P1, PT, PT, PT, UP0, 0x80, 0x8 ;  /* 0x000000000008781c */ /* 0x000fe40003f2f008 */
[----:B------:R-:W-:Y:S02]  /*1b6a0*/  PLOP3.LUT P2, PT, PT, PT, UP0, 0x80, 0x8 ;  /* 0x000000000008781c */ /* 0x000fe40003f4f008 */
[----:B------:R-:W-:Y:S01]  /*1b6b0*/  PLOP3.LUT P3, PT, PT, PT, UP0, 0x80, 0x8 ;  /* 0x000000000008781c */ /* 0x000fe20003f6f008 */
[----:B-1---5:R-:W-:Y:S01]  /*1b6c0*/  FADD.FTZ R33, R33, R9 ;  /* 0x0000000921217221 */ /* 0x022fe20000010000 */
        /* <DEDUP_REMOVED lines=10> */
.L_x_2185:
[C---:B-12--5:R-:W-:Y:S01]  /*1b770*/  FFMA.FTZ R8, R0.reuse, R32, RZ ;  /* 0x0000002000087223 */ /* 0x066fe200000100ff */
[C---:B------:R-:W-:Y:S01]  /*1b780*/  FFMA.FTZ R9, R0.reuse, R33, RZ ;  /* 0x0000002100097223 */ /* 0x040fe200000100ff */
[C---:B------:R-:W-:Y:S01]  /*1b790*/  FFMA.FTZ R10, R0.reuse, R34, RZ ;  /* 0x00000022000a7223 */ /* 0x040fe200000100ff */
[----:B------:R-:W-:Y:S01]  /*1b7a0*/  FFMA.FTZ R11, R0, R35, RZ ;  /* 0x00000023000b7223 */ /* 0x000fe200000100ff */
[----:B------:R-:W-:-:S07]  /*1b7b0*/  IMAD.MOV.U32 R0, RZ, RZ, R20 ;  /* 0x000000ffff007224 */ /* 0x000fce00078e0014 */
.L_x_2184:
[----:B0---4-:R-:W-:Y:S05]  /*1b7c0*/  BSYNC.RECONVERGENT B2 ;  /* 0x0000000000027941 */ /* 0x011fea0003800200 */
.L_x_2183:
[----:B------:R-:W-:-:S13]  /*1b7d0*/  ISETP.GE.U32.AND P0, PT, R21, 0x2, PT ;  /* 0x000000021500780c */ /* 0x000fda0003f06070 */
[----:B------:R-:W-:Y:S05]  /*1b7e0*/  @!P0 BRA `(.L_x_2182) ;  /* 0x0000000400308947 */ /* 0x000fea0003800000 */
[----:B------:R-:W-:Y:S01]  /*1b7f0*/  USHF.L.U32 UR5, UR13, 0x2, URZ ;  /* 0x000000020d057899 */ /* 0x000fe200080006ff */
[----:B------:R-:W-:Y:S01]  /*1b800*/  ISETP.NE.AND P0, PT, R44, RZ, PT ;  /* 0x000000ff2c00720c */ /* 0x000fe20003f05270 */
[----:B------:R-:W-:-:S04]  /*1b810*/  IMAD R31, R0, 0x90, RZ ;  /* 0x00000090001f7824 */ /* 0x000fc800078e02ff */
[----:B------:R-:W-:-:S04]  /*1b820*/  LEA R20, R0, -UR5, 0x2 ;  /* 0x8000000500147c11 */ /* 0x000fc8000f8e10ff */
[----:B------:R-:W-:-:S07]  /*1b830*/  IADD3 R29, PT, PT, R20, 0x8, R45 ;  /* 0x00000008141d7810 */ /* 0x000fce0007ffe02d */
.L_x_2189:
[----:B------:R-:W-:-:S05]  /*1b840*/  IADD3 R20, P1, PT, R3, R0, RZ ;  /* 0x0000000003147210 */ /* 0x000fca0007f3e0ff */
        /* <DEDUP_REMOVED lines=9> */
[----:B------:R-:W-:Y:S01]  /*1b8e0*/  UISETP.NE.AND UP0, UPT, UR42, URZ, UPT ;  /* 0x000000ff2a00728c */ /* 0x000fe2000bf05270 */
[----:B------:R-:W1:Y:S05]  /*1b8f0*/  LDS.128 R36, [R18] ;  /* 0x0000000012247984 */ /* 0x000e6a0000000c00 */
[----:B------:R-:W-:-:S13]  /*1b900*/  PLOP3.LUT P0, PT, PT, PT, UP0, 0x80, 0x8 ;  /* 0x000000000008781c */ /* 0x000fda0003f0f008 */
[----:B------:R-:W3:Y:S01]  /*1b910*/  @P0 LDG.E.128 R40, desc[UR36][R22.64] ;  /* 0x0000002416280981 */ /* 0x000ee2000c1e1d00 */
        /* <DEDUP_REMOVED lines=9> */
[----:B---3--:R-:W-:Y:S02]  /*1b9b0*/  @P0 FMUL.FTZ R32, R32, R40 ;  /* 0x0000002820200220 */ /* 0x008fe40000410000 */
[----:B------:R-:W-:Y:S02]  /*1b9c0*/  @P1 FMUL.FTZ R33, R33, R41 ;  /* 0x0000002921211220 */ /* 0x000fe40000410000 */
[----:B------:R-:W-:Y:S02]  /*1b9d0*/  @P2 FMUL.FTZ R34, R34, R42 ;  /* 0x0000002a22222220 */ /* 0x000fe40000410000 */
[----:B------:R-:W-:-:S05]  /*1b9e0*/  @P3 FMUL.FTZ R35, R35, R43 ;  /* 0x0000002b23233220 */ /* 0x000fca0000410000 */
[----:B------:R1:W-:Y:S02]  /*1b9f0*/  STG.E.128 desc[UR36][R20.64], R32 ;  /* 0x0000002014007986 */ /* 0x0003e4000c101d24 */
.L_x_2187:
[----:B------:R-:W-:Y:S05]  /*1ba00*/  BSYNC.RECONVERGENT B2 ;  /* 0x0000000000027941 */ /* 0x000fea0003800200 */
.L_x_2186:
[----:B------:R-:W0:Y:S04]  /*1ba10*/  LDG.E R24, desc[UR36][R24.64+0x8] ;  /* 0x0000082418187981 */ /* 0x000e28000c1e1900 */
[----:B------:R-:W2:Y:S01]  /*1ba20*/  LDS R37, [R29+-0x8] ;  /* 0xfffff8001d257984 */ /* 0x000ea20000000800 */
[----:B------:R-:W-:Y:S02]  /*1ba30*/  IMAD.U32 R44, RZ, RZ, UR15 ;  /* 0x0000000fff2c7e24 */ /* 0x000fe4000f8e00ff */
[----:B01----:R-:W-:-:S04]  /*1ba40*/  IMAD R20, R28, R24, R31 ;  /* 0x000000181c147224 */ /* 0x003fc800078e021f */
[----:B------:R-:W-:-:S04]  /*1ba50*/  VIADD R21, R20, 0x120 ;  /* 0x0000012014157836 */ /* 0x000fc80000000000 */
[----:B------:R-:W-:-:S05]  /*1ba60*/  IMAD.WIDE R20, R21, 0x4, R14 ;  /* 0x0000000415147825 */ /* 0x000fca00078e020e */
[----:B------:R0:W5:Y:S01]  /*1ba70*/  LDG.E.128 R40, desc[UR36][R20.64] ;  /* 0x0000002414287981 */ /* 0x000162000c1e1d00 */
[----:B------:R-:W-:Y:S01]  /*1ba80*/  ISETP.NE.AND P0, PT, R44, RZ, PT ;  /* 0x000000ff2c00720c */ /* 0x000fe20003f05270 */
[C---:B--2--5:R-:W-:Y:S01]  /*1ba90*/  FFMA.FTZ R30, R37.reuse, R33, R9 ;  /* 0x00000021251e7223 */ /* 0x064fe20000010009 */
[C---:B------:R-:W-:Y:S01]  /*1baa0*/  FFMA.FTZ R32, R37.reuse, R32, R8 ;  /* 0x0000002025207223 */ /* 0x040fe20000010008 */
[C---:B------:R-:W-:Y:S01]  /*1bab0*/  FFMA.FTZ R33, R37.reuse, R34, R10 ;  /* 0x0000002225217223 */ /* 0x040fe2000001000a */
[----:B------:R-:W-:-:S09]  /*1bac0*/  FFMA.FTZ R24, R37, R35, R11 ;  /* 0x0000002325187223 */ /* 0x000fd2000001000b */
[----:B0-----:R-:W-:Y:S05]  /*1bad0*/  @P0 BRA `(.L_x_2188) ;  /* 0x00000000004c0947 */ /* 0x001fea0003800000 */
[----:B------:R-:W-:Y:S01]  /*1bae0*/  UISETP.NE.AND UP0, UPT, UR42, URZ, UPT ;  /* 0x000000ff2a00728c */ /* 0x000fe2000bf05270 */
[----:B------:R-:W0:Y:S05]  /*1baf0*/  LDS.128 R36, [R18] ;  /* 0x0000000012247984 */ /* 0x000e2a0000000c00 */
[----:B------:R-:W-:-:S13]  /*1bb00*/  PLOP3.LUT P1, PT, PT, PT, UP0, 0x80, 0x8 ;  /* 0x000000000008781c */ /* 0x000fda0003f2f008 */
[----:B------:R-:W2:Y:S01]  /*1bb10*/  @P1 LDG.E.128 R8, desc[UR36][R22.64] ;  /* 0x0000002416081981 */ /* 0x000ea2000c1e1d00 */
[----:B------:R-:W-:Y:S01]  /*1bb20*/  PLOP3.LUT P1, PT, PT, PT, UP0, 0x80, 0x8 ;  /* 0x000000000008781c */ /* 0x000fe20003f2f008 */
[----:B------:R-:W-:Y:S01]  /*1bb30*/  VIADD R21, R31, 0x120 ;  /* 0x000001201f157836 */ /* 0x000fe20000000000 */
[----:B------:R-:W-:Y:S02]  /*1bb40*/  PLOP3.LUT P2, PT, PT, PT, UP0, 0x80, 0x8 ;  /* 0x000000000008781c */ /* 0x000fe40003f4f008 */
[----:B------:R-:W-:Y:S02]  /*1bb50*/  PLOP3.LUT P3, PT, PT, PT, UP0, 0x80, 0x8 ;  /* 0x000000000008781c */ /* 0x000fe40003f6f008 */
[----:B------:R-:W-:Y:S01]  /*1bb60*/  PLOP3.LUT P4, PT, PT, PT, UP0, 0x80, 0x8 ;  /* 0x000000000008781c */ /* 0x000fe20003f8f008 */
[----:B0-----:R-:W-:Y:S01]  /*1bb70*/  FADD.FTZ R40, R36, R40 ;  /* 0x0000002824287221 */ /* 0x001fe20000010000 */
        /* <DEDUP_REMOVED lines=9> */
.L_x_2188:
        /* <DEDUP_REMOVED lines=10> */
.L_x_2182:
[----:B0---4-:R-:W-:Y:S05]  /*1bcb0*/  BSYNC.RECONVERGENT B1 ;  /* 0x0000000000017941 */ /* 0x011fea0003800200 */
.L_x_2181:
[----:B------:R-:W-:Y:S01]  /*1bcc0*/  ISETP.GE.AND P0, PT, R26, UR44, PT ;  /* 0x0000002c1a007c0c */ /* 0x000fe2000bf06270 */
[----:B------:R-:W-:-:S12]  /*1bcd0*/  BSSY.RECONVERGENT B1, `(.L_x_2190) ;  /* 0x00000df000017945 */ /* 0x000fd80003800200 */
[----:B------:R-:W-:Y:S05]  /*1bce0*/  @P0 BRA `(.L_x_2191) ;  /* 0x0000000c00740947 */ /* 0x000fea0003800000 */
[----:B------:R-:W0:Y:S01]  /*1bcf0*/  LDCU UR5, c[0x0][0x3f8] ;  /* 0x00007f00ff0577ac */ /* 0x000e220008000800 */
[----:B------:R-:W-:Y:S01]  /*1bd00*/  VIADD R32, R26, 0x2 ;  /* 0x000000021a207836 */ /* 0x000fe20000000000 */
[----:B------:R-:W1:Y:S01]  /*1bd10*/  LDC R23, c[0x0][0x3f4] ;  /* 0x0000fd00ff177b82 */ /* 0x000e620000000800 */
[----:B------:R-:W-:Y:S01]  /*1bd20*/  BSSY.RECONVERGENT B2, `(.L_x_2192) ;  /* 0x000004d000027945 */ /* 0x000fe20003800200 */
[----:B------:R-:W-:Y:S01]  /*1bd30*/  ULOP3.LUT UR9, URZ, UR13, URZ, 0x33, !UPT ;  /* 0x0000000dff097292 */ /* 0x000fe2000f8e33ff */
[----:B------:R-:W-:Y:S01]  /*1bd40*/  IMAD.MOV.U32 R19, RZ, RZ, R26 ;  /* 0x000000ffff137224 */ /* 0x000fe200078e001a */
[----:B------:R-:W-:-:S04]  /*1bd50*/  VIMNMX R0, PT, PT, R32, UR44, !PT ;  /* 0x0000002c20007c48 */ /* 0x000fc8000ffe0100 */
        /* <DEDUP_REMOVED lines=8> */
[----:B------:R-:W-:Y:S06]  /*1bde0*/  @P0 BRA `(.L_x_2193) ;  /* 0x0000000400000947 */ /* 0x000fec0003800000 */
[----:B------:R-:W-:Y:S01]  /*1bdf0*/  ISETP.GE.AND P0, PT, R26, R23, PT ;  /* 0x000000171a00720c */ /* 0x000fe20003f06270 */
[----:B------:R-:W-:-:S12]  /*1be00*/  IMAD.MOV.U32 R19, RZ, RZ, R32 ;  /* 0x000000ffff137224 */ /* 0x000fd800078e0020 */
[----:B------:R-:W-:Y:S05]  /*1be10*/  @!P0 BRA `(.L_x_2193) ;  /* 0x0000000000f48947 */ /* 0x000fea0003800000 */
[----:B------:R-:W-:Y:S01]  /*1be20*/  IABS R22, R23 ;  /* 0x0000001700167213 */ /* 0x000fe20000000000 */
[----:B------:R-:W-:Y:S01]  /*1be30*/  IMAD.MOV.U32 R20, RZ, RZ, RZ ;  /* 0x000000ffff147224 */ /* 0x000fe200078e00ff */
[----:B------:R-:W-:Y:S01]  /*1be40*/  IABS R29, R26 ;  /* 0x0000001a001d7213 */ /* 0x000fe20000000000 */
[----:B------:R-:W0:Y:S01]  /*1be50*/  LDCU.64 UR8, c[0x0][0x3c8] ;  /* 0x00007900ff0877ac */ /* 0x000e220008000a00 */
[----:B------:R-:W1:Y:S01]  /*1be60*/  I2F.RP R28, R22 ;  /* 0x00000016001c7306 */ /* 0x000e620000209400 */
[----:B------:R-:W-:Y:S01]  /*1be70*/  ISETP.GE.AND P1, PT, R26, RZ, PT ;  /* 0x000000ff1a00720c */ /* 0x000fe20003f26270 */
[----:B------:R-:W3:Y:S01]  /*1be80*/  LDS R27, [R27] ;  /* 0x000000001b1b7984 */ /* 0x000ee20000000800 */
[----:B------:R-:W-:-:S05]  /*1be90*/  ISETP.NE.AND P2, PT, R23, RZ, PT ;  /* 0x000000ff1700720c */ /* 0x000fca0003f45270 */
[----:B-1----:R-:W1:Y:S02]  /*1bea0*/  MUFU.RCP R28, R28 ;  /* 0x0000001c001c7308 */ /* 0x002e640000001000 */
[----:B-1----:R-:W-:-:S06]  /*1beb0*/  VIADD R21, R28, 0xffffffe ;  /* 0x0ffffffe1c157836 */ /* 0x002fcc0000000000 */
[----:B------:R-:W1:Y:S02]  /*1bec0*/  F2I.FTZ.U32.TRUNC.NTZ R21, R21 ;  /* 0x0000001500157305 */ /* 0x000e64000021f000 */
[----:B-1----:R-:W-:-:S04]  /*1bed0*/  IMAD.MOV R19, RZ, RZ, -R21 ;  /* 0x000000ffff137224 */ /* 0x002fc800078e0a15 */
[----:B------:R-:W-:-:S04]  /*1bee0*/  IMAD R19, R19, R22, RZ ;  /* 0x0000001613137224 */ /* 0x000fc800078e02ff */
        /* <DEDUP_REMOVED lines=8> */
[----:B------:R-:W-:-:S04]  /*1bf70*/  @!P0 IMAD.IADD R19, R19, 0x1, -R22 ;  /* 0x0000000113138824 */ /* 0x000fc800078e0a16 */
[----:B------:R-:W-:Y:S01]  /*1bf80*/  @!P1 IMAD.MOV R19, RZ, RZ, -R19 ;  /* 0x000000ffff139224 */ /* 0x000fe200078e0a13 */
[----:B------:R-:W-:-:S04]  /*1bf90*/  @!P2 LOP3.LUT R19, RZ, R23, RZ, 0x33, !PT ;  /* 0x00000017ff13a212 */ /* 0x000fc800078e33ff */
[----:B------:R-:W-:-:S05]  /*1bfa0*/  IADD3 R20, P0, PT, R3, R19, RZ ;  /* 0x0000001303147210 */ /* 0x000fca0007f1e0ff */
[----:B------:R-:W-:Y:S01]  /*1bfb0*/  IMAD.X R21, RZ, RZ, R2, P0 ;  /* 0x000000ffff157224 */ /* 0x000fe200000e0602 */
[----:B0-----:R-:W-:-:S04]  /*1bfc0*/  LEA R22, P0, R20, UR8, 0x2 ;  /* 0x0000000814167c11 */ /* 0x001fc8000f8010ff */
[----:B------:R-:W-:-:S05]  /*1bfd0*/  LEA.HI.X R23, R20, UR9, R21, 0x2, P0 ;  /* 0x0000000914177c11 */ /* 0x000fca00080f1415 */
[----:B------:R-:W4:Y:S01]  /*1bfe0*/  LDG.E R22, desc[UR36][R22.64] ;  /* 0x0000002416167981 */ /* 0x000f22000c1e1900 */
[----:B------:R-:W-:Y:S01]  /*1bff0*/  ISETP.NE.AND P0, PT, R44, RZ, PT ;  /* 0x000000ff2c00720c */ /* 0x000fe20003f05270 */
[----:B----4-:R-:W-:-:S04]  /*1c000*/  IMAD R19, R36, R22, R19 ;  /* 0x0000001624137224 */ /* 0x010fc800078e0213 */
[----:B------:R-:W-:-:S04]  /*1c010*/  IMAD R19, R19, 0x90, RZ ;  /* 0x0000009013137824 */ /* 0x000fc800078e02ff */
[----:B------:R-:W-:-:S05]  /*1c020*/  IMAD.WIDE R20, R19, 0x4, R14 ;  /* 0x0000000413147825 */ /* 0x000fca00078e020e */
[----:B--2---:R0:W5:Y:S01]  /*1c030*/  LDG.E.128 R28, desc[UR36][R20.64] ;  /* 0x00000024141c7981 */ /* 0x004162000c1e1d00 */
[----:B------:R-:W-:Y:S04]  /*1c040*/  BSSY.RECONVERGENT B3, `(.L_x_2194) ;  /* 0x0000015000037945 */ /* 0x000fe80003800200 */
[----:B---3--:R-:W-:Y:S05]  /*1c050*/  @P0 BRA `(.L_x_2195) ;  /* 0x00000000004c0947 */ /* 0x008fea0003800000 */
[----:B------:R-:W-:Y:S01]  /*1c060*/  UISETP.NE.AND UP0, UPT, UR42, URZ, UPT ;  /* 0x000000ff2a00728c */ /* 0x000fe2000bf05270 */
[----:B------:R-:W1:Y:S05]  /*1c070*/  LDS.128 R40, [R18] ;  /* 0x0000000012287984 */ /* 0x000e6a0000000c00 */
[----:B------:R-:W-:-:S13]  /*1c080*/  PLOP3.LUT P0, PT, PT, PT, UP0, 0x80, 0x8 ;  /* 0x000000000008781c */ /* 0x000fda0003f0f008 */
[----:B0-----:R-:W2:Y:S01]  /*1c090*/  @P0 LDG.E.128 R20, desc[UR36][R24.64] ;  /* 0x0000002418140981 */ /* 0x001ea2000c1e1d00 */
[----:B------:R-:W-:Y:S01]  /*1c0a0*/  PLOP3.LUT P0, PT, PT, PT, UP0, 0x80, 0x8 ;  /* 0x000000000008781c */ /* 0x000fe20003f0f008 */
[----:B------:R-:W-:Y:S01]  /*1c0b0*/  IMAD R19, R26, 0x90, RZ ;  /* 0x000000901a137824 */ /* 0x000fe200078e02ff */
        /* <DEDUP_REMOVED lines=13> */
.L_x_2195:
[----:B------:R-:W-:Y:S05]  /*1c190*/  BSYNC.RECONVERGENT B3 ;  /* 0x0000000000037941 */ /* 0x000fea0003800200 */
.L_x_2194:
[C---:B-----5:R-:W-:Y:S01]  /*1c1a0*/  FFMA.FTZ R8, R27.reuse, R28, R8 ;  /* 0x0000001c1b087223 */ /* 0x060fe20000010008 */
[C---:B------:R-:W-:Y:S01]  /*1c1b0*/  FFMA.FTZ R9, R27.reuse, R29, R9 ;  /* 0x0000001d1b097223 */ /* 0x040fe20000010009 */
[C---:B------:R-:W-:Y:S01]  /*1c1c0*/  FFMA.FTZ R10, R27.reuse, R30, R10 ;  /* 0x0000001e1b0a7223 */ /* 0x040fe2000001000a */
[----:B------:R-:W-:Y:S01]  /*1c1d0*/  FFMA.FTZ R11, R27, R31, R11 ;  /* 0x0000001f1b0b7223 */ /* 0x000fe2000001000b */
[----:B------:R-:W-:-:S07]  /*1c1e0*/  IMAD.MOV.U32 R19, RZ, RZ, R32 ;  /* 0x000000ffff137224 */ /* 0x000fce00078e0020 */
.L_x_2193:
[----:B------:R-:W-:Y:S05]  /*1c1f0*/  BSYNC.RECONVERGENT B2 ;  /* 0x0000000000027941 */ /* 0x000fea0003800200 */
.L_x_2192:
[----:B------:R-:W-:-:S13]  /*1c200*/  ISETP.GE.U32.AND P0, PT, R0, 0x2, PT ;  /* 0x000000020000780c */ /* 0x000fda0003f06070 */
[----:B------:R-:W-:Y:S05]  /*1c210*/  @!P0 BRA `(.L_x_2191) ;  /* 0x0000000800288947 */ /* 0x000fea0003800000 */
[----:B------:R-:W-:Y:S01]  /*1c220*/  USHF.L.U32 UR5, UR13, 0x2, URZ ;  /* 0x000000020d057899 */ /* 0x000fe200080006ff */
[----:B------:R-:W-:-:S05]  /*1c230*/  VIADD R26, R19, 0x2 ;  /* 0x00000002131a7836 */ /* 0x000fca0000000000 */
[C---:B------:R-:W-:Y:S01]  /*1c240*/  LEA R0, R19.reuse, -UR5, 0x2 ;  /* 0x8000000513007c11 */ /* 0x040fe2000f8e10ff */
[----:B------:R-:W-:-:S03]  /*1c250*/  IMAD R19, R19, 0x90, RZ ;  /* 0x0000009013137824 */ /* 0x000fc600078e02ff */
[----:B------:R-:W-:-:S07]  /*1c260*/  IADD3 R0, PT, PT, R0, 0x8, R45 ;  /* 0x0000000800007810 */ /* 0x000fce0007ffe02d */
.L_x_2202:
[----:B------:R-:W3:Y:S01]  /*1c270*/  LDC R37, c[0x0][0x3f4] ;  /* 0x0000fd00ff257b82 */ /* 0x000ee20000000800 */
[----:B------:R-:W-:Y:S01]  /*1c280*/  VIADD R22, R26, 0xfffffffe ;  /* 0xfffffffe1a167836 */ /* 0x000fe20000000000 */
[----:B------:R-:W-:Y:S04]  /*1c290*/  BSSY.RECONVERGENT B2, `(.L_x_2196) ;  /* 0x000003d000027945 */ /* 0x000fe80003800200 */
[----:B---3--:R-:W-:-:S13]  /*1c2a0*/  ISETP.GE.AND P0, PT, R22, R37, PT ;  /* 0x000000251600720c */ /* 0x008fda0003f06270 */
[----:B------:R-:W-:Y:S05]  /*1c2b0*/  @!P0 BRA `(.L_x_2197) ;  /* 0x0000000000e88947 */ /* 0x000fea0003800000 */
[----:B------:R-:W-:Y:S01]  /*1c2c0*/  IABS R23, R37 ;  /* 0x0000002500177213 */ /* 0x000fe20000000000 */
[----:B------:R-:W3:Y:S01]  /*1c2d0*/  LDCU.64 UR8, c[0x0][0x3c8] ;  /* 0x00007900ff0877ac */ /* 0x000ee20008000a00 */
[----:B-12---:R-:W-:Y:S02]  /*1c2e0*/  IABS R30, R22 ;  /* 0x00000016001e7213 */ /* 0x006fe40000000000 */
[----:B------:R-:W1:Y:S01]  /*1c2f0*/  I2F.RP R27, R23 ;  /* 0x00000017001b7306 */ /* 0x000e620000209400 */
[----:B------:R-:W-:Y:S01]  /*1c300*/  ISETP.GE.AND P1, PT, R22, RZ, PT ;  /* 0x000000ff1600720c */ /* 0x000fe20003f26270 */
[----:B------:R-:W2:Y:S01]  /*1c310*/  LDCU UR5, c[0x0][0x40c] ;  /* 0x00008180ff0577ac */ /* 0x000ea20008000800 */
[----:B------:R-:W-:-:S05]  /*1c320*/  ISETP.NE.AND P2, PT, R37, RZ, PT ;  /* 0x000000ff2500720c */ /* 0x000fca0003f45270 */
[----:B-1----:R-:W1:Y:S02]  /*1c330*/  MUFU.RCP R27, R27 ;  /* 0x0000001b001b7308 */ /* 0x002e640000001000 */
[----:B-1----:R-:W-:Y:S02]  /*1c340*/  VIADD R28, R27, 0xffffffe ;  /* 0x0ffffffe1b1c7836 */ /* 0x002fe40000000000 */
[----:B------:R1:W4:Y:S04]  /*1c350*/  LDS R27, [R0+-0x8] ;  /* 0xfffff800001b7984 */ /* 0x0003280000000800 */
[----:B0-----:R-:W0:Y:S02]  /*1c360*/  F2I.FTZ.U32.TRUNC.NTZ R21, R28 ;  /* 0x0000001c00157305 */ /* 0x001e24000021f000 */
[----:B0-----:R-:W-:-:S04]  /*1c370*/  IMAD.MOV R20, RZ, RZ, -R21 ;  /* 0x000000ffff147224 */ /* 0x001fc800078e0a15 */
[----:B------:R-:W-:Y:S02]  /*1c380*/  IMAD R29, R20, R23, RZ ;  /* 0x00000017141d7224 */ /* 0x000fe400078e02ff */
[----:B------:R-:W-:-:S04]  /*1c390*/  IMAD.MOV.U32 R20, RZ, RZ, RZ ;  /* 0x000000ffff147224 */ /* 0x000fc800078e00ff */
        /* <DEDUP_REMOVED lines=13> */
[----:B---3--:R-:W-:-:S04]  /*1c470*/  LEA R22, P0, R21, UR8, 0x2 ;  /* 0x0000000815167c11 */ /* 0x008fc8000f8010ff */
[----:B------:R-:W-:-:S06]  /*1c480*/  LEA.HI.X R23, R21, UR9, R28, 0x2, P0 ;  /* 0x0000000915177c11 */ /* 0x000fcc00080f141c */
[----:B------:R-:W3:Y:S01]  /*1c490*/  LDG.E R23, desc[UR36][R22.64] ;  /* 0x0000002416177981 */ /* 0x000ee2000c1e1900 */
[----:B--2---:R-:W-:Y:S01]  /*1c4a0*/  UISETP.NE.AND UP0, UPT, UR5, URZ, UPT ;  /* 0x000000ff0500728c */ /* 0x004fe2000bf05270 */
[----:B---3--:R-:W-:-:S04]  /*1c4b0*/  IMAD R20, R36, R23, R20 ;  /* 0x0000001724147224 */ /* 0x008fc800078e0214 */
[----:B------:R-:W-:-:S04]  /*1c4c0*/  IMAD R21, R20, 0x90, RZ ;  /* 0x0000009014157824 */ /* 0x000fc800078e02ff */
[----:B------:R-:W-:-:S05]  /*1c4d0*/  IMAD.WIDE R20, R21, 0x4, R14 ;  /* 0x0000000415147825 */ /* 0x000fca00078e020e */
[----:B------:R1:W5:Y:S01]  /*1c4e0*/  LDG.E.128 R28, desc[UR36][R20.64] ;  /* 0x00000024141c7981 */ /* 0x000362000c1e1d00 */
[----:B----4-:R-:W-:Y:S05]  /*1c4f0*/  BRA.U UP0, `(.L_x_2198) ;  /* 0x0000000100487547 */ /* 0x010fea000b800000 */
[----:B------:R-:W-:Y:S01]  /*1c500*/  UISETP.NE.AND UP0, UPT, UR42, URZ, UPT ;  /* 0x000000ff2a00728c */ /* 0x000fe2000bf05270 */
[----:B-1----:R-:W0:Y:S05]  /*1c510*/  LDS.128 R20, [R18] ;  /* 0x0000000012147984 */ /* 0x002e2a0000000c00 */
[----:B------:R-:W-:-:S13]  /*1c520*/  PLOP3.LUT P0, PT, PT, PT, UP0, 0x80, 0x8 ;  /* 0x000000000008781c */ /* 0x000fda0003f0f008 */
[----:B------:R-:W2:Y:S01]  /*1c530*/  @P0 LDG.E.128 R32, desc[UR36][R24.64] ;  /* 0x0000002418200981 */ /* 0x000ea2000c1e1d00 */
[----:B------:R-:W-:Y:S02]  /*1c540*/  PLOP3.LUT P0, PT, PT, PT, UP0, 0x80, 0x8 ;  /* 0x000000000008781c */ /* 0x000fe40003f0f008 */
[----:B------:R-:W-:Y:S02]  /*1c550*/  PLOP3.LUT P1, PT, PT, PT, UP0, 0x80, 0x8 ;  /* 0x000000000008781c */ /* 0x000fe40003f2f008 */
[----:B------:R-:W-:Y:S02]  /*1c560*/  PLOP3.LUT P2, PT, PT, PT, UP0, 0x80, 0x8 ;  /* 0x000000000008781c */ /* 0x000fe40003f4f008 */
[----:B------:R-:W-:Y:S01]  /*1c570*/  PLOP3.LUT P3, PT, PT, PT, UP0, 0x80, 0x8 ;  /* 0x000000000008781c */ /* 0x000fe20003f6f008 */
[----:B0----5:R-:W-:Y:S01]  /*1c580*/  FADD.FTZ R28, R28, R20 ;  /* 0x000000141c1c7221 */ /* 0x021fe20000010000 */
        /* <DEDUP_REMOVED lines=9> */
.L_x_2198:
[C---:B-----5:R-:W-:Y:S01]  /*1c620*/  FFMA.FTZ R8, R27.reuse, R28, R8 ;  /* 0x0000001c1b087223 */ /* 0x060fe20000010008 */
[C---:B------:R-:W-:Y:S01]  /*1c630*/  FFMA.FTZ R9, R27.reuse, R29, R9 ;  /* 0x0000001d1b097223 */ /* 0x040fe20000010009 */
[C---:B------:R-:W-:Y:S01]  /*1c640*/  FFMA.FTZ R10, R27.reuse, R30, R10 ;  /* 0x0000001e1b0a7223 */ /* 0x040fe2000001000a */
[----:B------:R-:W-:-:S07]  /*1c650*/  FFMA.FTZ R11, R27, R31, R11 ;  /* 0x0000001f1b0b7223 */ /* 0x000fce000001000b */
.L_x_2197:
[----:B------:R-:W-:Y:S05]  /*1c660*/  BSYNC.RECONVERGENT B2 ;  /* 0x0000000000027941 */ /* 0x000fea0003800200 */
.L_x_2196:
[----:B------:R-:W-:Y:S01]  /*1c670*/  ISETP.GE.AND P0, PT, R26, R37, PT ;  /* 0x000000251a00720c */ /* 0x000fe20003f06270 */
[----:B------:R-:W-:-:S12]  /*1c680*/  BSSY.RECONVERGENT B2, `(.L_x_2199) ;  /* 0x000003d000027945 */ /* 0x000fd80003800200 */
[----:B------:R-:W-:Y:S05]  /*1c690*/  @!P0 BRA `(.L_x_2200) ;  /* 0x0000000000ec8947 */ /* 0x000fea0003800000 */
[----:B------:R-:W-:Y:S01]  /*1c6a0*/  IABS R23, R37 ;  /* 0x0000002500177213 */ /* 0x000fe20000000000 */
[----:B------:R-:W3:Y:S01]  /*1c6b0*/  LDCU.64 UR8, c[0x0][0x3c8] ;  /* 0x00007900ff0877ac */ /* 0x000ee20008000a00 */
[----:B01----:R-:W-:Y:S01]  /*1c6c0*/  IABS R28, R26 ;  /* 0x0000001a001c7213 */ /* 0x003fe20000000000 */
[----:B------:R0:W1:Y:S01]  /*1c6d0*/  LDS R33, [R0] ;  /* 0x0000000000217984 */ /* 0x0000620000000800 */
[----:B------:R-:W4:Y:S01]  /*1c6e0*/  I2F.RP R22, R23 ;  /* 0x0000001700167306 */ /* 0x000f220000209400 */
[----:B------:R-:W-:Y:S01]  /*1c6f0*/  ISETP.GE.AND P1, PT, R26, RZ, PT ;  /* 0x000000ff1a00720c */ /* 0x000fe20003f26270 */
[----:B------:R-:W2:Y:S01]  /*1c700*/  LDCU UR5, c[0x0][0x40c] ;  /* 0x00008180ff0577ac */ /* 0x000ea20008000800 */
[----:B------:R-:W-:-:S05]  /*1c710*/  ISETP.NE.AND P2, PT, R37, RZ, PT ;  /* 0x000000ff2500720c */ /* 0x000fca0003f45270 */
[----:B----4-:R-:W4:Y:S02]  /*1c720*/  MUFU.RCP R22, R22 ;  /* 0x0000001600167308 */ /* 0x010f240000001000 */
[----:B----4-:R-:W-:-:S06]  /*1c730*/  VIADD R27, R22, 0xffffffe ;  /* 0x0ffffffe161b7836 */ /* 0x010fcc0000000000 */
[----:B------:R-:W4:Y:S02]  /*1c740*/  F2I.FTZ.U32.TRUNC.NTZ R21, R27 ;  /* 0x0000001b00157305 */ /* 0x000f24000021f000 */
[----:B----4-:R-:W-:-:S04]  /*1c750*/  IMAD.MOV R20, RZ, RZ, -R21 ;  /* 0x000000ffff147224 */ /* 0x010fc800078e0a15 */
        /* <DEDUP_REMOVED lines=23> */
[----:B-1----:R-:W-:Y:S05]  /*1c8d0*/  BRA.U UP0, `(.L_x_2201) ;  /* 0x00000001004c7547 */ /* 0x002fea000b800000 */
[----:B------:R-:W-:Y:S01]  /*1c8e0*/  UISETP.NE.AND UP0, UPT, UR42, URZ, UPT ;  /* 0x000000ff2a00728c */ /* 0x000fe2000bf05270 */
[----:B------:R-:W1:Y:S05]  /*1c8f0*/  LDS.128 R40, [R18] ;  /* 0x0000000012287984 */ /* 0x000e6a0000000c00 */
[----:B------:R-:W-:-:S13]  /*1c900*/  PLOP3.LUT P0, PT, PT, PT, UP0, 0x80, 0x8 ;  /* 0x000000000008781c */ /* 0x000fda0003f0f008 */
[----:B0-----:R-:W2:Y:S01]  /*1c910*/  @P0 LDG.E.128 R20, desc[UR36][R24.64] ;  /* 0x0000002418140981 */ /* 0x001ea2000c1e1d00 */
[----:B------:R-:W-:Y:S01]  /*1c920*/  PLOP3.LUT P0, PT, PT, PT, UP0, 0x80, 0x8 ;  /* 0x000000000008781c */ /* 0x000fe20003f0f008 */
[----:B------:R-:W-:Y:S01]  /*1c930*/  VIADD R27, R19, 0x120 ;  /* 0x00000120131b7836 */ /* 0x000fe20000000000 */
        /* <DEDUP_REMOVED lines=13> */
.L_x_2201:
[C---:B-----5:R-:W-:Y:S01]  /*1ca10*/  FFMA.FTZ R8, R33.reuse, R28, R8 ;  /* 0x0000001c21087223 */ /* 0x060fe20000010008 */
[C---:B------:R-:W-:Y:S01]  /*1ca20*/  FFMA.FTZ R9, R33.reuse, R29, R9 ;  /* 0x0000001d21097223 */ /* 0x040fe20000010009 */
[C---:B------:R-:W-:Y:S01]  /*1ca30*/  FFMA.FTZ R10, R33.reuse, R30, R10 ;  /* 0x0000001e210a7223 */ /* 0x040fe2000001000a */
[----:B------:R-:W-:-:S07]  /*1ca40*/  FFMA.FTZ R11, R33, R31, R11 ;  /* 0x0000001f210b7223 */ /* 0x000fce000001000b */
.L_x_2200:
[----:B------:R-:W-:Y:S05]  /*1ca50*/  BSYNC.RECONVERGENT B2 ;  /* 0x0000000000027941 */ /* 0x000fea0003800200 */
.L_x_2199:
[C---:B01----:R-:W-:Y:S02]  /*1ca60*/  VIADD R20, R26.reuse, 0x2 ;  /* 0x000000021a147836 */ /* 0x043fe40000000000 */
[----:B------:R-:W-:Y:S02]  /*1ca70*/  VIADD R26, R26, 0x4 ;  /* 0x000000041a1a7836 */ /* 0x000fe40000000000 */
[----:B------:R-:W-:Y:S01]  /*1ca80*/  VIADD R19, R19, 0x240 ;  /* 0x0000024013137836 */ /* 0x000fe20000000000 */
[----:B------:R-:W-:Y:S01]  /*1ca90*/  ISETP.GE.AND P0, PT, R20, UR44, PT ;  /* 0x0000002c14007c0c */ /* 0x000fe2000bf06270 */
[----:B------:R-:W-:-:S12]  /*1caa0*/  VIADD R0, R0, 0x10 ;  /* 0x0000001000007836 */ /* 0x000fd80000000000 */
[----:B------:R-:W-:Y:S05]  /*1cab0*/  @!P0 BRA `(.L_x_2202) ;  /* 0xfffffff400ec8947 */ /* 0x000fea000383ffff */
.L_x_2191:
[----:B------:R-:W-:Y:S05]  /*1cac0*/  BSYNC.RECONVERGENT B1 ;  /* 0x0000000000017941 */ /* 0x000fea0003800200 */
.L_x_2190:
[----:B------:R-:W-:-:S13]  /*1cad0*/  ISETP.NE.AND P0, PT, R17, UR4, PT ;  /* 0x0000000411007c0c */ /* 0x000fda000bf05270 */
[----:B------:R-:W-:Y:S05]  /*1cae0*/  @P0 BRA `(.L_x_2180) ;  /* 0x0000000000b00947 */ /* 0x000fea0003800000 */
[----:B------:R-:W-:Y:S02]  /*1caf0*/  UMOV UR5, 0x90 ;  /* 0x0000009000057882 */ /* 0x000fe40000000000 */
[----:B------:R-:W-:-:S06]  /*1cb00*/  UIMAD UR5, UR43, UR5, -0x90 ;  /* 0xffffff702b0574a4 */ /* 0x000fcc000f8e0205 */
[----:B------:R-:W-:-:S04]  /*1cb10*/  IMAD.U32 R3, RZ, RZ, UR5 ;  /* 0x00000005ff037e24 */ /* 0x000fc8000f8e00ff */
[----:B------:R-:W-:-:S05]  /*1cb20*/  IMAD.WIDE R2, R3, 0x4, R12 ;  /* 0x0000000403027825 */ /* 0x000fca00078e020c */
        /* <DEDUP_REMOVED lines=8> */
[----:B------:R-:W3:Y:S02]  /*1cbb0*/  LDCU UR5, c[0x0][0x40c] ;  /* 0x00008180ff0577ac */ /* 0x000ee40008000800 */
[----:B---3--:R-:W-:-:S09]  /*1cbc0*/  UISETP.NE.AND UP0, UPT, UR5, URZ, UPT ;  /* 0x000000ff0500728c */ /* 0x008fd2000bf05270 */
[----:B0-----:R-:W-:Y:S05]  /*1cbd0*/  BRA.U UP0, `(.L_x_2203) ;  /* 0x0000000100647547 */ /* 0x001fea000b800000 */
[----:B------:R-:W0:Y:S02]  /*1cbe0*/  LDCU.64 UR8, c[0x0][0x460] ;  /* 0x00008c00ff0877ac */ /* 0x000e240008000a00 */
[----:B0-----:R-:W-:-:S04]  /*1cbf0*/  UISETP.NE.U32.AND UP0, UPT, UR8, URZ, UPT ;  /* 0x000000ff0800728c */ /* 0x001fc8000bf05070 */
[----:B------:R-:W-:-:S06]  /*1cc00*/  UISETP.NE.AND.EX UP0, UPT, UR9, URZ, UPT, UP0 ;  /* 0x000000ff0900728c */ /* 0x000fcc000bf05300 */
[----:B------:R-:W-:-:S05]  /*1cc10*/  PLOP3.LUT P0, PT, PT, PT, UP0, 0x80, 0x8 ;  /* 0x000000000008781c */ /* 0x000fca0003f0f008 */
[----:B------:R-:W0:Y:S01]  /*1cc20*/  @UP0 LDCU UR5, c[0x0][0x3f8] ;  /* 0x00007f00ff0507ac */ /* 0x000e220008000800 */
[----:B------:R-:W3:Y:S01]  /*1cc30*/  @UP0 LDCU.64 UR8, c[0x0][0x458] ;  /* 0x00008b00ff0807ac */ /* 0x000ee20008000a00 */
[----:B0-----:R-:W-:Y:S01]  /*1cc40*/  @UP0 UIMAD UR5, UR38, UR5, UR12 ;  /* 0x00000005260502a4 */ /* 0x001fe2000f8e020c */
[----:B---3--:R-:W-:-:S05]  /*1cc50*/  IMAD.U32 R2, RZ, RZ, UR8 ;  /* 0x00000008ff027e24 */ /* 0x008fca000f8e00ff */
[----:B------:R-:W-:Y:S02]  /*1cc60*/  IMAD.U32 R17, RZ, RZ, UR5 ;  /* 0x00000005ff117e24 */ /* 0x000fe4000f8e00ff */
[----:B------:R-:W-:Y:S02]  /*1cc70*/  IMAD.U32 R3, RZ, RZ, UR9 ;  /* 0x00000009ff037e24 */ /* 0x000fe4000f8e00ff */
[----:B------:R-:W-:-:S04]  /*1cc80*/  @P0 IMAD R17, R17, 0x90, R16 ;  /* 0x0000009011110824 */ /* 0x000fc800078e0210 */
[----:B------:R-:W-:-:S05]  /*1cc90*/  @P0 IMAD.WIDE R2, R17, 0x4, R2 ;  /* 0x0000000411020825 */ /* 0x000fca00078e0202 */
[----:B------:R-:W3:Y:S01]  /*1cca0*/  @P0 LDG.E.128 R24, desc[UR36][R2.64] ;  /* 0x0000002402180981 */ /* 0x000ee2000c1e1d00 */
[----:B------:R-:W-:Y:S01]  /*1ccb0*/  UIMAD UR5, UR40, 0x90, URZ ;  /* 0x00000090280578a4 */ /* 0x000fe2000f8e02ff */
[----:B-----5:R-:W-:Y:S01]  /*1ccc0*/  FADD.FTZ R20, R20, R4 ;  /* 0x0000000414147221 */ /* 0x020fe20000010000 */
[----:B------:R-:W-:Y:S01]  /*1ccd0*/  FADD.FTZ R21, R21, R5 ;  /* 0x0000000515157221 */ /* 0x000fe20000010000 */
[----:B------:R-:W-:Y:S01]  /*1cce0*/  FADD.FTZ R22, R22, R6 ;  /* 0x0000000616167221 */ /* 0x000fe20000010000 */
[----:B------:R-:W-:Y:S02]  /*1ccf0*/  FADD.FTZ R23, R23, R7 ;  /* 0x0000000717177221 */ /* 0x000fe40000010000 */
[----:B------:R-:W-:-:S04]  /*1cd00*/  IMAD.U32 R17, RZ, RZ, UR5 ;  /* 0x00000005ff117e24 */ /* 0x000fc8000f8e00ff */
[----:B------:R-:W-:-:S04]  /*1cd10*/  IMAD.WIDE R12, R17, 0x4, R12 ;  /* 0x00000004110c7825 */ /* 0x000fc800078e020c */
[----:B---3--:R-:W-:Y:S01]  /*1cd20*/  @P0 FMUL.FTZ R20, R20, R24 ;  /* 0x0000001814140220 */ /* 0x008fe20000410000 */
[----:B------:R-:W-:Y:S01]  /*1cd30*/  @P0 FMUL.FTZ R21, R21, R25 ;  /* 0x0000001915150220 */ /* 0x000fe20000410000 */
[----:B------:R-:W-:Y:S01]  /*1cd40*/  @P0 FMUL.FTZ R22, R22, R26 ;  /* 0x0000001a16160220 */ /* 0x000fe20000410000 */
[----:B------:R-:W-:-:S05]  /*1cd50*/  @P0 FMUL.FTZ R23, R23, R27 ;  /* 0x0000001b17170220 */ /* 0x000fca0000410000 */
[----:B------:R0:W-:Y:S02]  /*1cd60*/  STG.E.128 desc[UR36][R12.64], R20 ;  /* 0x000000140c007986 */ /* 0x0001e4000c101d24 */
.L_x_2203:
[C---:B-1---5:R-:W-:Y:S01]  /*1cd70*/  FFMA.FTZ R8, R15.reuse, R20, R8 ;  /* 0x000000140f087223 */ /* 0x062fe20000010008 */
[C---:B------:R-:W-:Y:S01]  /*1cd80*/  FFMA.FTZ R9, R15.reuse, R21, R9 ;  /* 0x000000150f097223 */ /* 0x040fe20000010009 */
[C---:B------:R-:W-:Y:S01]  /*1cd90*/  FFMA.FTZ R10, R15.reuse, R22, R10 ;  /* 0x000000160f0a7223 */ /* 0x040fe2000001000a */
[----:B------:R-:W-:-:S07]  /*1cda0*/  FFMA.FTZ R11, R15, R23, R11 ;  /* 0x000000170f0b7223 */ /* 0x000fce000001000b */
.L_x_2180:
[----:B0---4-:R-:W-:Y:S05]  /*1cdb0*/  BSYNC.RECONVERGENT B0 ;  /* 0x0000000000007941 */ /* 0x011fea0003800200 */
.L_x_2179:
[----:B------:R-:W-:Y:S01]  /*1cdc0*/  BAR.SYNC.DEFER_BLOCKING 0x0 ;  /* 0x0000000000007b1d */ /* 0x000fe20000010000 */
[----:B------:R-:W-:-:S13]  /*1cdd0*/  ISETP.GT.U32.AND P0, PT, R16, 0x8f, PT ;  /* 0x0000008f1000780c */ /* 0x000fda0003f04070 */
[----:B------:R-:W-:Y:S05]  /*1cde0*/  @P0 EXIT ;  /* 0x000000000000094d */ /* 0x000fea0003800000 */
[----:B------:R-:W0:Y:S01]  /*1cdf0*/  S2UR UR5, SR_CgaCtaId ;  /* 0x00000000000579c3 */ /* 0x000e220000008800 */
[----:B------:R-:W-:Y:S01]  /*1ce00*/  UMOV UR4, 0x400 ;  /* 0x0000040000047882 */ /* 0x000fe20000000000 */
[C---:B------:R-:W-:Y:S01]  /*1ce10*/  LOP3.LUT R0, R238.reuse, 0x3c0, RZ, 0xc0, !PT ;  /* 0x000003c0ee007812 */ /* 0x040fe200078ec0ff */
[----:B------:R-:W-:Y:S01]  /*1ce20*/  UIADD3 UR4, UPT, UPT, UR4, 0x820, URZ ;  /* 0x0000082004047890 */ /* 0x000fe2000fffe0ff */
[----:B------:R-:W-:Y:S02]  /*1ce30*/  ISETP.GT.U32.AND P1, PT, R238, 0x3f, PT ;  /* 0x0000003fee00780c */ /* 0x000fe40003f24070 */
[----:B------:R-:W-:Y:S01]  /*1ce40*/  ISETP.NE.AND P0, PT, R0, 0x40, PT ;  /* 0x000000400000780c */ /* 0x000fe20003f05270 */
[----:B0-----:R-:W-:-:S06]  /*1ce50*/  ULEA UR4, UR5, UR4, 0x18 ;  /* 0x0000000405047291 */ /* 0x001fcc000f8ec0ff */
[----:B------:R-:W-:-:S06]  /*1ce60*/  LEA R0, R16, UR4, 0x2 ;  /* 0x0000000410007c11 */ /* 0x000fcc000f8e10ff */
[----:B------:R0:W-:Y:S01]  /*1ce70*/  @!P0 STS.128 [R0], R8 ;  /* 0x0000000800008388 */ /* 0x0001e20000000c00 */
[----:B------:R-:W-:Y:S06]  /*1ce80*/  BAR.SYNC.DEFER_BLOCKING 0x0 ;  /* 0x0000000000007b1d */ /* 0x000fec0000010000 */
[----:B------:R0:W3:Y:S02]  /*1ce90*/  @!P1 LDS.128 R4, [R0] ;  /* 0x0000000000049984 */ /* 0x0000e40000000c00 */
[----:B------:R-:W-:Y:S06]  /*1cea0*/  BAR.SYNC.DEFER_BLOCKING 0x0 ;  /* 0x0000000000007b1d */ /* 0x000fec0000010000 */
[----:B------:R-:W-:Y:S05]  /*1ceb0*/  @P1 EXIT ;  /* 0x000000000000194d */ /* 0x000fea0003800000 */
[----:B------:R-:W4:Y:S01]  /*1cec0*/  LDCU UR4, c[0x0][0x478] ;  /* 0x00008f00ff0477ac */ /* 0x000f220008000800 */
[----:B0--3--:R-:W-:Y:S01]  /*1ced0*/  @!P1 FADD.FTZ R8, R8, R4 ;  /* 0x0000000408089221 */ /* 0x009fe20000010000 */
[----:B------:R-:W-:Y:S01]  /*1cee0*/  @!P1 FADD.FTZ R9, R9, R5 ;  /* 0x0000000509099221 */ /* 0x000fe20000010000 */
[----:B------:R-:W-:Y:S01]  /*1cef0*/  @!P1 FADD.FTZ R10, R10, R6 ;  /* 0x000000060a0a9221 */ /* 0x000fe20000010000 */
[----:B------:R-:W-:Y:S01]  /*1cf00*/  @!P1 FADD.FTZ R11, R11, R7 ;  /* 0x000000070b0b9221 */ /* 0x000fe20000010000 */
[----:B----4-:R-:W-:-:S09]  /*1cf10*/  UISETP.NE.AND UP0, UPT, UR4, 0x2, UPT ;  /* 0x000000020400788c */ /* 0x010fd2000bf05270 */
[----:B------:R-:W-:Y:S05]  /*1cf20*/  BRA.U UP0, `(.L_x_2204) ;  /* 0x00000001007c7547 */ /* 0x000fea000b800000 */
[----:B------:R-:W0:Y:S01]  /*1cf30*/  LDC.64 R2, c[0x0][0x470] ;  /* 0x00011c00ff027b82 */ /* 0x000e220000000a00 */
[----:B------:R-:W3:Y:S01]  /*1cf40*/  LDCU.64 UR4, c[0x0][0x380] ;  /* 0x00007000ff0477ac */ /* 0x000ee20008000a00 */
[----:B0-----:R-:W4:Y:S01]  /*1cf50*/  LDG.E R2, desc[UR36][R2.64] ;  /* 0x0000002402027981 */ /* 0x001f22000c1e1900 */
[----:B------:R-:W-:Y:S02]  /*1cf60*/  VIADD R16, R16, UR7 ;  /* 0x0000000710107c36 */ /* 0x000fe40008000000 */
        /* <DEDUP_REMOVED lines=21> */
[----:B---3--:R-:W-:Y:S01]  /*1d0c0*/  IADD3 R2, P0, PT, R16, UR4, RZ ;  /* 0x0000000410027c10 */ /* 0x008fe2000ff1e0ff */
[----:B------:R-:W-:-:S03]  /*1d0d0*/  IMAD R4, R4, 0x100, R3 ;  /* 0x0000010004047824 */ /* 0x000fc600078e0203 */
[----:B------:R-:W-:Y:S01]  /*1d0e0*/  LEA.HI.X.SX32 R3, R16, UR5, 0x1, P0 ;  /* 0x0000000510037c11 */ /* 0x000fe200080f0eff */
[----:B------:R-:W-:-:S05]  /*1d0f0*/  IMAD.IADD R5, R4, 0x1, R5 ;  /* 0x0000000104057824 */ /* 0x000fca00078e0205 */
[----:B------:R-:W-:Y:S01]  /*1d100*/  STG.E desc[UR36][R2.64], R5 ;  /* 0x0000000502007986 */ /* 0x000fe2000c101924 */
[----:B------:R-:W-:Y:S05]  /*1d110*/  EXIT ;  /* 0x000000000000794d */ /* 0x000fea0003800000 */
.L_x_2204:
[----:B------:R-:W0:Y:S01]  /*1d120*/  LDC.64 R2, c[0x0][0x380] ;  /* 0x0000e000ff027b82 */ /* 0x000e220000000a00 */
[----:B------:R-:W-:-:S04]  /*1d130*/  VIADD R5, R16, UR7 ;  /* 0x0000000710057c36 */ /* 0x000fc80008000000 */
[----:B0-----:R-:W-:-:S05]  /*1d140*/  IMAD.WIDE R2, R5, 0x4, R2 ;  /* 0x0000000405027825 */ /* 0x001fca00078e0202 */
[----:B------:R-:W-:Y:S01]  /*1d150*/  STG.E.128 desc[UR36][R2.64], R8 ;  /* 0x0000000802007986 */ /* 0x000fe2000c101d24 */
[----:B------:R-:W-:Y:S05]  /*1d160*/  EXIT ;  /* 0x000000000000794d */ /* 0x000fea0003800000 */
.L_x_2136:
[----:B------:R-:W-:Y:S01]  /*1d170*/  BSSY B0, `(.L_x_2205) ;  /* 0x0000008000007945 */ /* 0x000fe20003800000 */
[----:B------:R-:W-:Y:S02]  /*1d180*/  IMAD.MOV.U32 R13, RZ, RZ, R10 ;  /* 0x000000ffff0d7224 */ /* 0x000fe400078e000a */
[----:B------:R-:W-:Y:S02]  /*1d190*/  IMAD.MOV.U32 R12, RZ, RZ, 0x1 ;  /* 0x00000001ff0c7424 */ /* 0x000fe400078e00ff */
[----:B------:R-:W-:Y:S02]  /*1d1a0*/  IMAD.MOV.U32 R11, RZ, RZ, 0x1f ;  /* 0x0000001fff0b7424 */ /* 0x000fe400078e00ff */
[----:B------:R-:W-:-:S07]  /*1d1b0*/  IMAD.MOV.U32 R15, RZ, RZ, -0x1 ;  /* 0xffffffffff0f7424 */ /* 0x000fce00078e00ff */
[----:B-----5:R-:W-:Y:S05]  /*1d1c0*/  WARPSYNC.COLLECTIVE R15, `(.L_x_2206) ;  /* 0x000000000f087348 */ /* 0x020fea0003c00000 */
[----:B------:R0:W1:Y:S02]  /*1d1d0*/  SHFL.BFLY P6, R14, R13, R12, R11 ;  /* 0x0c00000c0d0e7389 */ /* 0x00006400000c000b */
[----:B01---5:R-:W-:Y:S05]  /*1d1e0*/  ENDCOLLECTIVE ;  /* 0x000000000000791b */ /* 0x023fea0003800000 */
.L_x_2206:
[----:B------:R-:W-:Y:S05]  /*1d1f0*/  BSYNC B0 ;  /* 0x0000000000007941 */ /* 0x000fea0003800000 */
.L_x_2205:
[----:B------:R-:W-:Y:S05]  /*1d200*/  BRA `(.L_x_2207) ;  /* 0xffffffac00587947 */ /* 0x000fea000383ffff */
.L_x_2140:
[----:B------:R-:W-:Y:S01]  /*1d210*/  BSSY B0, `(.L_x_2208) ;  /* 0x0000008000007945 */ /* 0x000fe20003800000 */
[----:B------:R-:W-:Y:S02]  /*1d220*/  IMAD.MOV.U32 R13, RZ, RZ, R251 ;  /* 0x000000ffff0d7224 */ /* 0x000fe400078e00fb */
[----:B------:R-:W-:Y:S02]  /*1d230*/  IMAD.MOV.U32 R12, RZ, RZ, 0x10 ;  /* 0x00000010ff0c7424 */ /* 0x000fe400078e00ff */
[----:B------:R-:W-:Y:S02]  /*1d240*/  IMAD.MOV.U32 R11, RZ, RZ, 0x1f ;  /* 0x0000001fff0b7424 */ /* 0x000fe400078e00ff */
[----:B------:R-:W-:-:S07]  /*1d250*/  IMAD.MOV.U32 R15, RZ, RZ, -0x1 ;  /* 0xffffffffff0f7424 */ /* 0x000fce00078e00ff */
[----:B---3--:R-:W-:Y:S05]  /*1d260*/  WARPSYNC.COLLECTIVE R15, `(.L_x_2209) ;  /* 0x000000000f087348 */ /* 0x008fea0003c00000 */
[----:B------:R0:W1:Y:S02]  /*1d270*/  SHFL.BFLY P6, R14, R13, R12, R11 ;  /* 0x0c00000c0d0e7389 */ /* 0x00006400000c000b */
[----:B01-3--:R-:W-:Y:S05]  /*1d280*/  ENDCOLLECTIVE ;  /* 0x000000000000791b */ /* 0x00bfea0003800000 */
.L_x_2209:
[----:B------:R-:W-:Y:S05]  /*1d290*/  BSYNC B0 ;  /* 0x0000000000007941 */ /* 0x000fea0003800000 */
.L_x_2208:
[----:B------:R-:W-:Y:S01]  /*1d2a0*/  FMNMX.FTZ R13, R14, R251, !PT ;  /* 0x000000fb0e0d7209 */ /* 0x000fe20007810000 */
[----:B------:R-:W-:Y:S02]  /*1d2b0*/  IMAD.MOV.U32 R12, RZ, RZ, 0x8 ;  /* 0x00000008ff0c7424 */ /* 0x000fe400078e00ff */
[----:B------:R-:W-:Y:S02]  /*1d2c0*/  IMAD.MOV.U32 R11, RZ, RZ, 0x1f ;  /* 0x0000001fff0b7424 */ /* 0x000fe400078e00ff */
[----:B------:R-:W-:-:S07]  /*1d2d0*/  IMAD.MOV.U32 R15, RZ, RZ, -0x1 ;  /* 0xffffffffff0f7424 */ /* 0x000fce00078e00ff */
[----:B------:R-:W-:Y:S05]  /*1d2e0*/  WARPSYNC.COLLECTIVE R15, `(.L_x_2210) ;  /* 0x000000000f087348 */ /* 0x000fea0003c00000 */
[----:B------:R0:W1:Y:S02]  /*1d2f0*/  SHFL.BFLY P6, R14, R13, R12, R11 ;  /* 0x0c00000c0d0e7389 */ /* 0x00006400000c000b */
[----:B01----:R-:W-:Y:S05]  /*1d300*/  ENDCOLLECTIVE ;  /* 0x000000000000791b */ /* 0x003fea0003800000 */
.L_x_2210:
[----:B------:R-:W-:Y:S01]  /*1d310*/  IMAD.MOV.U32 R12, RZ, RZ, 0x4 ;  /* 0x00000004ff0c7424 */ /* 0x000fe200078e00ff */
[----:B------:R-:W-:-:S05]  /*1d320*/  FMNMX.FTZ R2, R13, R14, !PT ;  /* 0x0000000e0d027209 */ /* 0x000fca0007810000 */
[----:B------:R-:W-:-:S07]  /*1d330*/  IMAD.MOV.U32 R13, RZ, RZ, R2 ;  /* 0x000000ffff0d7224 */ /* 0x000fce00078e0002 */
[----:B------:R-:W-:Y:S05]  /*1d340*/  WARPSYNC.COLLECTIVE R15, `(.L_x_2211) ;  /* 0x000000000f087348 */ /* 0x000fea0003c00000 */
[----:B------:R0:W1:Y:S02]  /*1d350*/  SHFL.BFLY P6, R14, R13, R12, R11 ;  /* 0x0c00000c0d0e7389 */ /* 0x00006400000c000b */
[----:B01----:R-:W-:Y:S05]  /*1d360*/  ENDCOLLECTIVE ;  /* 0x000000000000791b */ /* 0x003fea0003800000 */
.L_x_2211:
[----:B------:R-:W-:Y:S01]  /*1d370*/  IMAD.MOV.U32 R12, RZ, RZ, 0x2 ;  /* 0x00000002ff0c7424 */ /* 0x000fe200078e00ff */
[----:B------:R-:W-:-:S05]  /*1d380*/  FMNMX.FTZ R3, R2, R14, !PT ;  /* 0x0000000e02037209 */ /* 0x000fca0007810000 */
[----:B------:R-:W-:-:S07]  /*1d390*/  IMAD.MOV.U32 R13, RZ, RZ, R3 ;  /* 0x000000ffff0d7224 */ /* 0x000fce00078e0003 */
[----:B------:R-:W-:Y:S05]  /*1d3a0*/  WARPSYNC.COLLECTIVE R15, `(.L_x_2212) ;  /* 0x000000000f087348 */ /* 0x000fea0003c00000 */
[----:B------:R0:W1:Y:S02]  /*1d3b0*/  SHFL.BFLY P6, R14, R13, R12, R11 ;  /* 0x0c00000c0d0e7389 */ /* 0x00006400000c000b */
[----:B01----:R-:W-:Y:S05]  /*1d3c0*/  ENDCOLLECTIVE ;  /* 0x000000000000791b */ /* 0x003fea0003800000 */
.L_x_2212:
[----:B------:R-:W-:Y:S05]  /*1d3d0*/  BRA `(.L_x_2213) ;  /* 0xffffffac00a47947 */ /* 0x000fea000383ffff */
.L_x_2214:
        /* <DEDUP_REMOVED lines=10> */
.L_x_5596:


//--------------------- .text._ZN4mmha33masked_multihead_attention_kernelIfLi144ELi256ELi4ELi64ELi64ELb1ELb1EEEv26Multihead_attention_paramsIT_XT5_EE --------------------------
	.section	.text._ZN4mmha33masked_multihead_attention_kernelIfLi144ELi256ELi4ELi64ELi64ELb1ELb1EEEv26Multihead_attention_paramsIT_XT5_EE,"ax",@progbits
	.align	128
        .global         _ZN4mmha33masked_multihead_attention_kernelIfLi144ELi256ELi4ELi64ELi64ELb1ELb1EEEv26Multihead_attention_paramsIT_XT5_EE
        .type           _ZN4mmha33masked_multihead_attention_kernelIfLi144ELi256ELi4ELi64ELi64ELb1ELb1EEEv26Multihead_attention_paramsIT_XT5_EE,@function
        .size           _ZN4mmha33masked_multihead_attention_kernelIfLi144ELi256ELi4ELi64ELi64ELb1ELb1EEEv26Multihead_attention_paramsIT_XT5_EE,(.L_x_5597 - _ZN4mmha33masked_multihead_attention_kernelIfLi144ELi256ELi4ELi64ELi64ELb1ELb1EEEv26Multihead_attention_paramsIT_XT5_EE)
        .other          _ZN4mmha33masked_multihead_attention_kernelIfLi144ELi256ELi4ELi64ELi64ELb1ELb1EEEv26Multihead_attention_paramsIT_XT5_EE,@"STO_CUDA_ENTRY STV_DEFAULT"
_ZN4mmha33masked_multihead_attention_kernelIfLi144ELi256ELi4ELi64ELi64ELb1ELb1EEEv26Multihead_attention_paramsIT_XT5_EE:
.text._ZN4mmha33masked_multihead_attention_kernelIfLi144ELi256ELi4ELi64ELi64ELb1ELb1EEEv26Multihead_attention_paramsIT_XT5_EE:
[----:B------:R-:W0:Y:S01]  /*0000*/  LDC R1, c[0x0][0x37c] ;  /* 0x0000df00ff017b82 */ /* 0x000e220000000800 */
[----:B------:R-:W1:Y:S01]  /*0010*/  LDCU.64 UR4, c[0x0][0x490] ;  /* 0x00009200ff0477ac */ /* 0x000e620008000a00 */
[----:B------:R-:W2:Y:S01]  /*0020*/  S2R R25, SR_CTAID.Y ;  /* 0x0000000000197919 */ /* 0x000ea20000002600 */
[----:B------:R-:W3:Y:S01]  /*0030*/  LDCU.64 UR36, c[0x0][0x358] ;  /* 0x00006b00ff2477ac */ /* 0x000ee20008000a00 */
[----:B-1----:R-:W-:-:S04]  /*0040*/  UISETP.NE.U32.AND UP0, UPT, UR4, URZ, UPT ;  /* 0x000000ff0400728c */ /* 0x002fc8000bf05070 */
[----:B------:R-:W-:-:S09]  /*0050*/  UISETP.NE.AND.EX UP0, UPT, UR5, URZ, UPT, UP0 ;  /* 0x000000ff0500728c */ /* 0x000fd2000bf05300 */
[----:B---3--:R-:W-:Y:S05]  /*0060*/  BRA.U !UP0, `(.L_x_2215) ;  /* 0x0000000108147547 */ /* 0x008fea000b800000 */
[----:B--2---:R-:W-:-:S05]  /*0070*/  IADD3 R2, P0, PT, R25, UR4, RZ ;  /* 0x0000000419027c10 */ /* 0x004fca000ff1e0ff */
[----:B------:R-:W-:-:S05]  /*0080*/  IMAD.X R3, RZ, RZ, UR5, P0 ;  /* 0x00000005ff037e24 */ /* 0x000fca00080e06ff */
[----:B------:R-:W2:Y:S02]  /*0090*/  LDG.E.U8 R2, desc[UR36][R2.64] ;  /* 0x0000002402027981 */ /* 0x000ea4000c1e1100 */
[----:B--2---:R-:W-:-:S13]  /*00a0*/  ISETP.NE.AND P0, PT, R2, 0x1, PT ;  /* 0x000000010200780c */ /* 0x004fda0003f05270 */
[----:B------:R-:W-:Y:S05]  /*00b0*/  @!P0 EXIT ;  /* 0x000000000000894d */ /* 0x000fea0003800000 */
.L_x_2215:
[----:B------:R-:W1:Y:S08]  /*00c0*/  LDC R8, c[0x0][0x3f0] ;  /* 0x0000fc00ff087b82 */ /* 0x000e700000000800 */
[----:B------:R-:W3:Y:S08]  /*00d0*/  LDC.64 R10, c[0x0][0x460] ;  /* 0x00011800ff0a7b82 */ /* 0x000ef00000000a00 */
[----:B------:R-:W4:Y:S01]  /*00e0*/  LDC R21, c[0x0][0x40c] ;  /* 0x00010300ff157b82 */ /* 0x000f220000000800 */
[----:B-1----:R-:W-:Y:S01]  /*00f0*/  IABS R5, R8 ;  /* 0x0000000800057213 */ /* 0x002fe20000000000 */
[----:B------:R-:W1:Y:S06]  /*0100*/  S2R R54, SR_TID.X ;  /* 0x0000000000367919 */ /* 0x000e6c0000002100 */
[----:B------:R-:W0:Y:S01]  /*0110*/  LDC R56, c[0x0][0x3f8] ;  /* 0x0000fe00ff387b82 */ /* 0x000e220000000800 */
[----:B------:R-:W2:Y:S01]  /*0120*/  I2F.RP R0, R5 ;  /* 0x0000000500007306 */ /* 0x000ea20000209400 */
[----:B---3--:R-:W-:-:S04]  /*0130*/  ISETP.NE.U32.AND P0, PT, R10, RZ, PT ;  /* 0x000000ff0a00720c */ /* 0x008fc80003f05070 */
[----:B------:R-:W-:-:S04]  /*0140*/  ISETP.NE.AND.EX P0, PT, R11, RZ, PT, P0 ;  /* 0x000000ff0b00720c */ /* 0x000fc80003f05300 */
[----:B----4-:R-:W-:Y:S01]  /*0150*/  ISETP.EQ.AND P3, PT, R21, RZ, P0 ;  /* 0x000000ff1500720c */ /* 0x010fe20000762270 */
[----:B--2---:R-:W2:Y:S01]  /*0160*/  MUFU.RCP R0, R0 ;  /* 0x0000000000007308 */ /* 0x004ea20000001000 */
[----:B------:R-:W0:Y:S01]  /*0170*/  S2R R17, SR_CTAID.X ;  /* 0x0000000000117919 */ /* 0x000e220000002500 */
[----:B------:R-:W-:Y:S01]  /*0180*/  BSSY.RECONVERGENT B0, `(.L_x_2216) ;  /* 0x000003c000007945 */ /* 0x000fe20003800200 */
[----:B------:R-:W-:Y:S01]  /*0190*/  P2R R24, PR, RZ, 0x8 ;  /* 0x00000008ff187803 */ /* 0x000fe20000000000 */
[----:B--2---:R-:W-:-:S04]  /*01a0*/  VIADD R2, R0, 0xffffffe ;  /* 0x0ffffffe00027836 */ /* 0x004fc80000000000 */
[----:B------:R2:W3:Y:S02]  /*01b0*/  F2I.FTZ.U32.TRUNC.NTZ R3, R2 ;  /* 0x0000000200037305 */ /* 0x0004e4000021f000 */
[----:B--2---:R-:W-:Y:S02]  /*01c0*/  IMAD.MOV.U32 R2, RZ, RZ, RZ ;  /* 0x000000ffff027224 */ /* 0x004fe400078e00ff */
[----:B---3--:R-:W-:-:S04]  /*01d0*/  IMAD.MOV R4, RZ, RZ, -R3 ;  /* 0x000000ffff047224 */ /* 0x008fc800078e0a03 */
[----:B------:R-:W-:Y:S01]  /*01e0*/  IMAD R7, R4, R5, RZ ;  /* 0x0000000504077224 */ /* 0x000fe200078e02ff */
[----:B------:R-:W-:-:S03]  /*01f0*/  IABS R4, R25 ;  /* 0x0000001900047213 */ /* 0x000fc60000000000 */
[----:B------:R-:W-:Y:S02]  /*0200*/  IMAD.HI.U32 R3, R3, R7, R2 ;  /* 0x0000000703037227 */ /* 0x000fe400078e0002 */
[----:B------:R-:W2:Y:S04]  /*0210*/  @P3 LDC.64 R6, c[0x0][0x460] ;  /* 0x00011800ff063b82 */ /* 0x000ea80000000a00 */
[----:B------:R-:W-:-:S04]  /*0220*/  IMAD.HI.U32 R3, R3, R4, RZ ;  /* 0x0000000403037227 */ /* 0x000fc800078e00ff */
[----:B------:R-:W-:-:S04]  /*0230*/  IMAD.MOV R0, RZ, RZ, -R3 ;  /* 0x000000ffff007224 */ /* 0x000fc800078e0a03 */
[----:B------:R-:W-:-:S05]  /*0240*/  IMAD R0, R5, R0, R4 ;  /* 0x0000000005007224 */ /* 0x000fca00078e0204 */
[----:B------:R-:W-:-:S13]  /*0250*/  ISETP.GT.U32.AND P1, PT, R5, R0, PT ;  /* 0x000000000500720c */ /* 0x000fda0003f24070 */
[----:B------:R-:W-:Y:S02]  /*0260*/  @!P1 IMAD.IADD R0, R0, 0x1, -R5 ;  /* 0x0000000100009824 */ /* 0x000fe400078e0a05 */
[----:B------:R-:W-:Y:S01]  /*0270*/  @!P1 VIADD R3, R3, 0x1 ;  /* 0x0000000103039836 */ /* 0x000fe20000000000 */
[----:B------:R-:W-:Y:S02]  /*0280*/  ISETP.NE.AND P1, PT, R8, RZ, PT ;  /* 0x000000ff0800720c */ /* 0x000fe40003f25270 */
[----:B------:R-:W-:Y:S02]  /*0290*/  ISETP.GE.U32.AND P0, PT, R0, R5, PT ;  /* 0x000000050000720c */ /* 0x000fe40003f06070 */
[----:B------:R-:W3:Y:S01]  /*02a0*/  LDC.64 R4, c[0x0][0x498] ;  /* 0x00012600ff047b82 */ /* 0x000ee20000000a00 */
[----:B------:R-:W-:-:S04]  /*02b0*/  LOP3.LUT R0, R25, R8, RZ, 0x3c, !PT ;  /* 0x0000000819007212 */ /* 0x000fc800078e3cff */
[----:B------:R-:W-:-:S03]  /*02c0*/  ISETP.GE.AND P2, PT, R0, RZ, PT ;  /* 0x000000ff0000720c */ /* 0x000fc60003f46270 */
[----:B------:R-:W4:Y:S03]  /*02d0*/  LDC R0, c[0x0][0x3e8] ;  /* 0x0000fa00ff007b82 */ /* 0x000f260000000800 */
[----:B------:R-:W-:-:S04]  /*02e0*/  @P0 VIADD R3, R3, 0x1 ;  /* 0x0000000103030836 */ /* 0x000fc80000000000 */
[----:B------:R-:W-:-:S04]  /*02f0*/  IMAD.MOV.U32 R27, RZ, RZ, R3 ;  /* 0x000000ffff1b7224 */ /* 0x000fc800078e0003 */
[----:B------:R-:W-:Y:S01]  /*0300*/  @!P2 IMAD.MOV R27, RZ, RZ, -R27 ;  /* 0x000000ffff1ba224 */ /* 0x000fe200078e0a1b */
[----:B------:R-:W-:Y:S01]  /*0310*/  @!P1 LOP3.LUT R27, RZ, R8, RZ, 0x33, !PT ;  /* 0x00000008ff1b9212 */ /* 0x000fe200078e33ff */
[----:B---3--:R-:W-:-:S04]  /*0320*/  IMAD.WIDE.U32 R4, R25, 0x4, R4 ;  /* 0x0000000419047825 */ /* 0x008fc800078e0004 */
[----:B--2---:R-:W-:Y:S01]  /*0330*/  @P3 IMAD.WIDE R6, R27, 0x4, R6 ;  /* 0x000000041b063825 */ /* 0x004fe200078e0206 */
[----:B------:R2:W5:Y:S04]  /*0340*/  LDG.E R16, desc[UR36][R4.64] ;  /* 0x0000002404107981 */ /* 0x000568000c1e1900 */
[----:B------:R2:W5:Y:S01]  /*0350*/  @P3 LDG.E R2, desc[UR36][R6.64] ;  /* 0x0000002406023981 */ /* 0x000562000c1e1900 */
[----:B----4-:R-:W-:Y:S01]  /*0360*/  ISETP.NE.AND P0, PT, R0, RZ, PT ;  /* 0x000000ff0000720c */ /* 0x010fe20003f05270 */
[----:B0-----:R-:W-:Y:S01]  /*0370*/  IMAD R18, R25, R56, R17 ;  /* 0x0000003819127224 */ /* 0x001fe200078e0211 */
[----:B-1----:R-:W-:Y:S02]  /*0380*/  ISETP.GT.U32.AND P2, PT, R54, 0x23, PT ;  /* 0x000000233600780c */ /* 0x002fe40003f44070 */
[----:B------:R-:W-:-:S02]  /*0390*/  CS2R R38, SRZ ;  /* 0x0000000000267805 */ /* 0x000fc4000001ff00 */
[----:B------:R-:W-:Y:S01]  /*03a0*/  CS2R R36, SRZ ;  /* 0x0000000000247805 */ /* 0x000fe2000001ff00 */
[----:B------:R-:W-:-:S06]  /*03b0*/  IMAD.SHL.U32 R26, R54, 0x4, RZ ;  /* 0x00000004361a7824 */ /* 0x000fcc00078e00ff */
[----:B------:R-:W-:Y:S02]  /*03c0*/  @P0 IMAD R0, R25, R0, RZ ;  /* 0x0000000019000224 */ /* 0x000fe400078e02ff */
[----:B------:R-:W-:Y:S02]  /*03d0*/  @!P0 IMAD R3, R18, 0x90, RZ ;  /* 0x0000009012038824 */ /* 0x000fe400078e02ff */
[----:B------:R-:W-:Y:S01]  /*03e0*/  @P0 IMAD R3, R17, 0x90, R0 ;  /* 0x0000009011030824 */ /* 0x000fe200078e0200 */
[----:B--2---:R-:W-:Y:S06]  /*03f0*/  @P2 BRA `(.L_x_2217) ;  /* 0x0000000000502947 */ /* 0x004fec0003800000 */
[----:B------:R-:W0:Y:S01]  /*0400*/  LDC R0, c[0x0][0x478] ;  /* 0x00011e00ff007b82 */ /* 0x000e220000000800 */
[----:B------:R-:W-:Y:S01]  /*0410*/  IMAD.IADD R13, R26, 0x1, R3 ;  /* 0x000000011a0d7824 */ /* 0x000fe200078e0203 */
        /* <DEDUP_REMOVED lines=18> */
.L_x_2217:
[----:B------:R-:W-:Y:S05]  /*0540*/  BSYNC.RECONVERGENT B0 ;  /* 0x0000000000007941 */ /* 0x000fea0003800200 */
.L_x_2216:
[----:B------:R-:W1:Y:S01]  /*0550*/  LDCU.64 UR6, c[0x0][0x3a0] ;  /* 0x00007400ff0677ac */ /* 0x000e620008000a00 */
[----:B------:R-:W2:Y:S01]  /*0560*/  LDC.64 R10, c[0x0][0x418] ;  /* 0x00010600ff0a7b82 */ /* 0x000ea20000000a00 */
[----:B------:R-:W-:Y:S01]  /*0570*/  ISETP.GT.U32.OR P3, PT, R54, 0x3f, !P3 ;  /* 0x0000003f3600780c */ /* 0x000fe20005f64470 */
[----:B-----5:R-:W-:Y:S01]  /*0580*/  VIADD R121, R16, 0xffffffff ;  /* 0xffffffff10797836 */ /* 0x020fe20000000000 */
[----:B------:R-:W3:Y:S01]  /*0590*/  LDCU.64 UR4, c[0x0][0x390] ;  /* 0x00007200ff0477ac */ /* 0x000ee20008000a00 */
[----:B------:R-:W-:Y:S01]  /*05a0*/  IMAD R19, R18, 0x90, RZ ;  /* 0x0000009012137824 */ /* 0x000fe200078e02ff */
[----:B------:R-:W-:Y:S01]  /*05b0*/  CS2R R42, SRZ ;  /* 0x00000000002a7805 */ /* 0x000fe2000001ff00 */
[----:B------:R-:W-:Y:S01]  /*05c0*/  IMAD R3, R17, 0x90, R26 ;  /* 0x0000009011037824 */ /* 0x000fe200078e021a */
[----:B------:R-:W-:Y:S01]  /*05d0*/  CS2R R40, SRZ ;  /* 0x0000000000287805 */ /* 0x000fe2000001ff00 */
[----:B------:R-:W4:Y:S08]  /*05e0*/  LDC R14, c[0x0][0x3f4] ;  /* 0x0000fd00ff0e7b82 */ /* 0x000f300000000800 */
[----:B------:R-:W0:Y:S01]  /*05f0*/  @!P2 LDC.64 R4, c[0x0][0x3b8] ;  /* 0x0000ee00ff04ab82 */ /* 0x000e220000000a00 */
[----:B-1----:R-:W-:-:S04]  /*0600*/  ISETP.NE.U32.AND P1, PT, RZ, UR6, PT ;  /* 0x00000006ff007c0c */ /* 0x002fc8000bf25070 */
[----:B------:R-:W-:Y:S02]  /*0610*/  ISETP.NE.AND.EX P1, PT, RZ, UR7, PT, P1 ;  /* 0x00000007ff007c0c */ /* 0x000fe4000bf25310 */
[----:B---3--:R-:W-:Y:S02]  /*0620*/  ISETP.NE.U32.AND P0, PT, RZ, UR4, PT ;  /* 0x00000004ff007c0c */ /* 0x008fe4000bf05070 */
[----:B------:R-:W-:Y:S02]  /*0630*/  CS2R R34, SRZ ;  /* 0x0000000000227805 */ /* 0x000fe4000001ff00 */
[----:B------:R-:W-:Y:S02]  /*0640*/  ISETP.GT.U32.OR P1, PT, R54, 0x23, !P1 ;  /* 0x000000233600780c */ /* 0x000fe40004f24470 */
[----:B------:R-:W-:Y:S02]  /*0650*/  CS2R R32, SRZ ;  /* 0x0000000000207805 */ /* 0x000fe4000001ff00 */
[----:B------:R-:W-:-:S02]  /*0660*/  ISETP.NE.AND.EX P0, PT, RZ, UR5, PT, P0 ;  /* 0x00000005ff007c0c */ /* 0x000fc4000bf05300 */
[----:B------:R-:W-:Y:S02]  /*0670*/  CS2R R30, SRZ ;  /* 0x00000000001e7805 */ /* 0x000fe4000001ff00 */
[----:B------:R-:W-:Y:S02]  /*0680*/  ISETP.NE.OR P4, PT, R21, RZ, P1 ;  /* 0x000000ff1500720c */ /* 0x000fe40000f85670 */
[----:B------:R-:W-:Y:S02]  /*0690*/  CS2R R28, SRZ ;  /* 0x00000000001c7805 */ /* 0x000fe4000001ff00 */
[C---:B------:R-:W-:Y:S01]  /*06a0*/  ISETP.GT.U32.OR P0, PT, R54.reuse, 0x23, !P0 ;  /* 0x000000233600780c */ /* 0x040fe20004704470 */
[-C--:B----4-:R-:W-:Y:S01]  /*06b0*/  @!P2 IMAD R0, R54, R14.reuse, R121 ;  /* 0x0000000e3600a224 */ /* 0x090fe200078e0279 */
[----:B--2---:R-:W-:Y:S01]  /*06c0*/  ISETP.NE.U32.AND P1, PT, R10, RZ, PT ;  /* 0x000000ff0a00720c */ /* 0x004fe20003f25070 */
[----:B------:R-:W-:Y:S01]  /*06d0*/  IMAD.MOV.U32 R22, RZ, RZ, RZ ;  /* 0x000000ffff167224 */ /* 0x000fe200078e00ff */
[----:B------:R-:W-:Y:S01]  /*06e0*/  IABS R23, R121 ;  /* 0x0000007900177213 */ /* 0x000fe20000000000 */
[----:B------:R-:W-:Y:S01]  /*06f0*/  @!P2 IMAD.SHL.U32 R0, R0, 0x4, RZ ;  /* 0x000000040000a824 */ /* 0x000fe200078e00ff */
[----:B------:R-:W-:Y:S01]  /*0700*/  ISETP.NE.AND.EX P1, PT, R11, RZ, PT, P1 ;  /* 0x000000ff0b00720c */ /* 0x000fe20003f25310 */
[----:B------:R-:W1:Y:S01]  /*0710*/  LDCU.U8 UR4, c[0x0][0x404] ;  /* 0x00008080ff0477ac */ /* 0x000e620008000000 */
[----:B------:R-:W2:Y:S01]  /*0720*/  @!P3 LDC.64 R10, c[0x0][0x450] ;  /* 0x00011400ff0abb82 */ /* 0x000ea20000000a00 */
[----:B------:R-:W-:-:S02]  /*0730*/  @!P2 IMAD R13, R19, R14, R0 ;  /* 0x0000000e130da224 */ /* 0x000fc400078e0200 */
[----:B------:R-:W-:Y:S02]  /*0740*/  @!P3 IMAD R0, R2, R56, RZ ;  /* 0x000000380200b224 */ /* 0x000fe400078e02ff */
[----:B0-----:R-:W-:-:S03]  /*0750*/  @!P2 IMAD.WIDE R4, R13, 0x4, R4 ;  /* 0x000000040d04a825 */ /* 0x001fc600078e0204 */
[----:B------:R-:W0:Y:S01]  /*0760*/  @!P4 LDC.64 R8, c[0x0][0x3a0] ;  /* 0x0000e800ff08cb82 */ /* 0x000e220000000a00 */
[----:B------:R-:W-:Y:S01]  /*0770*/  @!P3 IMAD R15, R0, 0x90, R3 ;  /* 0x00000090000fb824 */ /* 0x000fe200078e0203 */
[----:B------:R-:W3:Y:S06]  /*0780*/  @!P2 LDG.E.128 R32, desc[UR36][R4.64] ;  /* 0x000000240420a981 */ /* 0x000eec000c1e1d00 */
[----:B------:R-:W4:Y:S01]  /*0790*/  @!P0 LDC.64 R6, c[0x0][0x390] ;  /* 0x0000e400ff068b82 */ /* 0x000f220000000a00 */
[----:B--2---:R-:W-:-:S07]  /*07a0*/  @!P3 IMAD.WIDE R10, R15, 0x4, R10 ;  /* 0x000000040f0ab825 */ /* 0x004fce00078e020a */
[----:B------:R-:W2:Y:S01]  /*07b0*/  @P1 LDC.64 R12, c[0x0][0x418] ;  /* 0x00010600ff0c1b82 */ /* 0x000ea20000000a00 */
[----:B------:R-:W3:Y:S01]  /*07c0*/  @!P3 LDG.E.128 R44, desc[UR36][R10.64] ;  /* 0x000000240a2cb981 */ /* 0x000ee2000c1e1d00 */
[----:B0-----:R-:W-:-:S05]  /*07d0*/  @!P4 IMAD.WIDE.U32 R8, R3, 0x4, R8 ;  /* 0x000000040308c825 */ /* 0x001fca00078e0008 */
[----:B------:R-:W3:Y:S01]  /*07e0*/  @!P4 LDG.E.128 R28, desc[UR36][R8.64] ;  /* 0x00000024081cc981 */ /* 0x000ee2000c1e1d00 */
[----:B----4-:R-:W-:-:S05]  /*07f0*/  @!P0 IMAD.WIDE.U32 R6, R3, 0x4, R6 ;  /* 0x0000000403068825 */ /* 0x010fca00078e0006 */
[----:B------:R2:W4:Y:S02]  /*0800*/  @!P0 LDG.E.128 R40, desc[UR36][R6.64] ;  /* 0x0000002406288981 */ /* 0x000524000c1e1d00 */
[----:B--2---:R-:W-:Y:S01]  /*0810*/  @P1 IMAD.WIDE.U32 R6, R25, 0x4, R12 ;  /* 0x0000000419061825 */ /* 0x004fe200078e000c */
[----:B------:R-:W-:-:S04]  /*0820*/  IABS R12, R14 ;  /* 0x0000000e000c7213 */ /* 0x000fc80000000000 */
[----:B------:R-:W0:Y:S01]  /*0830*/  I2F.RP R0, R12 ;  /* 0x0000000c00007306 */ /* 0x000e220000209400 */
[----:B------:R-:W-:Y:S01]  /*0840*/  IMAD.MOV.U32 R4, RZ, RZ, RZ ;  /* 0x000000ffff047224 */ /* 0x000fe200078e00ff */
[----:B------:R2:W5:Y:S06]  /*0850*/  @P1 LDG.E R22, desc[UR36][R6.64] ;  /* 0x0000002406161981 */ /* 0x00056c000c1e1900 */
[----:B0-----:R-:W0:Y:S02]  /*0860*/  MUFU.RCP R0, R0 ;  /* 0x0000000000007308 */ /* 0x001e240000001000 */
[----:B0-----:R-:W-:-:S06]  /*0870*/  VIADD R3, R0, 0xffffffe ;  /* 0x0ffffffe00037836 */ /* 0x001fcc0000000000 */
[----:B------:R0:W1:Y:S01]  /*0880*/  F2I.FTZ.U32.TRUNC.NTZ R5, R3 ;  /* 0x0000000300057305 */ /* 0x000062000021f000 */
[----:B------:R-:W-:Y:S01]  /*0890*/  ISETP.GE.AND P2, PT, R121, RZ, PT ;  /* 0x000000ff7900720c */ /* 0x000fe20003f46270 */
[----:B0-----:R-:W0:Y:S01]  /*08a0*/  LDC R3, c[0x0][0x400] ;  /* 0x00010000ff037b82 */ /* 0x001e220000000800 */
[----:B-1----:R-:W-:-:S04]  /*08b0*/  IMAD.MOV R9, RZ, RZ, -R5 ;  /* 0x000000ffff097224 */ /* 0x002fc800078e0a05 */
[----:B------:R-:W-:-:S04]  /*08c0*/  IMAD R9, R9, R12, RZ ;  /* 0x0000000c09097224 */ /* 0x000fc800078e02ff */
[----:B------:R-:W-:-:S06]  /*08d0*/  IMAD.HI.U32 R4, R5, R9, R4 ;  /* 0x0000000905047227 */ /* 0x000fcc00078e0004 */
[----:B------:R-:W-:-:S04]  /*08e0*/  IMAD.HI.U32 R4, R4, R23, RZ ;  /* 0x0000001704047227 */ /* 0x000fc800078e00ff */
[----:B------:R-:W-:-:S04]  /*08f0*/  IMAD.MOV R4, RZ, RZ, -R4 ;  /* 0x000000ffff047224 */ /* 0x000fc800078e0a04 */
[----:B------:R-:W-:-:S05]  /*0900*/  IMAD R23, R12, R4, R23 ;  /* 0x000000040c177224 */ /* 0x000fca00078e0217 */
[----:B------:R-:W-:-:S13]  /*0910*/  ISETP.GT.U32.AND P0, PT, R12, R23, PT ;  /* 0x000000170c00720c */ /* 0x000fda0003f04070 */
[----:B------:R-:W-:-:S05]  /*0920*/  @!P0 IMAD.IADD R23, R23, 0x1, -R12 ;  /* 0x0000000117178824 */ /* 0x000fca00078e0a0c */
[----:B------:R-:W-:Y:S02]  /*0930*/  ISETP.GT.U32.AND P1, PT, R12, R23, PT ;  /* 0x000000170c00720c */ /* 0x000fe40003f24070 */
[----:B------:R-:W-:-:S11]  /*0940*/  ISETP.NE.AND P0, PT, R14, RZ, PT ;  /* 0x000000ff0e00720c */ /* 0x000fd60003f05270 */
[----:B------:R-:W-:-:S04]  /*0950*/  @!P1 IMAD.IADD R23, R23, 0x1, -R12 ;  /* 0x0000000117179824 */ /* 0x000fc800078e0a0c */
[----:B------:R-:W-:Y:S01]  /*0960*/  @!P2 IMAD.MOV R23, RZ, RZ, -R23 ;  /* 0x000000ffff17a224 */ /* 0x000fe200078e0a17 */
[-C--:B------:R-:W-:Y:S02]  /*0970*/  @!P0 LOP3.LUT R23, RZ, R14.reuse, RZ, 0x33, !PT ;  /* 0x0000000eff178212 */ /* 0x080fe400078e33ff */
[----:B------:R-:W-:Y:S02]  /*0980*/  ISETP.NE.AND P0, PT, RZ, UR4, PT ;  /* 0x00000004ff007c0c */ /* 0x000fe4000bf05270 */
[----:B------:R-:W-:Y:S02]  /*0990*/  ISETP.NE.AND P1, PT, R21, RZ, PT ;  /* 0x000000ff1500720c */ /* 0x000fe40003f25270 */
[----:B0-----:R-:W-:Y:S01]  /*09a0*/  ISETP.LT.OR P0, PT, R3, 0x1, P0 ;  /* 0x000000010300780c */ /* 0x001fe20000701670 */
[----:B------:R-:W-:Y:S01]  /*09b0*/  IMAD R25, R25, R14, RZ ;  /* 0x0000000e19197224 */ /* 0x000fe200078e02ff */
[----:B------:R-:W-:Y:S01]  /*09c0*/  BSSY.RECONVERGENT B6, `(.L_x_2218) ;  /* 0x0000120000067945 */ /* 0x000fe20003800200 */
[----:B------:R-:W-:-:S03]  /*09d0*/  IMAD R56, R27, R56, RZ ;  /* 0x000000381b387224 */ /* 0x000fc600078e02ff */
[----:B------:R-:W-:-:S05]  /*09e0*/  SHF.R.S32.HI R119, RZ, 0x1f, R25 ;  /* 0x0000001fff777819 */ /* 0x000fca0000011419 */
[----:B---3--:R-:W-:Y:S01]  /*09f0*/  @!P1 FADD.FTZ R32, R32, R28 ;  /* 0x0000001c20209221 */ /* 0x008fe20000010000 */
[----:B------:R-:W-:Y:S01]  /*0a00*/  @!P1 FADD.FTZ R33, R33, R29 ;  /* 0x0000001d21219221 */ /* 0x000fe20000010000 */
[----:B------:R-:W-:Y:S01]  /*0a10*/  @!P1 FADD.FTZ R34, R34, R30 ;  /* 0x0000001e22229221 */ /* 0x000fe20000010000 */
[----:B------:R-:W-:Y:S01]  /*0a20*/  @!P1 FADD.FTZ R35, R35, R31 ;  /* 0x0000001f23239221 */ /* 0x000fe20000010000 */
[----:B------:R-:W-:Y:S01]  /*0a30*/  @!P3 FMUL.FTZ R32, R32, R44 ;  /* 0x0000002c2020b220 */ /* 0x000fe20000410000 */
[----:B------:R-:W-:Y:S01]  /*0a40*/  @!P3 FMUL.FTZ R33, R33, R45 ;  /* 0x0000002d2121b220 */ /* 0x000fe20000410000 */
[----:B------:R-:W-:Y:S01]  /*0a50*/  @!P3 FMUL.FTZ R34, R34, R46 ;  /* 0x0000002e2222b220 */ /* 0x000fe20000410000 */
[----:B------:R-:W-:Y:S01]  /*0a60*/  @!P3 FMUL.FTZ R35, R35, R47 ;  /* 0x0000002f2323b220 */ /* 0x000fe20000410000 */
[----:B----4-:R-:W-:Y:S01]  /*0a70*/  FADD.FTZ R36, R40, R36 ;  /* 0x0000002428247221 */ /* 0x010fe20000010000 */
[----:B------:R-:W-:Y:S01]  /*0a80*/  FADD.FTZ R37, R41, R37 ;  /* 0x0000002529257221 */ /* 0x000fe20000010000 */
[----:B------:R-:W-:Y:S01]  /*0a90*/  FADD.FTZ R38, R42, R38 ;  /* 0x000000262a267221 */ /* 0x000fe20000010000 */
[----:B------:R-:W-:Y:S01]  /*0aa0*/  FADD.FTZ R39, R43, R39 ;  /* 0x000000272b277221 */ /* 0x000fe20000010000 */
[----:B--2---:R-:W-:Y:S06]  /*0ab0*/  @P0 BRA `(.L_x_2219) ;  /* 0x00000004002c0947 */ /* 0x004fec0003800000 */
[----:B------:R-:W-:Y:S05]  /*0ac0*/  @P1 BRA `(.L_x_2220) ;  /* 0x0000000000a81947 */ /* 0x000fea0003800000 */
[----:B------:R-:W-:-:S13]  /*0ad0*/  ISETP.GE.AND P0, PT, R26, R3, PT ;  /* 0x000000031a00720c */ /* 0x000fda0003f06270 */
[----:B------:R-:W-:Y:S05]  /*0ae0*/  @P0 BRA `(.L_x_2221) ;  /* 0x0000001000340947 */ /* 0x000fea0003800000 */
[----:B------:R-:W-:Y:S01]  /*0af0*/  I2FP.F32.U32 R3, R3 ;  /* 0x0000000300037245 */ /* 0x000fe20000201000 */
[----:B------:R-:W-:-:S05]  /*0b00*/  VIADD R0, R26, 0x2 ;  /* 0x000000021a007836 */ /* 0x000fca0000000000 */
[----:B------:R-:W0:Y:S01]  /*0b10*/  MUFU.RCP R3, R3 ;  /* 0x0000000300037308 */ /* 0x000e220000001000 */
[----:B------:R-:W-:-:S05]  /*0b20*/  I2FP.F32.U32 R0, R0 ;  /* 0x0000000000007245 */ /* 0x000fca0000201000 */
[----:B0-----:R-:W-:Y:S01]  /*0b30*/  FMUL.FTZ R4, R0, R3 ;  /* 0x0000000300047220 */ /* 0x001fe20000410000 */
[----:B------:R-:W-:-:S03]  /*0b40*/  I2FP.F32.U32 R0, R26 ;  /* 0x0000001a00007245 */ /* 0x000fc60000201000 */
[----:B------:R-:W-:Y:S02]  /*0b50*/  FMUL.FTZ R5, R4, 13.28771209716796875 ;  /* 0x41549a7804057820 */ /* 0x000fe40000410000 */
[----:B------:R-:W-:-:S04]  /*0b60*/  FMUL.FTZ R0, R0, R3 ;  /* 0x0000000300007220 */ /* 0x000fc80000410000 */
[----:B------:R-:W0:Y:S01]  /*0b70*/  MUFU.EX2 R5, -R5 ;  /* 0x8000000500057308 */ /* 0x000e220000000800 */
[----:B------:R-:W-:Y:S01]  /*0b80*/  FMUL.FTZ R4, R0, 13.28771209716796875 ;  /* 0x41549a7800047820 */ /* 0x000fe20000410000 */
[----:B-----5:R-:W-:-:S05]  /*0b90*/  IMAD.IADD R0, R21, 0x1, -R22 ;  /* 0x0000000115007824 */ /* 0x020fca00078e0a16 */
[----:B------:R-:W-:Y:S01]  /*0ba0*/  I2FP.F32.S32 R0, R0 ;  /* 0x0000000000007245 */ /* 0x000fe20000201400 */
[----:B------:R-:W1:Y:S04]  /*0bb0*/  MUFU.EX2 R7, -R4 ;  /* 0x8000000400077308 */ /* 0x000e680000000800 */
[----:B0-----:R-:W-:-:S04]  /*0bc0*/  FMUL.FTZ R3, R0, R5 ;  /* 0x0000000500037220 */ /* 0x001fc80000410000 */
[----:B------:R-:W-:Y:S01]  /*0bd0*/  FMUL.RZ R13, R3, 0.15915493667125701904 ;  /* 0x3e22f983030d7820 */ /* 0x000fe2000040c000 */
[----:B-1----:R-:W-:-:S03]  /*0be0*/  FMUL.FTZ R0, R0, R7 ;  /* 0x0000000700007220 */ /* 0x002fc60000410000 */
[----:B------:R-:W0:Y:S01]  /*0bf0*/  MUFU.SIN R6, R13 ;  /* 0x0000000d00067308 */ /* 0x000e220000000400 */
[----:B------:R-:W-:-:S07]  /*0c00*/  FMUL.RZ R11, R0, 0.15915493667125701904 ;  /* 0x3e22f983000b7820 */ /* 0x000fce000040c000 */
        /* <DEDUP_REMOVED lines=22> */
.L_x_2220:
[----:B------:R-:W-:-:S13]  /*0d70*/  ISETP.GE.AND P0, PT, R26, R3, PT ;  /* 0x000000031a00720c */ /* 0x000fda0003f06270 */
[----:B------:R-:W-:Y:S05]  /*0d80*/  @P0 BRA `(.L_x_2221) ;  /* 0x0000000c008c0947 */ /* 0x000fea0003800000 */
[----:B------:R-:W-:Y:S01]  /*0d90*/  I2FP.F32.U32 R3, R3 ;  /* 0x0000000300037245 */ /* 0x000fe20000201000 */
[----:B------:R-:W-:Y:S02]  /*0da0*/  VIADD R0, R26, 0x2 ;  /* 0x000000021a007836 */ /* 0x000fe40000000000 */
[----:B-----5:R-:W-:-:S03]  /*0db0*/  IMAD.IADD R21, R21, 0x1, -R22 ;  /* 0x0000000115157824 */ /* 0x020fc600078e0a16 */
[----:B------:R-:W0:Y:S01]  /*0dc0*/  MUFU.RCP R3, R3 ;  /* 0x0000000300037308 */ /* 0x000e220000001000 */
[----:B------:R-:W-:Y:S02]  /*0dd0*/  I2FP.F32.U32 R0, R0 ;  /* 0x0000000000007245 */ /* 0x000fe40000201000 */
[----:B------:R-:W-:-:S03]  /*0de0*/  I2FP.F32.S32 R21, R21 ;  /* 0x0000001500157245 */ /* 0x000fc60000201400 */
[----:B0-----:R-:W-:Y:S01]  /*0df0*/  FMUL.FTZ R4, R0, R3 ;  /* 0x0000000300047220 */ /* 0x001fe20000410000 */
[----:B------:R-:W-:-:S03]  /*0e00*/  I2FP.F32.U32 R0, R26 ;  /* 0x0000001a00007245 */ /* 0x000fc60000201000 */
[----:B------:R-:W-:Y:S02]  /*0e10*/  FMUL.FTZ R4, R4, 13.28771209716796875 ;  /* 0x41549a7804047820 */ /* 0x000fe40000410000 */
[----:B------:R-:W-:-:S04]  /*0e20*/  FMUL.FTZ R0, R0, R3 ;  /* 0x0000000300007220 */ /* 0x000fc80000410000 */
[----:B------:R-:W-:Y:S01]  /*0e30*/  FMUL.FTZ R0, R0, 13.28771209716796875 ;  /* 0x41549a7800007820 */ /* 0x000fe20000410000 */
        /* <DEDUP_REMOVED lines=19> */
.L_x_2219:
        /* <DEDUP_REMOVED lines=53> */
[----:B--2--5:R-:W-:Y:S05]  /*12c0*/  CALL.ABS.NOINC R14 ;  /* 0x000000000e007343 */ /* 0x024fea0003c00000 */
.L_x_2222:
        /* <DEDUP_REMOVED lines=15> */
.L_x_2223:
        /* <DEDUP_REMOVED lines=34> */
[----:B-----5:R-:W-:-:S03]  /*15e0*/  IMAD.IADD R11, R11, 0x1, -R22 ;  /* 0x000000010b0b7824 */ /* 0x020fc600078e0a16 */
        /* <DEDUP_REMOVED lines=15> */
[----:B------:R-:W1:Y:S08]  /*16e0*/  MUFU.COS R8, R15 ;  /* 0x0000000f00087308 */ /* 0x000e700000000000 */
[----:B------:R-:W3:Y:S01]  /*16f0*/  MUFU.SIN R6, R13 ;  /* 0x0000000d00067308 */ /* 0x000ee20000000400 */
[-C--:B0-----:R-:W-:Y:S01]  /*1700*/  FMUL.FTZ R7, R39, R9.reuse ;  /* 0x0000000927077220 */ /* 0x081fe20000410000 */
[-C--:B----4-:R-:W-:Y:S01]  /*1710*/  FMUL.FTZ R11, R35, R9.reuse ;  /* 0x00000009230b7220 */ /* 0x090fe20000410000 */
[-C--:B------:R-:W-:Y:S01]  /*1720*/  FMUL.FTZ R12, R38, R9.reuse ;  /* 0x00000009260c7220 */ /* 0x080fe20000410000 */
[----:B--2---:R-:W-:-:S04]  /*1730*/  FMUL.FTZ R14, R34, R9 ;  /* 0x00000009220e7220 */ /* 0x004fc80000410000 */
[----:B------:R-:W0:Y:S01]  /*1740*/  MUFU.COS R5, R13 ;  /* 0x0000000d00057308 */ /* 0x000e220000000000 */
[-C--:B-1----:R-:W-:Y:S01]  /*1750*/  FFMA.FTZ R10, R38, R8.reuse, -R7 ;  /* 0x00000008260a7223 */ /* 0x082fe20000010807 */
[-C--:B------:R-:W-:Y:S01]  /*1760*/  FFMA.FTZ R34, R34, R8.reuse, -R11 ;  /* 0x0000000822227223 */ /* 0x080fe2000001080b */
[-C--:B------:R-:W-:Y:S01]  /*1770*/  FFMA.FTZ R39, R39, R8.reuse, R12 ;  /* 0x0000000827277223 */ /* 0x080fe2000001000c */
[----:B------:R-:W-:Y:S01]  /*1780*/  FFMA.FTZ R35, R35, R8, R14 ;  /* 0x0000000823237223 */ /* 0x000fe2000001000e */
[----:B------:R-:W-:Y:S02]  /*1790*/  IMAD.MOV.U32 R38, RZ, RZ, R10 ;  /* 0x000000ffff267224 */ /* 0x000fe400078e000a */
[-C--:B---3--:R-:W-:Y:S01]  /*17a0*/  FMUL.FTZ R7, R37, R6.reuse ;  /* 0x0000000625077220 */ /* 0x088fe20000410000 */
[-C--:B------:R-:W-:Y:S01]  /*17b0*/  FMUL.FTZ R9, R33, R6.reuse ;  /* 0x0000000621097220 */ /* 0x080fe20000410000 */
[-C--:B------:R-:W-:Y:S01]  /*17c0*/  FMUL.FTZ R4, R36, R6.reuse ;  /* 0x0000000624047220 */ /* 0x080fe20000410000 */
[----:B------:R-:W-:Y:S01]  /*17d0*/  FMUL.FTZ R6, R32, R6 ;  /* 0x0000000620067220 */ /* 0x000fe20000410000 */
[-C--:B0-----:R-:W-:Y:S01]  /*17e0*/  FFMA.FTZ R7, R36, R5.reuse, -R7 ;  /* 0x0000000524077223 */ /* 0x081fe20000010807 */
[-C--:B------:R-:W-:Y:S01]  /*17f0*/  FFMA.FTZ R32, R32, R5.reuse, -R9 ;  /* 0x0000000520207223 */ /* 0x080fe20000010809 */
[-C--:B------:R-:W-:Y:S01]  /*1800*/  FFMA.FTZ R37, R37, R5.reuse, R4 ;  /* 0x0000000525257223 */ /* 0x080fe20000010004 */
[----:B------:R-:W-:Y:S01]  /*1810*/  FFMA.FTZ R33, R33, R5, R6 ;  /* 0x0000000521217223 */ /* 0x000fe20000010006 */
[----:B------:R-:W-:-:S07]  /*1820*/  IMAD.MOV.U32 R36, RZ, RZ, R7 ;  /* 0x000000ffff247224 */ /* 0x000fce00078e0007 */
.L_x_2229:
[----:B------:R-:W-:Y:S05]  /*1830*/  BSYNC.RECONVERGENT B2 ;  /* 0x0000000000027941 */ /* 0x000fea0003800200 */
.L_x_2228:
[----:B-1----:R0:W-:Y:S04]  /*1840*/  STS [R43], R32 ;  /* 0x000000202b007388 */ /* 0x0021e80000000800 */
[----:B--2---:R0:W-:Y:S04]  /*1850*/  STS [R43+0x4], R34 ;  /* 0x000004222b007388 */ /* 0x0041e80000000800 */
[----:B---3--:R0:W-:Y:S04]  /*1860*/  STS [R42], R33 ;  /* 0x000000212a007388 */ /* 0x0081e80000000800 */
[----:B----4-:R0:W-:Y:S01]  /*1870*/  STS [R42+0x4], R35 ;  /* 0x000004232a007388 */ /* 0x0101e20000000800 */
[----:B------:R-:W-:Y:S05]  /*1880*/  BRA `(.L_x_2230) ;  /* 0x0000000000847947 */ /* 0x000fea0003800000 */
.L_x_2227:
        /* <DEDUP_REMOVED lines=33> */
.L_x_2230:
[----:B------:R-:W-:Y:S05]  /*1aa0*/  BSYNC.RECONVERGENT B1 ;  /* 0x0000000000017941 */ /* 0x000fea0003800200 */
.L_x_2226:
[----:B------:R1:W-:Y:S04]  /*1ab0*/  STS [R21], R36 ;  /* 0x0000002415007388 */ /* 0x0003e80000000800 */
[----:B------:R1:W-:Y:S04]  /*1ac0*/  STS [R21+0x4], R38 ;  /* 0x0000042615007388 */ /* 0x0003e80000000800 */
[----:B------:R1:W-:Y:S04]  /*1ad0*/  STS [R20], R37 ;  /* 0x0000002514007388 */ /* 0x0003e80000000800 */
[----:B------:R1:W-:Y:S02]  /*1ae0*/  STS [R20+0x4], R39 ;  /* 0x0000042714007388 */ /* 0x0003e40000000800 */
.L_x_2225:
[----:B------:R-:W-:Y:S05]  /*1af0*/  BSYNC.RECONVERGENT B0 ;  /* 0x0000000000007941 */ /* 0x000fea0003800200 */
.L_x_2224:
        /* <DEDUP_REMOVED lines=10> */
.L_x_2232:
[----:B------:R-:W-:Y:S05]  /*1ba0*/  BSYNC.RECONVERGENT B0 ;  /* 0x0000000000007941 */ /* 0x000fea0003800200 */
.L_x_2231:
[----:B------:R-:W-:Y:S06]  /*1bb0*/  BAR.SYNC.DEFER_BLOCKING 0x0 ;  /* 0x0000000000007b1d */ /* 0x000fec0000010000 */
.L_x_2221:
[----:B------:R-:W-:Y:S05]  /*1bc0*/  BSYNC.RECONVERGENT B6 ;  /* 0x0000000000067941 */ /* 0x000fea0003800200 */
.L_x_2218:
[----:B------:R-:W-:Y:S01]  /*1bd0*/  ISETP.GT.U32.AND P0, PT, R54, 0x3f, PT ;  /* 0x0000003f3600780c */ /* 0x000fe20003f04070 */
[----:B------:R-:W-:Y:S01]  /*1be0*/  BSSY.RECONVERGENT B0, `(.L_x_2233) ;  /* 0x000001b000007945 */ /* 0x000fe20003800200 */
[----:B---3--:R-:W-:-:S11]  /*1bf0*/  IMAD.MOV.U32 R0, RZ, RZ, RZ ;  /* 0x000000ffff007224 */ /* 0x008fd600078e00ff */
[----:B------:R-:W-:Y:S05]  /*1c00*/  @P0 BRA `(.L_x_2234) ;  /* 0x0000000000600947 */ /* 0x000fea0003800000 */
[----:B------:R-:W3:Y:S01]  /*1c10*/  LDC R0, c[0x0][0x40c] ;  /* 0x00010300ff007b82 */ /* 0x000ee20000000800 */
[----:B------:R-:W0:Y:S01]  /*1c20*/  S2R R7, SR_CgaCtaId ;  /* 0x0000000000077919 */ /* 0x000e220000008800 */
[----:B------:R-:W-:Y:S02]  /*1c30*/  MOV R6, 0x400 ;  /* 0x0000040000067802 */ /* 0x000fe40000000f00 */
[----:B---3--:R-:W-:-:S03]  /*1c40*/  ISETP.NE.AND P1, PT, R0, RZ, PT ;  /* 0x000000ff0000720c */ /* 0x008fc60003f25270 */
[----:B------:R-:W-:Y:S01]  /*1c50*/  VIADD R0, R6, 0x10 ;  /* 0x0000001006007836 */ /* 0x000fe20000000000 */
[----:B------:R-:W-:-:S09]  /*1c60*/  ISETP.GT.U32.OR P0, PT, R54, 0x23, P1 ;  /* 0x000000233600780c */ /* 0x000fd20000f04470 */
[----:B------:R-:W-:-:S04]  /*1c70*/  @!P1 VIADD R6, R6, 0x410 ;  /* 0x0000041006069836 */ /* 0x000fc80000000000 */
[----:B------:R-:W3:Y:S08]  /*1c80*/  @!P0 LDC R9, c[0x0][0x3f4] ;  /* 0x0000fd00ff098b82 */ /* 0x000ef00000000800 */
[----:B-1----:R-:W1:Y:S01]  /*1c90*/  @!P0 LDC.64 R4, c[0x0][0x3b8] ;  /* 0x0000ee00ff048b82 */ /* 0x002e620000000a00 */
[----:B---3--:R-:W-:-:S04]  /*1ca0*/  @!P0 IMAD R3, R54, R9, R23 ;  /* 0x0000000936038224 */ /* 0x008fc800078e0217 */
[----:B------:R-:W-:Y:S01]  /*1cb0*/  @!P0 IMAD.SHL.U32 R8, R3, 0x4, RZ ;  /* 0x0000000403088824 */ /* 0x000fe200078e00ff */
[C---:B0-----:R-:W-:Y:S01]  /*1cc0*/  LEA R3, R7.reuse, R0, 0x18 ;  /* 0x0000000007037211 */ /* 0x041fe200078ec0ff */
[----:B--2-4-:R-:W-:Y:S01]  /*1cd0*/  FMUL.FTZ R0, R36, R32 ;  /* 0x0000002024007220 */ /* 0x014fe20000410000 */
[----:B------:R-:W-:Y:S01]  /*1ce0*/  @!P1 LEA R7, R7, R6, 0x18 ;  /* 0x0000000607079211 */ /* 0x000fe200078ec0ff */
[----:B------:R-:W-:Y:S02]  /*1cf0*/  @!P0 IMAD R9, R19, R9, R8 ;  /* 0x0000000913098224 */ /* 0x000fe400078e0208 */
        /* <DEDUP_REMOVED lines=9> */
.L_x_2234:
[----:B------:R-:W-:Y:S05]  /*1d90*/  BSYNC.RECONVERGENT B0 ;  /* 0x0000000000007941 */ /* 0x000fea0003800200 */
.L_x_2233:
[----:B---3--:R-:W1:Y:S01]  /*1da0*/  SHFL.BFLY PT, R3, R0, 0x10, 0x1f ;  /* 0x0e001f0000037f89 */ /* 0x008e6200000e0000 */
[----:B------:R-:W3:Y:S01]  /*1db0*/  S2UR UR5, SR_CgaCtaId ;  /* 0x00000000000579c3 */ /* 0x000ee20000008800 */
[----:B------:R-:W-:Y:S01]  /*1dc0*/  UMOV UR4, 0x400 ;  /* 0x0000040000047882 */ /* 0x000fe20000000000 */
[----:B------:R-:W-:Y:S01]  /*1dd0*/  BSSY.RECONVERGENT B0, `(.L_x_2235) ;  /* 0x000002e000007945 */ /* 0x000fe20003800200 */
[----:B------:R-:W-:-:S05]  /*1de0*/  IMAD.MOV.U32 R157, RZ, RZ, -0x800001 ;  /* 0xff7fffffff9d7424 */ /* 0x000fca00078e00ff */
[----:B------:R-:W0:Y:S01]  /*1df0*/  LDC R123, c[0x0][0x3f4] ;  /* 0x0000fd00ff7b7b82 */ /* 0x000e220000000800 */
[----:B-1----:R-:W-:Y:S01]  /*1e00*/  FADD.FTZ R4, R3, R0 ;  /* 0x0000000003047221 */ /* 0x002fe20000010000 */
[----:B------:R-:W-:Y:S01]  /*1e10*/  SHF.R.U32.HI R0, RZ, 0x3, R54 ;  /* 0x00000003ff007819 */ /* 0x000fe20000011636 */
[----:B---3--:R-:W-:-:S03]  /*1e20*/  ULEA UR6, UR5, UR4, 0x18 ;  /* 0x0000000405067291 */ /* 0x008fc6000f8ec0ff */
[----:B------:R-:W1:Y:S01]  /*1e30*/  SHFL.BFLY PT, R3, R4, 0x8, 0x1f ;  /* 0x0d001f0004037f89 */ /* 0x000e6200000e0000 */
[----:B------:R-:W-:Y:S02]  /*1e40*/  LOP3.LUT R0, R0, 0x7c, RZ, 0xc0, !PT ;  /* 0x0000007c00007812 */ /* 0x000fe400078ec0ff */
[----:B0-----:R-:W-:Y:S01]  /*1e50*/  VIADDMNMX R15, R16, -R123, RZ, !PT ;  /* 0x8000007b100f7246 */ /* 0x001fe200078001ff */
[----:B-1----:R-:W-:-:S05]  /*1e60*/  FADD.FTZ R5, R4, R3 ;  /* 0x0000000304057221 */ /* 0x002fca0000010000 */
[----:B------:R-:W0:Y:S02]  /*1e70*/  SHFL.BFLY PT, R6, R5, 0x4, 0x1f ;  /* 0x0c801f0005067f89 */ /* 0x000e2400000e0000 */
[----:B0-----:R-:W-:-:S05]  /*1e80*/  FADD.FTZ R6, R5, R6 ;  /* 0x0000000605067221 */ /* 0x001fca0000010000 */
[----:B------:R-:W0:Y:S02]  /*1e90*/  SHFL.BFLY PT, R3, R6, 0x2, 0x1f ;  /* 0x0c401f0006037f89 */ /* 0x000e2400000e0000 */
[----:B0-----:R-:W-:Y:S01]  /*1ea0*/  FADD.FTZ R7, R6, R3 ;  /* 0x0000000306077221 */ /* 0x001fe20000010000 */
[----:B------:R-:W-:-:S04]  /*1eb0*/  LOP3.LUT P0, R3, R54, 0x1f, RZ, 0xc0, !PT ;  /* 0x0000001f36037812 */ /* 0x000fc8000780c0ff */
[----:B------:R-:W0:Y:S01]  /*1ec0*/  SHFL.BFLY PT, R8, R7, 0x1, 0x1f ;  /* 0x0c201f0007087f89 */ /* 0x000e2200000e0000 */
[C---:B------:R-:W-:Y:S02]  /*1ed0*/  ISETP.GT.U32.AND P1, PT, R3.reuse, 0x1, PT ;  /* 0x000000010300780c */ /* 0x040fe40003f24070 */
[----:B------:R-:W-:Y:S01]  /*1ee0*/  LEA R3, R3, UR6, 0x2 ;  /* 0x0000000603037c11 */ /* 0x000fe2000f8e10ff */
[----:B0-----:R-:W-:-:S05]  /*1ef0*/  FADD.FTZ R5, R7, R8 ;  /* 0x0000000807057221 */ /* 0x001fca0000010000 */
[----:B------:R0:W-:Y:S01]  /*1f00*/  @!P0 STS [R0+UR6+0x8], R5 ;  /* 0x0000080500008988 */ /* 0x0001e20008000806 */
[----:B------:R-:W-:Y:S01]  /*1f10*/  BAR.SYNC.DEFER_BLOCKING 0x0 ;  /* 0x0000000000007b1d */ /* 0x000fe20000010000 */
[----:B------:R-:W-:Y:S01]  /*1f20*/  ISETP.NE.AND P0, PT, R54, RZ, PT ;  /* 0x000000ff3600720c */ /* 0x000fe20003f05270 */
[----:B------:R-:W-:-:S04]  /*1f30*/  UIADD3 UR6, UPT, UPT, UR4, 0x810, URZ ;  /* 0x0000081004067890 */ /* 0x000fc8000fffe0ff */
[----:B------:R-:W-:Y:S01]  /*1f40*/  ULEA UR6, UR5, UR6, 0x18 ;  /* 0x0000000605067291 */ /* 0x000fe2000f8ec0ff */
[----:B0-----:R-:W-:-:S05]  /*1f50*/  IMAD.IADD R0, R16, 0x1, -R15 ;  /* 0x0000000110007824 */ /* 0x001fca00078e0a0f */
[----:B------:R-:W-:Y:S01]  /*1f60*/  LEA R0, R0, UR6, 0x2 ;  /* 0x0000000600007c11 */ /* 0x000fe2000f8e10ff */
[----:B------:R-:W0:Y:S04]  /*1f70*/  @!P1 LDS R5, [R3+0x8] ;  /* 0x0000080003059984 */ /* 0x000e280000000800 */
[----:B0-----:R-:W0:Y:S02]  /*1f80*/  SHFL.BFLY PT, R4, R5, 0x1, 0x1f ;  /* 0x0c201f0005047f89 */ /* 0x001e2400000e0000 */
[----:B0-----:R-:W-:-:S06]  /*1f90*/  FADD.FTZ R4, R4, R5 ;  /* 0x0000000504047221 */ /* 0x001fcc0000010000 */
[----:B------:R-:W0:Y:S01]  /*1fa0*/  SHFL.IDX PT, R4, R4, RZ, 0x1f ;  /* 0x00001fff04047589 */ /* 0x000e2200000e0000 */
[----:B------:R-:W-:Y:S05]  /*1fb0*/  @P0 BRA `(.L_x_2236) ;  /* 0x00000000003c0947 */ /* 0x000fea0003800000 */
[----:B------:R-:W1:Y:S01]  /*1fc0*/  LDCU.64 UR8, c[0x0][0x438] ;  /* 0x00008700ff0877ac */ /* 0x000e620008000a00 */
[----:B------:R-:W0:Y:S01]  /*1fd0*/  LDCU UR7, c[0x0][0x410] ;  /* 0x00008200ff0777ac */ /* 0x000e220008000800 */
[----:B-1----:R-:W-:-:S04]  /*1fe0*/  UISETP.NE.U32.AND UP0, UPT, UR8, URZ, UPT ;  /* 0x000000ff0800728c */ /* 0x002fc8000bf05070 */
[----:B------:R-:W-:Y:S01]  /*1ff0*/  UISETP.NE.AND.EX UP0, UPT, UR9, URZ, UPT, UP0 ;  /* 0x000000ff0900728c */ /* 0x000fe2000bf05300 */
[----:B0-----:R-:W-:-:S08]  /*2000*/  FMUL.FTZ R157, R4, UR7 ;  /* 0x00000007049d7c20 */ /* 0x001fd00008410000 */
[----:B------:R-:W-:Y:S05]  /*2010*/  BRA.U !UP0, `(.L_x_2237) ;  /* 0x0000000108207547 */ /* 0x000fea000b800000 */
[----:B------:R-:W0:Y:S01]  /*2020*/  LDCU UR7, c[0x0][0x440] ;  /* 0x00008800ff0777ac */ /* 0x000e220008000800 */
[----:B------:R-:W1:Y:S01]  /*2030*/  LDC.64 R4, c[0x0][0x438] ;  /* 0x00010e00ff047b82 */ /* 0x000e620000000a00 */
[----:B-----5:R-:W-:-:S04]  /*2040*/  IMAD.IADD R6, R121, 0x1, -R22 ;  /* 0x0000000179067824 */ /* 0x020fc800078e0a16 */
[----:B0-----:R-:W-:-:S04]  /*2050*/  IMAD R3, R17, UR7, R6 ;  /* 0x0000000711037c24 */ /* 0x001fc8000f8e0206 */
[----:B------:R-:W-:-:S04]  /*2060*/  IMAD R3, R3, UR7, R6 ;  /* 0x0000000703037c24 */ /* 0x000fc8000f8e0206 */
[----:B-1----:R-:W-:-:S06]  /*2070*/  IMAD.WIDE R4, R3, 0x4, R4 ;  /* 0x0000000403047825 */ /* 0x002fcc00078e0204 */
[----:B------:R-:W3:Y:S02]  /*2080*/  LDG.E R4, desc[UR36][R4.64] ;  /* 0x0000002404047981 */ /* 0x000ee4000c1e1900 */
[----:B---3--:R-:W-:-:S07]  /*2090*/  FADD.FTZ R157, R157, R4 ;  /* 0x000000049d9d7221 */ /* 0x008fce0000010000 */
.L_x_2237:
[----:B------:R1:W-:Y:S02]  /*20a0*/  STS [R0+-0x4], R157 ;  /* 0xfffffc9d00007388 */ /* 0x0003e40000000800 */
.L_x_2236:
[----:B------:R-:W-:Y:S05]  /*20b0*/  BSYNC.RECONVERGENT B0 ;  /* 0x0000000000007941 */ /* 0x000fea0003800200 */
.L_x_2235:
[----:B------:R-:W-:Y:S01]  /*20c0*/  BAR.SYNC.DEFER_BLOCKING 0x0 ;  /* 0x0000000000007b1d */ /* 0x000fe20000010000 */
[----:B------:R-:W-:Y:S01]  /*20d0*/  UIADD3 UR7, UPT, UPT, UR4, 0x10, URZ ;  /* 0x0000001004077890 */ /* 0x000fe2000fffe0ff */
[----:B------:R-:W-:Y:S02]  /*20e0*/  LOP3.LUT R11, R26, 0xc, RZ, 0xc0, !PT ;  /* 0x0000000c1a0b7812 */ /* 0x000fe400078ec0ff */
[----:B------:R-:W-:Y:S01]  /*20f0*/  IADD3 R12, PT, PT, R121, 0x7, -R15 ;  /* 0x00000007790c7810 */ /* 0x000fe20007ffe80f */
[----:B------:R-:W-:Y:S01]  /*2100*/  ULEA UR7, UR5, UR7, 0x18 ;  /* 0x0000000705077291 */ /* 0x000fe2000f8ec0ff */
[----:B------:R-:W-:Y:S01]  /*2110*/  SHF.R.U32.HI R120, RZ, 0x2, R54 ;  /* 0x00000002ff787819 */ /* 0x000fe20000011636 */
[----:B------:R-:W3:Y:S01]  /*2120*/  LDCU UR10, c[0x0][0x3f0] ;  /* 0x00007e00ff0a77ac */ /* 0x000ee20008000800 */
[----:B------:R-:W-:Y:S02]  /*2130*/  SHF.R.S32.HI R13, RZ, 0x1f, R12 ;  /* 0x0000001fff0d7819 */ /* 0x000fe4000001140c */
[----:B------:R-:W-:Y:S01]  /*2140*/  LOP3.LUT R122, R54, 0x3, RZ, 0xc0, !PT ;  /* 0x00000003367a7812 */ /* 0x000fe200078ec0ff */
[----:B------:R-:W0:Y:S01]  /*2150*/  LDCU UR11, c[0x0][0x40c] ;  /* 0x00008180ff0b77ac */ /* 0x000e220008000800 */
[----:B------:R-:W-:Y:S01]  /*2160*/  LEA.HI R13, R13, R12, RZ, 0x3 ;  /* 0x0000000c0d0d7211 */ /* 0x000fe200078f18ff */
[----:B------:R-:W0:Y:S03]  /*2170*/  LDCU UR19, c[0x0][0x3f4] ;  /* 0x00007e80ff1377ac */ /* 0x000e260008000800 */
[----:B------:R-:W-:Y:S01]  /*2180*/  LOP3.LUT R13, R13, 0xfffffff8, RZ, 0xc0, !PT ;  /* 0xfffffff80d0d7812 */ /* 0x000fe200078ec0ff */
[----:B------:R-:W0:Y:S03]  /*2190*/  LDCU UR14, c[0x0][0x410] ;  /* 0x00008200ff0e77ac */ /* 0x000e260008000800 */
[----:B------:R-:W-:Y:S01]  /*21a0*/  ISETP.GE.AND P0, PT, R120, R13, PT ;  /* 0x0000000d7800720c */ /* 0x000fe20003f06270 */
[----:B------:R-:W0:Y:S01]  /*21b0*/  LDCU UR15, c[0x0][0x408] ;  /* 0x00008100ff0f77ac */ /* 0x000e220008000800 */
[----:B------:R0:W0:Y:S01]  /*21c0*/  LDS R156, [R11+UR7] ;  /* 0x000000070b9c7984 */ /* 0x0000220008000800 */
[----:B---3--:R-:W-:Y:S01]  /*21d0*/  IMAD R117, R56, UR10, R17 ;  /* 0x0000000a38757c24 */ /* 0x008fe2000f8e0211 */
[----:B------:R-:W3:Y:S02]  /*21e0*/  LDCU UR18, c[0x0][0x430] ;  /* 0x00008600ff1277ac */ /* 0x000ee40008000800 */
[----:B------:R0:W0:Y:S01]  /*21f0*/  LDS R155, [R11+UR7+0x10] ;  /* 0x000010070b9b7984 */ /* 0x0000220008000800 */
[----:B------:R-:W0:Y:S03]  /*2200*/  LDCU.64 UR8, c[0x0][0x3c8] ;  /* 0x00007900ff0877ac */ /* 0x000e260008000a00 */
[----:B------:R0:W0:Y:S01]  /*2210*/  LDS R154, [R11+UR7+0x20] ;  /* 0x000020070b9a7984 */ /* 0x0000220008000800 */
[----:B------:R-:W0:Y:S03]  /*2220*/  LDCU.64 UR12, c[0x0][0x3b8] ;  /* 0x00007700ff0c77ac */ /* 0x000e260008000a00 */
[----:B------:R0:W0:Y:S01]  /*2230*/  LDS R153, [R11+UR7+0x30] ;  /* 0x000030070b997984 */ /* 0x0000220008000800 */
[----:B------:R-:W0:Y:S03]  /*2240*/  LDCU.64 UR16, c[0x0][0x438] ;  /* 0x00008700ff1077ac */ /* 0x000e260008000a00 */
[----:B------:R0:W0:Y:S04]  /*2250*/  LDS R152, [R11+UR7+0x40] ;  /* 0x000040070b987984 */ /* 0x0000280008000800 */
        /* <DEDUP_REMOVED lines=14> */
[----:B------:R0:W2:Y:S04]  /*2340*/  LDS R137, [R11+UR7+0x130] ;  /* 0x000130070b897984 */ /* 0x0000a80008000800 */
[----:B------:R0:W2:Y:S04]  /*2350*/  LDS R136, [R11+UR7+0x140] ;  /* 0x000140070b887984 */ /* 0x0000a80008000800 */
[----:B------:R0:W2:Y:S04]  /*2360*/  LDS R135, [R11+UR7+0x150] ;  /* 0x000150070b877984 */ /* 0x0000a80008000800 */
[----:B------:R0:W2:Y:S04]  /*2370*/  LDS R134, [R11+UR7+0x160] ;  /* 0x000160070b867984 */ /* 0x0000a80008000800 */
[----:B------:R0:W2:Y:S04]  /*2380*/  LDS R133, [R11+UR7+0x170] ;  /* 0x000170070b857984 */ /* 0x0000a80008000800 */
[----:B------:R0:W2:Y:S04]  /*2390*/  LDS R132, [R11+UR7+0x180] ;  /* 0x000180070b847984 */ /* 0x0000a80008000800 */
[----:B------:R0:W2:Y:S04]  /*23a0*/  LDS R129, [R11+UR7+0x190] ;  /* 0x000190070b817984 */ /* 0x0000a80008000800 */
[----:B-1----:R1:W1:Y:S04]  /*23b0*/  LDS R0, [R11+UR7+0x1a0] ;  /* 0x0001a0070b007984 */ /* 0x0022680008000800 */
[----:B------:R1:W1:Y:S04]  /*23c0*/  LDS R3, [R11+UR7+0x1b0] ;  /* 0x0001b0070b037984 */ /* 0x0002680008000800 */
[----:B0-----:R0:W0:Y:S04]  /*23d0*/  LDS R4, [R11+UR7+0x1c0] ;  /* 0x0001c0070b047984 */ /* 0x0010280008000800 */
        /* <DEDUP_REMOVED lines=14> */
[----:B--2---:R2:W0:Y:S04]  /*24c0*/  LDS R32, [R11+UR7+0x2b0] ;  /* 0x0002b0070b207984 */ /* 0x0044280008000800 */
[----:B------:R2:W0:Y:S04]  /*24d0*/  LDS R33, [R11+UR7+0x2c0] ;  /* 0x0002c0070b217984 */ /* 0x0004280008000800 */
[----:B------:R2:W0:Y:S04]  /*24e0*/  LDS R34, [R11+UR7+0x2d0] ;  /* 0x0002d0070b227984 */ /* 0x0004280008000800 */
[----:B------:R2:W0:Y:S04]  /*24f0*/  LDS R35, [R11+UR7+0x2e0] ;  /* 0x0002e0070b237984 */ /* 0x0004280008000800 */
[----:B----4-:R2:W4:Y:S04]  /*2500*/  LDS R36, [R11+UR7+0x2f0] ;  /* 0x0002f0070b247984 */ /* 0x0105280008000800 */
        /* <DEDUP_REMOVED lines=15> */
[----:B------:R2:W0:Y:S01]  /*2600*/  LDS R52, [R11+UR7+0x3f0] ;  /* 0x0003f0070b347984 */ /* 0x0004220008000800 */
[----:B------:R-:W3:Y:S02]  /*2610*/  LDCU UR7, c[0x0][0x40c] ;  /* 0x00008180ff0777ac */ /* 0x000ee40008000800 */
[----:B---3--:R-:W-:-:S09]  /*2620*/  UISETP.NE.AND UP0, UPT, UR7, URZ, UPT ;  /* 0x000000ff0700728c */ /* 0x008fd2000bf05270 */
[----:B-12-4-:R-:W-:Y:S05]  /*2630*/  BRA.U UP0, `(.L_x_2238) ;  /* 0x00000005000c7547 */ /* 0x016fea000b800000 */
[----:B------:R-:W-:-:S04]  /*2640*/  UIADD3 UR4, UPT, UPT, UR4, 0x410, URZ ;  /* 0x0000041004047890 */ /* 0x000fc8000fffe0ff */
[----:B------:R-:W-:-:S06]  /*2650*/  ULEA UR4, UR5, UR4, 0x18 ;  /* 0x0000000405047291 */ /* 0x000fcc000f8ec0ff */
[----:B0-----:R-:W-:-:S05]  /*2660*/  LEA R11, R122, UR4, 0x2 ;  /* 0x000000047a0b7c11 */ /* 0x001fca000f8e10ff */
        /* <DEDUP_REMOVED lines=64> */
.L_x_2238:
[----:B------:R-:W-:Y:S01]  /*2a70*/  BSSY B1, `(.L_x_2239) ;  /* 0x0000f27000017945 */ /* 0x000fe20003800000 */
[----:B------:R-:W-:-:S03]  /*2a80*/  IMAD R117, R117, 0x90, RZ ;  /* 0x0000009075757824 */ /* 0x000fc600078e02ff */
[----:B------:R-:W-:Y:S05]  /*2a90*/  @P0 BRA `(.L_x_2240) ;  /* 0x000000f000900947 */ /* 0x000fea0003800000 */
[----:B------:R-:W0:Y:S01]  /*2aa0*/  LDCU UR7, c[0x0][0x3f8] ;  /* 0x00007f00ff0777ac */ /* 0x000e220008000800 */
[----:B------:R-:W2:Y:S01]  /*2ab0*/  LDC.64 R224, c[0x0][0x450] ;  /* 0x00011400ffe07b82 */ /* 0x000ea20000000a00 */
[C---:B------:R-:W-:Y:S01]  /*2ac0*/  IMAD.IADD R12, R120.reuse, 0x1, R15 ;  /* 0x00000001780c7824 */ /* 0x040fe200078e020f */
[----:B------:R-:W-:Y:S01]  /*2ad0*/  LEA R120, R120, UR6, 0x2 ;  /* 0x0000000678787c11 */ /* 0x000fe2000f8e10ff */
[----:B------:R-:W3:Y:S02]  /*2ae0*/  LDCU UR10, c[0x0][0x440] ;  /* 0x00008800ff0a77ac */ /* 0x000ee40008000800 */
[----:B------:R-:W-:Y:S01]  /*2af0*/  VIADD R125, R12, 0x1 ;  /* 0x000000010c7d7836 */ /* 0x000fe20000000000 */
[----:B------:R-:W4:Y:S01]  /*2b00*/  LDCU.64 UR4, c[0x0][0x420] ;  /* 0x00008400ff0477ac */ /* 0x000f220008000a00 */
[----:B01----:R-:W-:-:S04]  /*2b10*/  IMAD R11, R2, UR7, R17 ;  /* 0x00000007020b7c24 */ /* 0x003fc8000f8e0211 */
[----:B------:R-:W-:-:S04]  /*2b20*/  IMAD R11, R11, 0x90, R122 ;  /* 0x000000900b0b7824 */ /* 0x000fc800078e027a */
[----:B--2---:R-:W-:Y:S01]  /*2b30*/  IMAD.WIDE R224, R11, 0x4, R224 ;  /* 0x000000040be07825 */ /* 0x004fe200078e02e0 */
[----:B----4-:R-:W-:Y:S02]  /*2b40*/  IADD3 R118, P1, P2, R25, UR4, R12 ;  /* 0x0000000419767c10 */ /* 0x010fe4000fa3e00c */
[----:B------:R-:W-:Y:S01]  /*2b50*/  ISETP.NE.U32.AND P0, PT, RZ, UR4, PT ;  /* 0x00000004ff007c0c */ /* 0x000fe2000bf05070 */
[----:B---3--:R-:W-:Y:S01]  /*2b60*/  IMAD R11, R17, UR10, R121 ;  /* 0x0000000a110b7c24 */ /* 0x008fe2000f8e0279 */
[----:B------:R-:W-:Y:S01]  /*2b70*/  IADD3.X R119, PT, PT, R119, UR5, RZ, P1, P2 ;  /* 0x0000000577777c10 */ /* 0x000fe20008fe44ff */
[-CC-:B------:R-:W-:Y:S01]  /*2b80*/  IMAD R121, R19, R123.reuse, R122.reuse ;  /* 0x0000007b13797224 */ /* 0x180fe200078e027a */
[----:B------:R-:W-:Y:S01]  /*2b90*/  ISETP.NE.AND.EX P0, PT, RZ, UR5, PT, P0 ;  /* 0x00000005ff007c0c */ /* 0x000fe2000bf05300 */
[----:B------:R-:W-:Y:S02]  /*2ba0*/  IMAD R122, R117, R123, R122 ;  /* 0x0000007b757a7224 */ /* 0x000fe400078e027a */
[----:B------:R-:W-:Y:S01]  /*2bb0*/  IMAD R123, R123, 0x90, RZ ;  /* 0x000000907b7b7824 */ /* 0x000fe200078e02ff */
[----:B------:R-:W-:Y:S01]  /*2bc0*/  SHF.R.S32.HI R126, RZ, 0x1f, R121 ;  /* 0x0000001fff7e7819 */ /* 0x000fe20000011479 */
[----:B------:R-:W-:Y:S01]  /*2bd0*/  IMAD R124, R11, UR10, R12 ;  /* 0x0000000a0b7c7c24 */ /* 0x000fe2000f8e020c */
[----:B------:R-:W-:Y:S01]  /*2be0*/  SHF.R.S32.HI R127, RZ, 0x1f, R122 ;  /* 0x0000001fff7f7819 */ /* 0x000fe2000001147a */
[----:B------:R-:W-:-:S07]  /*2bf0*/  IMAD R128, R123, UR7, RZ ;  /* 0x000000077b807c24 */ /* 0x000fce000f8e02ff */
.L_x_2502:
[----:B------:R-:W2:Y:S01]  /*2c00*/  @P0 LDG.E.U8 R220, desc[UR36][R118.64] ;  /* 0x0000002476dc0981 */ /* 0x000ea2000c1e1100 */
[----:B------:R-:W0:Y:S01]  /*2c10*/  LDC R11, c[0x0][0x3f4] ;  /* 0x0000fd00ff0b7b82 */ /* 0x000e220000000800 */
[----:B------:R-:W-:Y:S01]  /*2c20*/  VIADD R15, R125, 0xffffffff ;  /* 0xffffffff7d0f7836 */ /* 0x000fe20000000000 */
[----:B------:R-:W-:Y:S01]  /*2c30*/  UISETP.NE.AND UP0, UPT, UR11, URZ, UPT ;  /* 0x000000ff0b00728c */ /* 0x000fe2000bf05270 */
[----:B------:R-:W-:Y:S03]  /*2c40*/  BSSY.RECONVERGENT B0, `(.L_x_2241) ;  /* 0x0000e98000007945 */ /* 0x000fe60003800200 */
[----:B------:R-:W-:Y:S02]  /*2c50*/  IABS R222, R15 ;  /* 0x0000000f00de7213 */ /* 0x000fe40000000000 */
[----:B------:R-:W-:Y:S02]  /*2c60*/  ISETP.GE.AND P2, PT, R15, RZ, PT ;  /* 0x000000ff0f00720c */ /* 0x000fe40003f46270 */
[----:B0-----:R-:W-:-:S02]  /*2c70*/  IABS R227, R11 ;  /* 0x0000000b00e37213 */ /* 0x001fc40000000000 */
[----:B------:R-:W0:Y:S02]  /*2c80*/  LDC R11, c[0x0][0x3f4] ;  /* 0x0000fd00ff0b7b82 */ /* 0x000e240000000800 */
[----:B------:R-:W1:Y:S08]  /*2c90*/  I2F.RP R14, R227 ;  /* 0x000000e3000e7306 */ /* 0x000e700000209400 */
[----:B-1----:R-:W1:Y:S01]  /*2ca0*/  MUFU.RCP R14, R14 ;  /* 0x0000000e000e7308 */ /* 0x002e620000001000 */
[----:B0-----:R-:W-:Y:S01]  /*2cb0*/  ISETP.NE.AND P3, PT, R11, RZ, PT ;  /* 0x000000ff0b00720c */ /* 0x001fe20003f65270 */
[----:B-1----:R-:W-:Y:S01]  /*2cc0*/  VIADD R12, R14, 0xffffffe ;  /* 0x0ffffffe0e0c7836 */ /* 0x002fe20000000000 */
[----:B------:R-:W-:-:S05]  /*2cd0*/  SHF.R.S32.HI R14, RZ, 0x1f, R25 ;  /* 0x0000001fff0e7819 */ /* 0x000fca0000011419 */
[----:B------:R0:W1:Y:S02]  /*2ce0*/  F2I.FTZ.U32.TRUNC.NTZ R13, R12 ;  /* 0x0000000c000d7305 */ /* 0x000064000021f000 */
[----:B0-----:R-:W-:Y:S02]  /*2cf0*/  IMAD.MOV.U32 R12, RZ, RZ, RZ ;  /* 0x000000ffff0c7224 */ /* 0x001fe400078e00ff */
[----:B-1----:R-:W-:-:S04]  /*2d00*/  IMAD.MOV R130, RZ, RZ, -R13 ;  /* 0x000000ffff827224 */ /* 0x002fc800078e0a0d */
[----:B------:R-:W-:-:S04]  /*2d10*/  IMAD R131, R130, R227, RZ ;  /* 0x000000e382837224 */ /* 0x000fc800078e02ff */
[----:B------:R-:W-:Y:S01]  /*2d20*/  IMAD.HI.U32 R131, R13, R131, R12 ;  /* 0x000000830d837227 */ /* 0x000fe200078e000c */
[----:B------:R-:W-:-:S05]  /*2d30*/  IABS R13, R11 ;  /* 0x0000000b000d7213 */ /* 0x000fca0000000000 */
[----:B------:R-:W-:-:S04]  /*2d40*/  IMAD.HI.U32 R12, R131, R222, RZ ;  /* 0x000000de830c7227 */ /* 0x000fc800078e00ff */
[----:B------:R-:W-:Y:S02]  /*2d50*/  IMAD.MOV.U32 R131, RZ, RZ, R13 ;  /* 0x000000ffff837224 */ /* 0x000fe400078e000d */
        /* <DEDUP_REMOVED lines=10> */
[----:B------:R-:W-:-:S04]  /*2e00*/  LEA R12, P1, R13, UR8, 0x2 ;  /* 0x000000080d0c7c11 */ /* 0x000fc8000f8210ff */
[----:B------:R-:W-:Y:S02]  /*2e10*/  LEA.HI.X R13, R13, UR9, R14, 0x2, P1 ;  /* 0x000000090d0d7c11 */ /* 0x000fe400088f140e */
[----:B--2---:R-:W-:Y:S01]  /*2e20*/  ISETP.NE.AND P3, PT, R220, RZ, P0 ;  /* 0x000000ffdc00720c */ /* 0x004fe20000765270 */
[----:B------:R-:W-:-:S12]  /*2e30*/  BRA.U UP0, `(.L_x_2242) ;  /* 0x000000b500e47547 */ /* 0x000fd8000b800000 */
[----:B------:R-:W-:-:S13]  /*2e40*/  ISETP.NE.AND P4, PT, R24, RZ, PT ;  /* 0x000000ff1800720c */ /* 0x000fda0003f85270 */
[----:B------:R-:W-:Y:S05]  /*2e50*/  @!P4 BRA `(.L_x_2243) ;  /* 0x0000005c00e8c947 */ /* 0x000fea0003800000 */
[--C-:B------:R-:W-:Y:S01]  /*2e60*/  IMAD.IADD R250, R222, 0x1, R11.reuse ;  /* 0x00000001defa7824 */ /* 0x100fe200078e020b */
[----:B------:R-:W-:Y:S01]  /*2e70*/  BSSY.RECONVERGENT B2, `(.L_x_2244) ;  /* 0x0000026000027945 */ /* 0x000fe20003800200 */
[----:B------:R-:W-:Y:S02]  /*2e80*/  VIADD R14, R16, 0xffffffff ;  /* 0xffffffff100e7836 */ /* 0x000fe40000000000 */
[----:B------:R-:W-:Y:S02]  /*2e90*/  IMAD R234, R11, 0x4, R250 ;  /* 0x000000040bea7824 */ /* 0x000fe400078e02fa */
[----:B------:R-:W-:Y:S01]  /*2ea0*/  IMAD.SHL.U32 R250, R250, 0x4, RZ ;  /* 0x00000004fafa7824 */ /* 0x000fe200078e00ff */
[----:B------:R-:W-:Y:S01]  /*2eb0*/  ISETP.GE.AND P1, PT, R15, R14, PT ;  /* 0x0000000e0f00720c */ /* 0x000fe20003f26270 */
[----:B------:R-:W-:Y:S02]  /*2ec0*/  IMAD.IADD R232, R234, 0x1, R11 ;  /* 0x00000001eae87824 */ /* 0x000fe400078e020b */
[----:B------:R-:W-:-:S02]  /*2ed0*/  IMAD R131, R11, 0x8, R250 ;  /* 0x000000080b837824 */ /* 0x000fc400078e02fa */
[----:B------:R-:W-:Y:S02]  /*2ee0*/  IMAD.IADD R230, R232, 0x1, R11 ;  /* 0x00000001e8e67824 */ /* 0x000fe400078e020b */
[----:B------:R-:W-:Y:S02]  /*2ef0*/  IMAD.SHL.U32 R130, R222, 0x4, RZ ;  /* 0x00000004de827824 */ /* 0x000fe400078e00ff */
[----:B------:R-:W-:-:S04]  /*2f00*/  IMAD R248, R11, 0x2, R230 ;  /* 0x000000020bf87824 */ /* 0x000fc800078e02e6 */
[----:B------:R-:W-:-:S04]  /*2f10*/  IMAD.IADD R246, R248, 0x1, R11 ;  /* 0x00000001f8f67824 */ /* 0x000fc800078e020b */
[----:B------:R-:W-:-:S04]  /*2f20*/  IMAD.IADD R244, R246, 0x1, R11 ;  /* 0x00000001f6f47824 */ /* 0x000fc800078e020b */
[----:B------:R-:W-:-:S04]  /*2f30*/  IMAD.IADD R242, R244, 0x1, R11 ;  /* 0x00000001f4f27824 */ /* 0x000fc800078e020b */
[----:B------:R-:W-:-:S04]  /*2f40*/  IMAD.IADD R240, R242, 0x1, R11 ;  /* 0x00000001f2f07824 */ /* 0x000fc800078e020b */
[----:B------:R-:W-:-:S04]  /*2f50*/  IMAD.IADD R238, R240, 0x1, R11 ;  /* 0x00000001f0ee7824 */ /* 0x000fc800078e020b */
[----:B------:R-:W-:-:S04]  /*2f60*/  IMAD.IADD R236, R238, 0x1, R11 ;  /* 0x00000001eeec7824 */ /* 0x000fc800078e020b */
[----:B------:R-:W-:-:S04]  /*2f70*/  IMAD R226, R11, 0x2, R236 ;  /* 0x000000020be27824 */ /* 0x000fc800078e02ec */
[----:B------:R-:W-:Y:S01]  /*2f80*/  IMAD.IADD R220, R226, 0x1, R11 ;  /* 0x00000001e2dc7824 */ /* 0x000fe200078e020b */
        /* <DEDUP_REMOVED lines=8> */
[----:B------:R-:W-:Y:S01]  /*3010*/  @!P2 LEA.HI.X R229, R222, R15, R223, 0x2, P4 ;  /* 0x0000000fdee5a211 */ /* 0x000fe200020f14df */
[----:B------:R-:W-:Y:S01]  /*3020*/  IMAD.MOV.U32 R222, RZ, RZ, RZ ;  /* 0x000000ffffde7224 */ /* 0x000fe200078e00ff */
[----:B------:R-:W2:Y:S01]  /*3030*/  LDG.E R223, desc[UR36][R224.64] ;  /* 0x00000024e0df7981 */ /* 0x000ea2000c1e1900 */
[----:B------:R-:W0:Y:S04]  /*3040*/  @!P2 LDC.64 R14, c[0x0][0x3b8] ;  /* 0x0000ee00ff0eab82 */ /* 0x000e280000000a00 */
[----:B------:R-:W3:Y:S01]  /*3050*/  @!P2 LDG.E R222, desc[UR36][R228.64] ;  /* 0x00000024e4dea981 */ /* 0x000ee2000c1e1900 */
[----:B------:R-:W-:-:S05]  /*3060*/  @!P2 IADD3 R227, P4, PT, R121, R130, RZ ;  /* 0x0000008279e3a210 */ /* 0x000fca0007f9e0ff */
[----:B------:R-:W-:Y:S01]  /*3070*/  @!P2 IMAD.X R252, RZ, RZ, R126, P4 ;  /* 0x000000fffffca224 */ /* 0x000fe200020e067e */
[----:B0-----:R-:W-:-:S04]  /*3080*/  @!P2 LEA R14, P5, R227, R14, 0x2 ;  /* 0x0000000ee30ea211 */ /* 0x001fc800078a10ff */
[----:B------:R-:W-:Y:S01]  /*3090*/  @!P2 LEA.HI.X R15, R227, R15, R252, 0x2, P5 ;  /* 0x0000000fe30fa211 */ /* 0x000fe200028f14fc */
[----:B---3--:R-:W-:-:S04]  /*30a0*/  FADD.FTZ R222, R53, R222 ;  /* 0x000000de35de7221 */ /* 0x008fc80000010000 */
[----:B--2---:R-:W-:-:S05]  /*30b0*/  FMUL.FTZ R223, R222, R223 ;  /* 0x000000dfdedf7220 */ /* 0x004fca0000410000 */
[----:B------:R0:W-:Y:S02]  /*30c0*/  @!P2 STG.E desc[UR36][R14.64], R223 ;  /* 0x000000df0e00a986 */ /* 0x0001e4000c101924 */
.L_x_2245:
[----:B------:R-:W-:Y:S05]  /*30d0*/  BSYNC.RECONVERGENT B2 ;  /* 0x0000000000027941 */ /* 0x000fea0003800200 */
.L_x_2244:
[----:B------:R-:W-:Y:S04]  /*30e0*/  BSSY.RECONVERGENT B2, `(.L_x_2246) ;  /* 0x0000015000027945 */ /* 0x000fe80003800200 */
[----:B------:R-:W-:Y:S05]  /*30f0*/  @P1 BRA `(.L_x_2247) ;  /* 0x00000000004c1947 */ /* 0x000fea0003800000 */
[----:B------:R-:W-:-:S13]  /*3100*/  ISETP.GE.AND P2, PT, R250, R123, PT ;  /* 0x0000007bfa00720c */ /* 0x000fda0003f46270 */
[----:B------:R-:W2:Y:S01]  /*3110*/  @!P2 LDG.E R227, desc[UR36][R12.64] ;  /* 0x000000240ce3a981 */ /* 0x000ea2000c1e1900 */
[----:B0-----:R-:W0:Y:S01]  /*3120*/  @!P2 LDC.64 R14, c[0x0][0x3b8] ;  /* 0x0000ee00ff0eab82 */ /* 0x001e220000000a00 */
        /* <DEDUP_REMOVED lines=9> */
[----:B------:R-:W-:-:S04]  /*31c0*/  @!P2 IADD3 R222, P4, PT, R121, R250, RZ ;  /* 0x000000fa79dea210 */ /* 0x000fc80007f9e0ff */
[----:B------:R-:W-:Y:S02]  /*31d0*/  @!P2 LEA.HI.X.SX32 R250, R250, R126, 0x1, P4 ;  /* 0x0000007efafaa211 */ /* 0x000fe400020f0eff */
[----:B0-----:R-:W-:-:S04]  /*31e0*/  @!P2 LEA R14, P4, R222, R14, 0x2 ;  /* 0x0000000ede0ea211 */ /* 0x001fc800078810ff */
[----:B------:R-:W-:Y:S01]  /*31f0*/  @!P2 LEA.HI.X R15, R222, R15, R250, 0x2, P4 ;  /* 0x0000000fde0fa211 */ /* 0x000fe200020f14fa */
[----:B---3--:R-:W-:-:S04]  /*3200*/  FADD.FTZ R227, R54, R227 ;  /* 0x000000e336e37221 */ /* 0x008fc80000010000 */
[----:B--2---:R-:W-:-:S05]  /*3210*/  FMUL.FTZ R218, R227, R218 ;  /* 0x000000dae3da7220 */ /* 0x004fca0000410000 */
[----:B------:R1:W-:Y:S02]  /*3220*/  @!P2 STG.E desc[UR36][R14.64], R218 ;  /* 0x000000da0e00a986 */ /* 0x0003e4000c101924 */
.L_x_2247:
[----:B------:R-:W-:Y:S05]  /*3230*/  BSYNC.RECONVERGENT B2 ;  /* 0x0000000000027941 */ /* 0x000fea0003800200 */
.L_x_2246:
[----:B------:R-:W-:Y:S01]  /*3240*/  BSSY.RECONVERGENT B2, `(.L_x_2248) ;  /* 0x0000017000027945 */ /* 0x000fe20003800200 */
[----:B------:R-:W-:-:S03]  /*3250*/  IMAD.IADD R222, R220, 0x1, R11 ;  /* 0x00000001dcde7824 */ /* 0x000fc600078e020b */
[----:B------:R-:W-:Y:S05]  /*3260*/  @P1 BRA `(.L_x_2249) ;  /* 0x0000000000501947 */ /* 0x000fea0003800000 */
[----:B------:R-:W-:-:S05]  /*3270*/  IMAD R252, R11, 0x8, R130 ;  /* 0x000000080bfc7824 */ /* 0x000fca00078e0282 */
[----:B------:R-:W-:-:S13]  /*3280*/  ISETP.GE.AND P2, PT, R252, R123, PT ;  /* 0x0000007bfc00720c */ /* 0x000fda0003f46270 */
[----:B------:R-:W2:Y:S01]  /*3290*/  @!P2 LDG.E R221, desc[UR36][R12.64] ;  /* 0x000000240cdda981 */ /* 0x000ea2000c1e1900 */
[----:B01----:R-:W0:Y:S01]  /*32a0*/  @!P2 LDC.64 R14, c[0x0][0x3b8] ;  /* 0x0000ee00ff0eab82 */ /* 0x003e220000000a00 */
[----:B--2---:R-:W-:-:S05]  /*32b0*/  @!P2 IMAD R221, R128, R221, R252 ;  /* 0x000000dd80dda224 */ /* 0x004fca00078e02fc */
[----:B------:R-:W-:-:S04]  /*32c0*/  @!P2 IADD3 R227, P4, PT, R122, R221, RZ ;  /* 0x000000dd7ae3a210 */ /* 0x000fc80007f9e0ff */
[----:B------:R-:W-:Y:S02]  /*32d0*/  @!P2 LEA.HI.X.SX32 R250, R221, R127, 0x1, P4 ;  /* 0x0000007fddfaa211 */ /* 0x000fe400020f0eff */
[C---:B0-----:R-:W-:Y:S01]  /*32e0*/  @!P2 LEA R228, P4, R227.reuse, R14, 0x2 ;  /* 0x0000000ee3e4a211 */ /* 0x041fe200078810ff */
[----:B------:R-:W2:Y:S03]  /*32f0*/  LDG.E R221, desc[UR36][R224.64+0x20] ;  /* 0x00002024e0dd7981 */ /* 0x000ea6000c1e1900 */
[----:B------:R-:W-:Y:S01]  /*3300*/  @!P2 LEA.HI.X R229, R227, R15, R250, 0x2, P4 ;  /* 0x0000000fe3e5a211 */ /* 0x000fe200020f14fa */
[----:B------:R-:W-:Y:S01]  /*3310*/  IMAD.MOV.U32 R250, RZ, RZ, RZ ;  /* 0x000000fffffa7224 */ /* 0x000fe200078e00ff */
[----:B------:R-:W0:Y:S05]  /*3320*/  @!P2 LDC.64 R14, c[0x0][0x3b8] ;  /* 0x0000ee00ff0eab82 */ /* 0x000e2a0000000a00 */
        /* <DEDUP_REMOVED lines=8> */
.L_x_2249:
[----:B------:R-:W-:Y:S05]  /*33b0*/  BSYNC.RECONVERGENT B2 ;  /* 0x0000000000027941 */ /* 0x000fea0003800200 */
.L_x_2248:
[----:B------:R-:W-:Y:S04]  /*33c0*/  BSSY.RECONVERGENT B2, `(.L_x_2250) ;  /* 0x0000015000027945 */ /* 0x000fe80003800200 */
[----:B------:R-:W-:Y:S05]  /*33d0*/  @P1 BRA `(.L_x_2251) ;  /* 0x00000000004c1947 */ /* 0x000fea0003800000 */
[----:B------:R-:W-:-:S13]  /*33e0*/  ISETP.GE.AND P2, PT, R131, R123, PT ;  /* 0x0000007b8300720c */ /* 0x000fda0003f46270 */
[----:B------:R-:W3:Y:S01]  /*33f0*/  @!P2 LDG.E R216, desc[UR36][R12.64] ;  /* 0x000000240cd8a981 */ /* 0x000ee2000c1e1900 */
[----:B012---:R-:W0:Y:S01]  /*3400*/  @!P2 LDC.64 R14, c[0x0][0x3b8] ;  /* 0x0000ee00ff0eab82 */ /* 0x007e220000000a00 */
[----:B---3--:R-:W-:-:S05]  /*3410*/  @!P2 IMAD R216, R128, R216, R131 ;  /* 0x000000d880d8a224 */ /* 0x008fca00078e0283 */
        /* <DEDUP_REMOVED lines=15> */
.L_x_2251:
[----:B------:R-:W-:Y:S05]  /*3510*/  BSYNC.RECONVERGENT B2 ;  /* 0x0000000000027941 */ /* 0x000fea0003800200 */
.L_x_2250:
[----:B------:R-:W-:Y:S01]  /*3520*/  BSSY.RECONVERGENT B2, `(.L_x_2252) ;  /* 0x0000017000027945 */ /* 0x000fe20003800200 */
[----:B------:R-:W-:-:S03]  /*3530*/  IMAD.IADD R228, R222, 0x1, R11 ;  /* 0x00000001dee47824 */ /* 0x000fc600078e020b */
[----:B------:R-:W-:Y:S05]  /*3540*/  @P1 BRA `(.L_x_2253) ;  /* 0x0000000000501947 */ /* 0x000fea0003800000 */
[----:B------:R-:W-:-:S05]  /*3550*/  IMAD R227, R11, 0x10, R130 ;  /* 0x000000100be37824 */ /* 0x000fca00078e0282 */
[----:B------:R-:W-:-:S13]  /*3560*/  ISETP.GE.AND P2, PT, R227, R123, PT ;  /* 0x0000007be300720c */ /* 0x000fda0003f46270 */
[----:B------:R-:W4:Y:S01]  /*3570*/  @!P2 LDG.E R131, desc[UR36][R12.64] ;  /* 0x000000240c83a981 */ /* 0x000f22000c1e1900 */
[----:B0123--:R-:W0:Y:S01]  /*3580*/  @!P2 LDC.64 R14, c[0x0][0x3b8] ;  /* 0x0000ee00ff0eab82 */ /* 0x00fe220000000a00 */
[----:B----4-:R-:W-:-:S05]  /*3590*/  @!P2 IMAD R131, R128, R131, R227 ;  /* 0x000000838083a224 */ /* 0x010fca00078e02e3 */
        /* <DEDUP_REMOVED lines=15> */
.L_x_2253:
[----:B------:R-:W-:Y:S05]  /*3690*/  BSYNC.RECONVERGENT B2 ;  /* 0x0000000000027941 */ /* 0x000fea0003800200 */
.L_x_2252:
[----:B------:R-:W-:Y:S04]  /*36a0*/  BSSY.RECONVERGENT B2, `(.L_x_2254) ;  /* 0x0000016000027945 */ /* 0x000fe80003800200 */
[----:B------:R-:W-:Y:S05]  /*36b0*/  @P1 BRA `(.L_x_2255) ;  /* 0x0000000000501947 */ /* 0x000fea0003800000 */
[----:B------:R-:W-:-:S05]  /*36c0*/  IMAD.SHL.U32 R250, R234, 0x4, RZ ;  /* 0x00000004eafa7824 */ /* 0x000fca00078e00ff */
[----:B------:R-:W-:-:S13]  /*36d0*/  ISETP.GE.AND P2, PT, R250, R123, PT ;  /* 0x0000007bfa00720c */ /* 0x000fda0003f46270 */
[----:B------:R-:W2:Y:S02]  /*36e0*/  @!P2 LDG.E R131, desc[UR36][R12.64] ;  /* 0x000000240c83a981 */ /* 0x000ea4000c1e1900 */
[----:B01234-:R-:W0:Y:S01]  /*36f0*/  @!P2 LDC.64 R14, c[0x0][0x3b8] ;  /* 0x0000ee00ff0eab82 */ /* 0x01fe220000000a00 */
[----:B------:R-:W-:-:S05]  /*3700*/  @!P2 IMAD R131, R128, R131, R250 ;  /* 0x000000838083a224 */ /* 0x000fca00078e02fa */
        /* <DEDUP_REMOVED lines=15> */
.L_x_2255:
[----:B------:R-:W-:Y:S05]  /*3800*/  BSYNC.RECONVERGENT B2 ;  /* 0x0000000000027941 */ /* 0x000fea0003800200 */
.L_x_2254:
[----:B------:R-:W-:Y:S01]  /*3810*/  BSSY.RECONVERGENT B2, `(.L_x_2256) ;  /* 0x0000017000027945 */ /* 0x000fe20003800200 */
[----:B------:R-:W-:-:S03]  /*3820*/  IMAD.IADD R234, R228, 0x1, R11 ;  /* 0x00000001e4ea7824 */ /* 0x000fc600078e020b */
        /* <DEDUP_REMOVED lines=21> */
.L_x_2257:
[----:B------:R-:W-:Y:S05]  /*3980*/  BSYNC.RECONVERGENT B2 ;  /* 0x0000000000027941 */ /* 0x000fea0003800200 */
.L_x_2256:
        /* <DEDUP_REMOVED lines=23> */
.L_x_2259:
[----:B------:R-:W-:Y:S05]  /*3b00*/  BSYNC.RECONVERGENT B2 ;  /* 0x0000000000027941 */ /* 0x000fea0003800200 */
.L_x_2258:
[----:B------:R-:W-:Y:S01]  /*3b10*/  BSSY.RECONVERGENT B2, `(.L_x_2260) ;  /* 0x0000017000027945 */ /* 0x000fe20003800200 */
[----:B------:R-:W-:-:S03]  /*3b20*/  IMAD.IADD R230, R232, 0x1, R11 ;  /* 0x00000001e8e67824 */ /* 0x000fc600078e020b */
[----:B------:R-:W-:Y:S05]  /*3b30*/  @P1 BRA `(.L_x_2261) ;  /* 0x0000000000501947 */ /* 0x000fea0003800000 */
[----:B------:R-:W-:-:S05]  /*3b40*/  IMAD R227, R11, 0x20, R130 ;  /* 0x000000200be37824 */ /* 0x000fca00078e0282 */
        /* <DEDUP_REMOVED lines=19> */
.L_x_2261:
[----:B------:R-:W-:Y:S05]  /*3c80*/  BSYNC.RECONVERGENT B2 ;  /* 0x0000000000027941 */ /* 0x000fea0003800200 */
.L_x_2260:
        /* <DEDUP_REMOVED lines=22> */
.L_x_2263:
[----:B------:R-:W-:Y:S05]  /*3df0*/  BSYNC.RECONVERGENT B2 ;  /* 0x0000000000027941 */ /* 0x000fea0003800200 */
.L_x_2262:
        /* <DEDUP_REMOVED lines=23> */
.L_x_2265:
[----:B------:R-:W-:Y:S05]  /*3f70*/  BSYNC.RECONVERGENT B2 ;  /* 0x0000000000027941 */ /* 0x000fea0003800200 */
.L_x_2264:
        /* <DEDUP_REMOVED lines=23> */
.L_x_2267:
[----:B------:R-:W-:Y:S05]  /*40f0*/  BSYNC.RECONVERGENT B2 ;  /* 0x0000000000027941 */ /* 0x000fea0003800200 */
.L_x_2266:
        /* <DEDUP_REMOVED lines=23> */
.L_x_2269:
[----:B------:R-:W-:Y:S05]  /*4270*/  BSYNC.RECONVERGENT B2 ;  /* 0x0000000000027941 */ /* 0x000fea0003800200 */
.L_x_2268:
        /* <DEDUP_REMOVED lines=23> */
.L_x_2271:
[----:B------:R-:W-:Y:S05]  /*43f0*/  BSYNC.RECONVERGENT B2 ;  /* 0x0000000000027941 */ /* 0x000fea0003800200 */
.L_x_2270:
        /* <DEDUP_REMOVED lines=23> */
.L_x_2273:
[----:B------:R-:W-:Y:S05]  /*4570*/  BSYNC.RECONVERGENT B2 ;  /* 0x0000000000027941 */ /* 0x000fea0003800200 */
.L_x_2272:
        /* <DEDUP_REMOVED lines=23> */
.L_x_2275:
[----:B------:R-:W-:Y:S05]  /*46f0*/  BSYNC.RECONVERGENT B2 ;  /* 0x0000000000027941 */ /* 0x000fea0003800200 */
.L_x_2274:
        /* <DEDUP_REMOVED lines=23> */
.L_x_2277:
[----:B------:R-:W-:Y:S05]  /*4870*/  BSYNC.RECONVERGENT B2 ;  /* 0x0000000000027941 */ /* 0x000fea0003800200 */
.L_x_2276:
        /* <DEDUP_REMOVED lines=22> */
.L_x_2279:
[----:B------:R-:W-:Y:S05]  /*49e0*/  BSYNC.RECONVERGENT B2 ;  /* 0x0000000000027941 */ /* 0x000fea0003800200 */
.L_x_2278:
        /* <DEDUP_REMOVED lines=23> */
.L_x_2281:
[----:B------:R-:W-:Y:S05]  /*4b60*/  BSYNC.RECONVERGENT B2 ;  /* 0x0000000000027941 */ /* 0x000fea0003800200 */
.L_x_2280:
[----:B------:R-:W-:Y:S01]  /*4b70*/  BSSY.RECONVERGENT B2, `(.L_x_2282) ;  /* 0x0000017000027945 */ /* 0x000fe20003800200 */
[----:B------:R-:W-:-:S03]  /*4b80*/  IMAD R220, R11, 0x2, R250 ;  /* 0x000000020bdc7824 */ /* 0x000fc600078e02fa */
        /* <DEDUP_REMOVED lines=21> */
.L_x_2283:
[----:B------:R-:W-:Y:S05]  /*4ce0*/  BSYNC.RECONVERGENT B2 ;  /* 0x0000000000027941 */ /* 0x000fea0003800200 */
.L_x_2282:
        /* <DEDUP_REMOVED lines=23> */
.L_x_2285:
[----:B------:R-:W-:Y:S05]  /*4e60*/  BSYNC.RECONVERGENT B2 ;  /* 0x0000000000027941 */ /* 0x000fea0003800200 */
.L_x_2284:
        /* <DEDUP_REMOVED lines=23> */
.L_x_2287:
[----:B------:R-:W-:Y:S05]  /*4fe0*/  BSYNC.RECONVERGENT B2 ;  /* 0x0000000000027941 */ /* 0x000fea0003800200 */
.L_x_2286:
        /* <DEDUP_REMOVED lines=23> */
.L_x_2289:
[----:B------:R-:W-:Y:S05]  /*5160*/  BSYNC.RECONVERGENT B2 ;  /* 0x0000000000027941 */ /* 0x000fea0003800200 */
.L_x_2288:
        /* <DEDUP_REMOVED lines=23> */
.L_x_2291:
[----:B------:R-:W-:Y:S05]  /*52e0*/  BSYNC.RECONVERGENT B2 ;  /* 0x0000000000027941 */ /* 0x000fea0003800200 */
.L_x_2290:
        /* <DEDUP_REMOVED lines=23> */
.L_x_2293:
[----:B------:R-:W-:Y:S05]  /*5460*/  BSYNC.RECONVERGENT B2 ;  /* 0x0000000000027941 */ /* 0x000fea0003800200 */
.L_x_2292:
        /* <DEDUP_REMOVED lines=23> */
.L_x_2295:
[----:B------:R-:W-:Y:S05]  /*55e0*/  BSYNC.RECONVERGENT B2 ;  /* 0x0000000000027941 */ /* 0x000fea0003800200 */
.L_x_2294:
        /* <DEDUP_REMOVED lines=23> */
.L_x_2297:
[----:B------:R-:W-:Y:S05]  /*5760*/  BSYNC.RECONVERGENT B2 ;  /* 0x0000000000027941 */ /* 0x000fea0003800200 */
.L_x_2296:
        /* <DEDUP_REMOVED lines=23> */
.L_x_2299:
[----:B------:R-:W-:Y:S05]  /*58e0*/  BSYNC.RECONVERGENT B2 ;  /* 0x0000000000027941 */ /* 0x000fea0003800200 */
.L_x_2298:
        /* <DEDUP_REMOVED lines=23> */
.L_x_2301:
[----:B------:R-:W-:Y:S05]  /*5a60*/  BSYNC.RECONVERGENT B2 ;  /* 0x0000000000027941 */ /* 0x000fea0003800200 */
.L_x_2300:
        /* <DEDUP_REMOVED lines=23> */
.L_x_2303:
[----:B------:R-:W-:Y:S05]  /*5be0*/  BSYNC.RECONVERGENT B2 ;  /* 0x0000000000027941 */ /* 0x000fea0003800200 */
.L_x_2302:
        /* <DEDUP_REMOVED lines=23> */
.L_x_2305:
[----:B------:R-:W-:Y:S05]  /*5d60*/  BSYNC.RECONVERGENT B2 ;  /* 0x0000000000027941 */ /* 0x000fea0003800200 */
.L_x_2304:
        /* <DEDUP_REMOVED lines=23> */
.L_x_2307:
[----:B------:R-:W-:Y:S05]  /*5ee0*/  BSYNC.RECONVERGENT B2 ;  /* 0x0000000000027941 */ /* 0x000fea0003800200 */
.L_x_2306:
[----:B------:R-:W-:Y:S01]  /*5ef0*/  BSSY.RECONVERGENT B2, `(.L_x_2308) ;  /* 0x0000017000027945 */ /* 0x000fe20003800200 */
[----:B------:R-:W-:Y:S02]  /*5f00*/  IMAD.IADD R248, R236, 0x1, R11 ;  /* 0x00000001ecf87824 */ /* 0x000fe400078e020b */
[----:B------:R-:W-:Y:S01]  /*5f10*/  IMAD R252, R11, 0x80, R130 ;  /* 0x000000800bfc7824 */ /* 0x000fe200078e0282 */
[----:B------:R-:W-:Y:S06]  /*5f20*/  @P1 BRA `(.L_x_2309) ;  /* 0x00000000004c1947 */ /* 0x000fec0003800000 */
        /* <DEDUP_REMOVED lines=19> */
.L_x_2309:
[----:B------:R-:W-:Y:S05]  /*6060*/  BSYNC.RECONVERGENT B2 ;  /* 0x0000000000027941 */ /* 0x000fea0003800200 */
.L_x_2308:
        /* <DEDUP_REMOVED lines=23> */
.L_x_2311:
[----:B------:R-:W-:Y:S05]  /*61e0*/  BSYNC.RECONVERGENT B2 ;  /* 0x0000000000027941 */ /* 0x000fea0003800200 */
.L_x_2310:
        /* <DEDUP_REMOVED lines=23> */
.L_x_2313:
[----:B------:R-:W-:Y:S05]  /*6360*/  BSYNC.RECONVERGENT B2 ;  /* 0x0000000000027941 */ /* 0x000fea0003800200 */
.L_x_2312:
        /* <DEDUP_REMOVED lines=9> */
[----:B------:R-:W-:Y:S01]  /*6400*/  @!P2 LEA.HI.X.SX32 R250, R131, R127, 0x1, P4 ;  /* 0x0000007f83faa211 */ /* 0x000fe200020f0eff */
[----:B------:R-:W-:Y:S01]  /*6410*/  IMAD.MOV.U32 R131, RZ, RZ, RZ ;  /* 0x000000ffff837224 */ /* 0x000fe200078e00ff */
[----:B0-----:R-:W-:-:S04]  /*6420*/  @!P2 LEA R226, P4, R187, R14, 0x2 ;  /* 0x0000000ebbe2a211 */ /* 0x001fc800078810ff */
[----:B------:R-:W-:Y:S02]  /*6430*/  @!P2 LEA.HI.X R227, R187, R15, R250, 0x2, P4 ;  /* 0x0000000fbbe3a211 */ /* 0x000fe400020f14fa */
[----:B------:R-:W2:Y:S01]  /*6440*/  LDG.E R250, desc[UR36][R224.64+0x230] ;  /* 0x00023024e0fa7981 */ /* 0x000ea2000c1e1900 */
[----:B------:R-:W0:Y:S03]  /*6450*/  @!P2 LDC.64 R14, c[0x0][0x3b8] ;  /* 0x0000ee00ff0eab82 */ /* 0x000e260000000a00 */
        /* <DEDUP_REMOVED lines=8> */
.L_x_2315:
[----:B------:R-:W-:Y:S05]  /*64e0*/  BSYNC.RECONVERGENT B2 ;  /* 0x0000000000027941 */ /* 0x000fea0003800200 */
.L_x_2314:
        /* <DEDUP_REMOVED lines=23> */
.L_x_2317:
[----:B------:R-:W-:Y:S05]  /*6660*/  BSYNC.RECONVERGENT B2 ;  /* 0x0000000000027941 */ /* 0x000fea0003800200 */
.L_x_2316:
        /* <DEDUP_REMOVED lines=23> */
.L_x_2319:
[----:B------:R-:W-:Y:S05]  /*67e0*/  BSYNC.RECONVERGENT B2 ;  /* 0x0000000000027941 */ /* 0x000fea0003800200 */
.L_x_2318:
        /* <DEDUP_REMOVED lines=23> */
.L_x_2321:
[----:B------:R-:W-:Y:S05]  /*6960*/  BSYNC.RECONVERGENT B2 ;  /* 0x0000000000027941 */ /* 0x000fea0003800200 */
.L_x_2320:
        /* <DEDUP_REMOVED lines=23> */
.L_x_2323:
[----:B------:R-:W-:Y:S05]  /*6ae0*/  BSYNC.RECONVERGENT B2 ;  /* 0x0000000000027941 */ /* 0x000fea0003800200 */
.L_x_2322:
        /* <DEDUP_REMOVED lines=23> */
.L_x_2325:
[----:B------:R-:W-:Y:S05]  /*6c60*/  BSYNC.RECONVERGENT B2 ;  /* 0x0000000000027941 */ /* 0x000fea0003800200 */
.L_x_2324:
        /* <DEDUP_REMOVED lines=23> */
.L_x_2327:
[----:B------:R-:W-:Y:S05]  /*6de0*/  BSYNC.RECONVERGENT B2 ;  /* 0x0000000000027941 */ /* 0x000fea0003800200 */
.L_x_2326:
        /* <DEDUP_REMOVED lines=23> */
.L_x_2329:
[----:B------:R-:W-:Y:S05]  /*6f60*/  BSYNC.RECONVERGENT B2 ;  /* 0x0000000000027941 */ /* 0x000fea0003800200 */
.L_x_2328:
        /* <DEDUP_REMOVED lines=23> */
.L_x_2331:
[----:B------:R-:W-:Y:S05]  /*70e0*/  BSYNC.RECONVERGENT B2 ;  /* 0x0000000000027941 */ /* 0x000fea0003800200 */
.L_x_2330:
        /* <DEDUP_REMOVED lines=23> */
.L_x_2333:
[----:B------:R-:W-:Y:S05]  /*7260*/  BSYNC.RECONVERGENT B2 ;  /* 0x0000000000027941 */ /* 0x000fea0003800200 */
.L_x_2332:
        /* <DEDUP_REMOVED lines=23> */
.L_x_2335:
[----:B------:R-:W-:Y:S05]  /*73e0*/  BSYNC.RECONVERGENT B2 ;  /* 0x0000000000027941 */ /* 0x000fea0003800200 */
.L_x_2334:
        /* <DEDUP_REMOVED lines=23> */
.L_x_2337:
[----:B------:R-:W-:Y:S05]  /*7560*/  BSYNC.RECONVERGENT B2 ;  /* 0x0000000000027941 */ /* 0x000fea0003800200 */
.L_x_2336:
        /* <DEDUP_REMOVED lines=23> */
.L_x_2339:
[----:B------:R-:W-:Y:S05]  /*76e0*/  BSYNC.RECONVERGENT B2 ;  /* 0x0000000000027941 */ /* 0x000fea0003800200 */
.L_x_2338:
        /* <DEDUP_REMOVED lines=23> */
.L_x_2341:
[----:B------:R-:W-:Y:S05]  /*7860*/  BSYNC.RECONVERGENT B2 ;  /* 0x0000000000027941 */ /* 0x000fea0003800200 */
.L_x_2340:
        /* <DEDUP_REMOVED lines=22> */
.L_x_2343:
[----:B------:R-:W-:Y:S05]  /*79d0*/  BSYNC.RECONVERGENT B2 ;  /* 0x0000000000027941 */ /* 0x000fea0003800200 */
.L_x_2342:
        /* <DEDUP_REMOVED lines=22> */
.L_x_2345:
[----:B------:R-:W-:Y:S05]  /*7b40*/  BSYNC.RECONVERGENT B2 ;  /* 0x0000000000027941 */ /* 0x000fea0003800200 */
.L_x_2344:
        /* <DEDUP_REMOVED lines=22> */
.L_x_2347:
[----:B------:R-:W-:Y:S05]  /*7cb0*/  BSYNC.RECONVERGENT B2 ;  /* 0x0000000000027941 */ /* 0x000fea0003800200 */
.L_x_2346:
        /* <DEDUP_REMOVED lines=22> */
.L_x_2349:
[----:B------:R-:W-:Y:S05]  /*7e20*/  BSYNC.RECONVERGENT B2 ;  /* 0x0000000000027941 */ /* 0x000fea0003800200 */
.L_x_2348:
        /* <DEDUP_REMOVED lines=22> */
.L_x_2351:
[----:B------:R-:W-:Y:S05]  /*7f90*/  BSYNC.RECONVERGENT B2 ;  /* 0x0000000000027941 */ /* 0x000fea0003800200 */
.L_x_2350:
        /* <DEDUP_REMOVED lines=22> */
.L_x_2353:
[----:B------:R-:W-:Y:S05]  /*8100*/  BSYNC.RECONVERGENT B2 ;  /* 0x0000000000027941 */ /* 0x000fea0003800200 */
.L_x_2352:
        /* <DEDUP_REMOVED lines=22> */
.L_x_2355:
[----:B------:R-:W-:Y:S05]  /*8270*/  BSYNC.RECONVERGENT B2 ;  /* 0x0000000000027941 */ /* 0x000fea0003800200 */
.L_x_2354:
        /* <DEDUP_REMOVED lines=22> */
.L_x_2357:
[----:B------:R-:W-:Y:S05]  /*83e0*/  BSYNC.RECONVERGENT B2 ;  /* 0x0000000000027941 */ /* 0x000fea0003800200 */
.L_x_2356:
        /* <DEDUP_REMOVED lines=22> */
.L_x_2359:
[----:B------:R-:W-:Y:S05]  /*8550*/  BSYNC.RECONVERGENT B2 ;  /* 0x0000000000027941 */ /* 0x000fea0003800200 */
.L_x_2358:
        /* <DEDUP_REMOVED lines=22> */
.L_x_2361:
[----:B------:R-:W-:Y:S05]  /*86c0*/  BSYNC.RECONVERGENT B2 ;  /* 0x0000000000027941 */ /* 0x000fea0003800200 */
.L_x_2360:
        /* <DEDUP_REMOVED lines=22> */
.L_x_2363:
[----:B------:R-:W-:Y:S05]  /*8830*/  BSYNC.RECONVERGENT B2 ;  /* 0x0000000000027941 */ /* 0x000fea0003800200 */
.L_x_2362:
        /* <DEDUP_REMOVED lines=22> */
.L_x_2365:
[----:B------:R-:W-:Y:S05]  /*89a0*/  BSYNC.RECONVERGENT B2 ;  /* 0x0000000000027941 */ /* 0x000fea0003800200 */
.L_x_2364:
        /* <DEDUP_REMOVED lines=22> */
.L_x_2367:
[----:B------:R-:W-:Y:S05]  /*8b10*/  BSYNC.RECONVERGENT B2 ;  /* 0x0000000000027941 */ /* 0x000fea0003800200 */
.L_x_2366:
        /* <DEDUP_REMOVED lines=22> */
.L_x_2369:
[----:B------:R-:W-:Y:S05]  /*8c80*/  BSYNC.RECONVERGENT B2 ;  /* 0x0000000000027941 */ /* 0x000fea0003800200 */
.L_x_2368:
[----:B------:R-:W-:Y:S01]  /*8c90*/  IMAD.IADD R11, R130, 0x1, R11 ;  /* 0x00000001820b7824 */ /* 0x000fe200078e020b */
[----:B------:R-:W-:Y:S06]  /*8ca0*/  @P1 BRA `(.L_x_2370) ;  /* 0x0000008800441947 */ /* 0x000fec0003800000 */
        /* <DEDUP_REMOVED lines=10> */
[----:B------:R-:W2:Y:S05]  /*8d50*/  LDG.E R130, desc[UR36][R224.64+0x3f0] ;  /* 0x0003f024e0827981 */ /* 0x000eaa000c1e1900 */
[----:B------:R-:W3:Y:S02]  /*8d60*/  @!P4 LDG.E R11, desc[UR36][R14.64] ;  /* 0x000000240e0bc981 */ /* 0x000ee4000c1e1900 */
[----:B---3--:R-:W-:-:S04]  /*8d70*/  FADD.FTZ R11, R116, R11 ;  /* 0x0000000b740b7221 */ /* 0x008fc80000010000 */
[----:B--2---:R-:W-:Y:S01]  /*8d80*/  FMUL.FTZ R159, R11, R130 ;  /* 0x000000820b9f7220 */ /* 0x004fe20000410000 */
[----:B------:R-:W-:Y:S06]  /*8d90*/  @P4 BRA `(.L_x_2370) ;  /* 0x0000008800084947 */ /* 0x000fec0003800000 */
[----:B------:R-:W-:-:S04]  /*8da0*/  IADD3 R11, P2, PT, R121, R220, RZ ;  /* 0x000000dc790b7210 */ /* 0x000fc80007f5e0ff */
[----:B------:R-:W-:Y:S02]  /*8db0*/  LEA.HI.X.SX32 R14, R220, R126, 0x1, P2 ;  /* 0x0000007edc0e7211 */ /* 0x000fe400010f0eff */
[----:B------:R-:W-:-:S04]  /*8dc0*/  LEA R12, P2, R11, UR12, 0x2 ;  /* 0x0000000c0b0c7c11 */ /* 0x000fc8000f8410ff */
[----:B------:R-:W-:-:S05]  /*8dd0*/  LEA.HI.X R13, R11, UR13, R14, 0x2, P2 ;  /* 0x0000000d0b0d7c11 */ /* 0x000fca00090f140e */
[----:B------:R0:W-:Y:S01]  /*8de0*/  STG.E desc[UR36][R12.64], R159 ;  /* 0x0000009f0c007986 */ /* 0x0001e2000c101924 */
[----:B------:R-:W-:Y:S05]  /*8df0*/  BRA `(.L_x_2370) ;  /* 0x0000008400f07947 */ /* 0x000fea0003800000 */
.L_x_2243:
[--C-:B------:R-:W-:Y:S01]  /*8e00*/  IMAD.IADD R250, R222, 0x1, R11.reuse ;  /* 0x00000001defa7824 */ /* 0x100fe200078e020b */
[----:B------:R-:W-:Y:S01]  /*8e10*/  BSSY.RECONVERGENT B2, `(.L_x_2371) ;  /* 0x0000025000027945 */ /* 0x000fe20003800200 */
[----:B------:R-:W-:Y:S02]  /*8e20*/  VIADD R14, R16, 0xffffffff ;  /* 0xffffffff100e7836 */ /* 0x000fe40000000000 */
[----:B------:R-:W-:Y:S02]  /*8e30*/  IMAD R234, R11, 0x4, R250 ;  /* 0x000000040bea7824 */ /* 0x000fe400078e02fa */
[----:B------:R-:W-:Y:S02]  /*8e40*/  VIADD R15, R125, 0xffffffff ;  /* 0xffffffff7d0f7836 */ /* 0x000fe40000000000 */
[--C-:B------:R-:W-:Y:S02]  /*8e50*/  IMAD.IADD R232, R234, 0x1, R11.reuse ;  /* 0x00000001eae87824 */ /* 0x100fe400078e020b */
[----:B------:R-:W-:Y:S01]  /*8e60*/  IMAD.SHL.U32 R250, R250, 0x4, RZ ;  /* 0x00000004fafa7824 */ /* 0x000fe200078e00ff */
[----:B------:R-:W-:Y:S01]  /*8e70*/  ISETP.GE.AND P1, PT, R15, R14, PT ;  /* 0x0000000e0f00720c */ /* 0x000fe20003f26270 */
[----:B------:R-:W-:-:S02]  /*8e80*/  IMAD.IADD R230, R232, 0x1, R11 ;  /* 0x00000001e8e67824 */ /* 0x000fc400078e020b */
[C---:B------:R-:W-:Y:S02]  /*8e90*/  IMAD R131, R11.reuse, 0x8, R250 ;  /* 0x000000080b837824 */ /* 0x040fe400078e02fa */
[----:B------:R-:W-:Y:S02]  /*8ea0*/  IMAD R248, R11, 0x2, R230 ;  /* 0x000000020bf87824 */ /* 0x000fe400078e02e6 */
[----:B------:R-:W-:Y:S02]  /*8eb0*/  IMAD.SHL.U32 R130, R222, 0x4, RZ ;  /* 0x00000004de827824 */ /* 0x000fe400078e00ff */
        /* <DEDUP_REMOVED lines=18> */
[----:B------:R-:W0:Y:S05]  /*8fe0*/  @!P2 LDC.64 R14, c[0x0][0x3b8] ;  /* 0x0000ee00ff0eab82 */ /* 0x000e2a0000000a00 */
[----:B------:R-:W2:Y:S01]  /*8ff0*/  @!P2 LDG.E R222, desc[UR36][R228.64] ;  /* 0x00000024e4dea981 */ /* 0x000ea2000c1e1900 */
[----:B------:R-:W-:-:S05]  /*9000*/  @!P2 IADD3 R223, P4, PT, R121, R130, RZ ;  /* 0x0000008279dfa210 */ /* 0x000fca0007f9e0ff */
[----:B------:R-:W-:Y:S01]  /*9010*/  @!P2 IMAD.X R252, RZ, RZ, R126, P4 ;  /* 0x000000fffffca224 */ /* 0x000fe200020e067e */
[----:B0-----:R-:W-:-:S04]  /*9020*/  @!P2 LEA R14, P5, R223, R14, 0x2 ;  /* 0x0000000edf0ea211 */ /* 0x001fc800078a10ff */
[----:B------:R-:W-:Y:S01]  /*9030*/  @!P2 LEA.HI.X R15, R223, R15, R252, 0x2, P5 ;  /* 0x0000000fdf0fa211 */ /* 0x000fe200028f14fc */
[----:B--2---:R-:W-:-:S05]  /*9040*/  FADD.FTZ R223, R53, R222 ;  /* 0x000000de35df7221 */ /* 0x004fca0000010000 */
[----:B------:R0:W-:Y:S03]  /*9050*/  @!P2 STG.E desc[UR36][R14.64], R223 ;  /* 0x000000df0e00a986 */ /* 0x0001e6000c101924 */
.L_x_2372:
[----:B------:R-:W-:Y:S05]  /*9060*/  BSYNC.RECONVERGENT B2 ;  /* 0x0000000000027941 */ /* 0x000fea0003800200 */
.L_x_2371:
        /* <DEDUP_REMOVED lines=13> */
[----:B------:R-:W-:-:S04]  /*9140*/  @!P2 IADD3 R218, P4, PT, R121, R250, RZ ;  /* 0x000000fa79daa210 */ /* 0x000fc80007f9e0ff */
[----:B------:R-:W-:Y:S02]  /*9150*/  @!P2 LEA.HI.X.SX32 R250, R250, R126, 0x1, P4 ;  /* 0x0000007efafaa211 */ /* 0x000fe400020f0eff */
[----:B0-----:R-:W-:-:S04]  /*9160*/  @!P2 LEA R14, P4, R218, R14, 0x2 ;  /* 0x0000000eda0ea211 */ /* 0x001fc800078810ff */
[----:B------:R-:W-:Y:S01]  /*9170*/  @!P2 LEA.HI.X R15, R218, R15, R250, 0x2, P4 ;  /* 0x0000000fda0fa211 */ /* 0x000fe200020f14fa */
[----:B--2---:R-:W-:-:S05]  /*9180*/  FADD.FTZ R218, R54, R227 ;  /* 0x000000e336da7221 */ /* 0x004fca0000010000 */
[----:B------:R1:W-:Y:S03]  /*9190*/  @!P2 STG.E desc[UR36][R14.64], R218 ;  /* 0x000000da0e00a986 */ /* 0x0003e6000c101924 */
.L_x_2374:
[----:B------:R-:W-:Y:S05]  /*91a0*/  BSYNC.RECONVERGENT B2 ;  /* 0x0000000000027941 */ /* 0x000fea0003800200 */
.L_x_2373:
        /* <DEDUP_REMOVED lines=21> */
.L_x_2376:
[----:B------:R-:W-:Y:S05]  /*9300*/  BSYNC.RECONVERGENT B2 ;  /* 0x0000000000027941 */ /* 0x000fea0003800200 */
.L_x_2375:
        /* <DEDUP_REMOVED lines=19> */
.L_x_2378:
[----:B------:R-:W-:Y:S05]  /*9440*/  BSYNC.RECONVERGENT B2 ;  /* 0x0000000000027941 */ /* 0x000fea0003800200 */
.L_x_2377:
        /* <DEDUP_REMOVED lines=21> */
.L_x_2380:
[----:B------:R-:W-:Y:S05]  /*95a0*/  BSYNC.RECONVERGENT B2 ;  /* 0x0000000000027941 */ /* 0x000fea0003800200 */
.L_x_2379:
        /* <DEDUP_REMOVED lines=20> */
.L_x_2382:
[----:B------:R-:W-:Y:S05]  /*96f0*/  BSYNC.RECONVERGENT B2 ;  /* 0x0000000000027941 */ /* 0x000fea0003800200 */
.L_x_2381:
        /* <DEDUP_REMOVED lines=21> */
.L_x_2384:
[----:B------:R-:W-:Y:S05]  /*9850*/  BSYNC.RECONVERGENT B2 ;  /* 0x0000000000027941 */ /* 0x000fea0003800200 */
.L_x_2383:
        /* <DEDUP_REMOVED lines=21> */
.L_x_2386:
[----:B------:R-:W-:Y:S05]  /*99b0*/  BSYNC.RECONVERGENT B2 ;  /* 0x0000000000027941 */ /* 0x000fea0003800200 */
.L_x_2385:
        /* <DEDUP_REMOVED lines=21> */
.L_x_2388:
[----:B------:R-:W-:Y:S05]  /*9b10*/  BSYNC.RECONVERGENT B2 ;  /* 0x0000000000027941 */ /* 0x000fea0003800200 */
.L_x_2387:
        /* <DEDUP_REMOVED lines=20> */
.L_x_2390:
[----:B------:R-:W-:Y:S05]  /*9c60*/  BSYNC.RECONVERGENT B2 ;  /* 0x0000000000027941 */ /* 0x000fea0003800200 */
.L_x_2389:
        /* <DEDUP_REMOVED lines=21> */
.L_x_2392:
[----:B------:R-:W-:Y:S05]  /*9dc0*/  BSYNC.RECONVERGENT B2 ;  /* 0x0000000000027941 */ /* 0x000fea0003800200 */
.L_x_2391:
        /* <DEDUP_REMOVED lines=21> */
.L_x_2394:
[----:B------:R-:W-:Y:S05]  /*9f20*/  BSYNC.RECONVERGENT B2 ;  /* 0x0000000000027941 */ /* 0x000fea0003800200 */
.L_x_2393:
        /* <DEDUP_REMOVED lines=21> */
.L_x_2396:
[----:B------:R-:W-:Y:S05]  /*a080*/  BSYNC.RECONVERGENT B2 ;  /* 0x0000000000027941 */ /* 0x000fea0003800200 */
.L_x_2395:
        /* <DEDUP_REMOVED lines=21> */
.L_x_2398:
[----:B------:R-:W-:Y:S05]  /*a1e0*/  BSYNC.RECONVERGENT B2 ;  /* 0x0000000000027941 */ /* 0x000fea0003800200 */
.L_x_2397:
        /* <DEDUP_REMOVED lines=21> */
.L_x_2400:
[----:B------:R-:W-:Y:S05]  /*a340*/  BSYNC.RECONVERGENT B2 ;  /* 0x0000000000027941 */ /* 0x000fea0003800200 */
.L_x_2399:
        /* <DEDUP_REMOVED lines=21> */
.L_x_2402:
[----:B------:R-:W-:Y:S05]  /*a4a0*/  BSYNC.RECONVERGENT B2 ;  /* 0x0000000000027941 */ /* 0x000fea0003800200 */
.L_x_2401:
        /* <DEDUP_REMOVED lines=21> */
.L_x_2404:
[----:B------:R-:W-:Y:S05]  /*a600*/  BSYNC.RECONVERGENT B2 ;  /* 0x0000000000027941 */ /* 0x000fea0003800200 */
.L_x_2403:
        /* <DEDUP_REMOVED lines=20> */
.L_x_2406:
[----:B------:R-:W-:Y:S05]  /*a750*/  BSYNC.RECONVERGENT B2 ;  /* 0x0000000000027941 */ /* 0x000fea0003800200 */
.L_x_2405:
        /* <DEDUP_REMOVED lines=21> */
.L_x_2408:
[----:B------:R-:W-:Y:S05]  /*a8b0*/  BSYNC.RECONVERGENT B2 ;  /* 0x0000000000027941 */ /* 0x000fea0003800200 */
.L_x_2407:
        /* <DEDUP_REMOVED lines=21> */
.L_x_2410:
[----:B------:R-:W-:Y:S05]  /*aa10*/  BSYNC.RECONVERGENT B2 ;  /* 0x0000000000027941 */ /* 0x000fea0003800200 */
.L_x_2409:
        /* <DEDUP_REMOVED lines=21> */
.L_x_2412:
[----:B------:R-:W-:Y:S05]  /*ab70*/  BSYNC.RECONVERGENT B2 ;  /* 0x0000000000027941 */ /* 0x000fea0003800200 */
.L_x_2411:
        /* <DEDUP_REMOVED lines=21> */
.L_x_2414:
[----:B------:R-:W-:Y:S05]  /*acd0*/  BSYNC.RECONVERGENT B2 ;  /* 0x0000000000027941 */ /* 0x000fea0003800200 */
.L_x_2413:
        /* <DEDUP_REMOVED lines=21> */
.L_x_2416:
[----:B------:R-:W-:Y:S05]  /*ae30*/  BSYNC.RECONVERGENT B2 ;  /* 0x0000000000027941 */ /* 0x000fea0003800200 */
.L_x_2415:
        /* <DEDUP_REMOVED lines=21> */
.L_x_2418:
[----:B------:R-:W-:Y:S05]  /*af90*/  BSYNC.RECONVERGENT B2 ;  /* 0x0000000000027941 */ /* 0x000fea0003800200 */
.L_x_2417:
        /* <DEDUP_REMOVED lines=21> */
.L_x_2420:
[----:B------:R-:W-:Y:S05]  /*b0f0*/  BSYNC.RECONVERGENT B2 ;  /* 0x0000000000027941 */ /* 0x000fea0003800200 */
.L_x_2419:
        /* <DEDUP_REMOVED lines=21> */
.L_x_2422:
[----:B------:R-:W-:Y:S05]  /*b250*/  BSYNC.RECONVERGENT B2 ;  /* 0x0000000000027941 */ /* 0x000fea0003800200 */
.L_x_2421:
        /* <DEDUP_REMOVED lines=21> */
.L_x_2424:
[----:B------:R-:W-:Y:S05]  /*b3b0*/  BSYNC.RECONVERGENT B2 ;  /* 0x0000000000027941 */ /* 0x000fea0003800200 */
.L_x_2423:
        /* <DEDUP_REMOVED lines=21> */
.L_x_2426:
[----:B------:R-:W-:Y:S05]  /*b510*/  BSYNC.RECONVERGENT B2 ;  /* 0x0000000000027941 */ /* 0x000fea0003800200 */
.L_x_2425:
        /* <DEDUP_REMOVED lines=21> */
.L_x_2428:
[----:B------:R-:W-:Y:S05]  /*b670*/  BSYNC.RECONVERGENT B2 ;  /* 0x0000000000027941 */ /* 0x000fea0003800200 */
.L_x_2427:
        /* <DEDUP_REMOVED lines=21> */
.L_x_2430:
[----:B------:R-:W-:Y:S05]  /*b7d0*/  BSYNC.RECONVERGENT B2 ;  /* 0x0000000000027941 */ /* 0x000fea0003800200 */
.L_x_2429:
        /* <DEDUP_REMOVED lines=21> */
.L_x_2432:
[----:B------:R-:W-:Y:S05]  /*b930*/  BSYNC.RECONVERGENT B2 ;  /* 0x0000000000027941 */ /* 0x000fea0003800200 */
.L_x_2431:
        /* <DEDUP_REMOVED lines=21> */
.L_x_2434:
[----:B------:R-:W-:Y:S05]  /*ba90*/  BSYNC.RECONVERGENT B2 ;  /* 0x0000000000027941 */ /* 0x000fea0003800200 */
.L_x_2433:
        /* <DEDUP_REMOVED lines=21> */
.L_x_2436:
[----:B------:R-:W-:Y:S05]  /*bbf0*/  BSYNC.RECONVERGENT B2 ;  /* 0x0000000000027941 */ /* 0x000fea0003800200 */
.L_x_2435:
        /* <DEDUP_REMOVED lines=21> */
.L_x_2438:
[----:B------:R-:W-:Y:S05]  /*bd50*/  BSYNC.RECONVERGENT B2 ;  /* 0x0000000000027941 */ /* 0x000fea0003800200 */
.L_x_2437:
        /* <DEDUP_REMOVED lines=21> */
.L_x_2440:
[----:B------:R-:W-:Y:S05]  /*beb0*/  BSYNC.RECONVERGENT B2 ;  /* 0x0000000000027941 */ /* 0x000fea0003800200 */
.L_x_2439:
        /* <DEDUP_REMOVED lines=21> */
.L_x_2442:
[----:B------:R-:W-:Y:S05]  /*c010*/  BSYNC.RECONVERGENT B2 ;  /* 0x0000000000027941 */ /* 0x000fea0003800200 */
.L_x_2441:
        /* <DEDUP_REMOVED lines=21> */
.L_x_2444:
[----:B------:R-:W-:Y:S05]  /*c170*/  BSYNC.RECONVERGENT B2 ;  /* 0x0000000000027941 */ /* 0x000fea0003800200 */
.L_x_2443:
        /* <DEDUP_REMOVED lines=21> */
.L_x_2446:
[----:B------:R-:W-:Y:S05]  /*c2d0*/  BSYNC.RECONVERGENT B2 ;  /* 0x0000000000027941 */ /* 0x000fea0003800200 */
.L_x_2445:
        /* <DEDUP_REMOVED lines=21> */
.L_x_2448:
[----:B------:R-:W-:Y:S05]  /*c430*/  BSYNC.RECONVERGENT B2 ;  /* 0x0000000000027941 */ /* 0x000fea0003800200 */
.L_x_2447:
        /* <DEDUP_REMOVED lines=21> */
.L_x_2450:
[----:B------:R-:W-:Y:S05]  /*c590*/  BSYNC.RECONVERGENT B2 ;  /* 0x0000000000027941 */ /* 0x000fea0003800200 */
.L_x_2449:
        /* <DEDUP_REMOVED lines=21> */
.L_x_2452:
[----:B------:R-:W-:Y:S05]  /*c6f0*/  BSYNC.RECONVERGENT B2 ;  /* 0x0000000000027941 */ /* 0x000fea0003800200 */
.L_x_2451:
        /* <DEDUP_REMOVED lines=21> */
.L_x_2454:
[----:B------:R-:W-:Y:S05]  /*c850*/  BSYNC.RECONVERGENT B2 ;  /* 0x0000000000027941 */ /* 0x000fea0003800200 */
.L_x_2453:
        /* <DEDUP_REMOVED lines=21> */
.L_x_2456:
[----:B------:R-:W-:Y:S05]  /*c9b0*/  BSYNC.RECONVERGENT B2 ;  /* 0x0000000000027941 */ /* 0x000fea0003800200 */
.L_x_2455:
        /* <DEDUP_REMOVED lines=21> */
.L_x_2458:
[----:B------:R-:W-:Y:S05]  /*cb10*/  BSYNC.RECONVERGENT B2 ;  /* 0x0000000000027941 */ /* 0x000fea0003800200 */
.L_x_2457:
        /* <DEDUP_REMOVED lines=21> */
.L_x_2460:
[----:B------:R-:W-:Y:S05]  /*cc70*/  BSYNC.RECONVERGENT B2 ;  /* 0x0000000000027941 */ /* 0x000fea0003800200 */
.L_x_2459:
        /* <DEDUP_REMOVED lines=21> */
.L_x_2462:
[----:B------:R-:W-:Y:S05]  /*cdd0*/  BSYNC.RECONVERGENT B2 ;  /* 0x0000000000027941 */ /* 0x000fea0003800200 */
.L_x_2461:
        /* <DEDUP_REMOVED lines=21> */
.L_x_2464:
[----:B------:R-:W-:Y:S05]  /*cf30*/  BSYNC.RECONVERGENT B2 ;  /* 0x0000000000027941 */ /* 0x000fea0003800200 */
.L_x_2463:
        /* <DEDUP_REMOVED lines=21> */
.L_x_2466:
[----:B------:R-:W-:Y:S05]  /*d090*/  BSYNC.RECONVERGENT B2 ;  /* 0x0000000000027941 */ /* 0x000fea0003800200 */
.L_x_2465:
        /* <DEDUP_REMOVED lines=21> */
.L_x_2468:
[----:B------:R-:W-:Y:S05]  /*d1f0*/  BSYNC.RECONVERGENT B2 ;  /* 0x0000000000027941 */ /* 0x000fea0003800200 */
.L_x_2467:
        /* <DEDUP_REMOVED lines=20> */
.L_x_2470:
[----:B------:R-:W-:Y:S05]  /*d340*/  BSYNC.RECONVERGENT B2 ;  /* 0x0000000000027941 */ /* 0x000fea0003800200 */
.L_x_2469:
        /* <DEDUP_REMOVED lines=20> */
.L_x_2472:
[----:B------:R-:W-:Y:S05]  /*d490*/  BSYNC.RECONVERGENT B2 ;  /* 0x0000000000027941 */ /* 0x000fea0003800200 */
.L_x_2471:
        /* <DEDUP_REMOVED lines=20> */
.L_x_2474:
[----:B------:R-:W-:Y:S05]  /*d5e0*/  BSYNC.RECONVERGENT B2 ;  /* 0x0000000000027941 */ /* 0x000fea0003800200 */
.L_x_2473:
        /* <DEDUP_REMOVED lines=20> */
.L_x_2476:
[----:B------:R-:W-:Y:S05]  /*d730*/  BSYNC.RECONVERGENT B2 ;  /* 0x0000000000027941 */ /* 0x000fea0003800200 */
.L_x_2475:
        /* <DEDUP_REMOVED lines=20> */
.L_x_2478:
[----:B------:R-:W-:Y:S05]  /*d880*/  BSYNC.RECONVERGENT B2 ;  /* 0x0000000000027941 */ /* 0x000fea0003800200 */
.L_x_2477:
        /* <DEDUP_REMOVED lines=20> */
.L_x_2480:
[----:B------:R-:W-:Y:S05]  /*d9d0*/  BSYNC.RECONVERGENT B2 ;  /* 0x0000000000027941 */ /* 0x000fea0003800200 */
.L_x_2479:
        /* <DEDUP_REMOVED lines=20> */
.L_x_2482:
[----:B------:R-:W-:Y:S05]  /*db20*/  BSYNC.RECONVERGENT B2 ;  /* 0x0000000000027941 */ /* 0x000fea0003800200 */
.L_x_2481:
        /* <DEDUP_REMOVED lines=20> */
.L_x_2484:
[----:B------:R-:W-:Y:S05]  /*dc70*/  BSYNC.RECONVERGENT B2 ;  /* 0x0000000000027941 */ /* 0x000fea0003800200 */
.L_x_2483:
        /* <DEDUP_REMOVED lines=20> */
.L_x_2486:
[----:B------:R-:W-:Y:S05]  /*ddc0*/  BSYNC.RECONVERGENT B2 ;  /* 0x0000000000027941 */ /* 0x000fea0003800200 */
.L_x_2485:
        /* <DEDUP_REMOVED lines=20> */
.L_x_2488:
[----:B------:R-:W-:Y:S05]  /*df10*/  BSYNC.RECONVERGENT B2 ;  /* 0x0000000000027941 */ /* 0x000fea0003800200 */
.L_x_2487:
        /* <DEDUP_REMOVED lines=20> */
.L_x_2490:
[----:B------:R-:W-:Y:S05]  /*e060*/  BSYNC.RECONVERGENT B2 ;  /* 0x0000000000027941 */ /* 0x000fea0003800200 */
.L_x_2489:
        /* <DEDUP_REMOVED lines=20> */
.L_x_2492:
[----:B------:R-:W-:Y:S05]  /*e1b0*/  BSYNC.RECONVERGENT B2 ;  /* 0x0000000000027941 */ /* 0x000fea0003800200 */
.L_x_2491:
        /* <DEDUP_REMOVED lines=20> */
.L_x_2494:
[----:B------:R-:W-:Y:S05]  /*e300*/  BSYNC.RECONVERGENT B2 ;  /* 0x0000000000027941 */ /* 0x000fea0003800200 */
.L_x_2493:
        /* <DEDUP_REMOVED lines=20> */
.L_x_2496:
[----:B------:R-:W-:Y:S05]  /*e450*/  BSYNC.RECONVERGENT B2 ;  /* 0x0000000000027941 */ /* 0x000fea0003800200 */
.L_x_2495:
[----:B------:R-:W-:Y:S01]  /*e460*/  IMAD.IADD R11, R130, 0x1, R11 ;  /* 0x00000001820b7824 */ /* 0x000fe200078e020b */
[----:B------:R-:W-:Y:S06]  /*e470*/  @P1 BRA `(.L_x_2370) ;  /* 0x0000003000501947 */ /* 0x000fec0003800000 */
[----:B------:R-:W-:Y:S01]  /*e480*/  IMAD.SHL.U32 R220, R11, 0x4, RZ ;  /* 0x000000040bdc7824 */ /* 0x000fe200078e00ff */
[----:B------:R-:W-:Y:S01]  /*e490*/  BSSY.RECONVERGENT B2, `(.L_x_2497) ;  /* 0x000000b000027945 */ /* 0x000fe20003800200 */
[----:B01234-:R-:W-:-:S03]  /*e4a0*/  IMAD.MOV.U32 R15, RZ, RZ, RZ ;  /* 0x000000ffff0f7224 */ /* 0x01ffc600078e00ff */
[----:B------:R-:W-:-:S13]  /*e4b0*/  ISETP.GE.AND P4, PT, R220, R123, PT ;  /* 0x0000007bdc00720c */ /* 0x000fda0003f86270 */
[----:B------:R-:W-:Y:S05]  /*e4c0*/  @P4 BRA `(.L_x_2498) ;  /* 0x00000000001c4947 */ /* 0x000fea0003800000 */
[----:B------:R-:W2:Y:S02]  /*e4d0*/  LDG.E R13, desc[UR36][R12.64] ;  /* 0x000000240c0d7981 */ /* 0x000ea4000c1e1900 */
[----:B--2---:R-:W-:-:S05]  /*e4e0*/  IMAD R11, R128, R13, R220 ;  /* 0x0000000d800b7224 */ /* 0x004fca00078e02dc */
[----:B------:R-:W-:-:S04]  /*e4f0*/  IADD3 R15, P2, PT, R122, R11, RZ ;  /* 0x0000000b7a0f7210 */ /* 0x000fc80007f5e0ff */
[----:B------:R-:W-:Y:S02]  /*e500*/  LEA.HI.X.SX32 R130, R11, R127, 0x1, P2 ;  /* 0x0000007f0b827211 */ /* 0x000fe400010f0eff */
[----:B------:R-:W-:-:S04]  /*e510*/  LEA R14, P2, R15, UR12, 0x2 ;  /* 0x0000000c0f0e7c11 */ /* 0x000fc8000f8410ff */
[----:B------:R-:W-:-:S06]  /*e520*/  LEA.HI.X R15, R15, UR13, R130, 0x2, P2 ;  /* 0x0000000d0f0f7c11 */ /* 0x000fcc00090f1482 */
[----:B------:R0:W5:Y:S03]  /*e530*/  LDG.E R15, desc[UR36][R14.64] ;  /* 0x000000240e0f7981 */ /* 0x000166000c1e1900 */
.L_x_2498:
[----:B------:R-:W-:Y:S05]  /*e540*/  BSYNC.RECONVERGENT B2 ;  /* 0x0000000000027941 */ /* 0x000fea0003800200 */
.L_x_2497:
[----:B-----5:R-:W-:Y:S01]  /*e550*/  FADD.FTZ R159, R116, R15 ;  /* 0x0000000f749f7221 */ /* 0x020fe20000010000 */
[----:B------:R-:W-:Y:S06]  /*e560*/  @P4 BRA `(.L_x_2370) ;  /* 0x0000003000144947 */ /* 0x000fec0003800000 */
[----:B------:R-:W-:-:S04]  /*e570*/  IADD3 R11, P2, PT, R121, R220, RZ ;  /* 0x000000dc790b7210 */ /* 0x000fc80007f5e0ff */
[----:B0-----:R-:W-:Y:S02]  /*e580*/  LEA.HI.X.SX32 R14, R220, R126, 0x1, P2 ;  /* 0x0000007edc0e7211 */ /* 0x001fe400010f0eff */
[----:B------:R-:W-:-:S04]  /*e590*/  LEA R12, P2, R11, UR12, 0x2 ;  /* 0x0000000c0b0c7c11 */ /* 0x000fc8000f8410ff */
[----:B------:R-:W-:-:S05]  /*e5a0*/  LEA.HI.X R13, R11, UR13, R14, 0x2, P2 ;  /* 0x0000000d0b0d7c11 */ /* 0x000fca00090f140e */
[----:B------:R0:W-:Y:S01]  /*e5b0*/  STG.E desc[UR36][R12.64], R159 ;  /* 0x0000009f0c007986 */ /* 0x0001e2000c101924 */
[----:B------:R-:W-:Y:S05]  /*e5c0*/  BRA `(.L_x_2370) ;  /* 0x0000002c00fc7947 */ /* 0x000fea0003800000 */
.L_x_2242:
[----:B------:R-:W-:Y:S02]  /*e5d0*/  VIADD R227, R16, 0xffffffff ;  /* 0xffffffff10e37836 */ /* 0x000fe40000000000 */
[----:B------:R-:W-:Y:S02]  /*e5e0*/  VIADD R220, R125, 0xffffffff ;  /* 0xffffffff7ddc7836 */ /* 0x000fe40000000000 */
[----:B------:R-:W-:-:S03]  /*e5f0*/  IMAD.SHL.U32 R226, R222, 0x4, RZ ;  /* 0x00000004dee27824 */ /* 0x000fc600078e00ff */
[----:B------:R-:W-:Y:S01]  /*e600*/  ISETP.GE.AND P1, PT, R220, R227, PT ;  /* 0x000000e3dc00720c */ /* 0x000fe20003f26270 */
[----:B------:R-:W-:-:S05]  /*e610*/  IMAD R130, R11, 0x8, R226 ;  /* 0x000000080b827824 */ /* 0x000fca00078e02e2 */
[----:B------:R-:W-:-:S13]  /*e620*/  ISETP.GE.OR P4, PT, R130, R123, P1 ;  /* 0x0000007b8200720c */ /* 0x000fda0000f86670 */
[----:B------:R-:W2:Y:S01]  /*e630*/  @!P4 LDG.E R15, desc[UR36][R12.64] ;  /* 0x000000240c0fc981 */ /* 0x000ea2000c1e1900 */
[C-C-:B------:R-:W-:Y:S01]  /*e640*/  IMAD R230, R11.reuse, 0x10, R226.reuse ;  /* 0x000000100be67824 */ /* 0x140fe200078e02e2 */
[----:B------:R-:W-:Y:S01]  /*e650*/  ISETP.GE.AND P5, PT, R220, R227, PT ;  /* 0x000000e3dc00720c */ /* 0x000fe20003fa6270 */
[----:B------:R-:W-:-:S03]  /*e660*/  IMAD R233, R11, 0x20, R226 ;  /* 0x000000200be97824 */ /* 0x000fc600078e02e2 */
[----:B------:R-:W-:Y:S02]  /*e670*/  ISETP.GE.OR P2, PT, R230, R123, P1 ;  /* 0x0000007be600720c */ /* 0x000fe40000f46670 */
[----:B------:R-:W-:Y:S02]  /*e680*/  FSEL R223, R223, RZ, P5 ;  /* 0x000000ffdfdf7208 */ /* 0x000fe40002800000 */
[----:B------:R-:W-:Y:S02]  /*e690*/  FSEL R218, R218, RZ, P5 ;  /* 0x000000ffdada7208 */ /* 0x000fe40002800000 */
[----:B------:R-:W-:Y:S02]  /*e6a0*/  FSEL R221, R221, RZ, P5 ;  /* 0x000000ffdddd7208 */ /* 0x000fe40002800000 */
[----:B------:R-:W-:Y:S02]  /*e6b0*/  FSEL R216, R216, RZ, P5 ;  /* 0x000000ffd8d87208 */ /* 0x000fe40002800000 */
[----:B------:R-:W-:-:S02]  /*e6c0*/  FSEL R219, R219, RZ, P5 ;  /* 0x000000ffdbdb7208 */ /* 0x000fc40002800000 */
[----:B------:R-:W-:Y:S01]  /*e6d0*/  FSEL R214, R214, RZ, P5 ;  /* 0x000000ffd6d67208 */ /* 0x000fe20002800000 */
[----:B------:R-:W3:Y:S01]  /*e6e0*/  @!P2 LDG.E R231, desc[UR36][R12.64] ;  /* 0x000000240ce7a981 */ /* 0x000ee2000c1e1900 */
[----:B------:R-:W-:Y:S02]  /*e6f0*/  FSEL R217, R217, RZ, P5 ;  /* 0x000000ffd9d97208 */ /* 0x000fe40002800000 */
[----:B------:R-:W-:Y:S02]  /*e700*/  FSEL R212, R212, RZ, P5 ;  /* 0x000000ffd4d47208 */ /* 0x000fe40002800000 */
[----:B------:R-:W-:Y:S02]  /*e710*/  FSEL R215, R215, RZ, P5 ;  /* 0x000000ffd7d77208 */ /* 0x000fe40002800000 */
[----:B------:R-:W-:Y:S02]  /*e720*/  FSEL R210, R210, RZ, P5 ;  /* 0x000000ffd2d27208 */ /* 0x000fe40002800000 */
[----:B------:R-:W-:-:S02]  /*e730*/  FSEL R213, R213, RZ, P5 ;  /* 0x000000ffd5d57208 */ /* 0x000fc40002800000 */
[----:B------:R-:W-:Y:S02]  /*e740*/  FSEL R208, R208, RZ, P5 ;  /* 0x000000ffd0d07208 */ /* 0x000fe40002800000 */
        /* <DEDUP_REMOVED lines=50> */
[----:B------:R-:W-:Y:S01]  /*ea70*/  FSEL R158, R158, RZ, P5 ;  /* 0x000000ff9e9e7208 */ /* 0x000fe20002800000 */
[----:B--2---:R-:W-:Y:S02]  /*ea80*/  @!P4 IMAD R130, R128, R15, R130 ;  /* 0x0000000f8082c224 */ /* 0x004fe400078e0282 */
[----:B------:R-:W0:Y:S03]  /*ea90*/  @!P4 LDC.64 R14, c[0x0][0x3b8] ;  /* 0x0000ee00ff0ecb82 */ /* 0x000e260000000a00 */
[----:B------:R-:W-:-:S04]  /*eaa0*/  @!P4 IADD3 R131, P5, PT, R122, R130, RZ ;  /* 0x000000827a83c210 */ /* 0x000fc80007fbe0ff */
[----:B------:R-:W-:Y:S02]  /*eab0*/  @!P4 LEA.HI.X.SX32 R130, R130, R127, 0x1, P5 ;  /* 0x0000007f8282c211 */ /* 0x000fe400028f0eff */
[----:B0-----:R-:W-:-:S04]  /*eac0*/  @!P4 LEA R228, P5, R131, R14, 0x2 ;  /* 0x0000000e83e4c211 */ /* 0x001fc800078a10ff */
[----:B------:R-:W-:Y:S02]  /*ead0*/  @!P4 LEA.HI.X R229, R131, R15, R130, 0x2, P5 ;  /* 0x0000000f83e5c211 */ /* 0x000fe400028f1482 */
[----:B------:R-:W-:Y:S01]  /*eae0*/  ISETP.GE.OR P5, PT, R233, R123, P1 ;  /* 0x0000007be900720c */ /* 0x000fe20000fa6670 */
[----:B------:R-:W0:Y:S01]  /*eaf0*/  @!P2 LDC.64 R14, c[0x0][0x3b8] ;  /* 0x0000ee00ff0eab82 */ /* 0x000e220000000a00 */
[----:B---3--:R-:W-:Y:S01]  /*eb00*/  @!P2 IMAD R230, R128, R231, R230 ;  /* 0x000000e780e6a224 */ /* 0x008fe200078e02e6 */
[----:B------:R1:W5:Y:S10]  /*eb10*/  @!P4 LDG.E R221, desc[UR36][R228.64] ;  /* 0x00000024e4ddc981 */ /* 0x000374000c1e1900 */
[----:B------:R-:W2:Y:S01]  /*eb20*/  @!P5 LDG.E R235, desc[UR36][R12.64] ;  /* 0x000000240cebd981 */ /* 0x000ea2000c1e1900 */
[----:B------:R-:W1:Y:S01]  /*eb30*/  @!P5 LDC.64 R130, c[0x0][0x3b8] ;  /* 0x0000ee00ff82db82 */ /* 0x000e620000000a00 */
[----:B------:R-:W-:Y:S01]  /*eb40*/  @!P2 IADD3 R231, P4, PT, R122, R230, RZ ;  /* 0x000000e67ae7a210 */ /* 0x000fe20007f9e0ff */
[----:B------:R-:W-:-:S03]  /*eb50*/  IMAD R234, R11, 0x40, R226 ;  /* 0x000000400bea7824 */ /* 0x000fc600078e02e2 */
[----:B------:R-:W-:Y:S02]  /*eb60*/  @!P2 LEA.HI.X.SX32 R232, R230, R127, 0x1, P4 ;  /* 0x0000007fe6e8a211 */ /* 0x000fe400020f0eff */
[----:B0-----:R-:W-:-:S04]  /*eb70*/  @!P2 LEA R230, P4, R231, R14, 0x2 ;  /* 0x0000000ee7e6a211 */ /* 0x001fc800078810ff */
[----:B------:R-:W-:Y:S02]  /*eb80*/  @!P2 LEA.HI.X R231, R231, R15, R232, 0x2, P4 ;  /* 0x0000000fe7e7a211 */ /* 0x000fe400020f14e8 */
[----:B------:R-:W-:-:S03]  /*eb90*/  ISETP.GE.OR P4, PT, R234, R123, P1 ;  /* 0x0000007bea00720c */ /* 0x000fc60000f86670 */
[----:B------:R0:W5:Y:S01]  /*eba0*/  @!P2 LDG.E R219, desc[UR36][R230.64] ;  /* 0x00000024e6dba981 */ /* 0x000162000c1e1900 */
[----:B--2---:R-:W-:-:S09]  /*ebb0*/  @!P5 IMAD R14, R128, R235, R233 ;  /* 0x000000eb800ed224 */ /* 0x004fd200078e02e9 */
[----:B------:R-:W2:Y:S01]  /*ebc0*/  @!P4 LDG.E R235, desc[UR36][R12.64] ;  /* 0x000000240cebc981 */ /* 0x000ea2000c1e1900 */
[----:B------:R-:W-:-:S04]  /*ebd0*/  @!P5 IADD3 R15, P2, PT, R122, R14, RZ ;  /* 0x0000000e7a0fd210 */ /* 0x000fc80007f5e0ff */
[----:B------:R-:W-:Y:S02]  /*ebe0*/  @!P5 LEA.HI.X.SX32 R14, R14, R127, 0x1, P2 ;  /* 0x0000007f0e0ed211 */ /* 0x000fe400010f0eff */
[----:B-1----:R-:W-:-:S04]  /*ebf0*/  @!P5 LEA R228, P2, R15, R130, 0x2 ;  /* 0x000000820fe4d211 */ /* 0x002fc800078410ff */
[----:B------:R-:W-:Y:S02]  /*ec00*/  @!P5 LEA.HI.X R229, R15, R131, R14, 0x2, P2 ;  /* 0x000000830fe5d211 */ /* 0x000fe400010f140e */
[----:B------:R-:W-:Y:S01]  /*ec10*/  ISETP.GE.OR P2, PT, R226, R123, P1 ;  /* 0x0000007be200720c */ /* 0x000fe20000f46670 */
[----:B------:R-:W1:Y:S02]  /*ec20*/  @!P4 LDC.64 R14, c[0x0][0x3b8] ;  /* 0x0000ee00ff0ecb82 */ /* 0x000e640000000a00 */
[----:B------:R3:W5:Y:S10]  /*ec30*/  @!P5 LDG.E R215, desc[UR36][R228.64] ;  /* 0x00000024e4d7d981 */ /* 0x000774000c1e1900 */
[----:B------:R-:W4:Y:S01]  /*ec40*/  @!P2 LDG.E R233, desc[UR36][R12.64] ;  /* 0x000000240ce9a981 */ /* 0x000f22000c1e1900 */
[----:B------:R-:W3:Y:S01]  /*ec50*/  @!P2 LDC.64 R130, c[0x0][0x3b8] ;  /* 0x0000ee00ff82ab82 */ /* 0x000ee20000000a00 */
[----:B------:R-:W-:-:S02]  /*ec60*/  IMAD.IADD R236, R222, 0x1, R11 ;  /* 0x00000001deec7824 */ /* 0x000fc400078e020b */
[----:B--2---:R-:W-:-:S05]  /*ec70*/  @!P4 IMAD R232, R128, R235, R234 ;  /* 0x000000eb80e8c224 */ /* 0x004fca00078e02ea */
[----:B0-----:R-:W-:Y:S01]  /*ec80*/  @!P4 IADD3 R231, P5, PT, R122, R232, RZ ;  /* 0x000000e87ae7c210 */ /* 0x001fe20007fbe0ff */
[----:B------:R-:W-:-:S03]  /*ec90*/  IMAD R234, R11, 0x80, R226 ;  /* 0x000000800bea7824 */ /* 0x000fc600078e02e2 */
[----:B------:R-:W-:Y:S02]  /*eca0*/  @!P4 LEA.HI.X.SX32 R232, R232, R127, 0x1, P5 ;  /* 0x0000007fe8e8c211 */ /* 0x000fe400028f0eff */
[----:B-1----:R-:W-:-:S04]  /*ecb0*/  @!P4 LEA R230, P5, R231, R14, 0x2 ;  /* 0x0000000ee7e6c211 */ /* 0x002fc800078a10ff */
[----:B------:R-:W-:Y:S02]  /*ecc0*/  @!P4 LEA.HI.X R231, R231, R15, R232, 0x2, P5 ;  /* 0x0000000fe7e7c211 */ /* 0x000fe400028f14e8 */
[----:B------:R-:W-:-:S03]  /*ecd0*/  ISETP.GE.OR P5, PT, R234, R123, P1 ;  /* 0x0000007bea00720c */ /* 0x000fc60000fa6670 */
[----:B------:R0:W5:Y:S01]  /*ece0*/  @!P4 LDG.E R207, desc[UR36][R230.64] ;  /* 0x00000024e6cfc981 */ /* 0x000162000c1e1900 */
[----:B----4-:R-:W-:Y:S02]  /*ecf0*/  @!P2 IMAD R233, R128, R233, R226 ;  /* 0x000000e980e9a224 */ /* 0x010fe400078e02e2 */
[----:B------:R-:W-:-:S07]  /*ed00*/  IMAD.SHL.U32 R232, R236, 0x4, RZ ;  /* 0x00000004ece87824 */ /* 0x000fce00078e00ff */
[----:B------:R-:W2:Y:S01]  /*ed10*/  @!P5 LDG.E R237, desc[UR36][R12.64] ;  /* 0x000000240cedd981 */ /* 0x000ea2000c1e1900 */
[----:B------:R-:W-:-:S04]  /*ed20*/  @!P2 IADD3 R14, P4, PT, R122, R233, RZ ;  /* 0x000000e97a0ea210 */ /* 0x000fc80007f9e0ff */
[----:B------:R-:W-:Y:S02]  /*ed30*/  @!P2 LEA.HI.X.SX32 R233, R233, R127, 0x1, P4 ;  /* 0x0000007fe9e9a211 */ /* 0x000fe400020f0eff */
[----:B---3--:R-:W-:-:S04]  /*ed40*/  @!P2 LEA R228, P4, R14, R130, 0x2 ;  /* 0x000000820ee4a211 */ /* 0x008fc800078810ff */
[----:B------:R-:W-:Y:S02]  /*ed50*/  @!P2 LEA.HI.X R229, R14, R131, R233, 0x2, P4 ;  /* 0x000000830ee5a211 */ /* 0x000fe400020f14e9 */
[----:B------:R-:W-:Y:S01]  /*ed60*/  ISETP.GE.OR P4, PT, R232, R123, P1 ;  /* 0x0000007be800720c */ /* 0x000fe20000f86670 */
[----:B------:R-:W0:Y:S02]  /*ed70*/  @!P5 LDC.64 R14, c[0x0][0x3b8] ;  /* 0x0000ee00ff0edb82 */ /* 0x000e240000000a00 */
[----:B------:R1:W5:Y:S10]  /*ed80*/  @!P2 LDG.E R223, desc[UR36][R228.64] ;  /* 0x00000024e4dfa981 */ /* 0x000374000c1e1900 */
[----:B------:R-:W3:Y:S01]  /*ed90*/  @!P4 LDG.E R235, desc[UR36][R12.64] ;  /* 0x000000240cebc981 */ /* 0x000ee2000c1e1900 */
[----:B------:R-:W1:Y:S01]  /*eda0*/  @!P4 LDC.64 R130, c[0x0][0x3b8] ;  /* 0x0000ee00ff82cb82 */ /* 0x000e620000000a00 */
[----:B------:R-:W-:-:S02]  /*edb0*/  IMAD R233, R11, 0x8, R232 ;  /* 0x000000080be97824 */ /* 0x000fc400078e02e8 */
[----:B--2---:R-:W-:-:S05]  /*edc0*/  @!P5 IMAD R222, R128, R237, R234 ;  /* 0x000000ed80ded224 */ /* 0x004fca00078e02ea */
[----:B------:R-:W-:-:S04]  /*edd0*/  @!P5 IADD3 R226, P2, PT, R122, R222, RZ ;  /* 0x000000de7ae2d210 */ /* 0x000fc80007f5e0ff */
[----:B------:R-:W-:Y:S02]  /*ede0*/  @!P5 LEA.HI.X.SX32 R222, R222, R127, 0x1, P2 ;  /* 0x0000007fdeded211 */ /* 0x000fe400010f0eff */
[----:B0-----:R-:W-:-:S04]  /*edf0*/  @!P5 LEA R230, P2, R226, R14, 0x2 ;  /* 0x0000000ee2e6d211 */ /* 0x001fc800078410ff */
[----:B------:R-:W-:Y:S02]  /*ee00*/  @!P5 LEA.HI.X R231, R226, R15, R222, 0x2, P2 ;  /* 0x0000000fe2e7d211 */ /* 0x000fe400010f14de */
[----:B------:R-:W-:-:S03]  /*ee10*/  ISETP.GE.OR P2, PT, R233, R123, P1 ;  /* 0x0000007be900720c */ /* 0x000fc60000f46670 */
[----:B------:R0:W5:Y:S01]  /*ee20*/  @!P5 LDG.E R191, desc[UR36][R230.64] ;  /* 0x00000024e6bfd981 */ /* 0x000162000c1e1900 */
[----:B---3--:R-:W-:Y:S02]  /*ee30*/  @!P4 IMAD R14, R128, R235, R232 ;  /* 0x000000eb800ec224 */ /* 0x008fe400078e02e8 */
[----:B------:R-:W-:-:S07]  /*ee40*/  IMAD R232, R11, 0x4, R236 ;  /* 0x000000040be87824 */ /* 0x000fce00078e02ec */
[----:B------:R-:W2:Y:S01]  /*ee50*/  @!P2 LDG.E R222, desc[UR36][R12.64] ;  /* 0x000000240cdea981 */ /* 0x000ea2000c1e1900 */
[----:B------:R-:W-:Y:S01]  /*ee60*/  @!P4 IADD3 R15, P5, PT, R122, R14, RZ ;  /* 0x0000000e7a0fc210 */ /* 0x000fe20007fbe0ff */
[----:B------:R-:W-:-:S03]  /*ee70*/  IMAD.SHL.U32 R234, R232, 0x4, RZ ;  /* 0x00000004e8ea7824 */ /* 0x000fc600078e00ff */
[----:B------:R-:W-:Y:S02]  /*ee80*/  @!P4 LEA.HI.X.SX32 R14, R14, R127, 0x1, P5 ;  /* 0x0000007f0e0ec211 */ /* 0x000fe400028f0eff */
[----:B-1----:R-:W-:-:S04]  /*ee90*/  @!P4 LEA R228, P5, R15, R130, 0x2 ;  /* 0x000000820fe4c211 */ /* 0x002fc800078a10ff */
[----:B------:R-:W-:Y:S02]  /*eea0*/  @!P4 LEA.HI.X R229, R15, R131, R14, 0x2, P5 ;  /* 0x000000830fe5c211 */ /* 0x000fe400028f140e */
[----:B------:R-:W-:Y:S01]  /*eeb0*/  ISETP.GE.OR P5, PT, R234, R123, P1 ;  /* 0x0000007bea00720c */ /* 0x000fe20000fa6670 */
[----:B------:R-:W0:Y:S02]  /*eec0*/  @!P2 LDC.64 R14, c[0x0][0x3b8] ;  /* 0x0000ee00ff0eab82 */ /* 0x000e240000000a00 */
[----:B------:R1:W5:Y:S10]  /*eed0*/  @!P4 LDG.E R218, desc[UR36][R228.64] ;  /* 0x00000024e4dac981 */ /* 0x000374000c1e1900 */
[----:B------:R-:W3:Y:S01]  /*eee0*/  @!P5 LDG.E R235, desc[UR36][R12.64] ;  /* 0x000000240cebd981 */ /* 0x000ee2000c1e1900 */
[----:B------:R-:W1:Y:S01]  /*eef0*/  @!P5 LDC.64 R130, c[0x0][0x3b8] ;  /* 0x0000ee00ff82db82 */ /* 0x000e620000000a00 */
[----:B------:R-:W-:-:S02]  /*ef00*/  IMAD.IADD R232, R232, 0x1, R11 ;  /* 0x00000001e8e87824 */ /* 0x000fc400078e020b */
[----:B--2---:R-:W-:-:S05]  /*ef10*/  @!P2 IMAD R222, R128, R222, R233 ;  /* 0x000000de80dea224 */ /* 0x004fca00078e02e9 */
[----:B------:R-:W-:Y:S01]  /*ef20*/  @!P2 IADD3 R226, P4, PT, R122, R222, RZ ;  /* 0x000000de7ae2a210 */ /* 0x000fe20007f9e0ff */
[----:B------:R-:W-:-:S03]  /*ef30*/  IMAD.SHL.U32 R233, R232, 0x4, RZ ;  /* 0x00000004e8e97824 */ /* 0x000fc600078e00ff */
[----:B------:R-:W-:Y:S02]  /*ef40*/  @!P2 LEA.HI.X.SX32 R222, R222, R127, 0x1, P4 ;  /* 0x0000007fdedea211 */ /* 0x000fe400020f0eff */
[----:B0-----:R-:W-:-:S04]  /*ef50*/  @!P2 LEA R230, P4, R226, R14, 0x2 ;  /* 0x0000000ee2e6a211 */ /* 0x001fc800078810ff */
[----:B------:R-:W-:Y:S02]  /*ef60*/  @!P2 LEA.HI.X R231, R226, R15, R222, 0x2, P4 ;  /* 0x0000000fe2e7a211 */ /* 0x000fe400020f14de */
[----:B------:R-:W-:Y:S01]  /*ef70*/  ISETP.GE.OR P4, PT, R233, R123, P1 ;  /* 0x0000007be900720c */ /* 0x000fe20000f86670 */
[----:B------:R-:W-:Y:S02]  /*ef80*/  IMAD.IADD R232, R232, 0x1, R11 ;  /* 0x00000001e8e87824 */ /* 0x000fe400078e020b */
[----:B------:R0:W5:Y:S01]  /*ef90*/  @!P2 LDG.E R216, desc[UR36][R230.64] ;  /* 0x00000024e6d8a981 */ /* 0x000162000c1e1900 */
[----:B---3--:R-:W-:-:S09]  /*efa0*/  @!P5 IMAD R14, R128, R235, R234 ;  /* 0x000000eb800ed224 */ /* 0x008fd200078e02ea */
        /* <DEDUP_REMOVED lines=85> */
[----:B------:R-:W-:Y:S02]  /*f500*/  IMAD R232, R11, 0x2, R232 ;  /* 0x000000020be87824 */ /* 0x000fe400078e02e8 */
        /* <DEDUP_REMOVED lines=455> */
[----:B------:R-:W-:-:S04]  /*11180*/  @!P4 IADD3 R226, P5, PT, R122, R222, RZ ;  /* 0x000000de7ae2c210 */ /* 0x000fc80007fbe0ff */
[----:B------:R-:W-:Y:S02]  /*11190*/  @!P4 LEA.HI.X.SX32 R222, R222, R127, 0x1, P5 ;  /* 0x0000007fdedec211 */ /* 0x000fe400028f0eff */
[----:B0-----:R-:W-:-:S04]  /*111a0*/  @!P4 LEA R230, P5, R226, R14, 0x2 ;  /* 0x0000000ee2e6c211 */ /* 0x001fc800078a10ff */
[----:B------:R-:W-:Y:S01]  /*111b0*/  @!P4 LEA.HI.X R231, R226, R15, R222, 0x2, P5 ;  /* 0x0000000fe2e7c211 */ /* 0x000fe200028f14de */
[----:B------:R-:W-:-:S04]  /*111c0*/  IMAD.SHL.U32 R222, R232, 0x4, RZ ;  /* 0x00000004e8de7824 */ /* 0x000fc800078e00ff */
[----:B------:R0:W5:Y:S01]  /*111d0*/  @!P4 LDG.E R165, desc[UR36][R230.64] ;  /* 0x00000024e6a5c981 */ /* 0x000162000c1e1900 */
[----:B------:R-:W-:Y:S01]  /*111e0*/  ISETP.GE.OR P5, PT, R222, R123, P1 ;  /* 0x0000007bde00720c */ /* 0x000fe20000fa6670 */
[----:B---3--:R-:W-:Y:S02]  /*111f0*/  @!P2 IMAD R14, R128, R235, R234 ;  /* 0x000000eb800ea224 */ /* 0x008fe400078e02ea */
[----:B------:R-:W-:-:S03]  /*11200*/  IMAD.IADD R232, R232, 0x1, R11 ;  /* 0x00000001e8e87824 */ /* 0x000fc600078e020b */
[----:B------:R-:W-:Y:S01]  /*11210*/  @!P2 IADD3 R15, P4, PT, R122, R14, RZ ;  /* 0x0000000e7a0fa210 */ /* 0x000fe20007f9e0ff */
[----:B------:R-:W-:-:S03]  /*11220*/  IMAD.SHL.U32 R233, R232, 0x4, RZ ;  /* 0x00000004e8e97824 */ /* 0x000fc600078e00ff */
[----:B------:R-:W-:Y:S02]  /*11230*/  @!P2 LEA.HI.X.SX32 R14, R14, R127, 0x1, P4 ;  /* 0x0000007f0e0ea211 */ /* 0x000fe400020f0eff */
[----:B-1----:R-:W-:-:S04]  /*11240*/  @!P2 LEA R228, P4, R15, R130, 0x2 ;  /* 0x000000820fe4a211 */ /* 0x002fc800078810ff */
[----:B------:R-:W-:Y:S02]  /*11250*/  @!P2 LEA.HI.X R229, R15, R131, R14, 0x2, P4 ;  /* 0x000000830fe5a211 */ /* 0x000fe400020f140e */
[----:B------:R-:W2:Y:S01]  /*11260*/  @!P5 LDG.E R131, desc[UR36][R12.64] ;  /* 0x000000240c83d981 */ /* 0x000ea2000c1e1900 */
[----:B------:R-:W-:Y:S01]  /*11270*/  ISETP.GE.OR P4, PT, R233, R123, P1 ;  /* 0x0000007be900720c */ /* 0x000fe20000f86670 */
[----:B------:R-:W1:Y:S02]  /*11280*/  @!P5 LDC.64 R14, c[0x0][0x3b8] ;  /* 0x0000ee00ff0edb82 */ /* 0x000e640000000a00 */
[----:B------:R3:W5:Y:S10]  /*11290*/  @!P2 LDG.E R162, desc[UR36][R228.64] ;  /* 0x00000024e4a2a981 */ /* 0x000774000c1e1900 */
[----:B------:R-:W4:Y:S01]  /*112a0*/  @!P4 LDG.E R234, desc[UR36][R12.64] ;  /* 0x000000240ceac981 */ /* 0x000f22000c1e1900 */
[----:B------:R-:W-:-:S02]  /*112b0*/  IMAD.IADD R232, R232, 0x1, R11 ;  /* 0x00000001e8e87824 */ /* 0x000fc400078e020b */
[----:B--2---:R-:W-:Y:S02]  /*112c0*/  @!P5 IMAD R222, R128, R131, R222 ;  /* 0x0000008380ded224 */ /* 0x004fe400078e02de */
[----:B------:R-:W3:Y:S03]  /*112d0*/  @!P4 LDC.64 R130, c[0x0][0x3b8] ;  /* 0x0000ee00ff82cb82 */ /* 0x000ee60000000a00 */
[----:B------:R-:W-:-:S04]  /*112e0*/  @!P5 IADD3 R226, P2, PT, R122, R222, RZ ;  /* 0x000000de7ae2d210 */ /* 0x000fc80007f5e0ff */
[----:B0-----:R-:W-:Y:S02]  /*112f0*/  @!P5 LEA.HI.X.SX32 R230, R222, R127, 0x1, P2 ;  /* 0x0000007fdee6d211 */ /* 0x001fe400010f0eff */
[----:B-1----:R-:W-:Y:S01]  /*11300*/  @!P5 LEA R14, P2, R226, R14, 0x2 ;  /* 0x0000000ee20ed211 */ /* 0x002fe200078410ff */
[----:B----4-:R-:W-:-:S03]  /*11310*/  @!P4 IMAD R222, R128, R234, R233 ;  /* 0x000000ea80dec224 */ /* 0x010fc600078e02e9 */
[----:B------:R-:W-:Y:S01]  /*11320*/  @!P5 LEA.HI.X R15, R226, R15, R230, 0x2, P2 ;  /* 0x0000000fe20fd211 */ /* 0x000fe200010f14e6 */
[C---:B------:R-:W-:Y:S02]  /*11330*/  IMAD.SHL.U32 R230, R232.reuse, 0x4, RZ ;  /* 0x00000004e8e67824 */ /* 0x040fe400078e00ff */
[----:B------:R-:W-:Y:S01]  /*11340*/  IMAD.IADD R232, R232, 0x1, R11 ;  /* 0x00000001e8e87824 */ /* 0x000fe200078e020b */
[----:B------:R-:W-:Y:S01]  /*11350*/  @!P4 IADD3 R226, P2, PT, R122, R222, RZ ;  /* 0x000000de7ae2c210 */ /* 0x000fe20007f5e0ff */
[----:B------:R0:W5:Y:S01]  /*11360*/  @!P5 LDG.E R163, desc[UR36][R14.64] ;  /* 0x000000240ea3d981 */ /* 0x000162000c1e1900 */
[----:B------:R-:W-:Y:S01]  /*11370*/  ISETP.GE.OR P5, PT, R230, R123, P1 ;  /* 0x0000007be600720c */ /* 0x000fe20000fa6670 */
[----:B------:R-:W-:Y:S01]  /*11380*/  IMAD.SHL.U32 R231, R232, 0x4, RZ ;  /* 0x00000004e8e77824 */ /* 0x000fe200078e00ff */
[----:B------:R-:W-:Y:S02]  /*11390*/  @!P4 LEA.HI.X.SX32 R222, R222, R127, 0x1, P2 ;  /* 0x0000007fdedec211 */ /* 0x000fe400010f0eff */
[----:B---3--:R-:W-:-:S04]  /*113a0*/  @!P4 LEA R228, P2, R226, R130, 0x2 ;  /* 0x00000082e2e4c211 */ /* 0x008fc800078410ff */
[----:B------:R-:W-:Y:S02]  /*113b0*/  @!P4 LEA.HI.X R229, R226, R131, R222, 0x2, P2 ;  /* 0x00000083e2e5c211 */ /* 0x000fe400010f14de */
[----:B------:R-:W-:-:S03]  /*113c0*/  ISETP.GE.AND P2, PT, R231, R123, PT ;  /* 0x0000007be700720c */ /* 0x000fc60003f46270 */
[----:B0-----:R-:W0:Y:S01]  /*113d0*/  @!P5 LDC.64 R14, c[0x0][0x3b8] ;  /* 0x0000ee00ff0edb82 */ /* 0x001e220000000a00 */
[----:B------:R1:W5:Y:S01]  /*113e0*/  @!P4 LDG.E R160, desc[UR36][R228.64] ;  /* 0x00000024e4a0c981 */ /* 0x000362000c1e1900 */
[----:B------:R-:W-:-:S03]  /*113f0*/  ISETP.GE.OR P2, PT, R220, R227, P2 ;  /* 0x000000e3dc00720c */ /* 0x000fc60001746670 */
[----:B------:R-:W2:Y:S10]  /*11400*/  @!P5 LDG.E R227, desc[UR36][R12.64] ;  /* 0x000000240ce3d981 */ /* 0x000eb4000c1e1900 */
[----:B------:R-:W3:Y:S01]  /*11410*/  @!P2 LDG.E R222, desc[UR36][R12.64] ;  /* 0x000000240cdea981 */ /* 0x000ee2000c1e1900 */
[----:B------:R-:W4:Y:S01]  /*11420*/  @!P2 LDC.64 R130, c[0x0][0x3b8] ;  /* 0x0000ee00ff82ab82 */ /* 0x000f220000000a00 */
[----:B--2---:R-:W-:-:S05]  /*11430*/  @!P5 IMAD R220, R128, R227, R230 ;  /* 0x000000e380dcd224 */ /* 0x004fca00078e02e6 */
[----:B------:R-:W-:-:S04]  /*11440*/  @!P5 IADD3 R226, P4, PT, R122, R220, RZ ;  /* 0x000000dc7ae2d210 */ /* 0x000fc80007f9e0ff */
[----:B------:R-:W-:Y:S01]  /*11450*/  @!P5 LEA.HI.X.SX32 R220, R220, R127, 0x1, P4 ;  /* 0x0000007fdcdcd211 */ /* 0x000fe200020f0eff */
[----:B---3--:R-:W-:Y:S01]  /*11460*/  @!P2 IMAD R222, R128, R222, R231 ;  /* 0x000000de80dea224 */ /* 0x008fe200078e02e7 */
[----:B0-----:R-:W-:-:S04]  /*11470*/  @!P5 LEA R14, P4, R226, R14, 0x2 ;  /* 0x0000000ee20ed211 */ /* 0x001fc800078810ff */
[----:B------:R-:W-:Y:S02]  /*11480*/  @!P5 LEA.HI.X R15, R226, R15, R220, 0x2, P4 ;  /* 0x0000000fe20fd211 */ /* 0x000fe400020f14dc */
[----:B------:R-:W-:-:S03]  /*11490*/  @!P2 IADD3 R220, P4, PT, R122, R222, RZ ;  /* 0x000000de7adca210 */ /* 0x000fc60007f9e0ff */
[----:B------:R1:W5:Y:S01]  /*114a0*/  @!P5 LDG.E R161, desc[UR36][R14.64] ;  /* 0x000000240ea1d981 */ /* 0x000362000c1e1900 */
[----:B------:R-:W-:Y:S02]  /*114b0*/  @!P2 LEA.HI.X.SX32 R222, R222, R127, 0x1, P4 ;  /* 0x0000007fdedea211 */ /* 0x000fe400020f0eff */
[----:B----4-:R-:W-:-:S04]  /*114c0*/  @!P2 LEA R130, P4, R220, R130, 0x2 ;  /* 0x00000082dc82a211 */ /* 0x010fc800078810ff */
[----:B------:R-:W-:-:S05]  /*114d0*/  @!P2 LEA.HI.X R131, R220, R131, R222, 0x2, P4 ;  /* 0x00000083dc83a211 */ /* 0x000fca00020f14de */
[----:B------:R1:W5:Y:S01]  /*114e0*/  @!P2 LDG.E R158, desc[UR36][R130.64] ;  /* 0x00000024829ea981 */ /* 0x000362000c1e1900 */
[----:B------:R-:W-:Y:S01]  /*114f0*/  IMAD.IADD R11, R232, 0x1, R11 ;  /* 0x00000001e80b7824 */ /* 0x000fe200078e020b */
[----:B------:R-:W-:Y:S06]  /*11500*/  @P1 BRA `(.L_x_2370) ;  /* 0x00000000002c1947 */ /* 0x000fec0003800000 */
[----:B------:R-:W-:Y:S02]  /*11510*/  IMAD.SHL.U32 R11, R11, 0x4, RZ ;  /* 0x000000040b0b7824 */ /* 0x000fe400078e00ff */
[----:B------:R-:W-:-:S03]  /*11520*/  IMAD.MOV.U32 R159, RZ, RZ, RZ ;  /* 0x000000ffff9f7224 */ /* 0x000fc600078e00ff */
[----:B------:R-:W-:-:S13]  /*11530*/  ISETP.GE.AND P2, PT, R11, R123, PT ;  /* 0x0000007b0b00720c */ /* 0x000fda0003f46270 */
[----:B------:R-:W-:Y:S05]  /*11540*/  @P2 BRA `(.L_x_2370) ;  /* 0x00000000001c2947 */ /* 0x000fea0003800000 */
[----:B------:R-:W2:Y:S02]  /*11550*/  LDG.E R12, desc[UR36][R12.64] ;  /* 0x000000240c0c7981 */ /* 0x000ea4000c1e1900 */
[----:B--2---:R-:W-:-:S05]  /*11560*/  IMAD R11, R128, R12, R11 ;  /* 0x0000000c800b7224 */ /* 0x004fca00078e020b */
[----:B-1----:R-:W-:-:S04]  /*11570*/  IADD3 R15, P2, PT, R122, R11, RZ ;  /* 0x0000000b7a0f7210 */ /* 0x002fc80007f5e0ff */
[----:B------:R-:W-:Y:S02]  /*11580*/  LEA.HI.X.SX32 R130, R11, R127, 0x1, P2 ;  /* 0x0000007f0b827211 */ /* 0x000fe400010f0eff */
[----:B------:R-:W-:-:S04]  /*11590*/  LEA R14, P2, R15, UR12, 0x2 ;  /* 0x0000000c0f0e7c11 */ /* 0x000fc8000f8410ff */
[----:B------:R-:W-:-:S05]  /*115a0*/  LEA.HI.X R15, R15, UR13, R130, 0x2, P2 ;  /* 0x0000000d0f0f7c11 */ /* 0x000fca00090f1482 */
[----:B------:R0:W5:Y:S04]  /*115b0*/  LDG.E R159, desc[UR36][R14.64] ;  /* 0x000000240e9f7981 */ /* 0x000168000c1e1900 */
.L_x_2370:
[----:B------:R-:W-:Y:S05]  /*115c0*/  BSYNC.RECONVERGENT B0 ;  /* 0x0000000000007941 */ /* 0x000fea0003800200 */
.L_x_2241:
[----:B-----5:R-:W-:Y:S01]  /*115d0*/  FMUL.FTZ R11, R155, R218 ;  /* 0x000000da9b0b7220 */ /* 0x020fe20000410000 */
[----:B01234-:R-:W0:Y:S01]  /*115e0*/  S2R R14, SR_TID.X ;  /* 0x00000000000e7919 */ /* 0x01fe220000002100 */
[----:B------:R-:W-:Y:S02]  /*115f0*/  UMOV UR4, 0xffffffff ;  /* 0xffffffff00047882 */ /* 0x000fe40000000000 */
[----:B------:R-:W-:-:S04]  /*11600*/  FFMA.FTZ R11, R156, R223, R11 ;  /* 0x000000df9c0b7223 */ /* 0x000fc8000001000b */
[----:B------:R-:W-:-:S04]  /*11610*/  FFMA.FTZ R12, R154, R221, R11 ;  /* 0x000000dd9a0c7223 */ /* 0x000fc8000001000b */
[----:B------:R-:W-:-:S04]  /*11620*/  FFMA.FTZ R11, R153, R216, R12 ;  /* 0x000000d8990b7223 */ /* 0x000fc8000001000c */
[----:B------:R-:W-:-:S04]  /*11630*/  FFMA.FTZ R12, R152, R219, R11 ;  /* 0x000000db980c7223 */ /* 0x000fc8000001000b */
[----:B------:R-:W-:-:S04]  /*11640*/  FFMA.FTZ R11, R151, R214, R12 ;  /* 0x000000d6970b7223 */ /* 0x000fc8000001000c */
[----:B------:R-:W-:-:S04]  /*11650*/  FFMA.FTZ R12, R150, R217, R11 ;  /* 0x000000d9960c7223 */ /* 0x000fc8000001000b */
[----:B------:R-:W-:-:S04]  /*11660*/  FFMA.FTZ R11, R149, R212, R12 ;  /* 0x000000d4950b7223 */ /* 0x000fc8000001000c */
[----:B------:R-:W-:Y:S01]  /*11670*/  FFMA.FTZ R12, R148, R215, R11 ;  /* 0x000000d7940c7223 */ /* 0x000fe2000001000b */
[----:B0-----:R-:W-:-:S03]  /*11680*/  LOP3.LUT R130, R14, 0x3, RZ, 0xc0, !PT ;  /* 0x000000030e827812 */ /* 0x001fc600078ec0ff */
[----:B------:R-:W-:-:S04]  /*11690*/  FFMA.FTZ R11, R147, R210, R12 ;  /* 0x000000d2930b7223 */ /* 0x000fc8000001000c */
        /* <DEDUP_REMOVED lines=54> */
[----:B------:R-:W-:Y:S06]  /*11a00*/  BRA.DIV UR4, `(.L_x_2499) ;  /* 0x0000004e04847947 */ /* 0x000fec000b800000 */
[----:B------:R-:W0:Y:S02]  /*11a10*/  SHFL.BFLY PT, R14, R13, 0x2, 0x1f ;  /* 0x0c401f000d0e7f89 */ /* 0x000e2400000e0000 */
[----:B0-----:R-:W-:-:S05]  /*11a20*/  FADD.FTZ R13, R13, R14 ;  /* 0x0000000e0d0d7221 */ /* 0x001fca0000010000 */
[----:B------:R0:W1:Y:S02]  /*11a30*/  SHFL.BFLY PT, R14, R13, 0x1, 0x1f ;  /* 0x0c201f000d0e7f89 */ /* 0x00006400000e0000 */
.L_x_2573:
[----:B------:R-:W-:Y:S01]  /*11a40*/  ISETP.NE.OR P1, PT, R130, RZ, P1 ;  /* 0x000000ff8200720c */ /* 0x000fe20000f25670 */
[----:B-1----:R-:W-:Y:S01]  /*11a50*/  FADD.FTZ R14, R13, R14 ;  /* 0x0000000e0d0e7221 */ /* 0x002fe20000010000 */
[----:B------:R-:W-:Y:S03]  /*11a60*/  BSSY.RECONVERGENT B0, `(.L_x_2500) ;  /* 0x0000018000007945 */ /* 0x000fe60003800200 */
[----:B------:R-:W-:-:S08]  /*11a70*/  FMUL.FTZ R11, R14, UR14 ;  /* 0x0000000e0e0b7c20 */ /* 0x000fd00008410000 */
[----:B------:R-:W-:Y:S05]  /*11a80*/  @P1 BRA `(.L_x_2501) ;  /* 0x0000000000541947 */ /* 0x000fea0003800000 */
[----:B------:R-:W1:Y:S01]  /*11a90*/  LDC.64 R14, c[0x0][0x448] ;  /* 0x00011200ff0e7b82 */ /* 0x000e620000000a00 */
[----:B------:R-:W-:-:S04]  /*11aa0*/  ISETP.NE.U32.AND P2, PT, RZ, UR16, PT ;  /* 0x00000010ff007c0c */ /* 0x000fc8000bf45070 */
[----:B------:R-:W-:-:S13]  /*11ab0*/  ISETP.NE.AND.EX P2, PT, RZ, UR17, PT, P2 ;  /* 0x00000011ff007c0c */ /* 0x000fda000bf45320 */
[----:B0-----:R-:W0:Y:S01]  /*11ac0*/  @P2 LDC.64 R12, c[0x0][0x438] ;  /* 0x00010e00ff0c2b82 */ /* 0x001e220000000a00 */
[----:B-1----:R-:W-:-:S04]  /*11ad0*/  ISETP.NE.U32.AND P1, PT, R14, RZ, PT ;  /* 0x000000ff0e00720c */ /* 0x002fc80003f25070 */
[----:B------:R-:W-:-:S13]  /*11ae0*/  ISETP.NE.AND.EX P1, PT, R15, RZ, PT, P1 ;  /* 0x000000ff0f00720c */ /* 0x000fda0003f25310 */
[----:B------:R-:W1:Y:S01]  /*11af0*/  @P1 LDC.64 R14, c[0x0][0x448] ;  /* 0x00011200ff0e1b82 */ /* 0x000e620000000a00 */
[----:B0-----:R-:W-:-:S06]  /*11b00*/  @P2 IMAD.WIDE R12, R124, 0x4, R12 ;  /* 0x000000047c0c2825 */ /* 0x001fcc00078e020c */
[----:B------:R-:W2:Y:S01]  /*11b10*/  @P2 LDG.E R12, desc[UR36][R12.64] ;  /* 0x000000240c0c2981 */ /* 0x000ea2000c1e1900 */
[----:B-1----:R-:W-:-:S06]  /*11b20*/  @P1 IMAD.WIDE.U32 R14, R17, 0x4, R14 ;  /* 0x00000004110e1825 */ /* 0x002fcc00078e000e */
[----:B------:R-:W3:Y:S01]  /*11b30*/  @P1 LDG.E R14, desc[UR36][R14.64] ;  /* 0x000000240e0e1981 */ /* 0x000ee2000c1e1900 */
[----:B------:R-:W-:Y:S01]  /*11b40*/  UIADD3 UR4, UPT, UPT, UR15, UR18, URZ ;  /* 0x000000120f047290 */ /* 0x000fe2000fffe0ff */
[----:B------:R-:W-:-:S05]  /*11b50*/  VIADD R130, R125, 0xffffffff ;  /* 0xffffffff7d827836 */ /* 0x000fca0000000000 */
[----:B------:R-:W-:-:S04]  /*11b60*/  @P1 ISETP.GE.AND P4, PT, R130, UR4, PT ;  /* 0x0000000482001c0c */ /* 0x000fc8000bf86270 */
[----:B------:R-:W-:-:S04]  /*11b70*/  @P1 SEL R130, R22, RZ, !P4 ;  /* 0x000000ff16821207 */ /* 0x000fc80006000000 */
[----:B------:R-:W-:-:S04]  /*11b80*/  @P1 IADD3 R130, PT, PT, R125, R130, -R16 ;  /* 0x000000827d821210 */ /* 0x000fc80007ffe810 */
[----:B------:R-:W-:Y:S01]  /*11b90*/  @P1 I2FP.F32.S32 R130, R130 ;  /* 0x0000008200821245 */ /* 0x000fe20000201400 */
[----:B--2---:R-:W-:-:S04]  /*11ba0*/  @P2 FADD.FTZ R11, R11, R12 ;  /* 0x0000000c0b0b2221 */ /* 0x004fc80000010000 */
[----:B---3--:R-:W-:-:S05]  /*11bb0*/  @P1 FFMA.FTZ R11, R130, R14, R11 ;  /* 0x0000000e820b1223 */ /* 0x008fca000001000b */
[----:B------:R1:W-:Y:S01]  /*11bc0*/  STS [R120], R11 ;  /* 0x0000000b78007388 */ /* 0x0003e20000000800 */
[----:B------:R-:W-:-:S07]  /*11bd0*/  @!P3 FMNMX.FTZ R157, R157, R11, !PT ;  /* 0x0000000b9d9db209 */ /* 0x000fce0007810000 */
.L_x_2501:
[----:B------:R-:W-:Y:S05]  /*11be0*/  BSYNC.RECONVERGENT B0 ;  /* 0x0000000000007941 */ /* 0x000fea0003800200 */
.L_x_2500:
[C---:B-1----:R-:W-:Y:S01]  /*11bf0*/  VIADD R11, R16.reuse, 0xffffffff ;  /* 0xffffffff100b7836 */ /* 0x042fe20000000000 */
[----:B------:R-:W-:Y:S01]  /*11c00*/  VIADDMNMX R12, R16, -UR19, RZ, !PT ;  /* 0x80000013100c7c46 */ /* 0x000fe2000f8001ff */
[----:B------:R-:W-:Y:S01]  /*11c10*/  VIADD R120, R120, 0x40 ;  /* 0x0000004078787836 */ /* 0x000fe20000000000 */
[----:B------:R-:W-:Y:S01]  /*11c20*/  IADD3 R118, P2, PT, R118, 0x10, RZ ;  /* 0x0000001076767810 */ /* 0x000fe20007f5e0ff */
[----:B------:R-:W-:Y:S01]  /*11c30*/  VIADD R124, R124, 0x10 ;  /* 0x000000107c7c7836 */ /* 0x000fe20000000000 */
[----:B------:R-:W-:-:S03]  /*11c40*/  IADD3 R11, PT, PT, R11, 0x7, -R12 ;  /* 0x000000070b0b7810 */ /* 0x000fc60007ffe80c */
[----:B------:R-:W-:Y:S01]  /*11c50*/  IMAD.X R119, RZ, RZ, R119, P2 ;  /* 0x000000ffff777224 */ /* 0x000fe200010e0677 */
[----:B------:R-:W-:-:S04]  /*11c60*/  SHF.R.S32.HI R14, RZ, 0x1f, R11 ;  /* 0x0000001fff0e7819 */ /* 0x000fc8000001140b */
[----:B------:R-:W-:Y:S01]  /*11c70*/  LEA.HI R14, R14, R11, RZ, 0x3 ;  /* 0x0000000b0e0e7211 */ /* 0x000fe200078f18ff */
[C---:B------:R-:W-:Y:S02]  /*11c80*/  VIADD R11, R125.reuse, 0xf ;  /* 0x0000000f7d0b7836 */ /* 0x040fe40000000000 */
[----:B------:R-:W-:Y:S01]  /*11c90*/  VIADD R125, R125, 0x10 ;  /* 0x000000107d7d7836 */ /* 0x000fe20000000000 */
[----:B0-----:R-:W-:-:S05]  /*11ca0*/  LOP3.LUT R13, R14, 0xfffffff8, RZ, 0xc0, !PT ;  /* 0xfffffff80e0d7812 */ /* 0x001fca00078ec0ff */
[----:B------:R-:W-:-:S05]  /*11cb0*/  IMAD.IADD R12, R13, 0x1, R12 ;  /* 0x000000010d0c7824 */ /* 0x000fca00078e020c */
[----:B------:R-:W-:-:S13]  /*11cc0*/  ISETP.GE.AND P1, PT, R11, R12, PT ;  /* 0x0000000c0b00720c */ /* 0x000fda0003f26270 */
[----:B------:R-:W-:Y:S05]  /*11cd0*/  @!P1 BRA `(.L_x_2502) ;  /* 0xffffff0c00c89947 */ /* 0x000fea000383ffff */
.L_x_2240:
[----:B------:R-:W-:Y:S05]  /*11ce0*/  BSYNC B1 ;  /* 0x0000000000017941 */ /* 0x000fea0003800000 */
.L_x_2239:
[----:B0-----:R-:W0:Y:S01]  /*11cf0*/  S2R R10, SR_TID.X ;  /* 0x00000000000a7919 */ /* 0x001e220000002100 */
[----:B------:R-:W2:Y:S01]  /*11d00*/  LDCU UR4, c[0x0][0x3f4] ;  /* 0x00007e80ff0477ac */ /* 0x000ea20008000800 */
[----:B------:R-:W-:Y:S01]  /*11d10*/  MOV R8, 0x400 ;  /* 0x0000040000087802 */ /* 0x000fe20000000f00 */
[----:B------:R-:W3:Y:S01]  /*11d20*/  S2R R9, SR_CgaCtaId ;  /* 0x0000000000097919 */ /* 0x000ee20000008800 */
[----:B------:R-:W-:Y:S02]  /*11d30*/  SHF.R.S32.HI R20, RZ, 0x1f, R25 ;  /* 0x0000001fff147819 */ /* 0x000fe40000011419 */
[----:B--2---:R-:W-:Y:S01]  /*11d40*/  VIADDMNMX R3, R16, -UR4, RZ, !PT ;  /* 0x8000000410037c46 */ /* 0x004fe2000f8001ff */
[----:B------:R-:W-:Y:S01]  /*11d50*/  UMOV UR4, 0xffffffff ;  /* 0xffffffff00047882 */ /* 0x000fe20000000000 */
[C---:B0-----:R-:W-:Y:S01]  /*11d60*/  LOP3.LUT R7, R10.reuse, 0x1f, RZ, 0xc0, !PT ;  /* 0x0000001f0a077812 */ /* 0x041fe200078ec0ff */
[----:B------:R-:W-:Y:S01]  /*11d70*/  IMAD.SHL.U32 R4, R10, 0x4, RZ ;  /* 0x000000040a047824 */ /* 0x000fe200078e00ff */
[----:B---3-5:R-:W-:-:S02]  /*11d80*/  LEA R22, R9, R8, 0x18 ;  /* 0x0000000809167211 */ /* 0x028fc400078ec0ff */
[----:B------:R-:W-:-:S03]  /*11d90*/  ISETP.NE.AND P0, PT, R7, RZ, PT ;  /* 0x000000ff0700720c */ /* 0x000fc60003f05270 */
[----:B------:R-:W-:Y:S01]  /*11da0*/  IMAD R6, R7, 0x4, R22 ;  /* 0x0000000407067824 */ /* 0x000fe200078e0216 */
[----:B------:R-:W-:Y:S09]  /*11db0*/  BRA.DIV UR4, `(.L_x_2503) ;  /* 0x0000004a04d87947 */ /* 0x000ff2000b800000 */
[----:B------:R-:W0:Y:S02]  /*11dc0*/  SHFL.BFLY PT, R14, R157, 0x10, 0x1f ;  /* 0x0e001f009d0e7f89 */ /* 0x000e2400000e0000 */
[----:B0-----:R-:W-:-:S05]  /*11dd0*/  FMNMX.FTZ R13, R14, R157, !PT ;  /* 0x0000009d0e0d7209 */ /* 0x001fca0007810000 */
[----:B------:R-:W0:Y:S02]  /*11de0*/  SHFL.BFLY PT, R14, R13, 0x8, 0x1f ;  /* 0x0d001f000d0e7f89 */ /* 0x000e2400000e0000 */
[----:B0-----:R-:W-:-:S05]  /*11df0*/  FMNMX.FTZ R0, R13, R14, !PT ;  /* 0x0000000e0d007209 */ /* 0x001fca0007810000 */
[----:B------:R0:W2:Y:S02]  /*11e00*/  SHFL.BFLY PT, R14, R0, 0x4, 0x1f ;  /* 0x0c801f00000e7f89 */ /* 0x0000a400000e0000 */
.L_x_2578:
[----:B------:R-:W1:Y:S01]  /*11e10*/  @!P0 S2R R12, SR_CgaCtaId ;  /* 0x00000000000c8919 */ /* 0x000e620000008800 */
[----:B------:R-:W-:Y:S01]  /*11e20*/  @!P0 MOV R5, 0x400 ;  /* 0x0000040000058802 */ /* 0x000fe20000000f00 */
[----:B------:R-:W-:Y:S05]  /*11e30*/  WARPSYNC.ALL ;  /* 0x0000000000007948 */ /* 0x000fea0003800000 */
[----:B-1----:R-:W-:Y:S02]  /*11e40*/  @!P0 LEA R11, R12, R5, 0x18 ;  /* 0x000000050c0b8211 */ /* 0x002fe400078ec0ff */
[----:B--2---:R-:W-:Y:S02]  /*11e50*/  FMNMX.FTZ R5, R0, R14, !PT ;  /* 0x0000000e00057209 */ /* 0x004fe40007810000 */
[----:B0-----:R-:W-:-:S05]  /*11e60*/  @!P0 LEA.HI R0, R10, R11, RZ, 0x1d ;  /* 0x0000000b0a008211 */ /* 0x001fca00078fe8ff */
[----:B------:R0:W-:Y:S01]  /*11e70*/  @!P0 STS [R0], R5 ;  /* 0x0000000500008388 */ /* 0x0001e20000000800 */
[----:B------:R-:W-:Y:S01]  /*11e80*/  ISETP.GT.U32.AND P0, PT, R7, 0x1, PT ;  /* 0x000000010700780c */ /* 0x000fe20003f04070 */
[----:B------:R-:W-:Y:S01]  /*11e90*/  BAR.SYNC.DEFER_BLOCKING 0x0 ;  /* 0x0000000000007b1d */ /* 0x000fe20000010000 */
[----:B0-----:R-:W-:Y:S02]  /*11ea0*/  IMAD.MOV.U32 R0, RZ, RZ, -0x800001 ;  /* 0xff7fffffff007424 */ /* 0x001fe400078e00ff */
[----:B------:R-:W-:-:S03]  /*11eb0*/  IMAD.MOV.U32 R14, RZ, RZ, RZ ;  /* 0x000000ffff0e7224 */ /* 0x000fc600078e00ff */
[----:B------:R-:W-:Y:S06]  /*11ec0*/  BSSY.RECONVERGENT B0, `(.L_x_2504) ;  /* 0x0000151000007945 */ /* 0x000fec0003800200 */
[----:B------:R-:W0:Y:S04]  /*11ed0*/  @!P0 LDS R0, [R6] ;  /* 0x0000000006008984 */ /* 0x000e280000000800 */
[----:B0-----:R-:W0:Y:S02]  /*11ee0*/  SHFL.BFLY PT, R5, R0, 0x1, 0x1f ;  /* 0x0c201f0000057f89 */ /* 0x001e2400000e0000 */
[----:B0-----:R-:W-:Y:S01]  /*11ef0*/  FMNMX.FTZ R11, R5, R0, !PT ;  /* 0x00000000050b7209 */ /* 0x001fe20007810000 */
[----:B------:R-:W-:-:S04]  /*11f00*/  IMAD.IADD R5, R10, 0x1, R3 ;  /* 0x000000010a057824 */ /* 0x000fc800078e0203 */
        /* <DEDUP_REMOVED lines=10> */
[----:B------:R-:W-:-:S03]  /*11fb0*/  IMAD.MOV.U32 R14, RZ, RZ, RZ ;  /* 0x000000ffff0e7224 */ /* 0x000fc600078e00ff */
[----:B------:R-:W-:-:S04]  /*11fc0*/  IADD3 R0, PT, PT, -R3, R0, R11 ;  /* 0x0000000003007210 */ /* 0x000fc80007ffe10b */
[C---:B------:R-:W-:Y:S02]  /*11fd0*/  LOP3.LUT R11, R0.reuse, 0xc0, RZ, 0xc0, !PT ;  /* 0x000000c0000b7812 */ /* 0x040fe400078ec0ff */
[----:B------:R-:W-:Y:S02]  /*11fe0*/  ISETP.GE.U32.AND P1, PT, R0, 0xc0, PT ;  /* 0x000000c00000780c */ /* 0x000fe40003f26070 */
[----:B------:R-:W-:Y:S01]  /*11ff0*/  ISETP.NE.AND P0, PT, R11, 0xc0, PT ;  /* 0x000000c00b00780c */ /* 0x000fe20003f05270 */
[----:B------:R-:W-:-:S12]  /*12000*/  IMAD.MOV.U32 R11, RZ, RZ, R5 ;  /* 0x000000ffff0b7224 */ /* 0x000fd800078e0005 */
[----:B------:R-:W-:Y:S05]  /*12010*/  @!P0 BRA `(.L_x_2508) ;  /* 0x0000000000548947 */ /* 0x000fea0003800000 */
[----:B------:R-:W0:Y:S01]  /*12020*/  S2UR UR5, SR_CgaCtaId ;  /* 0x00000000000579c3 */ /* 0x000e220000008800 */
[----:B------:R-:W-:Y:S01]  /*12030*/  UMOV UR4, 0x400 ;  /* 0x0000040000047882 */ /* 0x000fe20000000000 */
[----:B------:R-:W-:Y:S01]  /*12040*/  LEA.HI R0, R0, 0x1, RZ, 0x1a ;  /* 0x0000000100007811 */ /* 0x000fe200078fd0ff */
[----:B------:R-:W-:Y:S01]  /*12050*/  UIADD3 UR4, UPT, UPT, UR4, 0x810, URZ ;  /* 0x0000081004047890 */ /* 0x000fe2000fffe0ff */
[----:B------:R-:W-:Y:S02]  /*12060*/  IMAD.MOV.U32 R14, RZ, RZ, RZ ;  /* 0x000000ffff0e7224 */ /* 0x000fe400078e00ff */
[----:B------:R-:W-:Y:S01]  /*12070*/  LOP3.LUT R0, R0, 0x3, RZ, 0xc0, !PT ;  /* 0x0000000300007812 */ /* 0x000fe200078ec0ff */
[----:B------:R-:W-:-:S04]  /*12080*/  IMAD.MOV.U32 R11, RZ, RZ, R5 ;  /* 0x000000ffff0b7224 */ /* 0x000fc800078e0005 */
[----:B------:R-:W-:Y:S01]  /*12090*/  IMAD.MOV R12, RZ, RZ, -R0 ;  /* 0x000000ffff0c7224 */ /* 0x000fe200078e0a00 */
[----:B0-----:R-:W-:-:S06]  /*120a0*/  ULEA UR4, UR5, UR4, 0x18 ;  /* 0x0000000405047291 */ /* 0x001fcc000f8ec0ff */
[----:B------:R-:W-:-:S07]  /*120b0*/  VIADD R0, R4, UR4 ;  /* 0x0000000404007c36 */ /* 0x000fce0008000000 */
.L_x_2509:
        /* <DEDUP_REMOVED lines=11> */
.L_x_2508:
[----:B------:R-:W-:Y:S05]  /*12170*/  BSYNC.RECONVERGENT B1 ;  /* 0x0000000000017941 */ /* 0x000fea0003800200 */
.L_x_2507:
[----:B------:R-:W-:Y:S05]  /*12180*/  @!P1 BRA `(.L_x_2505) ;  /* 0x0000001000909947 */ /* 0x000fea0003800000 */
[----:B------:R-:W0:Y:S01]  /*12190*/  S2R R13, SR_CgaCtaId ;  /* 0x00000000000d7919 */ /* 0x000e220000008800 */
[----:B------:R-:W-:Y:S01]  /*121a0*/  IMAD.IADD R0, R16, 0x1, -R11 ;  /* 0x0000000110007824 */ /* 0x000fe200078e0a0b */
[----:B------:R-:W-:Y:S01]  /*121b0*/  MOV R12, 0x400 ;  /* 0x00000400000c7802 */ /* 0x000fe20000000f00 */
[----:B------:R-:W-:Y:S01]  /*121c0*/  BSSY.RECONVERGENT B1, `(.L_x_2510) ;  /* 0x000006f000017945 */ /* 0x000fe20003800200 */
[----:B------:R-:W-:Y:S02]  /*121d0*/  PLOP3.LUT P0, PT, PT, PT, PT, 0x80, 0x8 ;  /* 0x000000000008781c */ /* 0x000fe40003f0f070 */
[----:B------:R-:W-:Y:S01]  /*121e0*/  ISETP.GT.AND P1, PT, R0, 0x300, PT ;  /* 0x000003000000780c */ /* 0x000fe20003f24270 */
[----:B------:R-:W-:Y:S02]  /*121f0*/  IMAD.SHL.U32 R0, R3, 0x4, RZ ;  /* 0x0000000403007824 */ /* 0x000fe400078e00ff */
[----:B------:R-:W-:Y:S02]  /*12200*/  VIADD R12, R12, 0x810 ;  /* 0x000008100c0c7836 */ /* 0x000fe40000000000 */
[----:B------:R-:W-:-:S03]  /*12210*/  IMAD R0, R11, 0x4, -R0 ;  /* 0x000000040b007824 */ /* 0x000fc600078e0a00 */
[----:B0-----:R-:W-:-:S04]  /*12220*/  LEA R13, R13, R12, 0x18 ;  /* 0x0000000c0d0d7211 */ /* 0x001fc800078ec0ff */
[----:B------:R-:W-:Y:S01]  /*12230*/  IADD3 R0, PT, PT, R0, 0x200, R13 ;  /* 0x0000020000007810 */ /* 0x000fe20007ffe00d */
[----:B------:R-:W-:Y:S06]  /*12240*/  @!P1 BRA `(.L_x_2511) ;  /* 0x0000000400989947 */ /* 0x000fec0003800000 */
[----:B------:R-:W-:Y:S01]  /*12250*/  PLOP3.LUT P0, PT, PT, PT, PT, 0x8, 0x80 ;  /* 0x000000000080781c */ /* 0x000fe20003f0e170 */
[----:B------:R-:W-:-:S12]  /*12260*/  VIADD R46, R16, 0xfffffd00 ;  /* 0xfffffd00102e7836 */ /* 0x000fd80000000000 */
.L_x_2512:
[----:B------:R-:W1:Y:S01]  /*12270*/  LDS R12, [R0+-0x200] ;  /* 0xfffe0000000c7984 */ /* 0x000e620000000800 */
        /* <DEDUP_REMOVED lines=13> */
[----:B0-----:R-:W-:Y:S01]  /*12350*/  FADD.FTZ R15, -R53, R13 ;  /* 0x0000000d350f7221 */ /* 0x001fe20000010100 */
[----:B------:R-:W-:Y:S02]  /*12360*/  FMUL.FTZ R12, R12, 1.4426950216293334961 ;  /* 0x3fb8aa3b0c0c7820 */ /* 0x000fe40000410000 */
[----:B------:R-:W0:Y:S01]  /*12370*/  LDS R40, [R0+0x900] ;  /* 0x0009000000287984 */ /* 0x000e220000000800 */
[----:B------:R-:W-:Y:S01]  /*12380*/  FMUL.FTZ R15, R15, 1.4426950216293334961 ;  /* 0x3fb8aa3b0f0f7820 */ /* 0x000fe20000410000 */
[C---:B--2---:R-:W-:Y:S01]  /*12390*/  FADD.FTZ R21, -R53.reuse, R21 ;  /* 0x0000001535157221 */ /* 0x044fe20000010100 */
[----:B------:R4:W2:Y:S01]  /*123a0*/  MUFU.EX2 R13, R12 ;  /* 0x0000000c000d7308 */ /* 0x0008a20000000800 */
[----:B------:R-:W0:Y:S01]  /*123b0*/  LDS R42, [R0+0xa00] ;  /* 0x000a0000002a7984 */ /* 0x000e220000000800 */
[----:B---3--:R-:W-:Y:S01]  /*123c0*/  FADD.FTZ R26, -R53, R26 ;  /* 0x0000001a351a7221 */ /* 0x008fe20000010100 */
[----:B------:R-:W-:-:S02]  /*123d0*/  FMUL.FTZ R21, R21, 1.4426950216293334961 ;  /* 0x3fb8aa3b15157820 */ /* 0x000fc40000410000 */
[----:B------:R-:W3:Y:S01]  /*123e0*/  LDS R44, [R0+0xb00] ;  /* 0x000b0000002c7984 */ /* 0x000ee20000000800 */
[----:B------:R-:W-:Y:S02]  /*123f0*/  FMUL.FTZ R26, R26, 1.4426950216293334961 ;  /* 0x3fb8aa3b1a1a7820 */ /* 0x000fe40000410000 */
[----:B------:R-:W1:Y:S01]  /*12400*/  MUFU.EX2 R15, R15 ;  /* 0x0000000f000f7308 */ /* 0x000e620000000800 */
[C---:B----4-:R-:W-:Y:S01]  /*12410*/  FADD.FTZ R12, -R53.reuse, R27 ;  /* 0x0000001b350c7221 */ /* 0x050fe20000010100 */
[----:B-----5:R-:W-:-:S03]  /*12420*/  FADD.FTZ R28, -R53, R28 ;  /* 0x0000001c351c7221 */ /* 0x020fc60000010100 */
[----:B------:R-:W-:Y:S01]  /*12430*/  FMUL.FTZ R12, R12, 1.4426950216293334961 ;  /* 0x3fb8aa3b0c0c7820 */ /* 0x000fe20000410000 */
[----:B------:R-:W-:Y:S01]  /*12440*/  FMUL.FTZ R28, R28, 1.4426950216293334961 ;  /* 0x3fb8aa3b1c1c7820 */ /* 0x000fe20000410000 */
[----:B------:R-:W-:Y:S01]  /*12450*/  FADD.FTZ R30, -R53, R30 ;  /* 0x0000001e351e7221 */ /* 0x000fe20000010100 */
[----:B------:R4:W5:Y:S01]  /*12460*/  MUFU.EX2 R27, R26 ;  /* 0x0000001a001b7308 */ /* 0x0009620000000800 */
[----:B--2---:R-:W-:Y:S01]  /*12470*/  FADD.FTZ R14, R13, R14 ;  /* 0x0000000e0d0e7221 */ /* 0x004fe20000010000 */
[C---:B------:R-:W-:Y:S01]  /*12480*/  FADD.FTZ R32, -R53.reuse, R32 ;  /* 0x0000002035207221 */ /* 0x040fe20000010100 */
[----:B------:R-:W-:Y:S01]  /*12490*/  FMUL.FTZ R30, R30, 1.4426950216293334961 ;  /* 0x3fb8aa3b1e1e7820 */ /* 0x000fe20000410000 */
[----:B------:R-:W-:Y:S02]  /*124a0*/  STS [R0+-0x200], R13 ;  /* 0xfffe000d00007388 */ /* 0x000fe40000000800 */
[----:B------:R-:W-:Y:S01]  /*124b0*/  FMUL.FTZ R32, R32, 1.4426950216293334961 ;  /* 0x3fb8aa3b20207820 */ /* 0x000fe20000410000 */
[C---:B------:R-:W-:Y:S01]  /*124c0*/  FADD.FTZ R34, -R53.reuse, R34 ;  /* 0x0000002235227221 */ /* 0x040fe20000010100 */
[----:B------:R-:W2:Y:S01]  /*124d0*/  MUFU.EX2 R21, R21 ;  /* 0x0000001500157308 */ /* 0x000ea20000000800 */
[----:B----4-:R-:W4:Y:S01]  /*124e0*/  LDS R26, [R0+0xc00] ;  /* 0x000c0000001a7984 */ /* 0x010f220000000800 */
[----:B-1----:R-:W-:Y:S01]  /*124f0*/  FADD.FTZ R14, R14, R15 ;  /* 0x0000000f0e0e7221 */ /* 0x002fe20000010000 */
[----:B------:R-:W-:Y:S01]  /*12500*/  FMUL.FTZ R34, R34, 1.4426950216293334961 ;  /* 0x3fb8aa3b22227820 */ /* 0x000fe20000410000 */
[C---:B------:R-:W-:Y:S01]  /*12510*/  FADD.FTZ R36, -R53.reuse, R36 ;  /* 0x0000002435247221 */ /* 0x040fe20000010100 */
[----:B------:R-:W-:Y:S01]  /*12520*/  STS [R0+-0x100], R15 ;  /* 0xffff000f00007388 */ /* 0x000fe20000000800 */
[----:B------:R-:W-:-:S02]  /*12530*/  FADD.FTZ R38, -R53, R38 ;  /* 0x0000002635267221 */ /* 0x000fc40000010100 */
[----:B------:R1:W3:Y:S01]  /*12540*/  MUFU.EX2 R29, R12 ;  /* 0x0000000c001d7308 */ /* 0x0002e20000000800 */
[----:B------:R-:W-:Y:S01]  /*12550*/  FMUL.FTZ R36, R36, 1.4426950216293334961 ;  /* 0x3fb8aa3b24247820 */ /* 0x000fe20000410000 */
[----:B-----5:R-:W-:Y:S01]  /*12560*/  STS [R0+0x100], R27 ;  /* 0x0001001b00007388 */ /* 0x020fe20000000800 */
[----:B------:R-:W-:Y:S01]  /*12570*/  FMUL.FTZ R38, R38, 1.4426950216293334961 ;  /* 0x3fb8aa3b26267820 */ /* 0x000fe20000410000 */
[----:B0-----:R-:W-:-:S04]  /*12580*/  FADD.FTZ R40, -R53, R40 ;  /* 0x0000002835287221 */ /* 0x001fc80000010100 */
[----:B------:R-:W0:Y:S01]  /*12590*/  MUFU.EX2 R31, R28 ;  /* 0x0000001c001f7308 */ /* 0x000e220000000800 */
[----:B-1----:R-:W1:Y:S01]  /*125a0*/  LDS R12, [R0+0xd00] ;  /* 0x000d0000000c7984 */ /* 0x002e620000000800 */
[----:B--2---:R-:W-:Y:S01]  /*125b0*/  FADD.FTZ R14, R14, R21 ;  /* 0x000000150e0e7221 */ /* 0x004fe20000010000 */
[----:B------:R-:W-:Y:S01]  /*125c0*/  FMUL.FTZ R40, R40, 1.4426950216293334961 ;  /* 0x3fb8aa3b28287820 */ /* 0x000fe20000410000 */
[C---:B------:R-:W-:Y:S01]  /*125d0*/  FADD.FTZ R42, -R53.reuse, R42 ;  /* 0x0000002a352a7221 */ /* 0x040fe20000010100 */
[C---:B---3--:R-:W-:Y:S01]  /*125e0*/  FADD.FTZ R44, -R53.reuse, R44 ;  /* 0x0000002c352c7221 */ /* 0x048fe20000010100 */
[----:B------:R-:W-:Y:S01]  /*125f0*/  FADD.FTZ R14, R14, R27 ;  /* 0x0000001b0e0e7221 */ /* 0x000fe20000010000 */
[----:B------:R-:W-:Y:S01]  /*12600*/  STS [R0], R21 ;  /* 0x0000001500007388 */ /* 0x000fe20000000800 */
[----:B------:R-:W2:Y:S01]  /*12610*/  MUFU.EX2 R33, R30 ;  /* 0x0000001e00217308 */ /* 0x000ea20000000800 */
[----:B------:R-:W-:Y:S01]  /*12620*/  FMUL.FTZ R42, R42, 1.4426950216293334961 ;  /* 0x3fb8aa3b2a2a7820 */ /* 0x000fe20000410000 */
[----:B------:R-:W-:Y:S01]  /*12630*/  FADD.FTZ R14, R14, R29 ;  /* 0x0000001d0e0e7221 */ /* 0x000fe20000010000 */
[----:B------:R-:W-:Y:S01]  /*12640*/  FMUL.FTZ R44, R44, 1.4426950216293334961 ;  /* 0x3fb8aa3b2c2c7820 */ /* 0x000fe20000410000 */
[----:B------:R-:W-:Y:S04]  /*12650*/  STS [R0+0x200], R29 ;  /* 0x0002001d00007388 */ /* 0x000fe80000000800 */
[----:B------:R-:W3:Y:S01]  /*12660*/  MUFU.EX2 R35, R32 ;  /* 0x0000002000237308 */ /* 0x000ee20000000800 */
[----:B0-----:R-:W-:Y:S01]  /*12670*/  FADD.FTZ R14, R14, R31 ;  /* 0x0000001f0e0e7221 */ /* 0x001fe20000010000 */
[----:B------:R-:W-:Y:S06]  /*12680*/  STS [R0+0x300], R31 ;  /* 0x0003001f00007388 */ /* 0x000fec0000000800 */
[----:B------:R-:W0:Y:S01]  /*12690*/  MUFU.EX2 R37, R34 ;  /* 0x0000002200257308 */ /* 0x000e220000000800 */
[----:B--2---:R-:W-:Y:S01]  /*126a0*/  FADD.FTZ R14, R14, R33 ;  /* 0x000000210e0e7221 */ /* 0x004fe20000010000 */
[----:B----4-:R-:W-:Y:S01]  /*126b0*/  FADD.FTZ R26, -R53, R26 ;  /* 0x0000001a351a7221 */ /* 0x010fe20000010100 */
[----:B------:R-:W-:Y:S03]  /*126c0*/  STS [R0+0x400], R33 ;  /* 0x0004002100007388 */ /* 0x000fe60000000800 */
[----:B------:R-:W-:-:S02]  /*126d0*/  FMUL.FTZ R26, R26, 1.4426950216293334961 ;  /* 0x3fb8aa3b1a1a7820 */ /* 0x000fc40000410000 */
[----:B------:R-:W2:Y:S01]  /*126e0*/  MUFU.EX2 R39, R36 ;  /* 0x0000002400277308 */ /* 0x000ea20000000800 */
[----:B---3--:R-:W-:Y:S01]  /*126f0*/  FADD.FTZ R14, R14, R35 ;  /* 0x000000230e0e7221 */ /* 0x008fe20000010000 */
[----:B------:R-:W-:Y:S06]  /*12700*/  STS [R0+0x500], R35 ;  /* 0x0005002300007388 */ /* 0x000fec0000000800 */
[----:B------:R-:W3:Y:S01]  /*12710*/  MUFU.EX2 R41, R38 ;  /* 0x0000002600297308 */ /* 0x000ee20000000800 */
[----:B0-----:R-:W-:Y:S01]  /*12720*/  FADD.FTZ R14, R14, R37 ;  /* 0x000000250e0e7221 */ /* 0x001fe20000010000 */
[----:B-1----:R-:W-:Y:S01]  /*12730*/  FADD.FTZ R12, -R53, R12 ;  /* 0x0000000c350c7221 */ /* 0x002fe20000010100 */
[----:B------:R-:W-:Y:S03]  /*12740*/  STS [R0+0x600], R37 ;  /* 0x0006002500007388 */ /* 0x000fe60000000800 */
[----:B------:R-:W-:-:S02]  /*12750*/  FMUL.FTZ R12, R12, 1.4426950216293334961 ;  /* 0x3fb8aa3b0c0c7820 */ /* 0x000fc40000410000 */
[----:B------:R-:W0:Y:S01]  /*12760*/  MUFU.EX2 R43, R40 ;  /* 0x00000028002b7308 */ /* 0x000e220000000800 */
[----:B--2---:R-:W-:Y:S01]  /*12770*/  FADD.FTZ R14, R14, R39 ;  /* 0x000000270e0e7221 */ /* 0x004fe20000010000 */
[----:B------:R-:W-:Y:S06]  /*12780*/  STS [R0+0x700], R39 ;  /* 0x0007002700007388 */ /* 0x000fec0000000800 */
[----:B------:R-:W1:Y:S01]  /*12790*/  MUFU.EX2 R45, R42 ;  /* 0x0000002a002d7308 */ /* 0x000e620000000800 */
[----:B---3--:R-:W-:Y:S01]  /*127a0*/  FADD.FTZ R14, R14, R41 ;  /* 0x000000290e0e7221 */ /* 0x008fe20000010000 */
        /* <DEDUP_REMOVED lines=14> */
[----:B0-----:R-:W-:Y:S01]  /*12890*/  VIADD R0, R0, 0x1000 ;  /* 0x0000100000007836 */ /* 0x001fe20000000000 */
[----:B------:R-:W-:Y:S06]  /*128a0*/  @!P1 BRA `(.L_x_2512) ;  /* 0xfffffff800709947 */ /* 0x000fec000383ffff */
.L_x_2511:
[----:B------:R-:W-:Y:S05]  /*128b0*/  BSYNC.RECONVERGENT B1 ;  /* 0x0000000000017941 */ /* 0x000fea0003800200 */
.L_x_2510:
[----:B------:R-:W-:Y:S01]  /*128c0*/  IMAD.IADD R12, R16, 0x1, -R11 ;  /* 0x00000001100c7824 */ /* 0x000fe200078e0a0b */
[----:B------:R-:W-:Y:S04]  /*128d0*/  BSSY.RECONVERGENT B1, `(.L_x_2513) ;  /* 0x0000036000017945 */ /* 0x000fe80003800200 */
        /* <DEDUP_REMOVED lines=15> */
[----:B------:R-:W-:Y:S01]  /*129d0*/  FMUL.FTZ R15, R15, 1.4426950216293334961 ;  /* 0x3fb8aa3b0f0f7820 */ /* 0x000fe20000410000 */
[C---:B--2---:R-:W-:Y:S02]  /*129e0*/  FADD.FTZ R21, -R53.reuse, R21 ;  /* 0x0000001535157221 */ /* 0x044fe40000010100 */
[----:B------:R5:W0:Y:S01]  /*129f0*/  MUFU.EX2 R13, R12 ;  /* 0x0000000c000d7308 */ /* 0x000a220000000800 */
[----:B---3--:R-:W-:Y:S01]  /*12a00*/  FADD.FTZ R26, -R53, R26 ;  /* 0x0000001a351a7221 */ /* 0x008fe20000010100 */
[----:B------:R-:W-:-:S03]  /*12a10*/  FMUL.FTZ R21, R21, 1.4426950216293334961 ;  /* 0x3fb8aa3b15157820 */ /* 0x000fc60000410000 */
[----:B------:R-:W-:Y:S01]  /*12a20*/  FMUL.FTZ R26, R26, 1.4426950216293334961 ;  /* 0x3fb8aa3b1a1a7820 */ /* 0x000fe20000410000 */
[C---:B----4-:R-:W-:Y:S02]  /*12a30*/  FADD.FTZ R28, -R53.reuse, R27 ;  /* 0x0000001b351c7221 */ /* 0x050fe40000010100 */
[----:B------:R-:W1:Y:S01]  /*12a40*/  MUFU.EX2 R15, R15 ;  /* 0x0000000f000f7308 */ /* 0x000e620000000800 */
[----:B-----5:R-:W-:Y:S01]  /*12a50*/  FADD.FTZ R12, -R53, R29 ;  /* 0x0000001d350c7221 */ /* 0x020fe20000010100 */
[----:B------:R-:W-:-:S03]  /*12a60*/  FMUL.FTZ R28, R28, 1.4426950216293334961 ;  /* 0x3fb8aa3b1c1c7820 */ /* 0x000fc60000410000 */
[----:B------:R-:W-:Y:S01]  /*12a70*/  FMUL.FTZ R12, R12, 1.4426950216293334961 ;  /* 0x3fb8aa3b0c0c7820 */ /* 0x000fe20000410000 */
[C---:B------:R-:W-:Y:S02]  /*12a80*/  FADD.FTZ R30, -R53.reuse, R30 ;  /* 0x0000001e351e7221 */ /* 0x040fe40000010100 */
        /* <DEDUP_REMOVED lines=26> */
.L_x_2514:
[----:B------:R-:W-:Y:S05]  /*12c30*/  BSYNC.RECONVERGENT B1 ;  /* 0x0000000000017941 */ /* 0x000fea0003800200 */
.L_x_2513:
[----:B------:R-:W-:-:S13]  /*12c40*/  ISETP.LT.OR P0, PT, R11, R16, P0 ;  /* 0x000000100b00720c */ /* 0x000fda0000701670 */
[----:B------:R-:W-:Y:S05]  /*12c50*/  @!P0 BRA `(.L_x_2505) ;  /* 0x0000000400dc8947 */ /* 0x000fea0003800000 */
[----:B------:R-:W1:Y:S04]  /*12c60*/  LDS R11, [R0+-0x200] ;  /* 0xfffe0000000b7984 */ /* 0x000e680000000800 */
[----:B------:R-:W0:Y:S04]  /*12c70*/  LDS R13, [R0] ;  /* 0x00000000000d7984 */ /* 0x000e280000000800 */
[----:B------:R-:W2:Y:S04]  /*12c80*/  LDS R21, [R0+0x100] ;  /* 0x0001000000157984 */ /* 0x000ea80000000800 */
[----:B------:R-:W3:Y:S01]  /*12c90*/  LDS R12, [R0+-0x100] ;  /* 0xffff0000000c7984 */ /* 0x000ee20000000800 */
        /* <DEDUP_REMOVED lines=14> */
[----:B-1----:R0:W-:Y:S04]  /*12d80*/  STS [R0], R15 ;  /* 0x0000000f00007388 */ /* 0x0021e80000000800 */
[----:B--2---:R0:W-:Y:S01]  /*12d90*/  STS [R0+-0x100], R13 ;  /* 0xffff000d00007388 */ /* 0x0041e20000000800 */
[----:B------:R-:W-:-:S04]  /*12da0*/  FADD.FTZ R14, R14, R13 ;  /* 0x0000000d0e0e7221 */ /* 0x000fc80000010000 */
[----:B------:R-:W-:Y:S01]  /*12db0*/  FADD.FTZ R14, R14, R15 ;  /* 0x0000000f0e0e7221 */ /* 0x000fe20000010000 */
[----:B---3--:R0:W-:Y:S03]  /*12dc0*/  STS [R0+0x100], R21 ;  /* 0x0001001500007388 */ /* 0x0081e60000000800 */
[----:B------:R-:W-:Y:S01]  /*12dd0*/  FADD.FTZ R14, R14, R21 ;  /* 0x000000150e0e7221 */ /* 0x000fe20000010000 */
[----:B------:R-:W-:Y:S06]  /*12de0*/  BRA `(.L_x_2505) ;  /* 0x0000000400787947 */ /* 0x000fec0003800000 */
.L_x_2506:
        /* <DEDUP_REMOVED lines=14> */
[--C-:B------:R-:W-:Y:S01]  /*12ed0*/  IADD3 R12, P1, P2, R25, R12, R5.reuse ;  /* 0x0000000c190c7210 */ /* 0x100fe20007a3e005 */
[----:B------:R-:W-:Y:S01]  /*12ee0*/  IMAD.MOV.U32 R14, RZ, RZ, RZ ;  /* 0x000000ffff0e7224 */ /* 0x000fe200078e00ff */
[----:B------:R-:W-:Y:S01]  /*12ef0*/  LOP3.LUT R11, R0, 0x3, RZ, 0xc0, !PT ;  /* 0x00000003000b7812 */ /* 0x000fe200078ec0ff */
[----:B------:R-:W-:Y:S01]  /*12f00*/  IMAD.MOV.U32 R0, RZ, RZ, R5 ;  /* 0x000000ffff007224 */ /* 0x000fe200078e0005 */
[----:B------:R-:W-:-:S03]  /*12f10*/  IADD3.X R13, PT, PT, R20, R13, RZ, P1, P2 ;  /* 0x0000000d140d7210 */ /* 0x000fc60000fe44ff */
[----:B------:R-:W-:Y:S01]  /*12f20*/  IMAD.MOV R15, RZ, RZ, -R11 ;  /* 0x000000ffff0f7224 */ /* 0x000fe200078e0a0b */
[----:B0-----:R-:W-:-:S06]  /*12f30*/  ULEA UR4, UR5, UR4, 0x18 ;  /* 0x0000000405047291 */ /* 0x001fcc000f8ec0ff */
[----:B------:R-:W-:-:S07]  /*12f40*/  VIADD R11, R4, UR4 ;  /* 0x00000004040b7c36 */ /* 0x000fce0008000000 */
.L_x_2517:
[----:B------:R0:W2:Y:S01]  /*12f50*/  LDG.E.U8 R21, desc[UR36][R12.64] ;  /* 0x000000240c157981 */ /* 0x0000a2000c1e1100 */
[----:B------:R-:W-:Y:S02]  /*12f60*/  VIADD R15, R15, 0x1 ;  /* 0x000000010f0f7836 */ /* 0x000fe40000000000 */
        /* <DEDUP_REMOVED lines=14> */
.L_x_2516:
[----:B------:R-:W-:Y:S05]  /*13050*/  BSYNC.RECONVERGENT B1 ;  /* 0x0000000000017941 */ /* 0x000fea0003800200 */
.L_x_2515:
[----:B------:R-:W-:Y:S05]  /*13060*/  @!P0 BRA `(.L_x_2505) ;  /* 0x0000000000d88947 */ /* 0x000fea0003800000 */
[----:B------:R-:W0:Y:S01]  /*13070*/  S2R R26, SR_CgaCtaId ;  /* 0x00000000001a7919 */ /* 0x000e220000008800 */
[----:B------:R-:W2:Y:S01]  /*13080*/  LDCU.64 UR4, c[0x0][0x420] ;  /* 0x00008400ff0477ac */ /* 0x000ea20008000a00 */
[----:B------:R-:W-:Y:S01]  /*13090*/  MOV R13, 0x400 ;  /* 0x00000400000d7802 */ /* 0x000fe20000000f00 */
[----:B------:R-:W-:-:S04]  /*130a0*/  IMAD.SHL.U32 R11, R3, 0x4, RZ ;  /* 0x00000004030b7824 */ /* 0x000fc800078e00ff */
[----:B------:R-:W-:Y:S02]  /*130b0*/  VIADD R13, R13, 0x810 ;  /* 0x000008100d0d7836 */ /* 0x000fe40000000000 */
[----:B------:R-:W-:Y:S01]  /*130c0*/  IMAD R11, R0, 0x4, -R11 ;  /* 0x00000004000b7824 */ /* 0x000fe200078e0a0b */
[----:B--2---:R-:W-:-:S04]  /*130d0*/  IADD3 R12, P0, P1, R25, UR4, R0 ;  /* 0x00000004190c7c10 */ /* 0x004fc8000f91e000 */
[----:B------:R-:W-:Y:S02]  /*130e0*/  IADD3 R12, P2, PT, R12, 0x80, RZ ;  /* 0x000000800c0c7810 */ /* 0x000fe40007f5e0ff */
[----:B0-----:R-:W-:Y:S02]  /*130f0*/  LEA R26, R26, R13, 0x18 ;  /* 0x0000000d1a1a7211 */ /* 0x001fe400078ec0ff */
[----:B------:R-:W-:Y:S02]  /*13100*/  IADD3.X R13, PT, PT, R20, UR5, RZ, P0, P1 ;  /* 0x00000005140d7c10 */ /* 0x000fe400087e24ff */
[----:B------:R-:W-:-:S03]  /*13110*/  IADD3 R11, PT, PT, R11, 0x200, R26 ;  /* 0x000002000b0b7810 */ /* 0x000fc60007ffe01a */
[----:B------:R-:W-:-:S07]  /*13120*/  IMAD.X R13, RZ, RZ, R13, P2 ;  /* 0x000000ffff0d7224 */ /* 0x000fce00010e060d */
.L_x_2518:
[----:B------:R-:W2:Y:S04]  /*13130*/  LDG.E.U8 R26, desc[UR36][R12.64+-0x80] ;  /* 0xffff80240c1a7981 */ /* 0x000ea8000c1e1100 */
[----:B------:R-:W3:Y:S04]  /*13140*/  LDG.E.U8 R15, desc[UR36][R12.64+-0x40] ;  /* 0xffffc0240c0f7981 */ /* 0x000ee8000c1e1100 */
[----:B------:R-:W4:Y:S04]  /*13150*/  LDG.E.U8 R21, desc[UR36][R12.64] ;  /* 0x000000240c157981 */ /* 0x000f28000c1e1100 */
[----:B------:R-:W5:Y:S01]  /*13160*/  LDG.E.U8 R27, desc[UR36][R12.64+0x40] ;  /* 0x000040240c1b7981 */ /* 0x000f62000c1e1100 */
[----:B------:R-:W-:Y:S01]  /*13170*/  VIADD R0, R0, 0x100 ;  /* 0x0000010000007836 */ /* 0x000fe20000000000 */
[----:B--2---:R-:W-:-:S02]  /*13180*/  ISETP.NE.AND P0, PT, R26, RZ, PT ;  /* 0x000000ff1a00720c */ /* 0x004fc40003f05270 */
[----:B---3--:R-:W-:Y:S02]  /*13190*/  ISETP.NE.AND P1, PT, R15, RZ, PT ;  /* 0x000000ff0f00720c */ /* 0x008fe40003f25270 */
[----:B----4-:R-:W-:Y:S02]  /*131a0*/  ISETP.NE.AND P2, PT, R21, RZ, PT ;  /* 0x000000ff1500720c */ /* 0x010fe40003f45270 */
[----:B-----5:R-:W-:-:S07]  /*131b0*/  ISETP.NE.AND P3, PT, R27, RZ, PT ;  /* 0x000000ff1b00720c */ /* 0x020fce0003f65270 */
        /* <DEDUP_REMOVED lines=8> */
[----:B------:R-:W-:Y:S02]  /*13240*/  IMAD.MOV.U32 R26, RZ, RZ, RZ ;  /* 0x000000ffff1a7224 */ /* 0x000fe400078e00ff */
[----:B------:R-:W0:Y:S01]  /*13250*/  @!P0 MUFU.EX2 R15, R21 ;  /* 0x00000015000f8308 */ /* 0x000e220000000800 */
[----:B------:R-:W-:Y:S01]  /*13260*/  @!P1 FMUL.FTZ R27, R27, 1.4426950216293334961 ;  /* 0x3fb8aa3b1b1b9820 */ /* 0x000fe20000410000 */
[C---:B--2---:R-:W-:Y:S01]  /*13270*/  @!P2 FADD.FTZ R29, -R53.reuse, R28 ;  /* 0x0000001c351da221 */ /* 0x044fe20000010100 */
[----:B------:R-:W-:Y:S02]  /*13280*/  IMAD.MOV.U32 R28, RZ, RZ, RZ ;  /* 0x000000ffff1c7224 */ /* 0x000fe400078e00ff */
[----:B---3--:R-:W-:Y:S01]  /*13290*/  @!P3 FADD.FTZ R31, -R53, R30 ;  /* 0x0000001e351fb221 */ /* 0x008fe20000010100 */
[----:B------:R-:W-:-:S02]  /*132a0*/  IMAD.MOV.U32 R30, RZ, RZ, RZ ;  /* 0x000000ffff1e7224 */ /* 0x000fc400078e00ff */
[----:B------:R-:W-:Y:S01]  /*132b0*/  @!P2 FMUL.FTZ R29, R29, 1.4426950216293334961 ;  /* 0x3fb8aa3b1d1da820 */ /* 0x000fe20000410000 */
[----:B------:R-:W-:Y:S01]  /*132c0*/  ISETP.GE.AND P0, PT, R0, R16, PT ;  /* 0x000000100000720c */ /* 0x000fe20003f06270 */
        /* <DEDUP_REMOVED lines=16> */
.L_x_2505:
[----:B------:R-:W-:Y:S05]  /*133d0*/  BSYNC.RECONVERGENT B0 ;  /* 0x0000000000007941 */ /* 0x000fea0003800200 */
.L_x_2504:
[----:B0-----:R-:W0:Y:S01]  /*133e0*/  SHFL.BFLY PT, R11, R14, 0x10, 0x1f ;  /* 0x0e001f000e0b7f89 */ /* 0x001e2200000e0000 */
[----:B------:R-:W-:Y:S01]  /*133f0*/  SHF.R.U32.HI R21, RZ, 0x3, R10 ;  /* 0x00000003ff157819 */ /* 0x000fe2000001160a */
[----:B------:R-:W2:Y:S01]  /*13400*/  LDCU.U8 UR6, c[0x0][0x48c] ;  /* 0x00009180ff0677ac */ /* 0x000ea20008000000 */
[----:B------:R-:W-:Y:S02]  /*13410*/  ISETP.NE.AND P0, PT, R7, RZ, PT ;  /* 0x000000ff0700720c */ /* 0x000fe40003f05270 */
[----:B------:R-:W-:Y:S02]  /*13420*/  LOP3.LUT R21, R21, 0x7c, RZ, 0xc0, !PT ;  /* 0x0000007c15157812 */ /* 0x000fe400078ec0ff */
[----:B------:R-:W-:-:S03]  /*13430*/  ISETP.GT.U32.AND P1, PT, R7, 0x1, PT ;  /* 0x000000010700780c */ /* 0x000fc60003f24070 */
[----:B------:R-:W-:Y:S01]  /*13440*/  IMAD.IADD R22, R21, 0x1, R22 ;  /* 0x0000000115167824 */ /* 0x000fe200078e0216 */
[----:B--2---:R-:W-:Y:S01]  /*13450*/  UISETP.NE.AND UP0, UPT, UR6, URZ, UPT ;  /* 0x000000ff0600728c */ /* 0x004fe2000bf05270 */
        /* <DEDUP_REMOVED lines=12> */
[----:B------:R-:W-:-:S05]  /*13520*/  ISETP.GE.AND P0, PT, R5, R16, PT ;  /* 0x000000100500720c */ /* 0x000fca0003f06270 */
[----:B------:R-:W0:Y:S04]  /*13530*/  @!P1 LDS R15, [R6+0x8] ;  /* 0x00000800060f9984 */ /* 0x000e280000000800 */
[----:B0-----:R-:W0:Y:S02]  /*13540*/  SHFL.BFLY PT, R0, R15, 0x1, 0x1f ;  /* 0x0c201f000f007f89 */ /* 0x001e2400000e0000 */
[----:B0-----:R-:W-:-:S06]  /*13550*/  FADD.FTZ R0, R0, R15 ;  /* 0x0000000f00007221 */ /* 0x001fcc0000010000 */
[----:B------:R-:W0:Y:S02]  /*13560*/  SHFL.IDX PT, R0, R0, RZ, 0x1f ;  /* 0x00001fff00007589 */ /* 0x000e2400000e0000 */
[----:B0-----:R-:W-:-:S04]  /*13570*/  FADD.FTZ R7, R0, 9.9999999747524270788e-07 ;  /* 0x358637bd00077421 */ /* 0x001fc80000010000 */
[----:B------:R0:W2:Y:S01]  /*13580*/  MUFU.RCP R41, R7 ;  /* 0x0000000700297308 */ /* 0x0000a20000001000 */
[----:B------:R-:W-:Y:S05]  /*13590*/  BRA.U !UP0, `(.L_x_2519) ;  /* 0x0000000108187547 */ /* 0x000fea000b800000 */
[----:B0-----:R-:W0:Y:S08]  /*135a0*/  LDC R7, c[0x0][0x488] ;  /* 0x00012200ff077b82 */ /* 0x001e300000000800 */
[----:B------:R-:W0:Y:S08]  /*135b0*/  LDC R0, c[0x0][0x40c] ;  /* 0x00010300ff007b82 */ /* 0x000e300000000800 */
[----:B------:R-:W3:Y:S01]  /*135c0*/  LDC R11, c[0x0][0x3f4] ;  /* 0x0000fd00ff0b7b82 */ /* 0x000ee20000000800 */
[----:B0-----:R-:W-:-:S04]  /*135d0*/  IMAD R18, R18, R7, R0 ;  /* 0x0000000712127224 */ /* 0x001fc800078e0200 */
[----:B---3--:R-:W-:-:S05]  /*135e0*/  IMAD R12, R18, R11, RZ ;  /* 0x0000000b120c7224 */ /* 0x008fca00078e02ff */
[----:B------:R-:W-:-:S07]  /*135f0*/  SHF.R.S32.HI R13, RZ, 0x1f, R12 ;  /* 0x0000001fff0d7819 */ /* 0x000fce000001140c */
.L_x_2519:
[----:B------:R-:W-:Y:S04]  /*13600*/  BSSY.RECONVERGENT B0, `(.L_x_2520) ;  /* 0x0000154000007945 */ /* 0x000fe80003800200 */
[----:B------:R-:W-:Y:S05]  /*13610*/  @P0 BRA `(.L_x_2521) ;  /* 0x0000001400480947 */ /* 0x000fea0003800000 */
[----:B------:R-:W-:-:S09]  /*13620*/  UISETP.NE.AND UP0, UPT, UR6, URZ, UPT ;  /* 0x000000ff0600728c */ /* 0x000fd2000bf05270 */
[----:B------:R-:W-:Y:S05]  /*13630*/  BRA.U UP0, `(.L_x_2522) ;  /* 0x0000000900387547 */ /* 0x000fea000b800000 */
        /* <DEDUP_REMOVED lines=8> */
[----:B------:R-:W3:Y:S01]  /*136c0*/  S2UR UR5, SR_CgaCtaId ;  /* 0x00000000000579c3 */ /* 0x000ee20000008800 */
[----:B------:R-:W-:Y:S01]  /*136d0*/  LEA.HI R0, R0, 0x1, RZ, 0x1a ;  /* 0x0000000100007811 */ /* 0x000fe200078fd0ff */
[----:B------:R-:W-:Y:S02]  /*136e0*/  UMOV UR4, 0x400 ;  /* 0x0000040000047882 */ /* 0x000fe40000000000 */
[----:B------:R-:W-:Y:S02]  /*136f0*/  UIADD3 UR4, UPT, UPT, UR4, 0x810, URZ ;  /* 0x0000081004047890 */ /* 0x000fe4000fffe0ff */
[C---:B------:R-:W-:Y:S01]  /*13700*/  IMAD.SHL.U32 R6, R0.reuse, 0x40, RZ ;  /* 0x0000004000067824 */ /* 0x040fe200078e00ff */
[----:B------:R-:W-:-:S04]  /*13710*/  LOP3.LUT R0, R0, 0x3, RZ, 0xc0, !PT ;  /* 0x0000000300007812 */ /* 0x000fc800078ec0ff */
[----:B------:R-:W-:Y:S01]  /*13720*/  LOP3.LUT R6, R6, 0xc0, RZ, 0xc0, !PT ;  /* 0x000000c006067812 */ /* 0x000fe200078ec0ff */
[----:B0-----:R-:W-:-:S04]  /*13730*/  IMAD.MOV R7, RZ, RZ, -R0 ;  /* 0x000000ffff077224 */ /* 0x001fc800078e0a00 */
[----:B------:R-:W-:Y:S01]  /*13740*/  IMAD.IADD R5, R5, 0x1, R6 ;  /* 0x0000000105057824 */ /* 0x000fe200078e0206 */
[----:B---3--:R-:W-:-:S06]  /*13750*/  ULEA UR4, UR5, UR4, 0x18 ;  /* 0x0000000405047291 */ /* 0x008fcc000f8ec0ff */
[----:B------:R-:W-:-:S07]  /*13760*/  VIADD R0, R4, UR4 ;  /* 0x0000000404007c36 */ /* 0x000fce0008000000 */
.L_x_2525:
[----:B------:R-:W2:Y:S01]  /*13770*/  LDS R6, [R0] ;  /* 0x0000000000067984 */ /* 0x000ea20000000800 */
[----:B------:R-:W-:-:S05]  /*13780*/  VIADD R7, R7, 0x1 ;  /* 0x0000000107077836 */ /* 0x000fca0000000000 */
[----:B------:R-:W-:Y:S01]  /*13790*/  ISETP.NE.AND P0, PT, R7, RZ, PT ;  /* 0x000000ff0700720c */ /* 0x000fe20003f05270 */
[----:B--2---:R-:W-:-:S05]  /*137a0*/  FMUL.FTZ R11, R6, R41 ;  /* 0x00000029060b7220 */ /* 0x004fca0000410000 */
[----:B------:R0:W-:Y:S02]  /*137b0*/  STS [R0], R11 ;  /* 0x0000000b00007388 */ /* 0x0001e40000000800 */
[----:B0-----:R-:W-:-:S05]  /*137c0*/  VIADD R0, R0, 0x100 ;  /* 0x0000010000007836 */ /* 0x001fca0000000000 */
[----:B------:R-:W-:Y:S05]  /*137d0*/  @P0 BRA `(.L_x_2525) ;  /* 0xfffffffc00e40947 */ /* 0x000fea000383ffff */
.L_x_2524:
[----:B------:R-:W-:Y:S05]  /*137e0*/  BSYNC.RECONVERGENT B1 ;  /* 0x0000000000017941 */ /* 0x000fea0003800200 */
.L_x_2523:
[----:B------:R-:W-:Y:S05]  /*137f0*/  @!P1 BRA `(.L_x_2521) ;  /* 0x0000001000d09947 */ /* 0x000fea0003800000 */
[----:B0-----:R-:W0:Y:S01]  /*13800*/  S2R R7, SR_CgaCtaId ;  /* 0x0000000000077919 */ /* 0x001e220000008800 */
        /* <DEDUP_REMOVED lines=13> */
.L_x_2528:
[----:B------:R-:W2:Y:S01]  /*138e0*/  LDS R6, [R0+-0x200] ;  /* 0xfffe000000067984 */ /* 0x000ea20000000800 */
[----:B------:R-:W-:-:S03]  /*138f0*/  VIADD R5, R5, 0x400 ;  /* 0x0000040005057836 */ /* 0x000fc60000000000 */
[----:B------:R-:W0:Y:S02]  /*13900*/  LDS R11, [R0+-0x100] ;  /* 0xffff0000000b7984 */ /* 0x000e240000000800 */
[----:B------:R-:W-:Y:S02]  /*13910*/  ISETP.GE.AND P1, PT, R5, R42, PT ;  /* 0x0000002a0500720c */ /* 0x000fe40003f26270 */
[----:B------:R-:W3:Y:S04]  /*13920*/  LDS R12, [R0] ;  /* 0x00000000000c7984 */ /* 0x000ee80000000800 */
[----:B------:R-:W4:Y:S04]  /*13930*/  LDS R14, [R0+0x100] ;  /* 0x00010000000e7984 */ /* 0x000f280000000800 */
[----:B------:R-:W5:Y:S04]  /*13940*/  LDS R18, [R0+0x200] ;  /* 0x0002000000127984 */ /* 0x000f680000000800 */
[----:B------:R-:W1:Y:S04]  /*13950*/  LDS R22, [R0+0x300] ;  /* 0x0003000000167984 */ /* 0x000e680000000800 */
[----:B------:R-:W-:Y:S04]  /*13960*/  LDS R26, [R0+0x400] ;  /* 0x00040000001a7984 */ /* 0x000fe80000000800 */
[----:B------:R-:W1:Y:S04]  /*13970*/  LDS R28, [R0+0x500] ;  /* 0x00050000001c7984 */ /* 0x000e680000000800 */
[----:B------:R-:W1:Y:S04]  /*13980*/  LDS R30, [R0+0x600] ;  /* 0x00060000001e7984 */ /* 0x000e680000000800 */
[----:B------:R-:W1:Y:S04]  /*13990*/  LDS R32, [R0+0x700] ;  /* 0x0007000000207984 */ /* 0x000e680000000800 */
[----:B------:R-:W1:Y:S01]  /*139a0*/  LDS R34, [R0+0x800] ;  /* 0x0008000000227984 */ /* 0x000e620000000800 */
[----:B--2---:R-:W-:-:S03]  /*139b0*/  FMUL.FTZ R7, R41, R6 ;  /* 0x0000000629077220 */ /* 0x004fc60000410000 */
[----:B------:R-:W2:Y:S01]  /*139c0*/  LDS R36, [R0+0x900] ;  /* 0x0009000000247984 */ /* 0x000ea20000000800 */
[----:B0-----:R-:W-:-:S03]  /*139d0*/  FMUL.FTZ R11, R41, R11 ;  /* 0x0000000b290b7220 */ /* 0x001fc60000410000 */
[----:B------:R-:W0:Y:S01]  /*139e0*/  LDS R37, [R0+0xa00] ;  /* 0x000a000000257984 */ /* 0x000e220000000800 */
[----:B---3--:R-:W-:-:S03]  /*139f0*/  FMUL.FTZ R13, R41, R12 ;  /* 0x0000000c290d7220 */ /* 0x008fc60000410000 */
[----:B------:R-:W3:Y:S01]  /*13a00*/  LDS R38, [R0+0xb00] ;  /* 0x000b000000267984 */ /* 0x000ee20000000800 */
[----:B----4-:R-:W-:-:S03]  /*13a10*/  FMUL.FTZ R15, R41, R14 ;  /* 0x0000000e290f7220 */ /* 0x010fc60000410000 */
[----:B------:R-:W4:Y:S01]  /*13a20*/  LDS R39, [R0+0xc00] ;  /* 0x000c000000277984 */ /* 0x000f220000000800 */
[----:B-----5:R-:W-:-:S03]  /*13a30*/  FMUL.FTZ R21, R41, R18 ;  /* 0x0000001229157220 */ /* 0x020fc60000410000 */
[----:B------:R-:W5:Y:S01]  /*13a40*/  LDS R40, [R0+0xd00] ;  /* 0x000d000000287984 */ /* 0x000f620000000800 */
[----:B-1----:R-:W-:-:S03]  /*13a50*/  FMUL.FTZ R27, R41, R22 ;  /* 0x00000016291b7220 */ /* 0x002fc60000410000 */
[----:B------:R1:W-:Y:S04]  /*13a60*/  STS [R0+-0x200], R7 ;  /* 0xfffe000700007388 */ /* 0x0003e80000000800 */
[----:B------:R2:W-:Y:S01]  /*13a70*/  STS [R0+-0x100], R11 ;  /* 0xffff000b00007388 */ /* 0x0005e20000000800 */
[----:B------:R-:W-:-:S03]  /*13a80*/  FMUL.FTZ R29, R41, R28 ;  /* 0x0000001c291d7220 */ /* 0x000fc60000410000 */
[----:B------:R3:W-:Y:S01]  /*13a90*/  STS [R0], R13 ;  /* 0x0000000d00007388 */ /* 0x0007e20000000800 */
[C---:B------:R-:W-:Y:S01]  /*13aa0*/  FMUL.FTZ R31, R41.reuse, R30 ;  /* 0x0000001e291f7220 */ /* 0x040fe20000410000 */
[C---:B-1----:R-:W-:Y:S02]  /*13ab0*/  FMUL.FTZ R7, R41.reuse, R26 ;  /* 0x0000001a29077220 */ /* 0x042fe40000410000 */
        /* <DEDUP_REMOVED lines=8> */
[----:B---3--:R-:W-:-:S03]  /*13b40*/  FMUL.FTZ R13, R41, R38 ;  /* 0x00000026290d7220 */ /* 0x008fc60000410000 */
[----:B------:R-:W-:Y:S01]  /*13b50*/  STS [R0+0x500], R29 ;  /* 0x0005001d00007388 */ /* 0x000fe20000000800 */
[----:B----4-:R-:W-:-:S03]  /*13b60*/  FMUL.FTZ R39, R41, R39 ;  /* 0x0000002729277220 */ /* 0x010fc60000410000 */
[----:B------:R-:W-:Y:S01]  /*13b70*/  STS [R0+0x600], R31 ;  /* 0x0006001f00007388 */ /* 0x000fe20000000800 */
[----:B-----5:R-:W-:-:S03]  /*13b80*/  FMUL.FTZ R15, R41, R40 ;  /* 0x00000028290f7220 */ /* 0x020fc60000410000 */
        /* <DEDUP_REMOVED lines=9> */
.L_x_2527:
[----:B------:R-:W-:Y:S05]  /*13c20*/  BSYNC.RECONVERGENT B1 ;  /* 0x0000000000017941 */ /* 0x000fea0003800200 */
.L_x_2526:
[----:B------:R-:W-:Y:S01]  /*13c30*/  IMAD.IADD R6, R16, 0x1, -R5 ;  /* 0x0000000110067824 */ /* 0x000fe200078e0a05 */
[----:B------:R-:W-:Y:S04]  /*13c40*/  BSSY.RECONVERGENT B1, `(.L_x_2529) ;  /* 0x000001e000017945 */ /* 0x000fe80003800200 */
[----:B------:R-:W-:-:S13]  /*13c50*/  ISETP.GT.AND P1, PT, R6, 0x100, PT ;  /* 0x000001000600780c */ /* 0x000fda0003f24270 */
[----:B------:R-:W-:Y:S05]  /*13c60*/  @!P1 BRA `(.L_x_2530) ;  /* 0x00000000006c9947 */ /* 0x000fea0003800000 */
[----:B------:R-:W2:Y:S01]  /*13c70*/  LDS R6, [R0+-0x200] ;  /* 0xfffe000000067984 */ /* 0x000ea20000000800 */
[----:B------:R-:W-:Y:S01]  /*13c80*/  PLOP3.LUT P0, PT, PT, PT, PT, 0x8, 0x80 ;  /* 0x000000000080781c */ /* 0x000fe20003f0e170 */
[----:B------:R-:W-:Y:S02]  /*13c90*/  VIADD R5, R5, 0x200 ;  /* 0x0000020005057836 */ /* 0x000fe40000000000 */
[----:B------:R-:W0:Y:S04]  /*13ca0*/  LDS R11, [R0+-0x100] ;  /* 0xffff0000000b7984 */ /* 0x000e280000000800 */
[----:B------:R-:W3:Y:S04]  /*13cb0*/  LDS R12, [R0] ;  /* 0x00000000000c7984 */ /* 0x000ee80000000800 */
[----:B------:R-:W4:Y:S04]  /*13cc0*/  LDS R14, [R0+0x100] ;  /* 0x00010000000e7984 */ /* 0x000f280000000800 */
[----:B------:R-:W5:Y:S04]  /*13cd0*/  LDS R18, [R0+0x200] ;  /* 0x0002000000127984 */ /* 0x000f680000000800 */
[----:B------:R-:W1:Y:S04]  /*13ce0*/  LDS R22, [R0+0x300] ;  /* 0x0003000000167984 */ /* 0x000e680000000800 */
[----:B------:R-:W1:Y:S04]  /*13cf0*/  LDS R26, [R0+0x400] ;  /* 0x00040000001a7984 */ /* 0x000e680000000800 */
[----:B------:R-:W1:Y:S01]  /*13d00*/  LDS R28, [R0+0x500] ;  /* 0x00050000001c7984 */ /* 0x000e620000000800 */
[C---:B--2---:R-:W-:Y:S01]  /*13d10*/  FMUL.FTZ R7, R41.reuse, R6 ;  /* 0x0000000629077220 */ /* 0x044fe20000410000 */
[----:B0-----:R-:W-:-:S04]  /*13d20*/  FMUL.FTZ R11, R41, R11 ;  /* 0x0000000b290b7220 */ /* 0x001fc80000410000 */
[----:B------:R-:W-:Y:S01]  /*13d30*/  STS [R0+-0x200], R7 ;  /* 0xfffe000700007388 */ /* 0x000fe20000000800 */
[----:B---3--:R-:W-:-:S03]  /*13d40*/  FMUL.FTZ R13, R41, R12 ;  /* 0x0000000c290d7220 */ /* 0x008fc60000410000 */
[----:B------:R-:W-:Y:S01]  /*13d50*/  STS [R0+-0x100], R11 ;  /* 0xffff000b00007388 */ /* 0x000fe20000000800 */
[----:B----4-:R-:W-:-:S03]  /*13d60*/  FMUL.FTZ R15, R41, R14 ;  /* 0x0000000e290f7220 */ /* 0x010fc60000410000 */
[----:B------:R-:W-:Y:S01]  /*13d70*/  STS [R0], R13 ;  /* 0x0000000d00007388 */ /* 0x000fe20000000800 */
[----:B-----5:R-:W-:-:S03]  /*13d80*/  FMUL.FTZ R21, R41, R18 ;  /* 0x0000001229157220 */ /* 0x020fc60000410000 */
[----:B------:R-:W-:Y:S01]  /*13d90*/  STS [R0+0x100], R15 ;  /* 0x0001000f00007388 */ /* 0x000fe20000000800 */
[----:B-1----:R-:W-:-:S03]  /*13da0*/  FMUL.FTZ R27, R41, R22 ;  /* 0x00000016291b7220 */ /* 0x002fc60000410000 */
[----:B------:R-:W-:Y:S01]  /*13db0*/  STS [R0+0x200], R21 ;  /* 0x0002001500007388 */ /* 0x000fe20000000800 */
[----:B------:R-:W-:-:S03]  /*13dc0*/  FMUL.FTZ R29, R41, R26 ;  /* 0x0000001a291d7220 */ /* 0x000fc60000410000 */
[----:B------:R-:W-:Y:S01]  /*13dd0*/  STS [R0+0x300], R27 ;  /* 0x0003001b00007388 */ /* 0x000fe20000000800 */
[----:B------:R-:W-:-:S03]  /*13de0*/  FMUL.FTZ R31, R41, R28 ;  /* 0x0000001c291f7220 */ /* 0x000fc60000410000 */
[----:B------:R-:W-:Y:S04]  /*13df0*/  STS [R0+0x400], R29 ;  /* 0x0004001d00007388 */ /* 0x000fe80000000800 */
[----:B------:R0:W-:Y:S02]  /*13e00*/  STS [R0+0x500], R31 ;  /* 0x0005001f00007388 */ /* 0x0001e40000000800 */
[----:B0-----:R-:W-:-:S07]  /*13e10*/  VIADD R0, R0, 0x800 ;  /* 0x0000080000007836 */ /* 0x001fce0000000000 */
.L_x_2530:
[----:B------:R-:W-:Y:S05]  /*13e20*/  BSYNC.RECONVERGENT B1 ;  /* 0x0000000000017941 */ /* 0x000fea0003800200 */
.L_x_2529:
[----:B------:R-:W-:-:S13]  /*13e30*/  ISETP.LT.OR P0, PT, R5, R16, P0 ;  /* 0x000000100500720c */ /* 0x000fda0000701670 */
[----:B------:R-:W-:Y:S05]  /*13e40*/  @!P0 BRA `(.L_x_2521) ;  /* 0x0000000c003c8947 */ /* 0x000fea0003800000 */
[----:B------:R-:W2:Y:S04]  /*13e50*/  LDS R5, [R0+-0x200] ;  /* 0xfffe000000057984 */ /* 0x000ea80000000800 */
[----:B------:R-:W0:Y:S04]  /*13e60*/  LDS R6, [R0+-0x100] ;  /* 0xffff000000067984 */ /* 0x000e280000000800 */
[----:B------:R-:W3:Y:S04]  /*13e70*/  LDS R11, [R0] ;  /* 0x00000000000b7984 */ /* 0x000ee80000000800 */
[----:B------:R-:W4:Y:S01]  /*13e80*/  LDS R12, [R0+0x100] ;  /* 0x00010000000c7984 */ /* 0x000f220000000800 */
[-C--:B--2---:R-:W-:Y:S01]  /*13e90*/  FMUL.FTZ R5, R5, R41.reuse ;  /* 0x0000002905057220 */ /* 0x084fe20000410000 */
[----:B0-----:R-:W-:-:S04]  /*13ea0*/  FMUL.FTZ R7, R6, R41 ;  /* 0x0000002906077220 */ /* 0x001fc80000410000 */
[----:B------:R0:W-:Y:S01]  /*13eb0*/  STS [R0+-0x200], R5 ;  /* 0xfffe000500007388 */ /* 0x0001e20000000800 */
[----:B---3--:R-:W-:-:S03]  /*13ec0*/  FMUL.FTZ R11, R11, R41 ;  /* 0x000000290b0b7220 */ /* 0x008fc60000410000 */
[----:B------:R0:W-:Y:S01]  /*13ed0*/  STS [R0+-0x100], R7 ;  /* 0xffff000700007388 */ /* 0x0001e20000000800 */
[----:B----4-:R-:W-:-:S03]  /*13ee0*/  FMUL.FTZ R13, R12, R41 ;  /* 0x000000290c0d7220 */ /* 0x010fc60000410000 */
[----:B------:R0:W-:Y:S04]  /*13ef0*/  STS [R0], R11 ;  /* 0x0000000b00007388 */ /* 0x0001e80000000800 */
[----:B------:R0:W-:Y:S01]  /*13f00*/  STS [R0+0x100], R13 ;  /* 0x0001000d00007388 */ /* 0x0001e20000000800 */
[----:B------:R-:W-:Y:S05]  /*13f10*/  BRA `(.L_x_2521) ;  /* 0x0000000c00087947 */ /* 0x000fea0003800000 */
.L_x_2522:
        /* <DEDUP_REMOVED lines=9> */
[----:B------:R-:W4:Y:S01]  /*13fb0*/  LDCU.64 UR8, c[0x0][0x480] ;  /* 0x00009000ff0877ac */ /* 0x000f220008000a00 */
[----:B------:R-:W-:Y:S02]  /*13fc0*/  LEA.HI R0, R0, 0x1, RZ, 0x1a ;  /* 0x0000000100007811 */ /* 0x000fe400078fd0ff */
[----:B------:R-:W-:Y:S01]  /*13fd0*/  IADD3 R21, P0, PT, R5, R12, RZ ;  /* 0x0000000c05157210 */ /* 0x000fe20007f1e0ff */
[----:B------:R-:W-:Y:S02]  /*13fe0*/  UMOV UR4, 0x400 ;  /* 0x0000040000047882 */ /* 0x000fe40000000000 */
[----:B------:R-:W-:Y:S01]  /*13ff0*/  UIADD3 UR4, UPT, UPT, UR4, 0x810, URZ ;  /* 0x0000081004047890 */ /* 0x000fe2000fffe0ff */
[C---:B------:R-:W-:Y:S01]  /*14000*/  IMAD.SHL.U32 R6, R0.reuse, 0x40, RZ ;  /* 0x0000004000067824 */ /* 0x040fe200078e00ff */
[----:B------:R-:W-:Y:S01]  /*14010*/  LOP3.LUT R0, R0, 0x3, RZ, 0xc0, !PT ;  /* 0x0000000300007812 */ /* 0x000fe200078ec0ff */
[----:B------:R-:W-:-:S03]  /*14020*/  IMAD.X R18, RZ, RZ, R13, P0 ;  /* 0x000000ffff127224 */ /* 0x000fc600000e060d */
[----:B------:R-:W-:Y:S01]  /*14030*/  LOP3.LUT R6, R6, 0xc0, RZ, 0xc0, !PT ;  /* 0x000000c006067812 */ /* 0x000fe200078ec0ff */
[----:B------:R-:W-:-:S04]  /*14040*/  IMAD.MOV R11, RZ, RZ, -R0 ;  /* 0x000000ffff0b7224 */ /* 0x000fc800078e0a00 */
[----:B------:R-:W-:Y:S01]  /*14050*/  IMAD.IADD R5, R5, 0x1, R6 ;  /* 0x0000000105057824 */ /* 0x000fe200078e0206 */
[----:B----4-:R-:W-:-:S04]  /*14060*/  LEA R14, P0, R21, UR8, 0x2 ;  /* 0x00000008150e7c11 */ /* 0x010fc8000f8010ff */
[----:B------:R-:W-:Y:S01]  /*14070*/  LEA.HI.X R21, R21, UR9, R18, 0x2, P0 ;  /* 0x0000000915157c11 */ /* 0x000fe200080f1412 */
[----:B---3--:R-:W-:-:S06]  /*14080*/  ULEA UR4, UR5, UR4, 0x18 ;  /* 0x0000000405047291 */ /* 0x008fcc000f8ec0ff */
[----:B------:R-:W-:-:S07]  /*14090*/  VIADD R0, R4, UR4 ;  /* 0x0000000404007c36 */ /* 0x000fce0008000000 */
.L_x_2533:
[----:B---3--:R-:W2:Y:S01]  /*140a0*/  LDS R6, [R0] ;  /* 0x0000000000067984 */ /* 0x008ea20000000800 */
[----:B0-----:R-:W-:Y:S02]  /*140b0*/  IMAD.MOV.U32 R7, RZ, RZ, R21 ;  /* 0x000000ffff077224 */ /* 0x001fe400078e0015 */
        /* <DEDUP_REMOVED lines=10> */
.L_x_2532:
[----:B------:R-:W-:Y:S05]  /*14160*/  BSYNC.RECONVERGENT B1 ;  /* 0x0000000000017941 */ /* 0x000fea0003800200 */
.L_x_2531:
[----:B------:R-:W-:Y:S05]  /*14170*/  @!P1 BRA `(.L_x_2521) ;  /* 0x0000000800709947 */ /* 0x000fea0003800000 */
[----:B------:R-:W4:Y:S01]  /*14180*/  S2R R14, SR_CgaCtaId ;  /* 0x00000000000e7919 */ /* 0x000f220000008800 */
[----:B------:R-:W5:Y:S01]  /*14190*/  LDCU.64 UR4, c[0x0][0x480] ;  /* 0x00009000ff0477ac */ /* 0x000f620008000a00 */
[----:B---3--:R-:W-:Y:S01]  /*141a0*/  IADD3 R6, P0, PT, R5, R12, RZ ;  /* 0x0000000c05067210 */ /* 0x008fe20007f1e0ff */
[----:B------:R-:W-:Y:S01]  /*141b0*/  IMAD.IADD R12, R16, 0x1, -R5 ;  /* 0x00000001100c7824 */ /* 0x000fe200078e0a05 */
[----:B------:R-:W-:Y:S01]  /*141c0*/  MOV R0, 0x400 ;  /* 0x0000040000007802 */ /* 0x000fe20000000f00 */
[----:B------:R-:W-:Y:S02]  /*141d0*/  BSSY.RECONVERGENT B1, `(.L_x_2534) ;  /* 0x0000058000017945 */ /* 0x000fe40003800200 */
[----:B------:R-:W-:Y:S01]  /*141e0*/  IMAD.X R13, RZ, RZ, R13, P0 ;  /* 0x000000ffff0d7224 */ /* 0x000fe200000e060d */
[----:B------:R-:W-:Y:S01]  /*141f0*/  ISETP.GT.AND P1, PT, R12, 0x300, PT ;  /* 0x000003000c00780c */ /* 0x000fe20003f24270 */
[----:B0-----:R-:W-:Y:S02]  /*14200*/  VIADD R7, R0, 0x810 ;  /* 0x0000081000077836 */ /* 0x001fe40000000000 */
[----:B------:R-:W-:-:S04]  /*14210*/  IMAD.SHL.U32 R0, R3, 0x4, RZ ;  /* 0x0000000403007824 */ /* 0x000fc800078e00ff */
[----:B------:R-:W-:Y:S01]  /*14220*/  IMAD R0, R5, 0x4, -R0 ;  /* 0x0000000405007824 */ /* 0x000fe200078e0a00 */
[----:B-----5:R-:W-:-:S04]  /*14230*/  LEA R11, P0, R6, UR4, 0x2 ;  /* 0x00000004060b7c11 */ /* 0x020fc8000f8010ff */
[----:B------:R-:W-:Y:S02]  /*14240*/  LEA.HI.X R13, R6, UR5, R13, 0x2, P0 ;  /* 0x00000005060d7c11 */ /* 0x000fe400080f140d */
[----:B------:R-:W-:Y:S02]  /*14250*/  IADD3 R6, P0, PT, R11, 0x200, RZ ;  /* 0x000002000b067810 */ /* 0x000fe40007f1e0ff */
[----:B----4-:R-:W-:-:S03]  /*14260*/  LEA R11, R14, R7, 0x18 ;  /* 0x000000070e0b7211 */ /* 0x010fc600078ec0ff */
[----:B------:R-:W-:Y:S01]  /*14270*/  IMAD.X R7, RZ, RZ, R13, P0 ;  /* 0x000000ffff077224 */ /* 0x000fe200000e060d */
[----:B------:R-:W-:Y:S02]  /*14280*/  PLOP3.LUT P0, PT, PT, PT, PT, 0x80, 0x8 ;  /* 0x000000000008781c */ /* 0x000fe40003f0f070 */
[----:B------:R-:W-:Y:S01]  /*14290*/  IADD3 R0, PT, PT, R0, 0x200, R11 ;  /* 0x0000020000007810 */ /* 0x000fe20007ffe00b */
[----:B------:R-:W-:Y:S10]  /*142a0*/  @!P1 BRA `(.L_x_2535) ;  /* 0x0000000400289947 */ /* 0x000ff40003800000 */
[----:B------:R-:W-:Y:S01]  /*142b0*/  PLOP3.LUT P0, PT, PT, PT, PT, 0x8, 0x80 ;  /* 0x000000000080781c */ /* 0x000fe20003f0e170 */
[----:B------:R-:W-:-:S12]  /*142c0*/  VIADD R40, R16, 0xfffffd00 ;  /* 0xfffffd0010287836 */ /* 0x000fd80000000000 */
.L_x_2536:
[----:B------:R-:W2:Y:S01]  /*142d0*/  LDS R11, [R0+-0x200] ;  /* 0xfffe0000000b7984 */ /* 0x000ea20000000800 */
[----:B------:R-:W-:-:S03]  /*142e0*/  VIADD R5, R5, 0x400 ;  /* 0x0000040005057836 */ /* 0x000fc60000000000 */
[----:B------:R-:W0:Y:S02]  /*142f0*/  LDS R12, [R0+-0x100] ;  /* 0xffff0000000c7984 */ /* 0x000e240000000800 */
[----:B------:R-:W-:Y:S02]  /*14300*/  ISETP.GE.AND P2, PT, R5, R40, PT ;  /* 0x000000280500720c */ /* 0x000fe40003f46270 */
[----:B------:R-:W3:Y:S04]  /*14310*/  LDS R14, [R0] ;  /* 0x00000000000e7984 */ /* 0x000ee80000000800 */
[----:B------:R-:W4:Y:S04]  /*14320*/  LDS R18, [R0+0x100] ;  /* 0x0001000000127984 */ /* 0x000f280000000800 */
[----:B------:R-:W-:Y:S04]  /*14330*/  LDS R30, [R0+0x500] ;  /* 0x00050000001e7984 */ /* 0x000fe80000000800 */
[----:B------:R-:W-:Y:S04]  /*14340*/  LDS R32, [R0+0x600] ;  /* 0x0006000000207984 */ /* 0x000fe80000000800 */
[----:B------:R-:W5:Y:S04]  /*14350*/  LDS R22, [R0+0x200] ;  /* 0x0002000000167984 */ /* 0x000f680000000800 */
[----:B------:R-:W1:Y:S04]  /*14360*/  LDS R26, [R0+0x300] ;  /* 0x00030000001a7984 */ /* 0x000e680000000800 */
[----:B------:R-:W1:Y:S04]  /*14370*/  LDS R28, [R0+0x400] ;  /* 0x00040000001c7984 */ /* 0x000e680000000800 */
[----:B------:R-:W1:Y:S04]  /*14380*/  LDS R33, [R0+0x700] ;  /* 0x0007000000217984 */ /* 0x000e680000000800 */
[----:B------:R-:W-:Y:S01]  /*14390*/  LDS R34, [R0+0x800] ;  /* 0x0008000000227984 */ /* 0x000fe20000000800 */
[----:B--2---:R-:W-:-:S03]  /*143a0*/  FMUL.FTZ R11, R41, R11 ;  /* 0x0000000b290b7220 */ /* 0x004fc60000410000 */
[----:B------:R-:W2:Y:S01]  /*143b0*/  LDS R35, [R0+0x900] ;  /* 0x0009000000237984 */ /* 0x000ea20000000800 */
[C---:B0-----:R-:W-:Y:S01]  /*143c0*/  FMUL.FTZ R13, R41.reuse, R12 ;  /* 0x0000000c290d7220 */ /* 0x041fe20000410000 */
[----:B------:R-:W-:Y:S02]  /*143d0*/  IADD3 R12, P1, PT, R6, 0x1000, RZ ;  /* 0x00001000060c7810 */ /* 0x000fe40007f3e0ff */
[----:B------:R-:W-:Y:S01]  /*143e0*/  LDS R36, [R0+0xa00] ;  /* 0x000a000000247984 */ /* 0x000fe20000000800 */
[----:B---3--:R-:W-:-:S03]  /*143f0*/  FMUL.FTZ R15, R41, R14 ;  /* 0x0000000e290f7220 */ /* 0x008fc60000410000 */
[----:B------:R-:W0:Y:S01]  /*14400*/  LDS R37, [R0+0xb00] ;  /* 0x000b000000257984 */ /* 0x000e220000000800 */
[----:B----4-:R-:W-:-:S03]  /*14410*/  FMUL.FTZ R21, R41, R18 ;  /* 0x0000001229157220 */ /* 0x010fc60000410000 */
[----:B------:R-:W-:Y:S04]  /*14420*/  LDS R38, [R0+0xc00] ;  /* 0x000c000000267984 */ /* 0x000fe80000000800 */
[----:B------:R-:W3:Y:S04]  /*14430*/  LDS R39, [R0+0xd00] ;  /* 0x000d000000277984 */ /* 0x000ee80000000800 */
[----:B------:R-:W-:Y:S01]  /*14440*/  STG.E desc[UR36][R6.64+-0x200], R11 ;  /* 0xfffe000b06007986 */ /* 0x000fe2000c101924 */
[----:B-----5:R-:W-:-:S03]  /*14450*/  FMUL.FTZ R27, R41, R22 ;  /* 0x00000016291b7220 */ /* 0x020fc60000410000 */
[----:B------:R4:W-:Y:S01]  /*14460*/  STS [R0+-0x200], R11 ;  /* 0xfffe000b00007388 */ /* 0x0009e20000000800 */
[----:B-1----:R-:W-:-:S03]  /*14470*/  FMUL.FTZ R29, R41, R26 ;  /* 0x0000001a291d7220 */ /* 0x002fc60000410000 */
[----:B------:R-:W-:Y:S01]  /*14480*/  STG.E desc[UR36][R6.64+-0x100], R13 ;  /* 0xffff000d06007986 */ /* 0x000fe2000c101924 */
[----:B------:R-:W-:-:S03]  /*14490*/  FMUL.FTZ R31, R41, R28 ;  /* 0x0000001c291f7220 */ /* 0x000fc60000410000 */
[----:B------:R1:W-:Y:S01]  /*144a0*/  STS [R0+-0x100], R13 ;  /* 0xffff000d00007388 */ /* 0x0003e20000000800 */
[C---:B------:R-:W-:Y:S01]  /*144b0*/  FMUL.FTZ R33, R41.reuse, R33 ;  /* 0x0000002129217220 */ /* 0x040fe20000410000 */
[C---:B----4-:R-:W-:Y:S02]  /*144c0*/  FMUL.FTZ R11, R41.reuse, R30 ;  /* 0x0000001e290b7220 */ /* 0x050fe40000410000 */
[----:B------:R-:W-:Y:S04]  /*144d0*/  STG.E desc[UR36][R6.64], R15 ;  /* 0x0000000f06007986 */ /* 0x000fe8000c101924 */
[----:B------:R4:W-:Y:S01]  /*144e0*/  STS [R0], R15 ;  /* 0x0000000f00007388 */ /* 0x0009e20000000800 */
[C---:B--2---:R-:W-:Y:S01]  /*144f0*/  FMUL.FTZ R35, R41.reuse, R35 ;  /* 0x0000002329237220 */ /* 0x044fe20000410000 */
[----:B-1----:R-:W-:-:S02]  /*14500*/  FMUL.FTZ R13, R41, R32 ;  /* 0x00000020290d7220 */ /* 0x002fc40000410000 */
[----:B------:R-:W-:Y:S04]  /*14510*/  STG.E desc[UR36][R6.64+0x100], R21 ;  /* 0x0001001506007986 */ /* 0x000fe8000c101924 */
[----:B------:R1:W-:Y:S01]  /*14520*/  STS [R0+0x100], R21 ;  /* 0x0001001500007388 */ /* 0x0003e20000000800 */
[C---:B0-----:R-:W-:Y:S01]  /*14530*/  FMUL.FTZ R37, R41.reuse, R37 ;  /* 0x0000002529257220 */ /* 0x041fe20000410000 */
[C---:B----4-:R-:W-:Y:S02]  /*14540*/  FMUL.FTZ R15, R41.reuse, R34 ;  /* 0x00000022290f7220 */ /* 0x050fe40000410000 */
[----:B------:R-:W-:Y:S04]  /*14550*/  STG.E desc[UR36][R6.64+0x500], R11 ;  /* 0x0005000b06007986 */ /* 0x000fe8000c101924 */
[----:B------:R0:W-:Y:S01]  /*14560*/  STS [R0+0x500], R11 ;  /* 0x0005000b00007388 */ /* 0x0001e20000000800 */
[C---:B---3--:R-:W-:Y:S01]  /*14570*/  FMUL.FTZ R39, R41.reuse, R39 ;  /* 0x0000002729277220 */ /* 0x048fe20000410000 */
[----:B-1----:R-:W-:-:S02]  /*14580*/  FMUL.FTZ R21, R41, R36 ;  /* 0x0000002429157220 */ /* 0x002fc40000410000 */
[----:B------:R-:W-:Y:S04]  /*14590*/  STG.E desc[UR36][R6.64+0x600], R13 ;  /* 0x0006000d06007986 */ /* 0x000fe8000c101924 */
[----:B------:R1:W-:Y:S01]  /*145a0*/  STS [R0+0x600], R13 ;  /* 0x0006000d00007388 */ /* 0x0003e20000000800 */
[----:B0-----:R-:W-:-:S03]  /*145b0*/  FMUL.FTZ R11, R41, R38 ;  /* 0x00000026290b7220 */ /* 0x001fc60000410000 */
[----:B------:R-:W-:Y:S04]  /*145c0*/  STG.E desc[UR36][R6.64+0x200], R27 ;  /* 0x0002001b06007986 */ /* 0x000fe8000c101924 */
[----:B------:R-:W-:Y:S01]  /*145d0*/  STS [R0+0x200], R27 ;  /* 0x0002001b00007388 */ /* 0x000fe20000000800 */
[----:B-1----:R-:W-:-:S03]  /*145e0*/  IMAD.X R13, RZ, RZ, R7, P1 ;  /* 0x000000ffff0d7224 */ /* 0x002fc600008e0607 */
        /* <DEDUP_REMOVED lines=22> */
.L_x_2535:
[----:B------:R-:W-:Y:S05]  /*14750*/  BSYNC.RECONVERGENT B1 ;  /* 0x0000000000017941 */ /* 0x000fea0003800200 */
.L_x_2534:
        /* <DEDUP_REMOVED lines=15> */
[----:B0-----:R-:W-:Y:S01]  /*14850*/  FMUL.FTZ R13, R41, R12 ;  /* 0x0000000c290d7220 */ /* 0x001fe20000410000 */
[----:B------:R-:W-:-:S03]  /*14860*/  IADD3 R12, P1, PT, R6, 0x800, RZ ;  /* 0x00000800060c7810 */ /* 0x000fc60007f3e0ff */
[----:B------:R-:W-:Y:S01]  /*14870*/  STG.E desc[UR36][R6.64+-0x200], R11 ;  /* 0xfffe000b06007986 */ /* 0x000fe2000c101924 */
[----:B---3--:R-:W-:-:S03]  /*14880*/  FMUL.FTZ R15, R41, R14 ;  /* 0x0000000e290f7220 */ /* 0x008fc60000410000 */
[----:B------:R0:W-:Y:S01]  /*14890*/  STS [R0+-0x200], R11 ;  /* 0xfffe000b00007388 */ /* 0x0001e20000000800 */
[----:B----4-:R-:W-:-:S03]  /*148a0*/  FMUL.FTZ R21, R41, R18 ;  /* 0x0000001229157220 */ /* 0x010fc60000410000 */
[----:B------:R-:W-:Y:S01]  /*148b0*/  STG.E desc[UR36][R6.64+-0x100], R13 ;  /* 0xffff000d06007986 */ /* 0x000fe2000c101924 */
[----:B-----5:R-:W-:-:S03]  /*148c0*/  FMUL.FTZ R27, R41, R22 ;  /* 0x00000016291b7220 */ /* 0x020fc60000410000 */
[----:B------:R2:W-:Y:S01]  /*148d0*/  STS [R0+-0x100], R13 ;  /* 0xffff000d00007388 */ /* 0x0005e20000000800 */
[----:B-1----:R-:W-:-:S03]  /*148e0*/  FMUL.FTZ R29, R41, R26 ;  /* 0x0000001a291d7220 */ /* 0x002fc60000410000 */
[----:B------:R-:W-:Y:S01]  /*148f0*/  STG.E desc[UR36][R6.64], R15 ;  /* 0x0000000f06007986 */ /* 0x000fe2000c101924 */
[----:B------:R-:W-:-:S03]  /*14900*/  FMUL.FTZ R31, R41, R28 ;  /* 0x0000001c291f7220 */ /* 0x000fc60000410000 */
[----:B------:R-:W-:Y:S01]  /*14910*/  STS [R0], R15 ;  /* 0x0000000f00007388 */ /* 0x000fe20000000800 */
[----:B0-----:R-:W-:Y:S01]  /*14920*/  FMUL.FTZ R11, R41, R30 ;  /* 0x0000001e290b7220 */ /* 0x001fe20000410000 */
[----:B--2---:R-:W-:Y:S02]  /*14930*/  IMAD.X R13, RZ, RZ, R7, P1 ;  /* 0x000000ffff0d7224 */ /* 0x004fe400008e0607 */
        /* <DEDUP_REMOVED lines=13> */
.L_x_2538:
[----:B------:R-:W-:Y:S05]  /*14a10*/  BSYNC.RECONVERGENT B1 ;  /* 0x0000000000017941 */ /* 0x000fea0003800200 */
.L_x_2537:
        /* <DEDUP_REMOVED lines=8> */
[----:B------:R0:W-:Y:S01]  /*14aa0*/  STG.E desc[UR36][R6.64+-0x200], R5 ;  /* 0xfffe000506007986 */ /* 0x0001e2000c101924 */
[----:B---3--:R-:W-:-:S03]  /*14ab0*/  FMUL.FTZ R13, R12, R41 ;  /* 0x000000290c0d7220 */ /* 0x008fc60000410000 */
        /* <DEDUP_REMOVED lines=8> */
.L_x_2521:
[----:B------:R-:W-:Y:S05]  /*14b40*/  BSYNC.RECONVERGENT B0 ;  /* 0x0000000000007941 */ /* 0x000fea0003800200 */
.L_x_2520:
[----:B------:R-:W1:Y:S01]  /*14b50*/  LDCU UR4, c[0x0][0x40c] ;  /* 0x00008180ff0477ac */ /* 0x000e620008000800 */
[----:B------:R-:W4:Y:S01]  /*14b60*/  S2R R31, SR_CgaCtaId ;  /* 0x00000000001f7919 */ /* 0x000f220000008800 */
[C---:B------:R-:W-:Y:S01]  /*14b70*/  ISETP.GT.U32.AND P0, PT, R10.reuse, 0x3f, PT ;  /* 0x0000003f0a00780c */ /* 0x040fe20003f04070 */
[----:B0-----:R-:W-:Y:S01]  /*14b80*/  IMAD.SHL.U32 R0, R10, 0x10, RZ ;  /* 0x000000100a007824 */ /* 0x001fe200078e00ff */
[----:B------:R-:W-:Y:S01]  /*14b90*/  LOP3.LUT R18, R4, 0xfc, RZ, 0xc0, !PT ;  /* 0x000000fc04127812 */ /* 0x000fe200078ec0ff */
[----:B------:R-:W-:Y:S01]  /*14ba0*/  BSSY.RECONVERGENT B0, `(.L_x_2539) ;  /* 0x0000017000007945 */ /* 0x000fe20003800200 */
[----:B------:R-:W-:Y:S02]  /*14bb0*/  MOV R26, 0x400 ;  /* 0x00000400001a7802 */ /* 0x000fe40000000f00 */
[----:B---3--:R-:W-:Y:S02]  /*14bc0*/  CS2R R6, SRZ ;  /* 0x0000000000067805 */ /* 0x008fe4000001ff00 */
[----:B------:R-:W-:-:S02]  /*14bd0*/  ISETP.GT.U32.OR P0, PT, R18, 0x8f, P0 ;  /* 0x0000008f1200780c */ /* 0x000fc40000704470 */
[----:B------:R-:W-:Y:S01]  /*14be0*/  LOP3.LUT R0, R0, 0x3f0, RZ, 0xc0, !PT ;  /* 0x000003f000007812 */ /* 0x000fe200078ec0ff */
[----:B------:R-:W-:Y:S01]  /*14bf0*/  VIADD R4, R26, 0x410 ;  /* 0x000004101a047836 */ /* 0x000fe20000000000 */
[----:B------:R-:W-:Y:S01]  /*14c00*/  SHF.R.U32.HI R22, RZ, 0x6, R10 ;  /* 0x00000006ff167819 */ /* 0x000fe2000001160a */
[----:B-1----:R-:W-:-:S05]  /*14c10*/  IMAD.U32 R53, RZ, RZ, UR4 ;  /* 0x00000004ff357e24 */ /* 0x002fca000f8e00ff */
[----:B------:R-:W-:Y:S02]  /*14c20*/  ISETP.NE.OR P0, PT, R53, RZ, P0 ;  /* 0x000000ff3500720c */ /* 0x000fe40000705670 */
[----:B----4-:R-:W-:Y:S02]  /*14c30*/  LEA R11, R31, R4, 0x18 ;  /* 0x000000041f0b7211 */ /* 0x010fe400078ec0ff */
[----:B------:R-:W-:-:S03]  /*14c40*/  CS2R R4, SRZ ;  /* 0x0000000000047805 */ /* 0x000fc6000001ff00 */
[----:B------:R-:W-:-:S06]  /*14c50*/  IMAD.IADD R11, R11, 0x1, R0 ;  /* 0x000000010b0b7824 */ /* 0x000fcc00078e0200 */
        /* <DEDUP_REMOVED lines=10> */
.L_x_2541:
[----:B-----5:R0:W-:Y:S02]  /*14d00*/  STS.128 [R11], R4 ;  /* 0x000000040b007388 */ /* 0x0201e40000000c00 */
.L_x_2540:
[----:B------:R-:W-:Y:S05]  /*14d10*/  BSYNC.RECONVERGENT B0 ;  /* 0x0000000000007941 */ /* 0x000fea0003800200 */
.L_x_2539:
[----:B------:R-:W-:Y:S01]  /*14d20*/  BAR.SYNC.DEFER_BLOCKING 0x0 ;  /* 0x0000000000007b1d */ /* 0x000fe20000010000 */
[----:B------:R-:W-:Y:S02]  /*14d30*/  ISETP.GT.U32.AND P1, PT, R18, 0x8f, PT ;  /* 0x0000008f1200780c */ /* 0x000fe40003f24070 */
[----:B------:R-:W-:Y:S02]  /*14d40*/  CS2R R14, SRZ ;  /* 0x00000000000e7805 */ /* 0x000fe4000001ff00 */
[----:B------:R-:W-:Y:S02]  /*14d50*/  PLOP3.LUT P0, PT, PT, PT, PT, 0x8, 0x80 ;  /* 0x000000000080781c */ /* 0x000fe40003f0e170 */
[----:B------:R-:W-:Y:S01]  /*14d60*/  CS2R R12, SRZ ;  /* 0x00000000000c7805 */ /* 0x000fe2000001ff00 */
[----:B------:R-:W1:Y:S01]  /*14d70*/  LDCU UR8, c[0x0][0x40c] ;  /* 0x00008180ff0877ac */ /* 0x000e620008000800 */
[----:B------:R-:W-:Y:S01]  /*14d80*/  BSSY.RECONVERGENT B0, `(.L_x_2542) ;  /* 0x0000180000007945 */ /* 0x000fe20003800200 */
[----:B------:R-:W3:Y:S04]  /*14d90*/  LDCU.64 UR6, c[0x0][0x3c8] ;  /* 0x00007900ff0677ac */ /* 0x000ee80008000a00 */
[----:B------:R-:W-:Y:S05]  /*14da0*/  @P1 BRA `(.L_x_2543) ;  /* 0x0000001400f41947 */ /* 0x000fea0003800000 */
[----:B------:R-:W4:Y:S01]  /*14db0*/  LDC R30, c[0x0][0x3f4] ;  /* 0x0000fd00ff1e7b82 */ /* 0x000f220000000800 */
[----:B------:R-:W-:Y:S01]  /*14dc0*/  VIADD R21, R16, 0xffffffff ;  /* 0xffffffff10157836 */ /* 0x000fe20000000000 */
[----:B------:R-:W-:Y:S01]  /*14dd0*/  BSSY.RECONVERGENT B1, `(.L_x_2544) ;  /* 0x0000083000017945 */ /* 0x000fe20003800200 */
[----:B------:R-:W-:Y:S02]  /*14de0*/  IMAD.IADD R37, R22, 0x1, R3 ;  /* 0x0000000116257824 */ /* 0x000fe400078e0203 */
[----:B------:R-:W-:Y:S02]  /*14df0*/  VIADD R26, R26, 0x810 ;  /* 0x000008101a1a7836 */ /* 0x000fe40000000000 */
[----:B------:R-:W-:Y:S01]  /*14e00*/  IMAD.MOV.U32 R15, RZ, RZ, RZ ;  /* 0x000000ffff0f7224 */ /* 0x000fe200078e00ff */
[----:B------:R-:W5:Y:S02]  /*14e10*/  LDC.64 R28, c[0x0][0x3c0] ;  /* 0x0000f000ff1c7b82 */ /* 0x000f640000000a00 */
[----:B------:R-:W-:-:S05]  /*14e20*/  LEA R57, R31, R26, 0x18 ;  /* 0x0000001a1f397211 */ /* 0x000fca00078ec0ff */
[----:B------:R-:W-:Y:S01]  /*14e30*/  IMAD R38, R22, 0x4, R57 ;  /* 0x0000000416267824 */ /* 0x000fe200078e0239 */
[-C--:B----4-:R-:W-:Y:S01]  /*14e40*/  VIMNMX R36, PT, PT, R21, R30.reuse, PT ;  /* 0x0000001e15247248 */ /* 0x090fe20003fe0100 */
[-CC-:B------:R-:W-:Y:S02]  /*14e50*/  IMAD R27, R19, R30.reuse, R18.reuse ;  /* 0x0000001e131b7224 */ /* 0x180fe400078e0212 */
[----:B------:R-:W-:Y:S01]  /*14e60*/  IMAD R117, R117, R30, R18 ;  /* 0x0000001e75757224 */ /* 0x000fe200078e0212 */
[----:B------:R-:W-:Y:S01]  /*14e70*/  ISETP.GT.AND P1, PT, R36, R37, PT ;  /* 0x000000252400720c */ /* 0x000fe20003f24270 */
[----:B-----5:R-:W-:-:S04]  /*14e80*/  IMAD.WIDE R26, R27, 0x4, R28 ;  /* 0x000000041b1a7825 */ /* 0x020fc800078e021c */
[----:B------:R-:W-:-:S08]  /*14e90*/  IMAD.WIDE R28, R117, 0x4, R28 ;  /* 0x00000004751c7825 */ /* 0x000fd000078e021c */
[----:B------:R-:W-:Y:S05]  /*14ea0*/  @!P1 BRA `(.L_x_2545) ;  /* 0x0000000400d49947 */ /* 0x000fea0003800000 */
[----:B------:R-:W4:Y:S01]  /*14eb0*/  LDCU UR4, c[0x0][0x3f8] ;  /* 0x00007f00ff0477ac */ /* 0x000f220008000800 */
[----:B------:R-:W5:Y:S01]  /*14ec0*/  LDC.64 R12, c[0x0][0x458] ;  /* 0x00011600ff0c7b82 */ /* 0x000f620000000a00 */
[--C-:B------:R-:W-:Y:S01]  /*14ed0*/  IMAD.IADD R0, R36, 0x1, -R37.reuse ;  /* 0x0000000124007824 */ /* 0x100fe200078e0a25 */
[----:B------:R-:W-:Y:S01]  /*14ee0*/  BSSY.RECONVERGENT B2, `(.L_x_2546) ;  /* 0x000002c000027945 */ /* 0x000fe20003800200 */
[----:B------:R-:W-:Y:S01]  /*14ef0*/  IMAD.MOV.U32 R40, RZ, RZ, R37 ;  /* 0x000000ffff287224 */ /* 0x000fe200078e0025 */
[----:B------:R-:W-:Y:S02]  /*14f00*/  CS2R R14, SRZ ;  /* 0x00000000000e7805 */ /* 0x000fe4000001ff00 */
[----:B------:R-:W-:-:S04]  /*14f10*/  LOP3.LUT R0, R0, 0x1, RZ, 0xc0, !PT ;  /* 0x0000000100007812 */ /* 0x000fc800078ec0ff */
[----:B------:R-:W-:Y:S01]  /*14f20*/  ISETP.NE.U32.AND P1, PT, R0, 0x1, PT ;  /* 0x000000010000780c */ /* 0x000fe20003f25070 */
[----:B----4-:R-:W-:Y:S02]  /*14f30*/  IMAD R33, R2, UR4, R17 ;  /* 0x0000000402217c24 */ /* 0x010fe4000f8e0211 */
[----:B------:R-:W-:Y:S02]  /*14f40*/  IMAD R0, R30, UR4, RZ ;  /* 0x000000041e007c24 */ /* 0x000fe4000f8e02ff */
[----:B------:R-:W-:Y:S02]  /*14f50*/  IMAD R33, R33, 0x90, R18 ;  /* 0x0000009021217824 */ /* 0x000fe400078e0212 */
[----:B------:R-:W-:Y:S02]  /*14f60*/  IMAD R39, R0, 0x90, RZ ;  /* 0x0000009000277824 */ /* 0x000fe400078e02ff */
[----:B-----5:R-:W-:Y:S01]  /*14f70*/  IMAD.WIDE R32, R33, 0x4, R12 ;  /* 0x0000000421207825 */ /* 0x020fe200078e020c */
[----:B------:R-:W-:-:S03]  /*14f80*/  CS2R R12, SRZ ;  /* 0x00000000000c7805 */ /* 0x000fc6000001ff00 */
[----:B------:R-:W-:Y:S05]  /*14f90*/  @P1 BRA `(.L_x_2547) ;  /* 0x0000000000801947 */ /* 0x000fea0003800000 */
[----:B------:R-:W4:Y:S01]  /*14fa0*/  LDCU.64 UR4, c[0x0][0x3c8] ;  /* 0x00007900ff0477ac */ /* 0x000f220008000a00 */
[----:B------:R-:W-:-:S05]  /*14fb0*/  IADD3 R12, P1, PT, R25, R37, RZ ;  /* 0x00000025190c7210 */ /* 0x000fca0007f3e0ff */
[----:B------:R-:W-:Y:S01]  /*14fc0*/  IMAD.X R13, RZ, RZ, R20, P1 ;  /* 0x000000ffff0d7224 */ /* 0x000fe200008e0614 */
[----:B----4-:R-:W-:-:S04]  /*14fd0*/  LEA R14, P1, R12, UR4, 0x2 ;  /* 0x000000040c0e7c11 */ /* 0x010fc8000f8210ff */
[----:B------:R-:W-:-:S05]  /*14fe0*/  LEA.HI.X R15, R12, UR5, R13, 0x2, P1 ;  /* 0x000000050c0f7c11 */ /* 0x000fca00088f140d */
[----:B------:R-:W4:Y:S01]  /*14ff0*/  LDG.E R14, desc[UR36][R14.64] ;  /* 0x000000240e0e7981 */ /* 0x000f22000c1e1900 */
[----:B------:R-:W-:Y:S01]  /*15000*/  ISETP.NE.AND P1, PT, R53, RZ, PT ;  /* 0x000000ff3500720c */ /* 0x000fe20003f25270 */
[----:B----4-:R-:W-:Y:S02]  /*15010*/  IMAD R13, R0, R14, R37 ;  /* 0x0000000e000d7224 */ /* 0x010fe400078e0225 */
[----:B------:R4:W0:Y:S02]  /*15020*/  LDS R0, [R38] ;  /* 0x0000000026007984 */ /* 0x0008240000000800 */
[----:B------:R-:W-:-:S04]  /*15030*/  IMAD R13, R13, 0x90, RZ ;  /* 0x000000900d0d7824 */ /* 0x000fc800078e02ff */
[----:B------:R-:W-:-:S05]  /*15040*/  IMAD.WIDE R12, R13, 0x4, R28 ;  /* 0x000000040d0c7825 */ /* 0x000fca00078e021c */
[----:B--2---:R4:W5:Y:S01]  /*15050*/  LDG.E.128 R40, desc[UR36][R12.64] ;  /* 0x000000240c287981 */ /* 0x004962000c1e1d00 */
[----:B------:R-:W-:Y:S05]  /*15060*/  @P1 BRA `(.L_x_2548) ;  /* 0x0000000000381947 */ /* 0x000fea0003800000 */
[----:B------:R-:W-:Y:S01]  /*15070*/  ISETP.NE.AND P2, PT, R24, RZ, PT ;  /* 0x000000ff1800720c */ /* 0x000fe20003f45270 */
[----:B----4-:R-:W2:-:S12]  /*15080*/  LDS.128 R12, [R11] ;  /* 0x000000000b0c7984 */ /* 0x010e980000000c00 */
[----:B------:R-:W4:Y:S01]  /*15090*/  @P2 LDG.E.128 R44, desc[UR36][R32.64] ;  /* 0x00000024202c2981 */ /* 0x000f22000c1e1d00 */
[----:B--2--5:R-:W-:Y:S01]  /*150a0*/  FADD.FTZ R41, R41, R13 ;  /* 0x0000000d29297221 */ /* 0x024fe20000010000 */
[----:B------:R-:W-:Y:S01]  /*150b0*/  FADD.FTZ R40, R40, R12 ;  /* 0x0000000c28287221 */ /* 0x000fe20000010000 */
[----:B------:R-:W-:Y:S01]  /*150c0*/  FADD.FTZ R42, R42, R14 ;  /* 0x0000000e2a2a7221 */ /* 0x000fe20000010000 */
[----:B------:R-:W-:Y:S01]  /*150d0*/  FADD.FTZ R43, R43, R15 ;  /* 0x0000000f2b2b7221 */ /* 0x000fe20000010000 */
[----:B------:R-:W-:-:S04]  /*150e0*/  IMAD R13, R37, 0x90, RZ ;  /* 0x00000090250d7824 */ /* 0x000fc800078e02ff */
[----:B------:R-:W-:-:S04]  /*150f0*/  IMAD.WIDE.U32 R12, R13, 0x4, R26 ;  /* 0x000000040d0c7825 */ /* 0x000fc800078e001a */
[----:B----4-:R-:W-:Y:S01]  /*15100*/  @P2 FMUL.FTZ R40, R40, R44 ;  /* 0x0000002c28282220 */ /* 0x010fe20000410000 */
[----:B------:R-:W-:Y:S01]  /*15110*/  @P2 FMUL.FTZ R41, R41, R45 ;  /* 0x0000002d29292220 */ /* 0x000fe20000410000 */
[----:B------:R-:W-:Y:S01]  /*15120*/  @P2 FMUL.FTZ R42, R42, R46 ;  /* 0x0000002e2a2a2220 */ /* 0x000fe20000410000 */
[----:B------:R-:W-:-:S05]  /*15130*/  @P2 FMUL.FTZ R43, R43, R47 ;  /* 0x0000002f2b2b2220 */ /* 0x000fca0000410000 */
[----:B------:R2:W-:Y:S02]  /*15140*/  STG.E.128 desc[UR36][R12.64], R40 ;  /* 0x000000280c007986 */ /* 0x0005e4000c101d24 */
.L_x_2548:
[C---:B0-2-45:R-:W-:Y:S01]  /*15150*/  FFMA.FTZ R12, R0.reuse, R40, RZ ;  /* 0x00000028000c7223 */ /* 0x075fe200000100ff */
[C---:B------:R-:W-:Y:S01]  /*15160*/  FFMA.FTZ R13, R0.reuse, R41, RZ ;  /* 0x00000029000d7223 */ /* 0x040fe200000100ff */
[C---:B------:R-:W-:Y:S01]  /*15170*/  FFMA.FTZ R14, R0.reuse, R42, RZ ;  /* 0x0000002a000e7223 */ /* 0x040fe200000100ff */
[----:B------:R-:W-:Y:S01]  /*15180*/  FFMA.FTZ R15, R0, R43, RZ ;  /* 0x0000002b000f7223 */ /* 0x000fe200000100ff */
[----:B------:R-:W-:-:S07]  /*15190*/  VIADD R40, R37, 0x1 ;  /* 0x0000000125287836 */ /* 0x000fce0000000000 */
.L_x_2547:
[----:B-1-3--:R-:W-:Y:S05]  /*151a0*/  BSYNC.RECONVERGENT B2 ;  /* 0x0000000000027941 */ /* 0x00afea0003800200 */
.L_x_2546:
[----:B------:R-:W-:-:S05]  /*151b0*/  LOP3.LUT R31, RZ, R3, RZ, 0x33, !PT ;  /* 0x00000003ff1f7212 */ /* 0x000fca00078e33ff */
[----:B------:R-:W-:-:S05]  /*151c0*/  IMAD.IADD R31, R36, 0x1, R31 ;  /* 0x00000001241f7824 */ /* 0x000fca00078e021f */
[----:B------:R-:W-:-:S13]  /*151d0*/  ISETP.NE.AND P1, PT, R31, R22, PT ;  /* 0x000000161f00720c */ /* 0x000fda0003f25270 */
[----:B------:R-:W-:Y:S05]  /*151e0*/  @!P1 BRA `(.L_x_2545) ;  /* 0x0000000400049947 */ /* 0x000fea0003800000 */
[----:B------:R-:W-:Y:S01]  /*151f0*/  IMAD.SHL.U32 R31, R3, 0x4, RZ ;  /* 0x00000004031f7824 */ /* 0x000fe200078e00ff */
[----:B------:R-:W-:Y:S01]  /*15200*/  ISETP.NE.AND P2, PT, R53, RZ, PT ;  /* 0x000000ff3500720c */ /* 0x000fe20003f45270 */
[C---:B------:R-:W-:Y:S02]  /*15210*/  IMAD R42, R40.reuse, 0x90, RZ ;  /* 0x00000090282a7824 */ /* 0x040fe400078e02ff */
[----:B------:R-:W-:-:S05]  /*15220*/  IMAD R0, R40, 0x4, -R31 ;  /* 0x0000000428007824 */ /* 0x000fca00078e0a1f */
[----:B------:R-:W-:-:S07]  /*15230*/  IADD3 R0, PT, PT, R0, 0x4, R57 ;  /* 0x0000000400007810 */ /* 0x000fce0007ffe039 */
.L_x_2552:
        /* <DEDUP_REMOVED lines=11> */
[----:B------:R-:W3:Y:S01]  /*152f0*/  @P3 LDG.E.128 R52, desc[UR36][R32.64] ;  /* 0x0000002420343981 */ /* 0x000ee2000c1e1d00 */
[----:B-1----:R-:W-:-:S03]  /*15300*/  IMAD.WIDE.U32 R30, R42, 0x4, R26 ;  /* 0x000000042a1e7825 */ /* 0x002fc600078e001a */
[----:B------:R-:W1:Y:S02]  /*15310*/  LDS.128 R48, [R11] ;  /* 0x000000000b307984 */ /* 0x000e640000000c00 */
[----:B-1---5:R-:W-:Y:S01]  /*15320*/  FADD.FTZ R44, R44, R48 ;  /* 0x000000302c2c7221 */ /* 0x022fe20000010000 */
[----:B------:R-:W-:Y:S01]  /*15330*/  FADD.FTZ R45, R45, R49 ;  /* 0x000000312d2d7221 */ /* 0x000fe20000010000 */
[----:B------:R-:W-:Y:S01]  /*15340*/  FADD.FTZ R46, R46, R50 ;  /* 0x000000322e2e7221 */ /* 0x000fe20000010000 */
[----:B------:R-:W-:Y:S01]  /*15350*/  FADD.FTZ R47, R47, R51 ;  /* 0x000000332f2f7221 */ /* 0x000fe20000010000 */
[----:B---3--:R-:W-:Y:S01]  /*15360*/  @P3 FMUL.FTZ R44, R44, R52 ;  /* 0x000000342c2c3220 */ /* 0x008fe20000410000 */
[----:B------:R-:W-:Y:S01]  /*15370*/  @P3 FMUL.FTZ R45, R45, R53 ;  /* 0x000000352d2d3220 */ /* 0x000fe20000410000 */
[----:B------:R-:W-:Y:S01]  /*15380*/  @P3 FMUL.FTZ R46, R46, R54 ;  /* 0x000000362e2e3220 */ /* 0x000fe20000410000 */
[----:B------:R-:W-:-:S05]  /*15390*/  @P3 FMUL.FTZ R47, R47, R55 ;  /* 0x000000372f2f3220 */ /* 0x000fca0000410000 */
[----:B------:R3:W-:Y:S02]  /*153a0*/  STG.E.128 desc[UR36][R30.64], R44 ;  /* 0x0000002c1e007986 */ /* 0x0007e4000c101d24 */
.L_x_2550:
[----:B------:R-:W-:Y:S05]  /*153b0*/  BSYNC.RECONVERGENT B2 ;  /* 0x0000000000027941 */ /* 0x000fea0003800200 */
.L_x_2549:
[----:B------:R-:W1:Y:S04]  /*153c0*/  LDG.E R34, desc[UR36][R34.64+0x4] ;  /* 0x0000042422227981 */ /* 0x000e68000c1e1900 */
[----:B--2---:R-:W2:Y:S01]  /*153d0*/  LDS R41, [R0+-0x4] ;  /* 0xfffffc0000297984 */ /* 0x004ea20000000800 */
[----:B------:R-:W-:Y:S02]  /*153e0*/  IMAD.U32 R53, RZ, RZ, UR8 ;  /* 0x00000008ff357e24 */ /* 0x000fe4000f8e00ff */
[----:B-1-3--:R-:W-:-:S04]  /*153f0*/  IMAD R30, R39, R34, R42 ;  /* 0x00000022271e7224 */ /* 0x00afc800078e022a */
        /* <DEDUP_REMOVED lines=8> */
[----:B-1----:R-:W-:Y:S05]  /*15480*/  @P2 BRA `(.L_x_2551) ;  /* 0x0000000000342947 */ /* 0x002fea0003800000 */
[----:B------:R-:W2:Y:S01]  /*15490*/  @P3 LDG.E.128 R12, desc[UR36][R32.64] ;  /* 0x00000024200c3981 */ /* 0x000ea2000c1e1d00 */
[----:B------:R-:W-:-:S03]  /*154a0*/  VIADD R31, R42, 0x90 ;  /* 0x000000902a1f7836 */ /* 0x000fc60000000000 */
[----:B------:R-:W1:Y:S02]  /*154b0*/  LDS.128 R60, [R11] ;  /* 0x000000000b3c7984 */ /* 0x000e640000000c00 */
[----:B-1----:R-:W-:Y:S01]  /*154c0*/  FADD.FTZ R48, R60, R48 ;  /* 0x000000303c307221 */ /* 0x002fe20000010000 */
[----:B------:R-:W-:Y:S01]  /*154d0*/  FADD.FTZ R49, R61, R49 ;  /* 0x000000313d317221 */ /* 0x000fe20000010000 */
[----:B------:R-:W-:Y:S01]  /*154e0*/  FADD.FTZ R50, R62, R50 ;  /* 0x000000323e327221 */ /* 0x000fe20000010000 */
[----:B------:R-:W-:Y:S01]  /*154f0*/  FADD.FTZ R51, R63, R51 ;  /* 0x000000333f337221 */ /* 0x000fe20000010000 */
[----:B--2---:R-:W-:Y:S01]  /*15500*/  @P3 FMUL.FTZ R48, R48, R12 ;  /* 0x0000000c30303220 */ /* 0x004fe20000410000 */
[----:B------:R-:W-:Y:S01]  /*15510*/  @P3 FMUL.FTZ R49, R49, R13 ;  /* 0x0000000d31313220 */ /* 0x000fe20000410000 */
[----:B------:R-:W-:Y:S01]  /*15520*/  @P3 FMUL.FTZ R50, R50, R14 ;  /* 0x0000000e32323220 */ /* 0x000fe20000410000 */
[----:B------:R-:W-:Y:S01]  /*15530*/  @P3 FMUL.FTZ R51, R51, R15 ;  /* 0x0000000f33333220 */ /* 0x000fe20000410000 */
[----:B------:R-:W-:-:S05]  /*15540*/  IMAD.WIDE.U32 R12, R31, 0x4, R26 ;  /* 0x000000041f0c7825 */ /* 0x000fca00078e001a */
[----:B------:R1:W-:Y:S02]  /*15550*/  STG.E.128 desc[UR36][R12.64], R48 ;  /* 0x000000300c007986 */ /* 0x0003e4000c101d24 */
.L_x_2551:
[----:B------:R2:W1:Y:S01]  /*15560*/  LDS R15, [R0] ;  /* 0x00000000000f7984 */ /* 0x0004620000000800 */
[----:B------:R-:W-:Y:S02]  /*15570*/  VIADD R40, R40, 0x2 ;  /* 0x0000000228287836 */ /* 0x000fe40000000000 */
[----:B------:R-:W-:-:S03]  /*15580*/  VIADD R42, R42, 0x120 ;  /* 0x000001202a2a7836 */ /* 0x000fc60000000000 */
[----:B------:R-:W-:Y:S01]  /*15590*/  ISETP.GE.AND P1, PT, R40, R36, PT ;  /* 0x000000242800720c */ /* 0x000fe20003f26270 */
[----:B--2---:R-:W-:Y:S02]  /*155a0*/  VIADD R0, R0, 0x8 ;  /* 0x0000000800007836 */ /* 0x004fe40000000000 */
[C---:B-1----:R-:W-:Y:S01]  /*155b0*/  FFMA.FTZ R12, R15.reuse, R48, R44 ;  /* 0x000000300f0c7223 */ /* 0x042fe2000001002c */
[C---:B------:R-:W-:Y:S01]  /*155c0*/  FFMA.FTZ R13, R15.reuse, R49, R52 ;  /* 0x000000310f0d7223 */ /* 0x040fe20000010034 */
[C---:B------:R-:W-:Y:S01]  /*155d0*/  FFMA.FTZ R14, R15.reuse, R50, R43 ;  /* 0x000000320f0e7223 */ /* 0x040fe2000001002b */
[----:B------:R-:W-:-:S07]  /*155e0*/  FFMA.FTZ R15, R15, R51, R34 ;  /* 0x000000330f0f7223 */ /* 0x000fce0000010022 */
[----:B------:R-:W-:Y:S05]  /*155f0*/  @!P1 BRA `(.L_x_2552) ;  /* 0xfffffffc00109947 */ /* 0x000fea000383ffff */
.L_x_2545:
[----:B-1-3--:R-:W-:Y:S05]  /*15600*/  BSYNC.RECONVERGENT B1 ;  /* 0x0000000000017941 */ /* 0x00afea0003800200 */
.L_x_2544:
[----:B------:R-:W-:Y:S01]  /*15610*/  ISETP.GE.AND P1, PT, R37, R21, PT ;  /* 0x000000152500720c */ /* 0x000fe20003f26270 */
[----:B------:R-:W-:-:S12]  /*15620*/  BSSY.RECONVERGENT B1, `(.L_x_2553) ;  /* 0x00000ce000017945 */ /* 0x000fd80003800200 */
[----:B------:R-:W-:Y:S05]  /*15630*/  @P1 BRA `(.L_x_2554) ;  /* 0x0000000c00301947 */ /* 0x000fea0003800000 */
[----:B------:R-:W1:Y:S01]  /*15640*/  LDC R34, c[0x0][0x3f4] ;  /* 0x0000fd00ff227b82 */ /* 0x000e620000000800 */
[----:B------:R-:W3:Y:S01]  /*15650*/  LDCU UR4, c[0x0][0x3f8] ;  /* 0x00007f00ff0477ac */ /* 0x000ee20008000800 */
[----:B------:R-:W-:Y:S01]  /*15660*/  IADD3 R22, PT, PT, R22, R3, -R16 ;  /* 0x0000000316167210 */ /* 0x000fe20007ffe810 */
[----:B------:R-:W-:Y:S01]  /*15670*/  BSSY.RECONVERGENT B2, `(.L_x_2555) ;  /* 0x0000045000027945 */ /* 0x000fe20003800200 */
[----:B------:R-:W-:Y:S02]  /*15680*/  IMAD.MOV.U32 R0, RZ, RZ, R37 ;  /* 0x000000ffff007224 */ /* 0x000fe400078e0025 */
[----:B------:R-:W-:Y:S02]  /*15690*/  LOP3.LUT R22, R22, 0x1, RZ, 0xc0, !PT ;  /* 0x0000000116167812 */ /* 0x000fe400078ec0ff */
[----:B------:R-:W4:Y:S02]  /*156a0*/  LDC.64 R30, c[0x0][0x458] ;  /* 0x00011600ff1e7b82 */ /* 0x000f240000000a00 */
[----:B------:R-:W-:Y:S01]  /*156b0*/  ISETP.NE.U32.AND P1, PT, R22, 0x1, PT ;  /* 0x000000011600780c */ /* 0x000fe20003f25070 */
[----:B---3--:R-:W-:-:S04]  /*156c0*/  IMAD R33, R2, UR4, R17 ;  /* 0x0000000402217c24 */ /* 0x008fc8000f8e0211 */
[----:B------:R-:W-:Y:S02]  /*156d0*/  IMAD R33, R33, 0x90, R18 ;  /* 0x0000009021217824 */ /* 0x000fe400078e0212 */
[----:B-1----:R-:W-:Y:S02]  /*156e0*/  IMAD R48, R34, UR4, RZ ;  /* 0x0000000422307c24 */ /* 0x002fe4000f8e02ff */
[----:B----4-:R-:W-:-:S04]  /*156f0*/  IMAD.WIDE R30, R33, 0x4, R30 ;  /* 0x00000004211e7825 */ /* 0x010fc800078e021e */
[----:B------:R-:W-:Y:S05]  /*15700*/  @!P1 BRA `(.L_x_2556) ;  /* 0x0000000000ec9947 */ /* 0x000fea0003800000 */
[----:B------:R-:W-:Y:S01]  /*15710*/  ISETP.GE.AND P1, PT, R37, R34, PT ;  /* 0x000000222500720c */ /* 0x000fe20003f26270 */
[----:B------:R-:W-:-:S12]  /*15720*/  BSSY.RECONVERGENT B3, `(.L_x_2557) ;  /* 0x0000038000037945 */ /* 0x000fd80003800200 */
[----:B------:R-:W-:Y:S05]  /*15730*/  @!P1 BRA `(.L_x_2558) ;  /* 0x0000000000d89947 */ /* 0x000fea0003800000 */
[----:B------:R-:W-:Y:S01]  /*15740*/  IABS R35, R34 ;  /* 0x0000002200237213 */ /* 0x000fe20000000000 */
[----:B------:R-:W1:Y:S01]  /*15750*/  LDCU.64 UR4, c[0x0][0x3c8] ;  /* 0x00007900ff0477ac */ /* 0x000e620008000a00 */
[----:B------:R-:W-:Y:S02]  /*15760*/  IABS R22, R37 ;  /* 0x0000002500167213 */ /* 0x000fe40000000000 */
[----:B------:R-:W3:Y:S01]  /*15770*/  I2F.RP R36, R35 ;  /* 0x0000002300247306 */ /* 0x000ee20000209400 */
[----:B------:R-:W-:Y:S02]  /*15780*/  ISETP.GE.AND P2, PT, R37, RZ, PT ;  /* 0x000000ff2500720c */ /* 0x000fe40003f46270 */
[----:B------:R-:W-:-:S05]  /*15790*/  ISETP.NE.AND P3, PT, R34, RZ, PT ;  /* 0x000000ff2200720c */ /* 0x000fca0003f65270 */
[----:B---3--:R-:W3:Y:S02]  /*157a0*/  MUFU.RCP R36, R36 ;  /* 0x0000002400247308 */ /* 0x008ee40000001000 */
[----:B---3--:R-:W-:-:S06]  /*157b0*/  VIADD R32, R36, 0xffffffe ;  /* 0x0ffffffe24207836 */ /* 0x008fcc0000000000 */
[----:B------:R3:W4:Y:S02]  /*157c0*/  F2I.FTZ.U32.TRUNC.NTZ R33, R32 ;  /* 0x0000002000217305 */ /* 0x000724000021f000 */
[----:B---3--:R-:W-:Y:S02]  /*157d0*/  IMAD.MOV.U32 R32, RZ, RZ, RZ ;  /* 0x000000ffff207224 */ /* 0x008fe400078e00ff */
[----:B----4-:R-:W-:-:S04]  /*157e0*/  IMAD.MOV R0, RZ, RZ, -R33 ;  /* 0x000000ffff007224 */ /* 0x010fc800078e0a21 */
[----:B------:R-:W-:-:S04]  /*157f0*/  IMAD R39, R0, R35, RZ ;  /* 0x0000002300277224 */ /* 0x000fc800078e02ff */
[----:B------:R-:W-:-:S06]  /*15800*/  IMAD.HI.U32 R39, R33, R39, R32 ;  /* 0x0000002721277227 */ /* 0x000fcc00078e0020 */
[----:B------:R-:W-:Y:S02]  /*15810*/  IMAD.HI.U32 R0, R39, R22, RZ ;  /* 0x0000001627007227 */ /* 0x000fe400078e00ff */
[----:B------:R3:W4:Y:S02]  /*15820*/  LDS R39, [R38] ;  /* 0x0000000026277984 */ /* 0x0007240000000800 */
        /* <DEDUP_REMOVED lines=10> */
[----:B-1----:R-:W-:-:S04]  /*158d0*/  LEA R34, P1, R22, UR4, 0x2 ;  /* 0x0000000416227c11 */ /* 0x002fc8000f8210ff */
        /* <DEDUP_REMOVED lines=8> */
[----:B----4-:R-:W-:Y:S05]  /*15960*/  @P1 BRA `(.L_x_2560) ;  /* 0x0000000000381947 */ /* 0x010fea0003800000 */
[----:B------:R-:W-:Y:S01]  /*15970*/  ISETP.NE.AND P4, PT, R24, RZ, PT ;  /* 0x000000ff1800720c */ /* 0x000fe20003f85270 */
[----:B------:R-:W1:-:S12]  /*15980*/  LDS.128 R44, [R11] ;  /* 0x000000000b2c7984 */ /* 0x000e580000000c00 */
[----:B---3--:R-:W2:Y:S01]  /*15990*/  @P4 LDG.E.128 R32, desc[UR36][R30.64] ;  /* 0x000000241e204981 */ /* 0x008ea2000c1e1d00 */
[----:B-1---5:R-:W-:Y:S01]  /*159a0*/  FADD.FTZ R40, R44, R40 ;  /* 0x000000282c287221 */ /* 0x022fe20000010000 */
[----:B------:R-:W-:Y:S01]  /*159b0*/  FADD.FTZ R41, R45, R41 ;  /* 0x000000292d297221 */ /* 0x000fe20000010000 */
[----:B------:R-:W-:Y:S01]  /*159c0*/  FADD.FTZ R42, R46, R42 ;  /* 0x0000002a2e2a7221 */ /* 0x000fe20000010000 */
[----:B------:R-:W-:Y:S01]  /*159d0*/  FADD.FTZ R43, R47, R43 ;  /* 0x0000002b2f2b7221 */ /* 0x000fe20000010000 */
[----:B------:R-:W-:Y:S02]  /*159e0*/  IMAD R45, R37, 0x90, RZ ;  /* 0x00000090252d7824 */ /* 0x000fe400078e02ff */
[----:B--2---:R-:W-:Y:S01]  /*159f0*/  @P4 FMUL.FTZ R40, R40, R32 ;  /* 0x0000002028284220 */ /* 0x004fe20000410000 */
[----:B------:R-:W-:Y:S01]  /*15a00*/  @P4 FMUL.FTZ R41, R41, R33 ;  /* 0x0000002129294220 */ /* 0x000fe20000410000 */
[----:B------:R-:W-:Y:S01]  /*15a10*/  @P4 FMUL.FTZ R42, R42, R34 ;  /* 0x000000222a2a4220 */ /* 0x000fe20000410000 */
[----:B------:R-:W-:Y:S01]  /*15a20*/  @P4 FMUL.FTZ R43, R43, R35 ;  /* 0x000000232b2b4220 */ /* 0x000fe20000410000 */
[----:B------:R-:W-:-:S05]  /*15a30*/  IMAD.WIDE.U32 R32, R45, 0x4, R26 ;  /* 0x000000042d207825 */ /* 0x000fca00078e001a */
[----:B------:R1:W-:Y:S02]  /*15a40*/  STG.E.128 desc[UR36][R32.64], R40 ;  /* 0x0000002820007986 */ /* 0x0003e4000c101d24 */
.L_x_2560:
[----:B------:R-:W-:Y:S05]  /*15a50*/  BSYNC.RECONVERGENT B4 ;  /* 0x0000000000047941 */ /* 0x000fea0003800200 */
.L_x_2559:
[C---:B-----5:R-:W-:Y:S01]  /*15a60*/  FFMA.FTZ R12, R39.reuse, R40, R12 ;  /* 0x00000028270c7223 */ /* 0x060fe2000001000c */
[C---:B------:R-:W-:Y:S01]  /*15a70*/  FFMA.FTZ R13, R39.reuse, R41, R13 ;  /* 0x00000029270d7223 */ /* 0x040fe2000001000d */
[C---:B------:R-:W-:Y:S01]  /*15a80*/  FFMA.FTZ R14, R39.reuse, R42, R14 ;  /* 0x0000002a270e7223 */ /* 0x040fe2000001000e */
[----:B------:R-:W-:-:S07]  /*15a90*/  FFMA.FTZ R15, R39, R43, R15 ;  /* 0x0000002b270f7223 */ /* 0x000fce000001000f */
.L_x_2558:
[----:B------:R-:W-:Y:S05]  /*15aa0*/  BSYNC.RECONVERGENT B3 ;  /* 0x0000000000037941 */ /* 0x000fea0003800200 */
.L_x_2557:
[----:B------:R-:W-:-:S07]  /*15ab0*/  VIADD R0, R37, 0x1 ;  /* 0x0000000125007836 */ /* 0x000fce0000000000 */
.L_x_2556:
[----:B------:R-:W-:Y:S05]  /*15ac0*/  BSYNC.RECONVERGENT B2 ;  /* 0x0000000000027941 */ /* 0x000fea0003800200 */
.L_x_2555:
[----:B------:R-:W-:-:S05]  /*15ad0*/  VIADD R22, R16, 0xfffffffe ;  /* 0xfffffffe10167836 */ /* 0x000fca0000000000 */
[----:B------:R-:W-:-:S13]  /*15ae0*/  ISETP.NE.AND P1, PT, R22, R37, PT ;  /* 0x000000251600720c */ /* 0x000fda0003f25270 */
[----:B------:R-:W-:Y:S05]  /*15af0*/  @!P1 BRA `(.L_x_2554) ;  /* 0x0000000800009947 */ /* 0x000fea0003800000 */
[----:B-1-3--:R-:W-:Y:S02]  /*15b00*/  IMAD.SHL.U32 R33, R3, 0x4, RZ ;  /* 0x0000000403217824 */ /* 0x00afe400078e00ff */
[C---:B------:R-:W-:Y:S02]  /*15b10*/  VIADD R36, R0.reuse, 0x1 ;  /* 0x0000000100247836 */ /* 0x040fe40000000000 */
[C---:B------:R-:W-:Y:S02]  /*15b20*/  IMAD R22, R0.reuse, 0x4, -R33 ;  /* 0x0000000400167824 */ /* 0x040fe400078e0a21 */
[----:B------:R-:W-:-:S03]  /*15b30*/  IMAD R37, R0, 0x90, RZ ;  /* 0x0000009000257824 */ /* 0x000fc600078e02ff */
[----:B------:R-:W-:-:S07]  /*15b40*/  IADD3 R22, PT, PT, R22, 0x4, R57 ;  /* 0x0000000416167810 */ /* 0x000fce0007ffe039 */
.L_x_2567:
[----:B------:R-:W1:Y:S01]  /*15b50*/  LDC R49, c[0x0][0x3f4] ;  /* 0x0000fd00ff317b82 */ /* 0x000e620000000800 */
[----:B------:R-:W-:Y:S01]  /*15b60*/  VIADD R34, R36, 0xffffffff ;  /* 0xffffffff24227836 */ /* 0x000fe20000000000 */
[----:B------:R-:W-:Y:S04]  /*15b70*/  BSSY.RECONVERGENT B2, `(.L_x_2561) ;  /* 0x0000038000027945 */ /* 0x000fe80003800200 */
[----:B-1----:R-:W-:-:S13]  /*15b80*/  ISETP.GE.AND P1, PT, R34, R49, PT ;  /* 0x000000312200720c */ /* 0x002fda0003f26270 */
[----:B0-----:R-:W-:Y:S05]  /*15b90*/  @!P1 BRA `(.L_x_2562) ;  /* 0x0000000000d49947 */ /* 0x001fea0003800000 */
[----:B------:R-:W-:Y:S01]  /*15ba0*/  IABS R35, R49 ;  /* 0x0000003100237213 */ /* 0x000fe20000000000 */
[----:B------:R-:W-:Y:S01]  /*15bb0*/  IMAD.MOV.U32 R32, RZ, RZ, RZ ;  /* 0x000000ffff207224 */ /* 0x000fe200078e00ff */
[----:B------:R-:W-:Y:S01]  /*15bc0*/  ISETP.GE.AND P2, PT, R34, RZ, PT ;  /* 0x000000ff2200720c */ /* 0x000fe20003f46270 */
[----:B------:R-:W1:Y:S01]  /*15bd0*/  LDCU.64 UR4, c[0x0][0x3c8] ;  /* 0x00007900ff0477ac */ /* 0x000e620008000a00 */
[----:B------:R-:W3:Y:S01]  /*15be0*/  I2F.RP R38, R35 ;  /* 0x0000002300267306 */ /* 0x000ee20000209400 */
[----:B------:R-:W-:-:S07]  /*15bf0*/  ISETP.NE.AND P3, PT, R49, RZ, PT ;  /* 0x000000ff3100720c */ /* 0x000fce0003f65270 */
[----:B---3--:R-:W3:Y:S02]  /*15c00*/  MUFU.RCP R38, R38 ;  /* 0x0000002600267308 */ /* 0x008ee40000001000 */
[----:B---3--:R-:W-:-:S06]  /*15c10*/  VIADD R39, R38, 0xffffffe ;  /* 0x0ffffffe26277836 */ /* 0x008fcc0000000000 */
[----:B------:R3:W4:Y:S02]  /*15c20*/  F2I.FTZ.U32.TRUNC.NTZ R33, R39 ;  /* 0x0000002700217305 */ /* 0x000724000021f000 */
[----:B---3--:R3:W0:Y:S01]  /*15c30*/  LDS R39, [R22+-0x4] ;  /* 0xfffffc0016277984 */ /* 0x0086220000000800 */
[----:B----4-:R-:W-:-:S04]  /*15c40*/  IMAD.MOV R0, RZ, RZ, -R33 ;  /* 0x000000ffff007224 */ /* 0x010fc800078e0a21 */
[----:B--2---:R-:W-:Y:S01]  /*15c50*/  IMAD R41, R0, R35, RZ ;  /* 0x0000002300297224 */ /* 0x004fe200078e02ff */
        /* <DEDUP_REMOVED lines=14> */
[C---:B-1----:R-:W-:Y:S01]  /*15d40*/  LEA R34, P1, R32.reuse, UR4, 0x2 ;  /* 0x0000000420227c11 */ /* 0x042fe2000f8210ff */
[----:B------:R-:W1:Y:S03]  /*15d50*/  LDCU UR4, c[0x0][0x40c] ;  /* 0x00008180ff0477ac */ /* 0x000e660008000800 */
[----:B------:R-:W-:-:S06]  /*15d60*/  LEA.HI.X R35, R32, UR5, R33, 0x2, P1 ;  /* 0x0000000520237c11 */ /* 0x000fcc00088f1421 */
[----:B------:R-:W2:Y:S02]  /*15d70*/  LDG.E R35, desc[UR36][R34.64] ;  /* 0x0000002422237981 */ /* 0x000ea4000c1e1900 */
[----:B--2---:R-:W-:-:S04]  /*15d80*/  IMAD R0, R48, R35, R0 ;  /* 0x0000002330007224 */ /* 0x004fc800078e0200 */
[----:B------:R-:W-:-:S04]  /*15d90*/  IMAD R33, R0, 0x90, RZ ;  /* 0x0000009000217824 */ /* 0x000fc800078e02ff */
[----:B------:R-:W-:-:S05]  /*15da0*/  IMAD.WIDE R32, R33, 0x4, R28 ;  /* 0x0000000421207825 */ /* 0x000fca00078e021c */
[----:B------:R3:W5:Y:S01]  /*15db0*/  LDG.E.128 R40, desc[UR36][R32.64] ;  /* 0x0000002420287981 */ /* 0x000762000c1e1d00 */
[----:B-1----:R-:W-:-:S09]  /*15dc0*/  UISETP.NE.AND UP0, UPT, UR4, URZ, UPT ;  /* 0x000000ff0400728c */ /* 0x002fd2000bf05270 */
[----:B0--3--:R-:W-:Y:S05]  /*15dd0*/  BRA.U UP0, `(.L_x_2563) ;  /* 0x0000000100347547 */ /* 0x009fea000b800000 */
[----:B------:R-:W-:Y:S01]  /*15de0*/  ISETP.NE.AND P4, PT, R24, RZ, PT ;  /* 0x000000ff1800720c */ /* 0x000fe20003f85270 */
[----:B------:R-:W0:-:S12]  /*15df0*/  LDS.128 R32, [R11] ;  /* 0x000000000b207984 */ /* 0x000e180000000c00 */
[----:B------:R-:W2:Y:S01]  /*15e00*/  @P4 LDG.E.128 R44, desc[UR36][R30.64] ;  /* 0x000000241e2c4981 */ /* 0x000ea2000c1e1d00 */
[----:B0----5:R-:W-:Y:S01]  /*15e10*/  FADD.FTZ R40, R40, R32 ;  /* 0x0000002028287221 */ /* 0x021fe20000010000 */
[----:B------:R-:W-:Y:S01]  /*15e20*/  FADD.FTZ R41, R41, R33 ;  /* 0x0000002129297221 */ /* 0x000fe20000010000 */
[----:B------:R-:W-:Y:S01]  /*15e30*/  FADD.FTZ R42, R42, R34 ;  /* 0x000000222a2a7221 */ /* 0x000fe20000010000 */
[----:B------:R-:W-:Y:S01]  /*15e40*/  FADD.FTZ R43, R43, R35 ;  /* 0x000000232b2b7221 */ /* 0x000fe20000010000 */
[----:B------:R-:W-:-:S04]  /*15e50*/  IMAD.WIDE.U32 R32, R37, 0x4, R26 ;  /* 0x0000000425207825 */ /* 0x000fc800078e001a */
[----:B--2---:R-:W-:Y:S01]  /*15e60*/  @P4 FMUL.FTZ R40, R40, R44 ;  /* 0x0000002c28284220 */ /* 0x004fe20000410000 */
[----:B------:R-:W-:Y:S01]  /*15e70*/  @P4 FMUL.FTZ R41, R41, R45 ;  /* 0x0000002d29294220 */ /* 0x000fe20000410000 */
[----:B------:R-:W-:Y:S01]  /*15e80*/  @P4 FMUL.FTZ R42, R42, R46 ;  /* 0x0000002e2a2a4220 */ /* 0x000fe20000410000 */
[----:B------:R-:W-:-:S05]  /*15e90*/  @P4 FMUL.FTZ R43, R43, R47 ;  /* 0x0000002f2b2b4220 */ /* 0x000fca0000410000 */
[----:B------:R0:W-:Y:S02]  /*15ea0*/  STG.E.128 desc[UR36][R32.64], R40 ;  /* 0x0000002820007986 */ /* 0x0001e4000c101d24 */
.L_x_2563:
[C---:B-----5:R-:W-:Y:S01]  /*15eb0*/  FFMA.FTZ R12, R39.reuse, R40, R12 ;  /* 0x00000028270c7223 */ /* 0x060fe2000001000c */
[C---:B------:R-:W-:Y:S01]  /*15ec0*/  FFMA.FTZ R13, R39.reuse, R41, R13 ;  /* 0x00000029270d7223 */ /* 0x040fe2000001000d */
[C---:B------:R-:W-:Y:S01]  /*15ed0*/  FFMA.FTZ R14, R39.reuse, R42, R14 ;  /* 0x0000002a270e7223 */ /* 0x040fe2000001000e */
[----:B------:R-:W-:-:S07]  /*15ee0*/  FFMA.FTZ R15, R39, R43, R15 ;  /* 0x0000002b270f7223 */ /* 0x000fce000001000f */
.L_x_2562:
[----:B------:R-:W-:Y:S05]  /*15ef0*/  BSYNC.RECONVERGENT B2 ;  /* 0x0000000000027941 */ /* 0x000fea0003800200 */
.L_x_2561:
[----:B------:R-:W-:Y:S01]  /*15f00*/  ISETP.GE.AND P1, PT, R36, R49, PT ;  /* 0x000000312400720c */ /* 0x000fe20003f26270 */
[----:B------:R-:W-:-:S12]  /*15f10*/  BSSY.RECONVERGENT B2, `(.L_x_2564) ;  /* 0x0000038000027945 */ /* 0x000fd80003800200 */
[----:B------:R-:W-:Y:S05]  /*15f20*/  @!P1 BRA `(.L_x_2565) ;  /* 0x0000000000d89947 */ /* 0x000fea0003800000 */
[----:B------:R-:W-:Y:S01]  /*15f30*/  IABS R35, R49 ;  /* 0x0000003100237213 */ /* 0x000fe20000000000 */
[----:B0-----:R-:W-:Y:S01]  /*15f40*/  IMAD.MOV.U32 R32, RZ, RZ, RZ ;  /* 0x000000ffff207224 */ /* 0x001fe200078e00ff */
[----:B------:R-:W-:Y:S01]  /*15f50*/  ISETP.GE.AND P2, PT, R36, RZ, PT ;  /* 0x000000ff2400720c */ /* 0x000fe20003f46270 */
[----:B------:R-:W0:Y:S01]  /*15f60*/  LDCU.64 UR4, c[0x0][0x3c8] ;  /* 0x00007900ff0477ac */ /* 0x000e220008000a00 */
[----:B------:R-:W1:Y:S01]  /*15f70*/  I2F.RP R34, R35 ;  /* 0x0000002300227306 */ /* 0x000e620000209400 */
[----:B------:R-:W-:Y:S01]  /*15f80*/  ISETP.NE.AND P3, PT, R49, RZ, PT ;  /* 0x000000ff3100720c */ /* 0x000fe20003f65270 */
[----:B------:R3:W4:Y:S06]  /*15f90*/  LDS R45, [R22] ;  /* 0x00000000162d7984 */ /* 0x00072c0000000800 */
[----:B-1----:R-:W1:Y:S02]  /*15fa0*/  MUFU.RCP R34, R34 ;  /* 0x0000002200227308 */ /* 0x002e640000001000 */
[----:B-1----:R-:W-:-:S06]  /*15fb0*/  VIADD R38, R34, 0xffffffe ;  /* 0x0ffffffe22267836 */ /* 0x002fcc0000000000 */
[----:B------:R-:W1:Y:S02]  /*15fc0*/  F2I.FTZ.U32.TRUNC.NTZ R33, R38 ;  /* 0x0000002600217305 */ /* 0x000e64000021f000 */
[----:B-1----:R-:W-:-:S04]  /*15fd0*/  IMAD.MOV R0, RZ, RZ, -R33 ;  /* 0x000000ffff007224 */ /* 0x002fc800078e0a21 */
        /* <DEDUP_REMOVED lines=15> */
[C---:B0-----:R-:W-:Y:S01]  /*160d0*/  LEA R34, P1, R32.reuse, UR4, 0x2 ;  /* 0x0000000420227c11 */ /* 0x041fe2000f8210ff */
[----:B------:R-:W0:Y:S03]  /*160e0*/  LDCU UR4, c[0x0][0x40c] ;  /* 0x00008180ff0477ac */ /* 0x000e260008000800 */
[----:B------:R-:W-:-:S06]  /*160f0*/  LEA.HI.X R35, R32, UR5, R33, 0x2, P1 ;  /* 0x0000000520237c11 */ /* 0x000fcc00088f1421 */
[----:B------:R-:W2:Y:S02]  /*16100*/  LDG.E R35, desc[UR36][R34.64] ;  /* 0x0000002422237981 */ /* 0x000ea4000c1e1900 */
[----:B--2---:R-:W-:-:S04]  /*16110*/  IMAD R0, R48, R35, R0 ;  /* 0x0000002330007224 */ /* 0x004fc800078e0200 */
[----:B------:R-:W-:-:S04]  /*16120*/  IMAD R33, R0, 0x90, RZ ;  /* 0x0000009000217824 */ /* 0x000fc800078e02ff */
[----:B------:R-:W-:-:S05]  /*16130*/  IMAD.WIDE R32, R33, 0x4, R28 ;  /* 0x0000000421207825 */ /* 0x000fca00078e021c */
[----:B------:R3:W5:Y:S01]  /*16140*/  LDG.E.128 R40, desc[UR36][R32.64] ;  /* 0x0000002420287981 */ /* 0x000762000c1e1d00 */
[----:B0-----:R-:W-:-:S09]  /*16150*/  UISETP.NE.AND UP0, UPT, UR4, URZ, UPT ;  /* 0x000000ff0400728c */ /* 0x001fd2000bf05270 */
[----:B---34-:R-:W-:Y:S05]  /*16160*/  BRA.U UP0, `(.L_x_2566) ;  /* 0x0000000100387547 */ /* 0x018fea000b800000 */
[----:B------:R-:W-:Y:S01]  /*16170*/  ISETP.NE.AND P4, PT, R24, RZ, PT ;  /* 0x000000ff1800720c */ /* 0x000fe20003f85270 */
[----:B------:R-:W0:-:S12]  /*16180*/  LDS.128 R52, [R11] ;  /* 0x000000000b347984 */ /* 0x000e180000000c00 */
[----:B------:R-:W2:Y:S01]  /*16190*/  @P4 LDG.E.128 R32, desc[UR36][R30.64] ;  /* 0x000000241e204981 */ /* 0x000ea2000c1e1d00 */
[----:B------:R-:W-:Y:S02]  /*161a0*/  VIADD R39, R37, 0x90 ;  /* 0x0000009025277836 */ /* 0x000fe40000000000 */
[----:B0----5:R-:W-:Y:S01]  /*161b0*/  FADD.FTZ R40, R52, R40 ;  /* 0x0000002834287221 */ /* 0x021fe20000010000 */
        /* <DEDUP_REMOVED lines=9> */
.L_x_2566:
[C---:B-----5:R-:W-:Y:S01]  /*16250*/  FFMA.FTZ R12, R45.reuse, R40, R12 ;  /* 0x000000282d0c7223 */ /* 0x060fe2000001000c */
[C---:B------:R-:W-:Y:S01]  /*16260*/  FFMA.FTZ R13, R45.reuse, R41, R13 ;  /* 0x000000292d0d7223 */ /* 0x040fe2000001000d */
[C---:B------:R-:W-:Y:S01]  /*16270*/  FFMA.FTZ R14, R45.reuse, R42, R14 ;  /* 0x0000002a2d0e7223 */ /* 0x040fe2000001000e */
[----:B------:R-:W-:-:S07]  /*16280*/  FFMA.FTZ R15, R45, R43, R15 ;  /* 0x0000002b2d0f7223 */ /* 0x000fce000001000f */
.L_x_2565:
[----:B------:R-:W-:Y:S05]  /*16290*/  BSYNC.RECONVERGENT B2 ;  /* 0x0000000000027941 */ /* 0x000fea0003800200 */
.L_x_2564:
[C---:B------:R-:W-:Y:S02]  /*162a0*/  VIADD R0, R36.reuse, 0x1 ;  /* 0x0000000124007836 */ /* 0x040fe40000000000 */
[----:B------:R-:W-:Y:S02]  /*162b0*/  VIADD R36, R36, 0x2 ;  /* 0x0000000224247836 */ /* 0x000fe40000000000 */
[----:B------:R-:W-:Y:S01]  /*162c0*/  VIADD R37, R37, 0x120 ;  /* 0x0000012025257836 */ /* 0x000fe20000000000 */
[----:B------:R-:W-:Y:S01]  /*162d0*/  ISETP.GE.AND P1, PT, R0, R21, PT ;  /* 0x000000150000720c */ /* 0x000fe20003f26270 */
[----:B------:R-:W-:-:S12]  /*162e0*/  VIADD R22, R22, 0x8 ;  /* 0x0000000816167836 */ /* 0x000fd80000000000 */
[----:B------:R-:W-:Y:S05]  /*162f0*/  @!P1 BRA `(.L_x_2567) ;  /* 0xfffffff800149947 */ /* 0x000fea000383ffff */
.L_x_2554:
[----:B------:R-:W-:Y:S05]  /*16300*/  BSYNC.RECONVERGENT B1 ;  /* 0x0000000000017941 */ /* 0x000fea0003800200 */
.L_x_2553:
[----:B------:R-:W-:-:S13]  /*16310*/  ISETP.GT.U32.AND P1, PT, R10, 0x3f, PT ;  /* 0x0000003f0a00780c */ /* 0x000fda0003f24070 */
[----:B------:R-:W-:Y:S05]  /*16320*/  @P1 BRA `(.L_x_2543) ;  /* 0x0000000000941947 */ /* 0x000fea0003800000 */
[----:B0-----:R-:W-:Y:S01]  /*16330*/  IMAD.MOV.U32 R11, RZ, RZ, 0x90 ;  /* 0x00000090ff0b7424 */ /* 0x001fe200078e00ff */
[----:B------:R-:W0:Y:S03]  /*16340*/  LDCU UR4, c[0x0][0x40c] ;  /* 0x00008180ff0477ac */ /* 0x000e260008000800 */
[----:B------:R-:W-:-:S04]  /*16350*/  IMAD R11, R16, R11, -0x90 ;  /* 0xffffff70100b7424 */ /* 0x000fc800078e020b */
[----:B------:R-:W-:-:S05]  /*16360*/  IMAD.WIDE R10, R11, 0x4, R26 ;  /* 0x000000040b0a7825 */ /* 0x000fca00078e021a */
[----:B------:R4:W5:Y:S01]  /*16370*/  LDG.E.128 R28, desc[UR36][R10.64] ;  /* 0x000000240a1c7981 */ /* 0x000962000c1e1d00 */
[----:B------:R-:W-:Y:S01]  /*16380*/  VIADD R8, R8, 0x810 ;  /* 0x0000081008087836 */ /* 0x000fe20000000000 */
[----:B------:R-:W-:Y:S01]  /*16390*/  PLOP3.LUT P0, PT, PT, PT, PT, 0x80, 0x8 ;  /* 0x000000000008781c */ /* 0x000fe20003f0f070 */
[----:B------:R-:W-:-:S03]  /*163a0*/  IMAD.IADD R3, R16, 0x1, -R3 ;  /* 0x0000000110037824 */ /* 0x000fc600078e0a03 */
[----:B------:R-:W-:Y:S01]  /*163b0*/  LEA R8, R9, R8, 0x18 ;  /* 0x0000000809087211 */ /* 0x000fe200078ec0ff */
[----:B0-----:R-:W-:-:S04]  /*163c0*/  UISETP.NE.AND UP0, UPT, UR4, URZ, UPT ;  /* 0x000000ff0400728c */ /* 0x001fc8000bf05270 */
[----:B------:R-:W-:-:S06]  /*163d0*/  IMAD R3, R3, 0x4, R8 ;  /* 0x0000000403037824 */ /* 0x000fcc00078e0208 */
[----:B------:R-:W0:Y:S01]  /*163e0*/  LDS R3, [R3+-0x4] ;  /* 0xfffffc0003037984 */ /* 0x000e220000000800 */
[----:B----4-:R-:W-:Y:S05]  /*163f0*/  BRA.U UP0, `(.L_x_2568) ;  /* 0x0000000100507547 */ /* 0x010fea000b800000 */
[----:B------:R-:W4:Y:S02]  /*16400*/  LDCU.64 UR4, c[0x0][0x460] ;  /* 0x00008c00ff0477ac */ /* 0x000f240008000a00 */
[----:B----4-:R-:W-:-:S04]  /*16410*/  ISETP.NE.U32.AND P1, PT, RZ, UR4, PT ;  /* 0x00000004ff007c0c */ /* 0x010fc8000bf25070 */
[----:B------:R-:W-:-:S13]  /*16420*/  ISETP.NE.AND.EX P1, PT, RZ, UR5, PT, P1 ;  /* 0x00000005ff007c0c */ /* 0x000fda000bf25310 */
[----:B------:R-:W4:Y:S08]  /*16430*/  @P1 LDC R0, c[0x0][0x3f8] ;  /* 0x0000fe00ff001b82 */ /* 0x000f300000000800 */
[----:B------:R-:W1:Y:S01]  /*16440*/  @P1 LDC.64 R8, c[0x0][0x458] ;  /* 0x00011600ff081b82 */ /* 0x000e620000000a00 */
[----:B----4-:R-:W-:-:S04]  /*16450*/  @P1 IMAD R17, R2, R0, R17 ;  /* 0x0000000002111224 */ /* 0x010fc800078e0211 */
[----:B------:R-:W-:-:S04]  /*16460*/  @P1 IMAD R17, R17, 0x90, R18 ;  /* 0x0000009011111824 */ /* 0x000fc800078e0212 */
[----:B-1----:R-:W-:-:S06]  /*16470*/  @P1 IMAD.WIDE R8, R17, 0x4, R8 ;  /* 0x0000000411081825 */ /* 0x002fcc00078e0208 */
[----:B------:R-:W4:Y:S01]  /*16480*/  @P1 LDG.E.128 R8, desc[UR36][R8.64] ;  /* 0x0000002408081981 */ /* 0x000f22000c1e1d00 */
[----:B-----5:R-:W-:Y:S01]  /*16490*/  FADD.FTZ R28, R28, R4 ;  /* 0x000000041c1c7221 */ /* 0x020fe20000010000 */
[----:B------:R-:W-:Y:S02]  /*164a0*/  IMAD R23, R23, 0x90, RZ ;  /* 0x0000009017177824 */ /* 0x000fe400078e02ff */
[----:B------:R-:W-:Y:S01]  /*164b0*/  FADD.FTZ R29, R29, R5 ;  /* 0x000000051d1d7221 */ /* 0x000fe20000010000 */
[----:B------:R-:W-:Y:S01]  /*164c0*/  FADD.FTZ R30, R30, R6 ;  /* 0x000000061e1e7221 */ /* 0x000fe20000010000 */
[----:B------:R-:W-:Y:S01]  /*164d0*/  FADD.FTZ R31, R31, R7 ;  /* 0x000000071f1f7221 */ /* 0x000fe20000010000 */
[----:B------:R-:W-:-:S04]  /*164e0*/  IMAD.WIDE R26, R23, 0x4, R26 ;  /* 0x00000004171a7825 */ /* 0x000fc800078e021a */
[----:B----4-:R-:W-:Y:S01]  /*164f0*/  @P1 FMUL.FTZ R28, R28, R8 ;  /* 0x000000081c1c1220 */ /* 0x010fe20000410000 */
[----:B------:R-:W-:Y:S01]  /*16500*/  @P1 FMUL.FTZ R29, R29, R9 ;  /* 0x000000091d1d1220 */ /* 0x000fe20000410000 */
[----:B------:R-:W-:Y:S01]  /*16510*/  @P1 FMUL.FTZ R30, R30, R10 ;  /* 0x0000000a1e1e1220 */ /* 0x000fe20000410000 */
[----:B------:R-:W-:-:S05]  /*16520*/  @P1 FMUL.FTZ R31, R31, R11 ;  /* 0x0000000b1f1f1220 */ /* 0x000fca0000410000 */
[----:B------:R4:W-:Y:S02]  /*16530*/  STG.E.128 desc[UR36][R26.64], R28 ;  /* 0x0000001c1a007986 */ /* 0x0009e4000c101d24 */
.L_x_2568:
[C---:B0----5:R-:W-:Y:S01]  /*16540*/  FFMA.FTZ R12, R3.reuse, R28, R12 ;  /* 0x0000001c030c7223 */ /* 0x061fe2000001000c */
[C---:B------:R-:W-:Y:S01]  /*16550*/  FFMA.FTZ R13, R3.reuse, R29, R13 ;  /* 0x0000001d030d7223 */ /* 0x040fe2000001000d */
[C---:B------:R-:W-:Y:S01]  /*16560*/  FFMA.FTZ R14, R3.reuse, R30, R14 ;  /* 0x0000001e030e7223 */ /* 0x040fe2000001000e */
[----:B------:R-:W-:-:S07]  /*16570*/  FFMA.FTZ R15, R3, R31, R15 ;  /* 0x0000001f030f7223 */ /* 0x000fce000001000f */
.L_x_2543:
[----:B-1-3--:R-:W-:Y:S05]  /*16580*/  BSYNC.RECONVERGENT B0 ;  /* 0x0000000000007941 */ /* 0x00afea0003800200 */
.L_x_2542:
[----:B------:R-:W-:Y:S06]  /*16590*/  BAR.SYNC.DEFER_BLOCKING 0x0 ;  /* 0x0000000000007b1d */ /* 0x000fec0000010000 */
[----:B------:R-:W-:Y:S05]  /*165a0*/  @!P0 EXIT ;  /* 0x000000000000894d */ /* 0x000fea0003800000 */
[----:B------:R-:W1:Y:S02]  /*165b0*/  LDCU UR4, c[0x0][0x478] ;  /* 0x00008f00ff0477ac */ /* 0x000e640008000800 */
[----:B-1----:R-:W-:-:S09]  /*165c0*/  UISETP.NE.AND UP0, UPT, UR4, 0x2, UPT ;  /* 0x000000020400788c */ /* 0x002fd2000bf05270 */
[----:B------:R-:W-:Y:S05]  /*165d0*/  BRA.U UP0, `(.L_x_2569) ;  /* 0x00000001007c7547 */ /* 0x000fea000b800000 */
[----:B------:R-:W1:Y:S01]  /*165e0*/  LDC.64 R2, c[0x0][0x470] ;  /* 0x00011c00ff027b82 */ /* 0x000e620000000a00 */
[----:B------:R-:W3:Y:S01]  /*165f0*/  LDCU.64 UR4, c[0x0][0x380] ;  /* 0x00007000ff0477ac */ /* 0x000ee20008000a00 */
[----:B-1----:R-:W5:Y:S01]  /*16600*/  LDG.E R2, desc[UR36][R2.64] ;  /* 0x0000002402027981 */ /* 0x002f62000c1e1900 */
[----:B------:R-:W-:Y:S02]  /*16610*/  IMAD.IADD R18, R19, 0x1, R18 ;  /* 0x0000000113127824 */ /* 0x000fe400078e0212 */
[C---:B-----5:R-:W-:Y:S01]  /*16620*/  FMUL.FTZ R14, R2.reuse, R14 ;  /* 0x0000000e020e7220 */ /* 0x060fe20000410000 */
[C---:B------:R-:W-:Y:S01]  /*16630*/  FMUL.FTZ R15, R2.reuse, R15 ;  /* 0x0000000f020f7220 */ /* 0x040fe20000410000 */
[C---:B------:R-:W-:Y:S01]  /*16640*/  FMUL.FTZ R13, R2.reuse, R13 ;  /* 0x0000000d020d7220 */ /* 0x040fe20000410000 */
[----:B------:R-:W-:-:S03]  /*16650*/  FMUL.FTZ R12, R2, R12 ;  /* 0x0000000c020c7220 */ /* 0x000fc60000410000 */
[----:B------:R-:W1:Y:S08]  /*16660*/  F2I.S8.NTZ R14, R14 ;  /* 0x0000000e000e7305 */ /* 0x000e700000202100 */
[----:B------:R-:W5:Y:S01]  /*16670*/  F2I.S8.NTZ R15, R15 ;  /* 0x0000000f000f7305 */ /* 0x000f620000202100 */
[----:B-1----:R-:W-:-:S07]  /*16680*/  PRMT R0, R14, 0x8880, RZ ;  /* 0x000088800e007816 */ /* 0x002fce00000000ff */
[----:B------:R-:W1:Y:S01]  /*16690*/  F2I.S8.NTZ R13, R13 ;  /* 0x0000000d000d7305 */ /* 0x000e620000202100 */
[----:B------:R-:W-:Y:S02]  /*166a0*/  PRMT R0, R0, 0x7710, RZ ;  /* 0x0000771000007816 */ /* 0x000fe400000000ff */
[----:B-----5:R-:W-:-:S05]  /*166b0*/  PRMT R3, R15, 0x8880, RZ ;  /* 0x000088800f037816 */ /* 0x020fca00000000ff */
[----:B------:R-:W0:Y:S01]  /*166c0*/  F2I.S8.NTZ R12, R12 ;  /* 0x0000000c000c7305 */ /* 0x000e220000202100 */
[----:B------:R-:W-:Y:S01]  /*166d0*/  IMAD.U32 R2, R0, 0x10000, RZ ;  /* 0x0001000000027824 */ /* 0x000fe200078e00ff */
[----:B------:R-:W-:-:S04]  /*166e0*/  PRMT R0, R3, 0x7710, RZ ;  /* 0x0000771003007816 */ /* 0x000fc800000000ff */
[----:B------:R-:W-:Y:S02]  /*166f0*/  LOP3.LUT R3, R2, 0xff0000, RZ, 0xc0, !PT ;  /* 0x00ff000002037812 */ /* 0x000fe400078ec0ff */
[----:B-1----:R-:W-:-:S03]  /*16700*/  PRMT R13, R13, 0x8880, RZ ;  /* 0x000088800d0d7816 */ /* 0x002fc600000000ff */
[----:B------:R-:W-:Y:S01]  /*16710*/  IMAD R3, R0, 0x1000000, R3 ;  /* 0x0100000000037824 */ /* 0x000fe200078e0203 */
[----:B------:R-:W-:Y:S02]  /*16720*/  PRMT R2, R13, 0x7710, RZ ;  /* 0x000077100d027816 */ /* 0x000fe400000000ff */
[----:B0-----:R-:W-:-:S04]  /*16730*/  PRMT R4, R12, 0x8880, RZ ;  /* 0x000088800c047816 */ /* 0x001fc800000000ff */
        /* <DEDUP_REMOVED lines=9> */
.L_x_2569:
[----:B------:R-:W1:Y:S01]  /*167d0*/  LDC.64 R2, c[0x0][0x380] ;  /* 0x0000e000ff027b82 */ /* 0x000e620000000a00 */
[----:B------:R-:W-:-:S04]  /*167e0*/  IMAD.IADD R19, R19, 0x1, R18 ;  /* 0x0000000113137824 */ /* 0x000fc800078e0212 */
[----:B-1----:R-:W-:-:S05]  /*167f0*/  IMAD.WIDE R2, R19, 0x4, R2 ;  /* 0x0000000413027825 */ /* 0x002fca00078e0202 */
[----:B------:R-:W-:Y:S01]  /*16800*/  STG.E.128 desc[UR36][R2.64], R12 ;  /* 0x0000000c02007986 */ /* 0x000fe2000c101d24 */
[----:B------:R-:W-:Y:S05]  /*16810*/  EXIT ;  /* 0x000000000000794d */ /* 0x000fea0003800000 */
.L_x_2499:
[----:B------:R-:W-:Y:S01]  /*16820*/  BSSY B0, `(.L_x_2570) ;  /* 0x0000007000007945 */ /* 0x000fe20003800000 */
[----:B------:R-:W-:Y:S02]  /*16830*/  IMAD.MOV.U32 R12, RZ, RZ, 0x2 ;  /* 0x00000002ff0c7424 */ /* 0x000fe400078e00ff */
[----:B------:R-:W-:Y:S02]  /*16840*/  IMAD.MOV.U32 R11, RZ, RZ, 0x1f ;  /* 0x0000001fff0b7424 */ /* 0x000fe400078e00ff */
[----:B------:R-:W-:-:S07]  /*16850*/  IMAD.MOV.U32 R15, RZ, RZ, -0x1 ;  /* 0xffffffffff0f7424 */ /* 0x000fce00078e00ff */
[----:B------:R-:W-:Y:S05]  /*16860*/  WARPSYNC.COLLECTIVE R15, `(.L_x_2571) ;  /* 0x000000000f087348 */ /* 0x000fea0003c00000 */
[----:B------:R0:W1:Y:S02]  /*16870*/  SHFL.BFLY P6, R14, R13, R12, R11 ;  /* 0x0c00000c0d0e7389 */ /* 0x00006400000c000b */
[----:B01----:R-:W-:Y:S05]  /*16880*/  ENDCOLLECTIVE ;  /* 0x000000000000791b */ /* 0x003fea0003800000 */
.L_x_2571:
[----:B------:R-:W-:Y:S05]  /*16890*/  BSYNC B0 ;  /* 0x0000000000007941 */ /* 0x000fea0003800000 */
.L_x_2570:
[----:B------:R-:W-:Y:S01]  /*168a0*/  FADD.FTZ R13, R13, R14 ;  /* 0x0000000e0d0d7221 */ /* 0x000fe20000010000 */
[----:B------:R-:W-:Y:S02]  /*168b0*/  IMAD.MOV.U32 R12, RZ, RZ, 0x1 ;  /* 0x00000001ff0c7424 */ /* 0x000fe400078e00ff */
[----:B------:R-:W-:Y:S02]  /*168c0*/  IMAD.MOV.U32 R11, RZ, RZ, 0x1f ;  /* 0x0000001fff0b7424 */ /* 0x000fe400078e00ff */
[----:B------:R-:W-:-:S07]  /*168d0*/  IMAD.MOV.U32 R15, RZ, RZ, -0x1 ;  /* 0xffffffffff0f7424 */ /* 0x000fce00078e00ff */
[----:B------:R-:W-:Y:S05]  /*168e0*/  WARPSYNC.COLLECTIVE R15, `(.L_x_2572) ;  /* 0x000000000f087348 */ /* 0x000fea0003c00000 */
[----:B------:R0:W1:Y:S02]  /*168f0*/  SHFL.BFLY P6, R14, R13, R12, R11 ;  /* 0x0c00000c0d0e7389 */ /* 0x00006400000c000b */
[----:B01----:R-:W-:Y:S05]  /*16900*/  ENDCOLLECTIVE ;  /* 0x000000000000791b */ /* 0x003fea0003800000 */
.L_x_2572:
[----:B------:R-:W-:Y:S05]  /*16910*/  BRA `(.L_x_2573) ;  /* 0xffffffb000487947 */ /* 0x000fea000383ffff */
.L_x_2503:
[----:B------:R-:W-:Y:S01]  /*16920*/  BSSY B0, `(.L_x_2574) ;  /* 0x0000008000007945 */ /* 0x000fe20003800000 */
[----:B------:R-:W-:Y:S02]  /*16930*/  IMAD.MOV.U32 R13, RZ, RZ, R157 ;  /* 0x000000ffff0d7224 */ /* 0x000fe400078e009d */
[----:B------:R-:W-:Y:S02]  /*16940*/  IMAD.MOV.U32 R12, RZ, RZ, 0x10 ;  /* 0x00000010ff0c7424 */ /* 0x000fe400078e00ff */
[----:B-1----:R-:W-:Y:S02]  /*16950*/  IMAD.MOV.U32 R11, RZ, RZ, 0x1f ;  /* 0x0000001fff0b7424 */ /* 0x002fe400078e00ff */
[----:B------:R-:W-:-:S07]  /*16960*/  IMAD.MOV.U32 R15, RZ, RZ, -0x1 ;  /* 0xffffffffff0f7424 */ /* 0x000fce00078e00ff */
[----:B------:R-:W-:Y:S05]  /*16970*/  WARPSYNC.COLLECTIVE R15, `(.L_x_2575) ;  /* 0x000000000f087348 */ /* 0x000fea0003c00000 */
[----:B------:R0:W1:Y:S02]  /*16980*/  SHFL.BFLY P6, R14, R13, R12, R11 ;  /* 0x0c00000c0d0e7389 */ /* 0x00006400000c000b */
[----:B01----:R-:W-:Y:S05]  /*16990*/  ENDCOLLECTIVE ;  /* 0x000000000000791b */ /* 0x003fea0003800000 */
.L_x_2575:
[----:B------:R-:W-:Y:S05]  /*169a0*/  BSYNC B0 ;  /* 0x0000000000007941 */ /* 0x000fea0003800000 */
.L_x_2574:
[----:B------:R-:W-:Y:S01]  /*169b0*/  FMNMX.FTZ R13, R14, R157, !PT ;  /* 0x0000009d0e0d7209 */ /* 0x000fe20007810000 */
[----:B------:R-:W-:Y:S02]  /*169c0*/  IMAD.MOV.U32 R12, RZ, RZ, 0x8 ;  /* 0x00000008ff0c7424 */ /* 0x000fe400078e00ff */
[----:B------:R-:W-:Y:S02]  /*169d0*/  IMAD.MOV.U32 R11, RZ, RZ, 0x1f ;  /* 0x0000001fff0b7424 */ /* 0x000fe400078e00ff */
[----:B------:R-:W-:-:S07]  /*169e0*/  IMAD.MOV.U32 R15, RZ, RZ, -0x1 ;  /* 0xffffffffff0f7424 */ /* 0x000fce00078e00ff */
[----:B------:R-:W-:Y:S05]  /*169f0*/  WARPSYNC.COLLECTIVE R15, `(.L_x_2576) ;  /* 0x000000000f087348 */ /* 0x000fea0003c00000 */
[----:B------:R0:W1:Y:S02]  /*16a00*/  SHFL.BFLY P6, R14, R13, R12, R11 ;  /* 0x0c00000c0d0e7389 */ /* 0x00006400000c000b */
[----:B01----:R-:W-:Y:S05]  /*16a10*/  ENDCOLLECTIVE ;  /* 0x000000000000791b */ /* 0x003fea0003800000 */
.L_x_2576:
[----:B------:R-:W-:Y:S01]  /*16a20*/  IMAD.MOV.U32 R12, RZ, RZ, 0x4 ;  /* 0x00000004ff0c7424 */ /* 0x000fe200078e00ff */
[----:B------:R-:W-:-:S05]  /*16a30*/  FMNMX.FTZ R0, R13, R14, !PT ;  /* 0x0000000e0d007209 */ /* 0x000fca0007810000 */
[----:B------:R-:W-:-:S07]  /*16a40*/  IMAD.MOV.U32 R13, RZ, RZ, R0 ;  /* 0x000000ffff0d7224 */ /* 0x000fce00078e0000 */
[----:B------:R-:W-:Y:S05]  /*16a50*/  WARPSYNC.COLLECTIVE R15, `(.L_x_2577) ;  /* 0x000000000f087348 */ /* 0x000fea0003c00000 */
[----:B------:R0:W1:Y:S02]  /*16a60*/  SHFL.BFLY P6, R14, R13, R12, R11 ;  /* 0x0c00000c0d0e7389 */ /* 0x00006400000c000b */
[----:B01----:R-:W-:Y:S05]  /*16a70*/  ENDCOLLECTIVE ;  /* 0x000000000000791b */ /* 0x003fea0003800000 */
.L_x_2577:
[----:B------:R-:W-:Y:S05]  /*16a80*/  BRA `(.L_x_2578) ;  /* 0xffffffb000e07947 */ /* 0x000fea000383ffff */
.L_x_2579:
        /* <DEDUP_REMOVED lines=15> */
.L_x_5597:


//--------------------- .text._ZN4mmha33masked_multihead_attention_kernelIfLi144ELi256ELi1ELi64ELi256ELb1ELb0EEEv26Multihead_attention_paramsIT_XT5_EE --------------------------
	.section	.text._ZN4mmha33masked_multihead_attention_kernelIfLi144ELi256ELi1ELi64ELi256ELb1ELb0EEEv26Multihead_attention_paramsIT_XT5_EE,"ax",@progbits
	.align	128
        .global         _ZN4mmha33masked_multihead_attention_kernelIfLi144ELi256ELi1ELi64ELi256ELb1ELb0EEEv26Multihead_attention_paramsIT_XT5_EE
        .type           _ZN4mmha33masked_multihead_attention_kernelIfLi144ELi256ELi1ELi64ELi256ELb1ELb0EEEv26Multihead_attention_paramsIT_XT5_EE,@function
        .size           _ZN4mmha33masked_multihead_attention_kernelIfLi144ELi256ELi1ELi64ELi256ELb1ELb0EEEv26Multihead_attention_paramsIT_XT5_EE,(.L_x_5598 - _ZN4mmha33masked_multihead_attention_kernelIfLi144ELi256ELi1ELi64ELi256ELb1ELb0EEEv26Multihead_attention_paramsIT_XT5_EE)
        .other          _ZN4mmha33masked_multihead_attention_kernelIfLi144ELi256ELi1ELi64ELi256ELb1ELb0EEEv26Multihead_attention_paramsIT_XT5_EE,@"STO_CUDA_ENTRY STV_DEFAULT"
_ZN4mmha33masked_multihead_attention_kernelIfLi144ELi256ELi1ELi64ELi256ELb1ELb0EEEv26Multihead_attention_paramsIT_XT5_EE:
.text._ZN4mmha33masked_multihead_attention_kernelIfLi144ELi256ELi1ELi64ELi256ELb1ELb0EEEv26Multihead_attention_paramsIT_XT5_EE:
        /* <DEDUP_REMOVED lines=13> */
.L_x_2580:
        /* <DEDUP_REMOVED lines=15> */
[----:B--2---:R-:W-:Y:S02]  /*01c0*/  IMAD.MOV.U32 R4, RZ, RZ, RZ ;  /* 0x000000ffff047224 */ /* 0x004fe400078e00ff */
[----:B0-----:R-:W-:-:S04]  /*01d0*/  IMAD.MOV R6, RZ, RZ, -R5 ;  /* 0x000000ffff067224 */ /* 0x001fc800078e0a05 */
[----:B------:R-:W-:Y:S02]  /*01e0*/  IMAD R9, R6, R7, RZ ;  /* 0x0000000706097224 */ /* 0x000fe400078e02ff */
[----:B------:R0:W2:Y:S02]  /*01f0*/  LDG.E R6, desc[UR36][R2.64] ;  /* 0x0000002402067981 */ /* 0x0000a4000c1e1900 */
[----:B------:R-:W-:Y:S02]  /*0200*/  IMAD.HI.U32 R5, R5, R9, R4 ;  /* 0x0000000905057227 */ /* 0x000fe400078e0004 */
[----:B------:R-:W3:Y:S04]  /*0210*/  LDC.64 R8, c[0x0][0x460] ;  /* 0x00011800ff087b82 */ /* 0x000ee80000000a00 */
[----:B------:R-:W-:-:S05]  /*0220*/  IMAD.HI.U32 R5, R5, R0, RZ ;  /* 0x0000000005057227 */ /* 0x000fca00078e00ff */
[----:B------:R-:W-:-:S13]  /*0230*/  R2UR UR6, R5 ;  /* 0x00000000050672ca */ /* 0x000fda00000e0000 */
[----:B------:R-:W-:-:S05]  /*0240*/  IADD3 R4, PT, PT, RZ, -UR6, RZ ;  /* 0x80000006ff047c10 */ /* 0x000fca000fffe0ff */
        /* <DEDUP_REMOVED lines=12> */
[----:B------:R-:W-:Y:S02]  /*0310*/  @P1 VIADD R0, R0, 0x1 ;  /* 0x0000000100001836 */ /* 0x000fe40000000000 */
[----:B------:R-:W-:Y:S01]  /*0320*/  VOTEU.ANY UP2, P2 ;  /* 0x0000000000ff7886 */ /* 0x000fe20001040100 */
[----:B------:R-:W-:Y:S02]  /*0330*/  UP2UR UR8, UPR, URZ, 0x4 ;  /* 0x00000004ff087883 */ /* 0x000fe40008000000 */
[----:B------:R-:W-:Y:S02]  /*0340*/  @P1 R2UR UR6, R0 ;  /* 0x00000000000612ca */ /* 0x000fe400000e0000 */
[----:B0-----:R-:W-:Y:S01]  /*0350*/  LOP3.LUT R3, R17, UR7, RZ, 0x3c, !PT ;  /* 0x0000000711037c12 */ /* 0x001fe2000f8e3cff */
[----:B------:R-:W0:Y:S01]  /*0360*/  @UP2 LDCU.64 UR4, c[0x0][0x460] ;  /* 0x00008c00ff0427ac */ /* 0x000e220008000a00 */
        /* <DEDUP_REMOVED lines=15> */
[----:B------:R-:W-:Y:S01]  /*0460*/  IMAD.U32 R5, RZ, RZ, UR5 ;  /* 0x00000005ff057e24 */ /* 0x000fe2000f8e00ff */
[----:B------:R-:W-:Y:S02]  /*0470*/  MOV R4, UR4 ;  /* 0x0000000400047c02 */ /* 0x000fe40008000f00 */
        /* <DEDUP_REMOVED lines=12> */
[----:B------:R-:W-:Y:S01]  /*0540*/  CS2R R28, SRZ ;  /* 0x00000000001c7805 */ /* 0x000fe2000001ff00 */
[----:B------:R-:W-:Y:S01]  /*0550*/  IMAD.SHL.U32 R0, R22, 0x4, RZ ;  /* 0x0000000416007824 */ /* 0x000fe200078e00ff */
        /* <DEDUP_REMOVED lines=47> */
.L_x_2582:
[----:B------:R-:W-:Y:S05]  /*0850*/  BSYNC.RECONVERGENT B0 ;  /* 0x0000000000007941 */ /* 0x000fea0003800200 */
.L_x_2581:
        /* <DEDUP_REMOVED lines=11> */
[----:B------:R-:W-:-:S02]  /*0910*/  PLOP3.LUT P2, PT, PT, PT, UP0, 0x40, 0x4 ;  /* 0x000000000004781c */ /* 0x000fc40003f4e808 */
[----:B------:R-:W-:Y:S02]  /*0920*/  CS2R R32, SRZ ;  /* 0x0000000000207805 */ /* 0x000fe4000001ff00 */
[----:B------:R-:W-:Y:S02]  /*0930*/  @!P4 SHF.L.U32 R3, R3, 0x2, RZ ;  /* 0x000000020303c819 */ /* 0x000fe400000006ff */
[----:B------:R-:W-:Y:S02]  /*0940*/  ISETP.GT.U32.OR P2, PT, R22, 0x3f, P2 ;  /* 0x0000003f1600780c */ /* 0x000fe40001744470 */
[----:B-1----:R-:W-:Y:S01]  /*0950*/  ISETP.NE.U32.AND P3, PT, RZ, UR10, PT ;  /* 0x0000000aff007c0c */ /* 0x002fe2000bf65070 */
[----:B------:R-:W1:Y:S01]  /*0960*/  @P0 LDC.64 R12, c[0x0][0x418] ;  /* 0x00010600ff0c0b82 */ /* 0x000e620000000a00 */
[----:B------:R-:W-:Y:S02]  /*0970*/  @!P4 IMAD R15, R15, UR44, R3 ;  /* 0x0000002c0f0fcc24 */ /* 0x000fe4000f8e0203 */
[----:B------:R-:W-:-:S02]  /*0980*/  ISETP.NE.AND.EX P3, PT, RZ, UR11, PT, P3 ;  /* 0x0000000bff007c0c */ /* 0x000fc4000bf65330 */
[----:B---3--:R-:W-:Y:S02]  /*0990*/  ISETP.NE.U32.AND P1, PT, RZ, UR8, PT ;  /* 0x00000008ff007c0c */ /* 0x008fe4000bf25070 */
[----:B------:R-:W-:Y:S01]  /*09a0*/  ISETP.GT.U32.OR P3, PT, R22, 0x23, !P3 ;  /* 0x000000231600780c */ /* 0x000fe20005f64470 */
[----:B--2---:R-:W-:Y:S01]  /*09b0*/  @!P4 IMAD.WIDE R4, R15, 0x4, R4 ;  /* 0x000000040f04c825 */ /* 0x004fe200078e0204 */
[----:B------:R-:W-:Y:S01]  /*09c0*/  ISETP.NE.AND.EX P1, PT, RZ, UR9, PT, P1 ;  /* 0x00000009ff007c0c */ /* 0x000fe2000bf25310 */
[----:B------:R-:W-:Y:S01]  /*09d0*/  VOTEU.ALL UP0, P2 ;  /* 0x0000000000ff7886 */ /* 0x000fe20001000000 */
[----:B------:R-:W-:Y:S02]  /*09e0*/  ISETP.NE.OR P3, PT, R14, RZ, P3 ;  /* 0x000000ff0e00720c */ /* 0x000fe40001f65670 */
[----:B------:R-:W-:Y:S02]  /*09f0*/  ISETP.GT.U32.OR P1, PT, R22, 0x23, !P1 ;  /* 0x000000231600780c */ /* 0x000fe40004f24470 */
[----:B-----5:R-:W-:-:S02]  /*0a00*/  @P5 R2UR UR39, R10 ;  /* 0x000000000a2752ca */ /* 0x020fc400000e0000 */
        /* <DEDUP_REMOVED lines=53> */
[----:B------:R-:W-:-:S03]  /*0d60*/  VIADD R0, R14, -UR38 ;  /* 0x800000260e007c36 */ /* 0x000fc60008000000 */
[----:B------:R-:W-:Y:S02]  /*0d70*/  MUFU.EX2 R7, -R4 ;  /* 0x8000000400077308 */ /* 0x000fe40000000800 */
[----:B------:R-:W-:-:S06]  /*0d80*/  I2FP.F32.S32 R0, R0 ;  /* 0x0000000000007245 */ /* 0x000fcc0000201400 */
        /* <DEDUP_REMOVED lines=28> */
.L_x_2585:
[----:B------:R-:W-:-:S13]  /*0f50*/  ISETP.GE.AND P0, PT, R0, R7, PT ;  /* 0x000000070000720c */ /* 0x000fda0003f06270 */
[----:B------:R-:W-:Y:S05]  /*0f60*/  @P0 BRA `(.L_x_2586) ;  /* 0x0000000c00880947 */ /* 0x000fea0003800000 */
[----:B------:R-:W-:Y:S01]  /*0f70*/  I2FP.F32.U32 R7, R7 ;  /* 0x0000000700077245 */ /* 0x000fe20000201000 */
[----:B------:R-:W-:Y:S01]  /*0f80*/  VIADD R3, R0, 0x2 ;  /* 0x0000000200037836 */ /* 0x000fe20000000000 */
[----:B------:R-:W-:Y:S02]  /*0f90*/  I2FP.F32.U32 R0, R0 ;  /* 0x0000000000007245 */ /* 0x000fe40000201000 */
[----:B------:R-:W-:Y:S02]  /*0fa0*/  IADD3 R14, PT, PT, R14, -UR38, RZ ;  /* 0x800000260e0e7c10 */ /* 0x000fe4000fffe0ff */
        /* <DEDUP_REMOVED lines=26> */
.L_x_2584:
        /* <DEDUP_REMOVED lines=26> */
[----:B------:R-:W-:Y:S02]  /*12f0*/  @P0 IADD3 R5, PT, PT, R5, 0x1, RZ ;  /* 0x0000000105050810 */ /* 0x000fe40007ffe0ff */
        /* <DEDUP_REMOVED lines=26> */
.L_x_2587:
        /* <DEDUP_REMOVED lines=15> */
.L_x_2588:
        /* <DEDUP_REMOVED lines=22> */
[----:B------:R-:W-:Y:S03]  /*16f0*/  BSSY.RECONVERGENT B2, `(.L_x_2593) ;  /* 0x0000031000027945 */ /* 0x000fe60003800200 */
[----:B------:R-:W-:Y:S01]  /*1700*/  LEA R34, R23, R35, 0x2 ;  /* 0x0000002317227211 */ /* 0x000fe200078e10ff */
        /* <DEDUP_REMOVED lines=45> */
[----:B------:R-:W-:Y:S01]  /*19e0*/  FFMA.FTZ R25, R25, R5, R6 ;  /* 0x0000000519197223 */ /* 0x000fe20000010006 */
[----:B------:R-:W-:-:S07]  /*19f0*/  IMAD.MOV.U32 R28, RZ, RZ, R7 ;  /* 0x000000ffff1c7224 */ /* 0x000fce00078e0007 */
.L_x_2594:
[----:B------:R-:W-:Y:S05]  /*1a00*/  BSYNC.RECONVERGENT B2 ;  /* 0x0000000000027941 */ /* 0x000fea0003800200 */
.L_x_2593:
[----:B-1----:R0:W-:Y:S04]  /*1a10*/  STS [R35], R24 ;  /* 0x0000001823007388 */ /* 0x0021e80000000800 */
[----:B--2---:R0:W-:Y:S04]  /*1a20*/  STS [R35+0x4], R26 ;  /* 0x0000041a23007388 */ /* 0x0041e80000000800 */
[----:B---3--:R0:W-:Y:S04]  /*1a30*/  STS [R34], R25 ;  /* 0x0000001922007388 */ /* 0x0081e80000000800 */
[----:B----4-:R0:W-:Y:S01]  /*1a40*/  STS [R34+0x4], R27 ;  /* 0x0000041b22007388 */ /* 0x0101e20000000800 */
[----:B------:R-:W-:Y:S05]  /*1a50*/  BRA `(.L_x_2595) ;  /* 0x0000000000847947 */ /* 0x000fea0003800000 */
.L_x_2592:
        /* <DEDUP_REMOVED lines=33> */
.L_x_2595:
[----:B------:R-:W-:Y:S05]  /*1c70*/  BSYNC.RECONVERGENT B1 ;  /* 0x0000000000017941 */ /* 0x000fea0003800200 */
.L_x_2591:
[----:B------:R1:W-:Y:S04]  /*1c80*/  STS [R21], R28 ;  /* 0x0000001c15007388 */ /* 0x0003e80000000800 */
[----:B------:R1:W-:Y:S04]  /*1c90*/  STS [R21+0x4], R30 ;  /* 0x0000041e15007388 */ /* 0x0003e80000000800 */
[----:B------:R1:W-:Y:S04]  /*1ca0*/  STS [R20], R29 ;  /* 0x0000001d14007388 */ /* 0x0003e80000000800 */
[----:B------:R1:W-:Y:S02]  /*1cb0*/  STS [R20+0x4], R31 ;  /* 0x0000041f14007388 */ /* 0x0003e40000000800 */
.L_x_2590:
[----:B------:R-:W-:Y:S05]  /*1cc0*/  BSYNC.RECONVERGENT B0 ;  /* 0x0000000000007941 */ /* 0x000fea0003800200 */
.L_x_2589:
        /* <DEDUP_REMOVED lines=9> */
[----:B0-----:R3:W2:Y:S02]  /*1d60*/  @!P0 LDS.128 R24, [R3] ;  /* 0x0000000003188984 */ /* 0x0016a40000000c00 */
.L_x_2597:
[----:B------:R-:W-:Y:S05]  /*1d70*/  BSYNC.RECONVERGENT B0 ;  /* 0x0000000000007941 */ /* 0x000fea0003800200 */
.L_x_2596:
[----:B------:R-:W-:Y:S06]  /*1d80*/  BAR.SYNC.DEFER_BLOCKING 0x0 ;  /* 0x0000000000007b1d */ /* 0x000fec0000010000 */
.L_x_2586:
[----:B------:R-:W-:Y:S05]  /*1d90*/  BSYNC.RECONVERGENT B6 ;  /* 0x0000000000067941 */ /* 0x000fea0003800200 */
.L_x_2583:
        /* <DEDUP_REMOVED lines=8> */
[----:B---3--:R-:W-:-:S03]  /*1e20*/  ISETP.NE.AND P1, PT, R0, RZ, PT ;  /* 0x000000ff0000720c */ /* 0x008fc60003f25270 */
[----:B------:R-:W-:Y:S01]  /*1e30*/  VIADD R0, R6, 0x40 ;  /* 0x0000004006007836 */ /* 0x000fe20000000000 */
        /* <DEDUP_REMOVED lines=10> */
[C---:B------:R-:W-:Y:S01]  /*1ee0*/  IMAD R3, R22.reuse, 0x10, R3 ;  /* 0x0000001016037824 */ /* 0x040fe200078e0203 */
[----:B------:R-:W-:Y:S01]  /*1ef0*/  @!P1 LEA R7, R22, R7, 0x4 ;  /* 0x0000000716079211 */ /* 0x000fe200078e20ff */
[----:B-1----:R-:W-:-:S04]  /*1f00*/  @!P0 IMAD.WIDE R4, R9, 0x4, R4 ;  /* 0x0000000409048825 */ /* 0x002fc800078e0204 */
[----:B------:R-:W-:Y:S01]  /*1f10*/  FFMA.FTZ R9, R29, R25, R0 ;  /* 0x000000191d097223 */ /* 0x000fe20000010000 */
[----:B------:R3:W-:Y:S03]  /*1f20*/  STS.128 [R3], R28 ;  /* 0x0000001c03007388 */ /* 0x0007e60000000c00 */
[----:B------:R-:W-:Y:S01]  /*1f30*/  FFMA.FTZ R0, R30, R26, R9 ;  /* 0x0000001a1e007223 */ /* 0x000fe20000010009 */
[----:B------:R3:W-:Y:S03]  /*1f40*/  @!P1 STS.128 [R7], R16 ;  /* 0x0000001007009388 */ /* 0x0007e60000000c00 */
[----:B------:R-:W-:Y:S01]  /*1f50*/  FFMA.FTZ R0, R31, R27, R0 ;  /* 0x0000001b1f007223 */ /* 0x000fe20000010000 */
[----:B------:R3:W-:Y:S06]  /*1f60*/  @!P0 STG.E.128 desc[UR36][R4.64], R24 ;  /* 0x0000001804008986 */ /* 0x0007ec000c101d24 */
.L_x_2599:
[----:B------:R-:W-:Y:S05]  /*1f70*/  BSYNC.RECONVERGENT B0 ;  /* 0x0000000000007941 */ /* 0x000fea0003800200 */
.L_x_2598:
        /* <DEDUP_REMOVED lines=9> */
[----:B------:R-:W1:Y:S03]  /*2010*/  SHFL.BFLY PT, R3, R4, 0x8, 0x1f ;  /* 0x0d001f0004037f89 */ /* 0x000e6600000e0000 */
[----:B------:R-:W-:Y:S01]  /*2020*/  ULEA UR76, UR76, UR5, 0x18 ;  /* 0x000000054c4c7291 */ /* 0x000fe2000f8ec0ff */
[----:B-1----:R-:W-:Y:S01]  /*2030*/  FADD.FTZ R5, R4, R3 ;  /* 0x0000000304057221 */ /* 0x002fe20000010000 */
[----:B------:R-:W-:Y:S01]  /*2040*/  LOP3.LUT R4, R0, 0x7c, RZ, 0xc0, !PT ;  /* 0x0000007c00047812 */ /* 0x000fe200078ec0ff */
[----:B-----5:R-:W-:-:S03]  /*2050*/  IMAD.U32 R0, RZ, RZ, UR4 ;  /* 0x00000004ff007e24 */ /* 0x020fc6000f8e00ff */
        /* <DEDUP_REMOVED lines=8> */
[----:B-1----:R-:W-:Y:S01]  /*20e0*/  FADD.FTZ R5, R7, R8 ;  /* 0x0000000807057221 */ /* 0x002fe20000010000 */
[----:B------:R-:W-:-:S04]  /*20f0*/  IMAD.MOV R7, RZ, RZ, -R0 ;  /* 0x000000ffff077224 */ /* 0x000fc800078e0a00 */
[----:B------:R-:W-:Y:S01]  /*2100*/  @!P0 STS [R4+UR34+0x8], R5 ;  /* 0x0000080504008988 */ /* 0x000fe20008000822 */
[----:B------:R-:W-:Y:S01]  /*2110*/  VIADDMNMX R7, R7, UR41, RZ, !PT ;  /* 0x0000002907077c46 */ /* 0x000fe2000f8001ff */
[----:B------:R-:W-:Y:S03]  /*2120*/  BAR.SYNC.DEFER_BLOCKING 0x0 ;  /* 0x0000000000007b1d */ /* 0x000fe60000010000 */
[----:B------:R-:W-:Y:S02]  /*2130*/  R2UR UR4, R7 ;  /* 0x00000000070472ca */ /* 0x000fe400000e0000 */
[----:B------:R-:W-:-:S11]  /*2140*/  ISETP.NE.AND P0, PT, R22, RZ, PT ;  /* 0x000000ff1600720c */ /* 0x000fd60003f05270 */
[----:B------:R-:W-:-:S04]  /*2150*/  UIADD3 UR5, UPT, UPT, UR41, -UR4, URZ ;  /* 0x8000000429057290 */ /* 0x000fc8000fffe0ff */
[----:B------:R-:W-:Y:S01]  /*2160*/  ULEA UR5, UR5, UR76, 0x2 ;  /* 0x0000004c05057291 */ /* 0x000fe2000f8e10ff */
[----:B------:R1:W3:Y:S02]  /*2170*/  @!P1 LDS R5, [R3+0x8] ;  /* 0x0000080003059984 */ /* 0x0002e40000000800 */
[----:B-1----:R-:W-:-:S05]  /*2180*/  IMAD.MOV.U32 R3, RZ, RZ, -0x800001 ;  /* 0xff7fffffff037424 */ /* 0x002fca00078e00ff */
[----:B------:R-:W-:Y:S04]  /*2190*/  STL [R1+0x768], R3 ;  /* 0x0007680301007387 */ /* 0x000fe80000100800 */
[----:B---3--:R-:W1:Y:S02]  /*21a0*/  SHFL.BFLY PT, R6, R5, 0x1, 0x1f ;  /* 0x0c201f0005067f89 */ /* 0x008e6400000e0000 */
        /* <DEDUP_REMOVED lines=21> */
.L_x_2602:
[----:B-1----:R-:W3:Y:S04]  /*2300*/  LDL R3, [R1+0x768] ;  /* 0x0007680001037983 */ /* 0x002ee80000100800 */
[----:B---3--:R3:W-:Y:S02]  /*2310*/  STS [UR5+-0x4], R3 ;  /* 0xfffffc03ff007988 */ /* 0x0087e40008000805 */
.L_x_2601:
[----:B------:R-:W-:Y:S05]  /*2320*/  BSYNC.RECONVERGENT B0 ;  /* 0x0000000000007941 */ /* 0x000fea0003800200 */
.L_x_2600:
        /* <DEDUP_REMOVED lines=24> */
[----:B------:R-:W-:Y:S01]  /*24b0*/  R2UR UR63, R12 ;  /* 0x000000000c3f72ca */ /* 0x000fe200000e0000 */
[----:B------:R-:W-:Y:S01]  /*24c0*/  IMAD.MOV.U32 R3, RZ, RZ, R49 ;  /* 0x000000ffff037224 */ /* 0x000fe200078e0031 */
[----:B------:R-:W-:Y:S01]  /*24d0*/  R2UR UR64, R11 ;  /* 0x000000000b4072ca */ /* 0x000fe200000e0000 */
[----:B------:R-:W2:Y:S01]  /*24e0*/  LDS.128 R12, [UR34+0x420] ;  /* 0x00042022ff0c7984 */ /* 0x000ea20008000c00 */
[----:B------:R-:W-:-:S02]  /*24f0*/  R2UR UR65, R10 ;  /* 0x000000000a4172ca */ /* 0x000fc400000e0000 */
[----:B------:R-:W-:Y:S02]  /*2500*/  R2UR UR66, R9 ;  /* 0x00000000094272ca */ /* 0x000fe400000e0000 */
[----:B------:R-:W-:Y:S02]  /*2510*/  R2UR UR67, R8 ;  /* 0x00000000084372ca */ /* 0x000fe400000e0000 */
[----:B------:R-:W3:Y:S01]  /*2520*/  LDS.128 R8, [UR34+0x410] ;  /* 0x00041022ff087984 */ /* 0x000ee20008000c00 */
[----:B------:R-:W-:Y:S01]  /*2530*/  R2UR UR58, R17 ;  /* 0x00000000113a72ca */ /* 0x000fe200000e0000 */
[----:B------:R-:W-:Y:S01]  /*2540*/  IMAD.MOV.U32 R17, RZ, RZ, R51 ;  /* 0x000000ffff117224 */ /* 0x000fe200078e0033 */
[----:B------:R-:W-:Y:S02]  /*2550*/  R2UR UR59, R16 ;  /* 0x00000000103b72ca */ /* 0x000fe400000e0000 */
[----:B------:R-:W-:Y:S02]  /*2560*/  MOV R16, R50 ;  /* 0x0000003200107202 */ /* 0x000fe40000000f00 */
[----:B------:R-:W-:-:S02]  /*2570*/  R2UR UR56, R19 ;  /* 0x00000000133872ca */ /* 0x000fc400000e0000 */
[----:B------:R-:W-:Y:S02]  /*2580*/  R2UR UR57, R18 ;  /* 0x00000000123972ca */ /* 0x000fe400000e0000 */
[----:B------:R-:W-:Y:S02]  /*2590*/  R2UR UR52, R23 ;  /* 0x00000000173472ca */ /* 0x000fe400000e0000 */
[----:B------:R-:W-:Y:S02]  /*25a0*/  R2UR UR53, R22 ;  /* 0x00000000163572ca */ /* 0x000fe400000e0000 */
[----:B------:R-:W-:Y:S02]  /*25b0*/  R2UR UR54, R21 ;  /* 0x00000000153672ca */ /* 0x000fe400000e0000 */
[----:B------:R-:W-:Y:S02]  /*25c0*/  R2UR UR55, R20 ;  /* 0x00000000143772ca */ /* 0x000fe400000e0000 */
[----:B0-----:R-:W-:-:S02]  /*25d0*/  R2UR UR48, R27 ;  /* 0x000000001b3072ca */ /* 0x001fc400000e0000 */
[----:B------:R-:W-:Y:S02]  /*25e0*/  R2UR UR49, R26 ;  /* 0x000000001a3172ca */ /* 0x000fe400000e0000 */
[----:B------:R-:W-:Y:S02]  /*25f0*/  R2UR UR50, R25 ;  /* 0x00000000193272ca */ /* 0x000fe400000e0000 */
[----:B-1----:R-:W-:Y:S02]  /*2600*/  R2UR UR18, R7 ;  /* 0x00000000071272ca */ /* 0x002fe400000e0000 */
[----:B------:R-:W-:Y:S02]  /*2610*/  R2UR UR19, R6 ;  /* 0x00000000061372ca */ /* 0x000fe400000e0000 */
[----:B------:R-:W-:Y:S02]  /*2620*/  R2UR UR20, R5 ;  /* 0x00000000051472ca */ /* 0x000fe400000e0000 */
[----:B------:R-:W-:-:S02]  /*2630*/  R2UR UR21, R4 ;  /* 0x00000000041572ca */ /* 0x000fc400000e0000 */
        /* <DEDUP_REMOVED lines=372> */
.L_x_2603:
        /* <DEDUP_REMOVED lines=14> */
[----:B------:R-:W1:Y:S03]  /*3e60*/  LDCU.64 UR34, c[0x0][0x420] ;  /* 0x00008400ff2277ac */ /* 0x000e660008000a00 */
        /* <DEDUP_REMOVED lines=9> */
[----:B------:R1:W2:Y:S02]  /*3f00*/  F2I.FTZ.U32.TRUNC.NTZ R5, R4 ;  /* 0x0000000400057305 */ /* 0x0002a4000021f000 */
[----:B-1----:R-:W-:Y:S02]  /*3f10*/  IMAD.MOV.U32 R4, RZ, RZ, RZ ;  /* 0x000000ffff047224 */ /* 0x002fe400078e00ff */
[----:B--2---:R-:W-:-:S04]  /*3f20*/  IMAD.MOV R3, RZ, RZ, -R5 ;  /* 0x000000ffff037224 */ /* 0x004fc800078e0a05 */
        /* <DEDUP_REMOVED lines=23> */
.L_x_2863:
[----:B0-2---:R-:W2:Y:S01]  /*40a0*/  LDL R3, [R1+0x4c] ;  /* 0x00004c0001037983 */ /* 0x005ea20000100800 */
[----:B------:R-:W0:Y:S03]  /*40b0*/  LDCU UR34, c[0x0][0x3f4] ;  /* 0x00007e80ff2277ac */ /* 0x000e260008000800 */
[----:B------:R-:W3:Y:S04]  /*40c0*/  LDL R252, [R1+0x48] ;  /* 0x0000480001fc7983 */ /* 0x000ee80000100800 */
[----:B-----5:R-:W4:Y:S04]  /*40d0*/  LDL R0, [R1+0x44] ;  /* 0x0000440001007983 */ /* 0x020f280000100800 */
[----:B------:R1:W-:Y:S04]  /*40e0*/  STL [R1+0x794], R6 ;  /* 0x0007940601007387 */ /* 0x0003e80000100800 */
[----:B-1----:R-:W4:Y:S04]  /*40f0*/  LDL R6, [R1+0x778] ;  /* 0x0007780001067983 */ /* 0x002f280000100800 */
[----:B------:R1:W-:Y:S04]  /*4100*/  STL [R1+0x790], R5 ;  /* 0x0007900501007387 */ /* 0x0003e80000100800 */
[----:B-1----:R-:W4:Y:S04]  /*4110*/  LDL R5, [R1+0x76c] ;  /* 0x00076c0001057983 */ /* 0x002f280000100800 */
[----:B------:R-:W-:Y:S04]  /*4120*/  STL [R1+0x78c], R4 ;  /* 0x00078c0401007387 */ /* 0x000fe80000100800 */
[----:B------:R2:W-:Y:S02]  /*4130*/  STL [R1+0x788], R2 ;  /* 0x0007880201007387 */ /* 0x0005e40000100800 */
[----:B--2---:R-:W-:-:S02]  /*4140*/  @P0 IMAD.MOV.U32 R2, RZ, RZ, R3 ;  /* 0x000000ffff020224 */ /* 0x004fc400078e0003 */
[----:B---3--:R-:W-:-:S05]  /*4150*/  @P0 IMAD.MOV.U32 R3, RZ, RZ, R252 ;  /* 0x000000ffff030224 */ /* 0x008fca00078e00fc */
[----:B------:R1:W2:Y:S01]  /*4160*/  @P0 LDG.E.U8 R2, desc[UR36][R2.64] ;  /* 0x0000002402020981 */ /* 0x0002a2000c1e1100 */
[----:B----4-:R-:W-:Y:S01]  /*4170*/  IADD3 R4, PT, PT, R0, -0x1, RZ ;  /* 0xffffffff00047810 */ /* 0x010fe20007ffe0ff */
[----:B0-----:R-:W-:Y:S01]  /*4180*/  IMAD.U32 R0, RZ, RZ, UR34 ;  /* 0x00000022ff007e24 */ /* 0x001fe2000f8e00ff */
[----:B------:R-:W0:Y:S02]  /*4190*/  LDCU UR34, c[0x0][0x40c] ;  /* 0x00008180ff2277ac */ /* 0x000e240008000800 */
[----:B-1----:R-:W-:Y:S02]  /*41a0*/  IABS R3, R4 ;  /* 0x0000000400037213 */ /* 0x002fe40000000000 */
[----:B------:R-:W-:-:S03]  /*41b0*/  IABS R252, R0 ;  /* 0x0000000000fc7213 */ /* 0x000fc60000000000 */
[----:B------:R-:W-:-:S04]  /*41c0*/  IMAD.HI.U32 R6, R6, R3, RZ ;  /* 0x0000000306067227 */ /* 0x000fc800078e00ff */
[----:B------:R-:W-:-:S04]  /*41d0*/  IMAD.MOV R6, RZ, RZ, -R6 ;  /* 0x000000ffff067224 */ /* 0x000fc800078e0a06 */
[----:B------:R-:W-:-:S05]  /*41e0*/  IMAD R3, R252, R6, R3 ;  /* 0x00000006fc037224 */ /* 0x000fca00078e0203 */
[----:B------:R-:W-:Y:S01]  /*41f0*/  ISETP.GT.U32.AND P1, PT, R5, R3, PT ;  /* 0x000000030500720c */ /* 0x000fe20003f24070 */
[----:B------:R1:W-:Y:S01]  /*4200*/  STL [R1+0x40], R4 ;  /* 0x0000400401007387 */ /* 0x0003e20000100800 */
[----:B------:R-:W-:-:S03]  /*4210*/  ISETP.GE.AND P2, PT, R4, RZ, PT ;  /* 0x000000ff0400720c */ /* 0x000fc60003f46270 */
[----:B------:R3:W5:Y:S08]  /*4220*/  LDL.LU R6, [R1+0x794] ;  /* 0x0007940001067983 */ /* 0x0007700000300800 */
[----:B------:R-:W-:-:S05]  /*4230*/  @!P1 IMAD.IADD R3, R3, 0x1, -R252 ;  /* 0x0000000103039824 */ /* 0x000fca00078e0afc */
[----:B------:R-:W-:Y:S02]  /*4240*/  ISETP.GT.U32.AND P1, PT, R5, R3, PT ;  /* 0x000000030500720c */ /* 0x000fe40003f24070 */
[----:B------:R3:W5:Y:S04]  /*4250*/  LDL.LU R5, [R1+0x790] ;  /* 0x0007900001057983 */ /* 0x0007680000300800 */
[----:B-1----:R3:W5:Y:S01]  /*4260*/  LDL.LU R4, [R1+0x78c] ;  /* 0x00078c0001047983 */ /* 0x0027620000300800 */
[----:B--2---:R-:W-:-:S03]  /*4270*/  ISETP.NE.AND P6, PT, R2, RZ, P0 ;  /* 0x000000ff0200720c */ /* 0x004fc600007c5270 */
[----:B------:R3:W5:Y:S03]  /*4280*/  LDL.LU R2, [R1+0x788] ;  /* 0x0007880001027983 */ /* 0x0007660000300800 */
[----:B------:R-:W-:Y:S01]  /*4290*/  @!P1 IMAD.IADD R3, R3, 0x1, -R252 ;  /* 0x0000000103039824 */ /* 0x000fe200078e0afc */
[----:B------:R-:W-:Y:S01]  /*42a0*/  ISETP.NE.AND P1, PT, R0, RZ, PT ;  /* 0x000000ff0000720c */ /* 0x000fe20003f25270 */
[----:B0-----:R-:W-:Y:S01]  /*42b0*/  UISETP.NE.AND UP0, UPT, UR34, URZ, UPT ;  /* 0x000000ff2200728c */ /* 0x001fe2000bf05270 */
[----:B------:R-:W-:Y:S01]  /*42c0*/  BSSY.RECONVERGENT B0, `(.L_x_2606) ;  /* 0x0001da3000007945 */ /* 0x000fe20003800200 */
[----:B------:R-:W-:-:S10]  /*42d0*/  @!P2 IMAD.MOV R3, RZ, RZ, -R3 ;  /* 0x000000ffff03a224 */ /* 0x000fd400078e0a03 */
[----:B------:R-:W-:Y:S01]  /*42e0*/  @!P1 LOP3.LUT R3, RZ, R0, RZ, 0x33, !PT ;  /* 0x00000000ff039212 */ /* 0x000fe200078e33ff */
[----:B---3--:R-:W-:Y:S06]  /*42f0*/  BRA.U UP0, `(.L_x_2607) ;  /* 0x0000017100d07547 */ /* 0x008fec000b800000 */
[----:B------:R-:W2:Y:S01]  /*4300*/  LDL R252, [R1+0x40] ;  /* 0x0000400001fc7983 */ /* 0x000ea20000100800 */
[----:B------:R-:W-:Y:S01]  /*4310*/  BSSY.RECONVERGENT B2, `(.L_x_2608) ;  /* 0x0000079000027945 */ /* 0x000fe20003800200 */
[----:B--2---:R-:W-:Y:S01]  /*4320*/  ISETP.GE.AND P1, PT, R252, UR40, PT ;  /* 0x00000028fc007c0c */ /* 0x004fe2000bf26270 */
[C---:B------:R-:W-:Y:S01]  /*4330*/  IMAD.SHL.U32 R252, R3.reuse, 0x4, RZ ;  /* 0x0000000403fc7824 */ /* 0x040fe200078e00ff */
[----:B------:R-:W-:-:S05]  /*4340*/  IADD3 R3, PT, PT, R3, R0, RZ ;  /* 0x0000000003037210 */ /* 0x000fca0007ffe0ff */
[----:B------:R0:W-:Y:S04]  /*4350*/  STL [R1+0x34], R3 ;  /* 0x0000340301007387 */ /* 0x0001e80000100800 */
[----:B------:R1:W-:Y:S01]  /*4360*/  STL [R1+0x30], R252 ;  /* 0x000030fc01007387 */ /* 0x0003e20000100800 */
[----:B0-----:R-:W-:Y:S01]  /*4370*/  IMAD R3, R0, 0x90, RZ ;  /* 0x0000009000037824 */ /* 0x001fe200078e02ff */
[----:B------:R-:W-:Y:S06]  /*4380*/  @P1 BRA `(.L_x_2609) ;  /* 0x0000000400c41947 */ /* 0x000fec0003800000 */
[----:B------:R0:W-:Y:S01]  /*4390*/  STL.64 [R1+0x7d0], R22 ;  /* 0x0007d01601007387 */ /* 0x0001e20000100a00 */
[----:B-----5:R-:W-:-:S03]  /*43a0*/  ISETP.NE.AND P3, PT, R2, RZ, PT ;  /* 0x000000ff0200720c */ /* 0x020fc60003f65270 */
[----:B------:R2:W-:Y:S04]  /*43b0*/  STL.64 [R1+0x7c8], R20 ;  /* 0x0007c81401007387 */ /* 0x0005e80000100a00 */
[----:B------:R-:W-:Y:S01]  /*43c0*/  STL.64 [R1+0x7c0], R18 ;  /* 0x0007c01201007387 */ /* 0x000fe20000100a00 */
[----:B0-----:R-:W-:-:S03]  /*43d0*/  IMAD.MOV.U32 R22, RZ, RZ, R252 ;  /* 0x000000ffff167224 */ /* 0x001fc600078e00fc */
[----:B------:R0:W-:Y:S02]  /*43e0*/  STL.64 [R1+0x7b8], R16 ;  /* 0x0007b81001007387 */ /* 0x0001e40000100a00 */
[----:B------:R-:W-:Y:S01]  /*43f0*/  VOTEU.ANY UP0, P3 ;  /* 0x0000000000ff7886 */ /* 0x000fe20001800100 */
[----:B------:R-:W-:Y:S02]  /*4400*/  PLOP3.LUT P3, PT, PT, PT, UP0, 0x80, 0x8 ;  /* 0x000000000008781c */ /* 0x000fe40003f6f008 */
[----:B------:R-:W-:Y:S01]  /*4410*/  ISETP.GE.AND P2, PT, R22, R3, PT ;  /* 0x000000031600720c */ /* 0x000fe20003f46270 */
[----:B------:R-:W-:Y:S01]  /*4420*/  STL [R1+0x7b0], R14 ;  /* 0x0007b00e01007387 */ /* 0x000fe20000100800 */
[----:B------:R-:W-:Y:S02]  /*4430*/  PLOP3.LUT P4, PT, PT, PT, UP0, 0x80, 0x8 ;  /* 0x000000000008781c */ /* 0x000fe40003f8f008 */
[----:B------:R-:W-:Y:S01]  /*4440*/  PLOP3.LUT P5, PT, PT, PT, UP0, 0x80, 0x8 ;  /* 0x000000000008781c */ /* 0x000fe20003faf008 */
[----:B------:R-:W-:Y:S04]  /*4450*/  STL [R1+0x7ac], R13 ;  /* 0x0007ac0d01007387 */ /* 0x000fe80000100800 */
[----:B------:R-:W-:Y:S04]  /*4460*/  STL [R1+0x7a8], R12 ;  /* 0x0007a80c01007387 */ /* 0x000fe80000100800 */
[----:B--2---:R-:W2:Y:S01]  /*4470*/  @!P2 LDC.64 R20, c[0x0][0x3b8] ;  /* 0x0000ee00ff14ab82 */ /* 0x004ea20000000a00 */
[----:B------:R-:W-:Y:S01]  /*4480*/  STL [R1+0x7a4], R11 ;  /* 0x0007a40b01007387 */ /* 0x000fe20000100800 */
[----:B-1----:R-:W-:Y:S01]  /*4490*/  @!P2 IMAD R252, R0, UR44, RZ ;  /* 0x0000002c00fcac24 */ /* 0x002fe2000f8e02ff */
[----:B------:R-:W1:Y:S01]  /*44a0*/  @P3 S2R R23, SR_CTAID.X ;  /* 0x0000000000173919 */ /* 0x000e620000002500 */
[----:B------:R-:W-:Y:S01]  /*44b0*/  PLOP3.LUT P3, PT, PT, PT, UP0, 0x80, 0x8 ;  /* 0x000000000008781c */ /* 0x000fe20003f6f008 */
[----:B------:R-:W-:Y:S04]  /*44c0*/  STL [R1+0x7a0], R10 ;  /* 0x0007a00a01007387 */ /* 0x000fe80000100800 */
[----:B------:R-:W-:Y:S04]  /*44d0*/  STL [R1+0x79c], R9 ;  /* 0x00079c0901007387 */ /* 0x000fe80000100800 */
[----:B------:R2:W-:Y:S04]  /*44e0*/  STL [R1+0x798], R8 ;  /* 0x0007980801007387 */ /* 0x0005e80000100800 */
[----:B0-----:R-:W0:Y:S01]  /*44f0*/  @P3 LDC.64 R16, c[0x0][0x450] ;  /* 0x00011400ff103b82 */ /* 0x001e220000000a00 */
[----:B------:R-:W-:Y:S04]  /*4500*/  STL [R1+0x794], R7 ;  /* 0x0007940701007387 */ /* 0x000fe80000100800 */
[----:B------:R3:W-:Y:S01]  /*4510*/  STL [R1+0x790], R6 ;  /* 0x0007900601007387 */ /* 0x0007e20000100800 */
[----:B--2---:R-:W-:-:S03]  /*4520*/  IMAD.MOV.U32 R8, RZ, RZ, R21 ;  /* 0x000000ffff087224 */ /* 0x004fc600078e0015 */
[----:B------:R-:W-:Y:S04]  /*4530*/  STL [R1+0x78c], R5 ;  /* 0x00078c0501007387 */ /* 0x000fe80000100800 */
[----:B------:R2:W-:Y:S01]  /*4540*/  STL [R1+0x788], R4 ;  /* 0x0007880401007387 */ /* 0x0005e20000100800 */
[----:B---3--:R-:W-:Y:S01]  /*4550*/  IMAD.MOV.U32 R6, RZ, RZ, R20 ;  /* 0x000000ffff067224 */ /* 0x008fe200078e0014 */
[----:B--2---:R-:W1:Y:S01]  /*4560*/  @P4 LDC R4, c[0x0][0x3f8] ;  /* 0x0000fe00ff044b82 */ /* 0x004e620000000800 */
[----:B------:R-:W-:Y:S01]  /*4570*/  @!P2 IADD3 R5, P4, PT, R22, R252, RZ ;  /* 0x000000fc1605a210 */ /* 0x000fe20007f9e0ff */
[----:B------:R-:W2:Y:S03]  /*4580*/  LDL R12, [R1+0x440] ;  /* 0x00044000010c7983 */ /* 0x000ea60000100800 */
[----:B------:R-:W-:Y:S01]  /*4590*/  @!P2 LEA.HI.X.SX32 R252, R252, RZ, 0x1, P4 ;  /* 0x000000fffcfca211 */ /* 0x000fe200020f0eff */
[----:B------:R-:W3:Y:S01]  /*45a0*/  LDL R9, [R1+0x444] ;  /* 0x0004440001097983 */ /* 0x000ee20000100800 */
[----:B------:R-:W-:-:S04]  /*45b0*/  @!P2 LEA R6, P4, R5, R6, 0x2 ;  /* 0x000000060506a211 */ /* 0x000fc800078810ff */
[----:B------:R-:W-:Y:S02]  /*45c0*/  @!P2 LEA.HI.X R7, R5, R8, R252, 0x2, P4 ;  /* 0x000000080507a211 */ /* 0x000fe400020f14fc */
[----:B------:R-:W-:Y:S02]  /*45d0*/  PLOP3.LUT P4, PT, PT, PT, UP0, 0x80, 0x8 ;  /* 0x000000000008781c */ /* 0x000fe40003f8f008 */
[----:B------:R-:W-:Y:S02]  /*45e0*/  CS2R R20, SRZ ;  /* 0x0000000000147805 */ /* 0x000fe4000001ff00 */
[----:B------:R-:W-:Y:S01]  /*45f0*/  PLOP3.LUT P3, PT, PT, PT, UP0, 0x80, 0x8 ;  /* 0x000000000008781c */ /* 0x000fe20003f6f008 */
[----:B------:R-:W4:Y:S08]  /*4600*/  LDL R5, [R1+0x448] ;  /* 0x0004480001057983 */ /* 0x000f300000100800 */
[----:B-1----:R-:W-:Y:S01]  /*4610*/  @P4 IMAD R252, R4, UR39, R23 ;  /* 0x0000002704fc4c24 */ /* 0x002fe2000f8e0217 */
[----:B------:R-:W-:-:S06]  /*4620*/  CS2R R22, SRZ ;  /* 0x0000000000167805 */ /* 0x000fcc000001ff00 */
[----:B------:R-:W2:Y:S01]  /*4630*/  @!P2 LDG.E.128 R20, desc[UR36][R6.64] ;  /* 0x000000240614a981 */ /* 0x000ea2000c1e1d00 */
[----:B------:R-:W-:Y:S01]  /*4640*/  PLOP3.LUT P4, PT, PT, PT, UP0, 0x80, 0x8 ;  /* 0x000000000008781c */ /* 0x000fe20003f8f008 */
[----:B------:R-:W-:-:S04]  /*4650*/  @P5 IMAD R252, R252, 0x90, RZ ;  /* 0x00000090fcfc5824 */ /* 0x000fc800078e02ff */
[----:B0-----:R-:W-:-:S08]  /*4660*/  @P3 IMAD.WIDE R16, R252, 0x4, R16 ;  /* 0x00000004fc103825 */ /* 0x001fd000078e0210 */
[----:B------:R-:W3:Y:S01]  /*4670*/  @P4 LDG.E.128 R16, desc[UR36][R16.64] ;  /* 0x0000002410104981 */ /* 0x000ee2000c1e1d00 */
[----:B------:R-:W-:Y:S01]  /*4680*/  PLOP3.LUT P4, PT, PT, PT, UP0, 0x80, 0x8 ;  /* 0x000000000008781c */ /* 0x000fe20003f8f008 */
[----:B--2---:R-:W-:Y:S01]  /*4690*/  IMAD.MOV.U32 R8, RZ, RZ, R22 ;  /* 0x000000ffff087224 */ /* 0x004fe200078e0016 */
[----:B------:R-:W-:Y:S01]  /*46a0*/  MOV R7, R23 ;  /* 0x0000001700077202 */ /* 0x000fe20000000f00 */
[----:B------:R-:W-:Y:S01]  /*46b0*/  IMAD.MOV.U32 R14, RZ, RZ, R20 ;  /* 0x000000ffff0e7224 */ /* 0x000fe200078e0014 */
[----:B------:R0:W5:Y:S01]  /*46c0*/  LDL.LU.64 R22, [R1+0x7d0] ;  /* 0x0007d00001167983 */ /* 0x0001620000300a00 */
[----:B------:R-:W-:-:S03]  /*46d0*/  IMAD.MOV.U32 R11, RZ, RZ, R21 ;  /* 0x000000ffff0b7224 */ /* 0x000fc600078e0015 */
[----:B------:R0:W5:Y:S04]  /*46e0*/  LDL.LU.64 R20, [R1+0x7c8] ;  /* 0x0007c80001147983 */ /* 0x0001680000300a00 */
[----:B------:R-:W2:Y:S01]  /*46f0*/  LDL R252, [R1+0x44c] ;  /* 0x00044c0001fc7983 */ /* 0x000ea20000100800 */
[----:B------:R-:W-:Y:S01]  /*4700*/  PLOP3.LUT P3, PT, PT, PT, UP0, 0x80, 0x8 ;  /* 0x000000000008781c */ /* 0x000fe20003f6f008 */
[----:B------:R-:W-:Y:S01]  /*4710*/  FADD.FTZ R12, R12, R14 ;  /* 0x0000000e0c0c7221 */ /* 0x000fe20000010000 */
[----:B---3--:R-:W-:-:S04]  /*4720*/  IMAD.MOV.U32 R13, RZ, RZ, R16 ;  /* 0x000000ffff0d7224 */ /* 0x008fc800078e0010 */
[----:B------:R-:W-:Y:S01]  /*4730*/  @P4 FMUL.FTZ R12, R12, R13 ;  /* 0x0000000d0c0c4220 */ /* 0x000fe20000410000 */
[----:B------:R-:W-:Y:S01]  /*4740*/  PLOP3.LUT P4, PT, PT, PT, UP0, 0x80, 0x8 ;  /* 0x000000000008781c */ /* 0x000fe20003f8f008 */
[----:B------:R-:W-:Y:S01]  /*4750*/  IMAD.MOV.U32 R10, RZ, RZ, R17 ;  /* 0x000000ffff0a7224 */ /* 0x000fe200078e0011 */
[----:B------:R-:W-:Y:S01]  /*4760*/  PLOP3.LUT P5, PT, PT, PT, UP0, 0x80, 0x8 ;  /* 0x000000000008781c */ /* 0x000fe20003faf008 */
[----:B------:R-:W-:Y:S02]  /*4770*/  IMAD.MOV.U32 R6, RZ, RZ, R18 ;  /* 0x000000ffff067224 */ /* 0x000fe400078e0012 */
[----:B------:R-:W-:Y:S01]  /*4780*/  FADD.FTZ R9, R9, R11 ;  /* 0x0000000b09097221 */ /* 0x000fe20000010000 */
[----:B------:R-:W-:Y:S02]  /*4790*/  IMAD.MOV.U32 R4, RZ, RZ, R19 ;  /* 0x000000ffff047224 */ /* 0x000fe400078e0013 */
[----:B------:R0:W5:Y:S01]  /*47a0*/  LDL.LU.64 R18, [R1+0x7c0] ;  /* 0x0007c00001127983 */ /* 0x0001620000300a00 */
[----:B------:R-:W-:-:S03]  /*47b0*/  @P3 FMUL.FTZ R9, R9, R10 ;  /* 0x0000000a09093220 */ /* 0x000fc60000410000 */
[----:B------:R0:W5:Y:S01]  /*47c0*/  LDL.LU.64 R16, [R1+0x7b8] ;  /* 0x0007b80001107983 */ /* 0x0001620000300a00 */
[----:B----4-:R-:W-:-:S03]  /*47d0*/  FADD.FTZ R5, R5, R8 ;  /* 0x0000000805057221 */ /* 0x010fc60000010000 */
[----:B------:R0:W5:Y:S04]  /*47e0*/  LDL.LU R14, [R1+0x7b0] ;  /* 0x0007b000010e7983 */ /* 0x0001680000300800 */
[----:B------:R0:W5:Y:S04]  /*47f0*/  LDL.LU R13, [R1+0x7ac] ;  /* 0x0007ac00010d7983 */ /* 0x0001680000300800 */
[----:B------:R1:W-:Y:S01]  /*4800*/  STL [R1+0x10], R12 ;  /* 0x0000100c01007387 */ /* 0x0003e20000100800 */
[----:B------:R-:W-:-:S03]  /*4810*/  @P4 FMUL.FTZ R5, R5, R6 ;  /* 0x0000000605054220 */ /* 0x000fc60000410000 */
[----:B-1----:R0:W5:Y:S04]  /*4820*/  LDL.LU R12, [R1+0x7a8] ;  /* 0x0007a800010c7983 */ /* 0x0021680000300800 */
[----:B------:R0:W5:Y:S04]  /*4830*/  LDL.LU R11, [R1+0x7a4] ;  /* 0x0007a400010b7983 */ /* 0x0001680000300800 */
[----:B------:R0:W5:Y:S04]  /*4840*/  LDL.LU R10, [R1+0x7a0] ;  /* 0x0007a000010a7983 */ /* 0x0001680000300800 */
[----:B------:R1:W-:Y:S04]  /*4850*/  STL [R1+0x14], R9 ;  /* 0x0000140901007387 */ /* 0x0003e80000100800 */
[----:B-1----:R0:W5:Y:S04]  /*4860*/  LDL.LU R9, [R1+0x79c] ;  /* 0x00079c0001097983 */ /* 0x0021680000300800 */
[----:B------:R0:W5:Y:S01]  /*4870*/  LDL.LU R8, [R1+0x798] ;  /* 0x0007980001087983 */ /* 0x0001620000300800 */
[----:B--2---:R-:W-:-:S03]  /*4880*/  FADD.FTZ R252, R252, R7 ;  /* 0x00000007fcfc7221 */ /* 0x004fc60000010000 */
[----:B------:R0:W5:Y:S01]  /*4890*/  LDL.LU R7, [R1+0x794] ;  /* 0x0007940001077983 */ /* 0x0001620000300800 */
[----:B------:R-:W-:-:S03]  /*48a0*/  @P5 FMUL.FTZ R252, R252, R4 ;  /* 0x00000004fcfc5220 */ /* 0x000fc60000410000 */
[----:B------:R0:W5:Y:S04]  /*48b0*/  LDL.LU R6, [R1+0x790] ;  /* 0x0007900001067983 */ /* 0x0001680000300800 */
[----:B------:R1:W-:Y:S04]  /*48c0*/  STL [R1+0x18], R5 ;  /* 0x0000180501007387 */ /* 0x0003e80000100800 */
[----:B-1----:R0:W5:Y:S04]  /*48d0*/  LDL.LU R5, [R1+0x78c] ;  /* 0x00078c0001057983 */ /* 0x0021680000300800 */
[----:B------:R0:W5:Y:S04]  /*48e0*/  LDL.LU R4, [R1+0x788] ;  /* 0x0007880001047983 */ /* 0x0001680000300800 */
[----:B------:R0:W-:Y:S01]  /*48f0*/  STL [R1+0x1c], R252 ;  /* 0x00001cfc01007387 */ /* 0x0001e20000100800 */
[----:B------:R-:W-:Y:S05]  /*4900*/  @P2 BRA `(.L_x_2609) ;  /* 0x0000000000642947 */ /* 0x000fea0003800000 */
[----:B-----5:R1:W-:Y:S01]  /*4910*/  STL [R1+0x7a0], R8 ;  /* 0x0007a00801007387 */ /* 0x0203e20000100800 */
[----:B------:R-:W-:Y:S01]  /*4920*/  S2UR UR34, SR_CTAID.Y ;  /* 0x00000000002279c3 */ /* 0x000fe20000002600 */
[----:B------:R-:W2:Y:S02]  /*4930*/  LDCU UR42, c[0x0][0x3f8] ;  /* 0x00007f00ff2a77ac */ /* 0x000ea40008000800 */
[----:B-1----:R-:W3:Y:S04]  /*4940*/  LDL R8, [R1+0x30] ;  /* 0x0000300001087983 */ /* 0x002ee80000100800 */
[----:B------:R-:W-:Y:S04]  /*4950*/  STL.64 [R1+0x798], R2 ;  /* 0x0007980201007387 */ /* 0x000fe80000100a00 */
[----:B------:R1:W-:Y:S04]  /*4960*/  STL.64 [R1+0x790], R6 ;  /* 0x0007900601007387 */ /* 0x0003e80000100a00 */
[----:B------:R4:W-:Y:S04]  /*4970*/  STL.64 [R1+0x788], R4 ;  /* 0x0007880401007387 */ /* 0x0009e80000100a00 */
[----:B-1----:R-:W3:Y:S04]  /*4980*/  LDL R6, [R1+0x18] ;  /* 0x0000180001067983 */ /* 0x002ee80000100800 */
[----:B----4-:R-:W4:Y:S04]  /*4990*/  LDL R4, [R1+0x10] ;  /* 0x0000100001047983 */ /* 0x010f280000100800 */
[----:B------:R-:W4:Y:S01]  /*49a0*/  LDL R5, [R1+0x14] ;  /* 0x0000140001057983 */ /* 0x000f220000100800 */
[----:B------:R-:W2:Y:S01]  /*49b0*/  S2UR UR35, SR_CTAID.X ;  /* 0x00000000002379c3 */ /* 0x000ea20000002500 */
[----:B------:R-:W-:Y:S01]  /*49c0*/  IMAD.MOV.U32 R7, RZ, RZ, R252 ;  /* 0x000000ffff077224 */ /* 0x000fe200078e00fc */
[----:B--2---:R-:W-:Y:S01]  /*49d0*/  UIMAD UR42, UR34, UR42, UR35 ;  /* 0x0000002a222a72a4 */ /* 0x004fe2000f8e0223 */
[----:B------:R-:W1:Y:S05]  /*49e0*/  LDCU.64 UR34, c[0x0][0x3b8] ;  /* 0x00007700ff2277ac */ /* 0x000e6a0008000a00 */
[----:B0-----:R-:W-:-:S04]  /*49f0*/  IMAD R252, R0, UR42, RZ ;  /* 0x0000002a00fc7c24 */ /* 0x001fc8000f8e02ff */
[----:B------:R-:W-:-:S05]  /*4a00*/  IMAD R2, R252, 0x90, RZ ;  /* 0x00000090fc027824 */ /* 0x000fca00078e02ff */
[----:B---3--:R-:W-:-:S04]  /*4a10*/  IADD3 R252, P2, PT, R8, R2, RZ ;  /* 0x0000000208fc7210 */ /* 0x008fc80007f5e0ff */
[----:B------:R-:W-:Y:S02]  /*4a20*/  LEA.HI.X.SX32 R8, R2, RZ, 0x1, P2 ;  /* 0x000000ff02087211 */ /* 0x000fe400010f0eff */
[----:B-1----:R-:W-:-:S04]  /*4a30*/  LEA R2, P2, R252, UR34, 0x2 ;  /* 0x00000022fc027c11 */ /* 0x002fc8000f8410ff */
[----:B------:R-:W-:Y:S02]  /*4a40*/  LEA.HI.X R3, R252, UR35, R8, 0x2, P2 ;  /* 0x00000023fc037c11 */ /* 0x000fe400090f1408 */
[----:B------:R2:W5:Y:S04]  /*4a50*/  LDL.LU R8, [R1+0x7a0] ;  /* 0x0007a00001087983 */ /* 0x0005680000300800 */
[----:B----4-:R0:W-:Y:S04]  /*4a60*/  STG.E.128 desc[UR36][R2.64], R4 ;  /* 0x0000000402007986 */ /* 0x0101e8000c101d24 */
[----:B0-----:R2:W5:Y:S04]  /*4a70*/  LDL.LU.64 R2, [R1+0x798] ;  /* 0x0007980001027983 */ /* 0x0015680000300a00 */
[----:B------:R2:W5:Y:S04]  /*4a80*/  LDL.LU.64 R6, [R1+0x790] ;  /* 0x0007900001067983 */ /* 0x0005680000300a00 */
[----:B------:R2:W5:Y:S02]  /*4a90*/  LDL.LU.64 R4, [R1+0x788] ;  /* 0x0007880001047983 */ /* 0x0005640000300a00 */
.L_x_2609:
[----:B------:R-:W-:Y:S05]  /*4aa0*/  BSYNC.RECONVERGENT B2 ;  /* 0x0000000000027941 */ /* 0x000fea0003800200 */
.L_x_2608:
[----:B------:R-:W-:Y:S04]  /*4ab0*/  BSSY.RECONVERGENT B2, `(.L_x_2610) ;  /* 0x0000077000027945 */ /* 0x000fe80003800200 */
[----:B------:R-:W-:Y:S05]  /*4ac0*/  @P1 BRA `(.L_x_2611) ;  /* 0x0000000400d41947 */ /* 0x000fea0003800000 */
[----:B01----:R-:W3:Y:S01]  /*4ad0*/  LDL R252, [R1+0x34] ;  /* 0x0000340001fc7983 */ /* 0x003ee20000100800 */
[----:B-----5:R-:W-:-:S03]  /*4ae0*/  ISETP.NE.AND P2, PT, R2, RZ, PT ;  /* 0x000000ff0200720c */ /* 0x020fc60003f45270 */
[----:B------:R-:W-:Y:S04]  /*4af0*/  STL.64 [R1+0x7d0], R22 ;  /* 0x0007d01601007387 */ /* 0x000fe80000100a00 */
[----:B------:R0:W-:Y:S04]  /*4b00*/  STL.64 [R1+0x7c8], R20 ;  /* 0x0007c81401007387 */ /* 0x0001e80000100a00 */
[----:B------:R-:W-:Y:S02]  /*4b10*/  STL.64 [R1+0x7c0], R18 ;  /* 0x0007c01201007387 */ /* 0x000fe40000100a00 */
[----:B------:R-:W-:Y:S01]  /*4b20*/  VOTEU.ANY UP0, P2 ;  /* 0x0000000000ff7886 */ /* 0x000fe20001000100 */
[----:B------:R-:W-:Y:S01]  /*4b30*/  PLOP3.LUT P4, PT, PT, PT, UP0, 0x80, 0x8 ;  /* 0x000000000008781c */ /* 0x000fe20003f8f008 */
[----:B------:R-:W-:Y:S01]  /*4b40*/  STL.64 [R1+0x7b8], R16 ;  /* 0x0007b81001007387 */ /* 0x000fe20000100a00 */
[----:B------:R-:W-:-:S02]  /*4b50*/  PLOP3.LUT P3, PT, PT, PT, UP0, 0x80, 0x8 ;  /* 0x000000000008781c */ /* 0x000fc40003f6f008 */
[----:B------:R-:W-:Y:S01]  /*4b60*/  PLOP3.LUT P5, PT, PT, PT, UP0, 0x80, 0x8 ;  /* 0x000000000008781c */ /* 0x000fe20003faf008 */
[----:B------:R-:W-:Y:S04]  /*4b70*/  STL [R1+0x7b0], R14 ;  /* 0x0007b00e01007387 */ /* 0x000fe80000100800 */
[----:B------:R-:W-:Y:S04]  /*4b80*/  STL [R1+0x7ac], R13 ;  /* 0x0007ac0d01007387 */ /* 0x000fe80000100800 */
        /* <DEDUP_REMOVED lines=8> */
[----:B------:R4:W-:Y:S01]  /*4c10*/  STL [R1+0x788], R4 ;  /* 0x0007880401007387 */ /* 0x0009e20000100800 */
[----:B0-----:R-:W-:Y:S01]  /*4c20*/  CS2R R20, SRZ ;  /* 0x0000000000147805 */ /* 0x001fe2000001ff00 */
[----:B---3--:R-:W-:-:S05]  /*4c30*/  IMAD.SHL.U32 R23, R252, 0x4, RZ ;  /* 0x00000004fc177824 */ /* 0x008fca00078e00ff */
[----:B------:R-:W-:Y:S01]  /*4c40*/  ISETP.GE.AND P2, PT, R23, R3, PT ;  /* 0x000000031700720c */ /* 0x000fe20003f46270 */
[----:B------:R0:W-:Y:S04]  /*4c50*/  STL [R1+0x38], R23 ;  /* 0x0000381701007387 */ /* 0x0001e80000100800 */
[----:B-1----:R-:W3:Y:S08]  /*4c60*/  LDL R12, [R1+0x430] ;  /* 0x00043000010c7983 */ /* 0x002ef00000100800 */
[----:B----4-:R-:W1:Y:S01]  /*4c70*/  @!P2 LDC.64 R4, c[0x0][0x3b8] ;  /* 0x0000ee00ff04ab82 */ /* 0x010e620000000a00 */
[----:B------:R-:W-:Y:S01]  /*4c80*/  @!P2 IMAD R252, R0, UR44, RZ ;  /* 0x0000002c00fcac24 */ /* 0x000fe2000f8e02ff */
[----:B------:R-:W-:-:S02]  /*4c90*/  @!P2 SHF.R.S32.HI R7, RZ, 0x1f, R23 ;  /* 0x0000001fff07a819 */ /* 0x000fc40000011417 */
[----:B-1----:R-:W-:Y:S01]  /*4ca0*/  MOV R6, R4 ;  /* 0x0000000400067202 */ /* 0x002fe20000000f00 */
[----:B------:R-:W-:-:S03]  /*4cb0*/  IMAD.MOV.U32 R9, RZ, RZ, R5 ;  /* 0x000000ffff097224 */ /* 0x000fc600078e0005 */
[----:B------:R-:W1:Y:S01]  /*4cc0*/  @P4 LDC R4, c[0x0][0x3f8] ;  /* 0x0000fe00ff044b82 */ /* 0x000e620000000800 */
[C---:B------:R-:W-:Y:S01]  /*4cd0*/  @!P2 IADD3 R8, P4, PT, R252.reuse, R23, RZ ;  /* 0x00000017fc08a210 */ /* 0x040fe20007f9e0ff */
[----:B------:R-:W1:Y:S01]  /*4ce0*/  @P3 S2R R5, SR_CTAID.X ;  /* 0x0000000000053919 */ /* 0x000e620000002500 */
[----:B0-----:R-:W-:Y:S02]  /*4cf0*/  CS2R R22, SRZ ;  /* 0x0000000000167805 */ /* 0x001fe4000001ff00 */
[----:B------:R-:W-:Y:S02]  /*4d00*/  PLOP3.LUT P3, PT, PT, PT, UP0, 0x80, 0x8 ;  /* 0x000000000008781c */ /* 0x000fe40003f6f008 */
[----:B------:R-:W-:Y:S02]  /*4d10*/  @!P2 LEA.HI.X.SX32 R252, R252, R7, 0x1, P4 ;  /* 0x00000007fcfca211 */ /* 0x000fe400020f0eff */
[----:B------:R-:W-:-:S04]  /*4d20*/  @!P2 LEA R6, P4, R8, R6, 0x2 ;  /* 0x000000060806a211 */ /* 0x000fc800078810ff */
[----:B------:R-:W-:Y:S02]  /*4d30*/  @!P2 LEA.HI.X R7, R8, R9, R252, 0x2, P4 ;  /* 0x000000090807a211 */ /* 0x000fe400020f14fc */
[----:B------:R-:W-:Y:S01]  /*4d40*/  PLOP3.LUT P4, PT, PT, PT, UP0, 0x80, 0x8 ;  /* 0x000000000008781c */ /* 0x000fe20003f8f008 */
[----:B------:R-:W4:Y:S02]  /*4d50*/  LDL R9, [R1+0x434] ;  /* 0x0004340001097983 */ /* 0x000f240000100800 */
[----:B------:R-:W0:Y:S02]  /*4d60*/  @P3 LDC.64 R16, c[0x0][0x450] ;  /* 0x00011400ff103b82 */ /* 0x000e240000000a00 */
[----:B------:R-:W2:Y:S01]  /*4d70*/  @!P2 LDG.E.128 R20, desc[UR36][R6.64] ;  /* 0x000000240614a981 */ /* 0x000ea2000c1e1d00 */
[----:B------:R-:W-:-:S07]  /*4d80*/  PLOP3.LUT P3, PT, PT, PT, UP0, 0x80, 0x8 ;  /* 0x000000000008781c */ /* 0x000fce0003f6f008 */
[----:B-1----:R-:W-:Y:S01]  /*4d90*/  @P4 IMAD R252, R4, UR39, R5 ;  /* 0x0000002704fc4c24 */ /* 0x002fe2000f8e0205 */
[----:B------:R-:W-:Y:S01]  /*4da0*/  PLOP3.LUT P4, PT, PT, PT, UP0, 0x80, 0x8 ;  /* 0x000000000008781c */ /* 0x000fe20003f8f008 */
[----:B------:R-:W4:Y:S02]  /*4db0*/  LDL R5, [R1+0x438] ;  /* 0x0004380001057983 */ /* 0x000f240000100800 */
[----:B------:R-:W-:-:S04]  /*4dc0*/  @P5 IMAD R252, R252, 0x90, RZ ;  /* 0x00000090fcfc5824 */ /* 0x000fc800078e02ff */
[----:B0-----:R-:W-:-:S06]  /*4dd0*/  @P3 IMAD.WIDE R16, R252, 0x4, R16 ;  /* 0x00000004fc103825 */ /* 0x001fcc00078e0210 */
[----:B------:R-:W4:Y:S01]  /*4de0*/  @P4 LDG.E.128 R16, desc[UR36][R16.64+0x10] ;  /* 0x0000102410104981 */ /* 0x000f22000c1e1d00 */
[----:B--2---:R-:W-:Y:S02]  /*4df0*/  IMAD.MOV.U32 R8, RZ, RZ, R22 ;  /* 0x000000ffff087224 */ /* 0x004fe400078e0016 */
[----:B------:R-:W-:Y:S02]  /*4e00*/  IMAD.MOV.U32 R7, RZ, RZ, R23 ;  /* 0x000000ffff077224 */ /* 0x000fe400078e0017 */
[----:B------:R-:W-:Y:S01]  /*4e10*/  IMAD.MOV.U32 R14, RZ, RZ, R20 ;  /* 0x000000ffff0e7224 */ /* 0x000fe200078e0014 */
[----:B------:R0:W5:Y:S01]  /*4e20*/  LDL.LU.64 R22, [R1+0x7d0] ;  /* 0x0007d00001167983 */ /* 0x0001620000300a00 */
[----:B------:R-:W-:-:S03]  /*4e30*/  IMAD.MOV.U32 R11, RZ, RZ, R21 ;  /* 0x000000ffff0b7224 */ /* 0x000fc600078e0015 */
[----:B------:R0:W5:Y:S04]  /*4e40*/  LDL.LU.64 R20, [R1+0x7c8] ;  /* 0x0007c80001147983 */ /* 0x0001680000300a00 */
[----:B------:R-:W2:Y:S01]  /*4e50*/  LDL R252, [R1+0x43c] ;  /* 0x00043c0001fc7983 */ /* 0x000ea20000100800 */
[----:B------:R-:W-:Y:S01]  /*4e60*/  PLOP3.LUT P4, PT, PT, PT, UP0, 0x80, 0x8 ;  /* 0x000000000008781c */ /* 0x000fe20003f8f008 */
[----:B---3--:R-:W-:Y:S01]  /*4e70*/  FADD.FTZ R12, R12, R14 ;  /* 0x0000000e0c0c7221 */ /* 0x008fe20000010000 */
[----:B------:R-:W-:Y:S01]  /*4e80*/  PLOP3.LUT P3, PT, PT, PT, UP0, 0x80, 0x8 ;  /* 0x000000000008781c */ /* 0x000fe20003f6f008 */
[----:B----4-:R-:W-:Y:S01]  /*4e90*/  FADD.FTZ R9, R9, R11 ;  /* 0x0000000b09097221 */ /* 0x010fe20000010000 */
[----:B------:R-:W-:Y:S01]  /*4ea0*/  PLOP3.LUT P5, PT, PT, PT, UP0, 0x80, 0x8 ;  /* 0x000000000008781c */ /* 0x000fe20003faf008 */
[----:B------:R-:W-:-:S08]  /*4eb0*/  IMAD.MOV.U32 R13, RZ, RZ, R16 ;  /* 0x000000ffff0d7224 */ /* 0x000fd000078e0010 */
[----:B------:R-:W-:Y:S01]  /*4ec0*/  @P4 FMUL.FTZ R12, R12, R13 ;  /* 0x0000000d0c0c4220 */ /* 0x000fe20000410000 */
[----:B------:R-:W-:Y:S01]  /*4ed0*/  PLOP3.LUT P4, PT, PT, PT, UP0, 0x80, 0x8 ;  /* 0x000000000008781c */ /* 0x000fe20003f8f008 */
[----:B------:R-:W-:Y:S01]  /*4ee0*/  IMAD.MOV.U32 R6, RZ, RZ, R18 ;  /* 0x000000ffff067224 */ /* 0x000fe200078e0012 */
[----:B------:R-:W-:Y:S01]  /*4ef0*/  MOV R10, R17 ;  /* 0x00000011000a7202 */ /* 0x000fe20000000f00 */
[----:B------:R-:W-:Y:S02]  /*4f00*/  IMAD.MOV.U32 R4, RZ, RZ, R19 ;  /* 0x000000ffff047224 */ /* 0x000fe400078e0013 */
[----:B------:R0:W5:Y:S01]  /*4f10*/  LDL.LU.64 R18, [R1+0x7c0] ;  /* 0x0007c00001127983 */ /* 0x0001620000300a00 */
[----:B------:R-:W-:Y:S01]  /*4f20*/  FADD.FTZ R5, R5, R8 ;  /* 0x0000000805057221 */ /* 0x000fe20000010000 */
[----:B------:R-:W-:Y:S02]  /*4f30*/  @P3 FMUL.FTZ R9, R9, R10 ;  /* 0x0000000a09093220 */ /* 0x000fe40000410000 */
[----:B------:R0:W5:Y:S04]  /*4f40*/  LDL.LU.64 R16, [R1+0x7b8] ;  /* 0x0007b80001107983 */ /* 0x0001680000300a00 */
[----:B------:R0:W5:Y:S04]  /*4f50*/  LDL.LU R14, [R1+0x7b0] ;  /* 0x0007b000010e7983 */ /* 0x0001680000300800 */
[----:B------:R0:W5:Y:S04]  /*4f60*/  LDL.LU R13, [R1+0x7ac] ;  /* 0x0007ac00010d7983 */ /* 0x0001680000300800 */
[----:B------:R1:W-:Y:S01]  /*4f70*/  STL [R1], R12 ;  /* 0x0000000c01007387 */ /* 0x0003e20000100800 */
        /* <DEDUP_REMOVED lines=19> */
[----:B-1----:R-:W3:Y:S04]  /*50b0*/  LDL.LU R8, [R1+0x38] ;  /* 0x0000380001087983 */ /* 0x002ee80000300800 */
[----:B------:R-:W-:Y:S04]  /*50c0*/  STL.64 [R1+0x798], R2 ;  /* 0x0007980201007387 */ /* 0x000fe80000100a00 */
[----:B------:R1:W-:Y:S04]  /*50d0*/  STL.64 [R1+0x790], R6 ;  /* 0x0007900601007387 */ /* 0x0003e80000100a00 */
[----:B------:R4:W-:Y:S04]  /*50e0*/  STL.64 [R1+0x788], R4 ;  /* 0x0007880401007387 */ /* 0x0009e80000100a00 */
[----:B-1----:R-:W3:Y:S04]  /*50f0*/  LDL R6, [R1+0x8] ;  /* 0x0000080001067983 */ /* 0x002ee80000100800 */
[----:B----4-:R-:W4:Y:S04]  /*5100*/  LDL R4, [R1] ;  /* 0x0000000001047983 */ /* 0x010f280000100800 */
[----:B------:R-:W4:Y:S01]  /*5110*/  LDL R5, [R1+0x4] ;  /* 0x0000040001057983 */ /* 0x000f220000100800 */
[----:B------:R-:W2:Y:S01]  /*5120*/  S2UR UR35, SR_CTAID.X ;  /* 0x00000000002379c3 */ /* 0x000ea20000002500 */
[----:B------:R-:W-:Y:S01]  /*5130*/  IMAD.MOV.U32 R7, RZ, RZ, R252 ;  /* 0x000000ffff077224 */ /* 0x000fe200078e00fc */
[----:B--2---:R-:W-:Y:S01]  /*5140*/  UIMAD UR42, UR34, UR42, UR35 ;  /* 0x0000002a222a72a4 */ /* 0x004fe2000f8e0223 */
[----:B------:R-:W1:Y:S05]  /*5150*/  LDCU.64 UR34, c[0x0][0x3b8] ;  /* 0x00007700ff2277ac */ /* 0x000e6a0008000a00 */
[----:B0-----:R-:W-:-:S04]  /*5160*/  IMAD R252, R0, UR42, RZ ;  /* 0x0000002a00fc7c24 */ /* 0x001fc8000f8e02ff */
[----:B------:R-:W-:Y:S01]  /*5170*/  IMAD R2, R252, 0x90, RZ ;  /* 0x00000090fc027824 */ /* 0x000fe200078e02ff */
[----:B---3--:R-:W-:-:S04]  /*5180*/  SHF.R.S32.HI R3, RZ, 0x1f, R8 ;  /* 0x0000001fff037819 */ /* 0x008fc80000011408 */
[----:B------:R-:W-:-:S04]  /*5190*/  IADD3 R252, P2, PT, R2, R8, RZ ;  /* 0x0000000802fc7210 */ /* 0x000fc80007f5e0ff */
[----:B------:R-:W-:Y:S02]  /*51a0*/  LEA.HI.X.SX32 R8, R2, R3, 0x1, P2 ;  /* 0x0000000302087211 */ /* 0x000fe400010f0eff */
[----:B-1----:R-:W-:-:S04]  /*51b0*/  LEA R2, P2, R252, UR34, 0x2 ;  /* 0x00000022fc027c11 */ /* 0x002fc8000f8410ff */
[----:B------:R-:W-:Y:S02]  /*51c0*/  LEA.HI.X R3, R252, UR35, R8, 0x2, P2 ;  /* 0x00000023fc037c11 */ /* 0x000fe400090f1408 */
[----:B------:R3:W5:Y:S04]  /*51d0*/  LDL.LU R8, [R1+0x7a0] ;  /* 0x0007a00001087983 */ /* 0x0007680000300800 */
[----:B----4-:R0:W-:Y:S04]  /*51e0*/  STG.E.128 desc[UR36][R2.64], R4 ;  /* 0x0000000402007986 */ /* 0x0101e8000c101d24 */
[----:B0-----:R3:W5:Y:S04]  /*51f0*/  LDL.LU.64 R2, [R1+0x798] ;  /* 0x0007980001027983 */ /* 0x0017680000300a00 */
[----:B------:R3:W5:Y:S04]  /*5200*/  LDL.LU.64 R6, [R1+0x790] ;  /* 0x0007900001067983 */ /* 0x0007680000300a00 */
[----:B------:R3:W5:Y:S02]  /*5210*/  LDL.LU.64 R4, [R1+0x788] ;  /* 0x0007880001047983 */ /* 0x0007640000300a00 */
.L_x_2611:
[----:B------:R-:W-:Y:S05]  /*5220*/  BSYNC.RECONVERGENT B2 ;  /* 0x0000000000027941 */ /* 0x000fea0003800200 */
.L_x_2610:
[----:B------:R-:W-:Y:S04]  /*5230*/  BSSY.RECONVERGENT B2, `(.L_x_2612) ;  /* 0x000005a000027945 */ /* 0x000fe80003800200 */
[----:B------:R-:W-:Y:S05]  /*5240*/  @P1 BRA `(.L_x_2613) ;  /* 0x0000000400601947 */ /* 0x000fea0003800000 */
[----:B01----:R-:W4:Y:S01]  /*5250*/  LDL R252, [R1+0x30] ;  /* 0x0000300001fc7983 */ /* 0x003f220000100800 */
[----:B-----5:R-:W-:-:S03]  /*5260*/  ISETP.NE.AND P2, PT, R2, RZ, PT ;  /* 0x000000ff0200720c */ /* 0x020fc60003f45270 */
[----:B------:R-:W-:Y:S04]  /*5270*/  STL.64 [R1+0x7b0], R14 ;  /* 0x0007b00e01007387 */ /* 0x000fe80000100a00 */
[----:B------:R-:W-:Y:S04]  /*5280*/  STL.64 [R1+0x7a8], R12 ;  /* 0x0007a80c01007387 */ /* 0x000fe80000100a00 */
[----:B------:R0:W-:Y:S02]  /*5290*/  STL [R1+0x7a4], R11 ;  /* 0x0007a40b01007387 */ /* 0x0001e40000100800 */
[----:B------:R-:W-:Y:S01]  /*52a0*/  VOTEU.ANY UP0, P2 ;  /* 0x0000000000ff7886 */ /* 0x000fe20001000100 */
[----:B------:R-:W-:Y:S01]  /*52b0*/  PLOP3.LUT P2, PT, PT, PT, UP0, 0x80, 0x8 ;  /* 0x000000000008781c */ /* 0x000fe20003f4f008 */
[----:B------:R-:W-:Y:S04]  /*52c0*/  STL [R1+0x7a0], R10 ;  /* 0x0007a00a01007387 */ /* 0x000fe80000100800 */
[----:B------:R-:W-:Y:S04]  /*52d0*/  STL [R1+0x79c], R9 ;  /* 0x00079c0901007387 */ /* 0x000fe80000100800 */
[----:B------:R-:W-:Y:S04]  /*52e0*/  STL [R1+0x798], R8 ;  /* 0x0007980801007387 */ /* 0x000fe80000100800 */
[----:B------:R-:W-:Y:S04]  /*52f0*/  STL [R1+0x794], R7 ;  /* 0x0007940701007387 */ /* 0x000fe80000100800 */
[----:B------:R-:W-:Y:S04]  /*5300*/  STL [R1+0x790], R6 ;  /* 0x0007900601007387 */ /* 0x000fe80000100800 */
[----:B------:R1:W-:Y:S04]  /*5310*/  STL [R1+0x78c], R5 ;  /* 0x00078c0501007387 */ /* 0x0003e80000100800 */
[----:B------:R2:W-:Y:S04]  /*5320*/  STL [R1+0x788], R4 ;  /* 0x0007880401007387 */ /* 0x0005e80000100800 */
[----:B0-----:R-:W3:Y:S01]  /*5330*/  LDL R11, [R1+0x420] ;  /* 0x00042000010b7983 */ /* 0x001ee20000100800 */
[----:B-1----:R-:W0:Y:S01]  /*5340*/  @P2 S2R R5, SR_CTAID.X ;  /* 0x0000000000052919 */ /* 0x002e220000002500 */
[----:B------:R-:W-:-:S02]  /*5350*/  PLOP3.LUT P2, PT, PT, PT, UP0, 0x80, 0x8 ;  /* 0x000000000008781c */ /* 0x000fc40003f4f008 */
[----:B------:R-:W3:Y:S11]  /*5360*/  LDL R10, [R1+0x424] ;  /* 0x00042400010a7983 */ /* 0x000ef60000100800 */
[----:B------:R-:W1:Y:S01]  /*5370*/  @P2 LDC.64 R8, c[0x0][0x450] ;  /* 0x00011400ff082b82 */ /* 0x000e620000000a00 */
[----:B------:R-:W-:Y:S01]  /*5380*/  PLOP3.LUT P2, PT, PT, PT, UP0, 0x80, 0x8 ;  /* 0x000000000008781c */ /* 0x000fe20003f4f008 */
[----:B----4-:R-:W-:-:S05]  /*5390*/  IMAD R252, R0, 0x8, R252 ;  /* 0x0000000800fc7824 */ /* 0x010fca00078e02fc */
[----:B------:R-:W-:-:S13]  /*53a0*/  ISETP.GE.AND P3, PT, R252, R3, PT ;  /* 0x00000003fc00720c */ /* 0x000fda0003f66270 */
[----:B------:R-:W4:Y:S01]  /*53b0*/  @!P3 LDC.64 R248, c[0x0][0x3b8] ;  /* 0x0000ee00fff8bb82 */ /* 0x000f220000000a00 */
[----:B------:R-:W-:Y:S01]  /*53c0*/  @!P3 IMAD R250, R0, UR44, RZ ;  /* 0x0000002c00fabc24 */ /* 0x000fe2000f8e02ff */
[----:B--2---:R-:W-:-:S04]  /*53d0*/  @!P3 SHF.R.S32.HI R4, RZ, 0x1f, R252 ;  /* 0x0000001fff04b819 */ /* 0x004fc800000114fc */
[----:B------:R-:W-:-:S04]  /*53e0*/  @!P3 IADD3 R251, P4, PT, R250, R252, RZ ;  /* 0x000000fcfafbb210 */ /* 0x000fc80007f9e0ff */
[----:B------:R-:W-:Y:S02]  /*53f0*/  @!P3 LEA.HI.X.SX32 R250, R250, R4, 0x1, P4 ;  /* 0x00000004fafab211 */ /* 0x000fe400020f0eff */
[----:B----4-:R-:W-:-:S04]  /*5400*/  @!P3 LEA R6, P4, R251, R248, 0x2 ;  /* 0x000000f8fb06b211 */ /* 0x010fc800078810ff */
[----:B------:R-:W-:Y:S02]  /*5410*/  @!P3 LEA.HI.X R7, R251, R249, R250, 0x2, P4 ;  /* 0x000000f9fb07b211 */ /* 0x000fe400020f14fa */
[----:B------:R-:W-:Y:S02]  /*5420*/  CS2R R250, SRZ ;  /* 0x0000000000fa7805 */ /* 0x000fe4000001ff00 */
[----:B------:R-:W-:Y:S02]  /*5430*/  PLOP3.LUT P4, PT, PT, PT, UP0, 0x80, 0x8 ;  /* 0x000000000008781c */ /* 0x000fe40003f8f008 */
[----:B------:R-:W-:-:S06]  /*5440*/  CS2R R248, SRZ ;  /* 0x0000000000f87805 */ /* 0x000fcc000001ff00 */
[----:B------:R-:W3:Y:S05]  /*5450*/  @!P3 LDG.E.128 R248, desc[UR36][R6.64] ;  /* 0x0000002406f8b981 */ /* 0x000eea000c1e1d00 */
[----:B------:R-:W0:Y:S01]  /*5460*/  @P4 LDC R4, c[0x0][0x3f8] ;  /* 0x0000fe00ff044b82 */ /* 0x000e220000000800 */
[----:B------:R-:W-:Y:S02]  /*5470*/  PLOP3.LUT P3, PT, PT, PT, UP0, 0x80, 0x8 ;  /* 0x000000000008781c */ /* 0x000fe40003f6f008 */
[----:B------:R-:W-:Y:S01]  /*5480*/  PLOP3.LUT P4, PT, PT, PT, UP0, 0x80, 0x8 ;  /* 0x000000000008781c */ /* 0x000fe20003f8f008 */
[----:B------:R-:W2:Y:S04]  /*5490*/  LDL R7, [R1+0x428] ;  /* 0x0004280001077983 */ /* 0x000ea80000100800 */
[----:B------:R-:W4:Y:S06]  /*54a0*/  LDL R6, [R1+0x42c] ;  /* 0x00042c0001067983 */ /* 0x000f2c0000100800 */
[----:B0-----:R-:W-:Y:S01]  /*54b0*/  @P3 IMAD R4, R4, UR39, R5 ;  /* 0x0000002704043c24 */ /* 0x001fe2000f8e0205 */
[----:B------:R-:W-:-:S03]  /*54c0*/  PLOP3.LUT P3, PT, PT, PT, UP0, 0x80, 0x8 ;  /* 0x000000000008781c */ /* 0x000fc60003f6f008 */
[----:B------:R-:W-:-:S04]  /*54d0*/  @P4 IMAD R4, R4, 0x90, RZ ;  /* 0x0000009004044824 */ /* 0x000fc800078e02ff */
[----:B-1----:R-:W-:-:S06]  /*54e0*/  @P2 IMAD.WIDE R4, R4, 0x4, R8 ;  /* 0x0000000404042825 */ /* 0x002fcc00078e0208 */
[----:B------:R-:W4:Y:S01]  /*54f0*/  @P3 LDG.E.128 R12, desc[UR36][R4.64+0x20] ;  /* 0x00002024040c3981 */ /* 0x000f22000c1e1d00 */
[----:B------:R-:W-:Y:S02]  /*5500*/  PLOP3.LUT P2, PT, PT, PT, UP0, 0x80, 0x8 ;  /* 0x000000000008781c */ /* 0x000fe40003f4f008 */
[----:B------:R-:W-:Y:S02]  /*5510*/  PLOP3.LUT P3, PT, PT, PT, UP0, 0x80, 0x8 ;  /* 0x000000000008781c */ /* 0x000fe40003f6f008 */
[----:B------:R-:W-:Y:S02]  /*5520*/  PLOP3.LUT P4, PT, PT, PT, UP0, 0x80, 0x8 ;  /* 0x000000000008781c */ /* 0x000fe40003f8f008 */
[----:B------:R-:W-:Y:S01]  /*5530*/  PLOP3.LUT P5, PT, PT, PT, UP0, 0x80, 0x8 ;  /* 0x000000000008781c */ /* 0x000fe20003faf008 */
[----:B---3--:R-:W-:Y:S01]  /*5540*/  FADD.FTZ R248, R11, R248 ;  /* 0x000000f80bf87221 */ /* 0x008fe20000010000 */
[----:B------:R-:W-:Y:S01]  /*5550*/  FADD.FTZ R249, R10, R249 ;  /* 0x000000f90af97221 */ /* 0x000fe20000010000 */
[----:B--2---:R-:W-:Y:S01]  /*5560*/  FADD.FTZ R250, R7, R250 ;  /* 0x000000fa07fa7221 */ /* 0x004fe20000010000 */
[----:B----4-:R-:W-:Y:S01]  /*5570*/  FADD.FTZ R251, R6, R251 ;  /* 0x000000fb06fb7221 */ /* 0x010fe20000010000 */
[----:B------:R-:W-:Y:S01]  /*5580*/  IMAD.MOV.U32 R9, RZ, RZ, R12 ;  /* 0x000000ffff097224 */ /* 0x000fe200078e000c */
[----:B------:R-:W-:Y:S01]  /*5590*/  MOV R5, R14 ;  /* 0x0000000e00057202 */ /* 0x000fe20000000f00 */
[----:B------:R-:W-:-:S02]  /*55a0*/  IMAD.MOV.U32 R8, RZ, RZ, R13 ;  /* 0x000000ffff087224 */ /* 0x000fc400078e000d */
[----:B------:R-:W-:Y:S02]  /*55b0*/  IMAD.MOV.U32 R4, RZ, RZ, R15 ;  /* 0x000000ffff047224 */ /* 0x000fe400078e000f */
[----:B------:R4:W5:Y:S01]  /*55c0*/  LDL.LU.64 R14, [R1+0x7b0] ;  /* 0x0007b000010e7983 */ /* 0x0009620000300a00 */
[----:B------:R-:W-:-:S03]  /*55d0*/  @P2 FMUL.FTZ R248, R248, R9 ;  /* 0x00000009f8f82220 */ /* 0x000fc60000410000 */
[----:B------:R4:W5:Y:S01]  /*55e0*/  LDL.LU.64 R12, [R1+0x7a8] ;  /* 0x0007a800010c7983 */ /* 0x0009620000300a00 */
[----:B------:R-:W-:-:S03]  /*55f0*/  @P3 FMUL.FTZ R249, R249, R8 ;  /* 0x00000008f9f93220 */ /* 0x000fc60000410000 */
[----:B------:R4:W5:Y:S04]  /*5600*/  LDL.LU R11, [R1+0x7a4] ;  /* 0x0007a400010b7983 */ /* 0x0009680000300800 */
[----:B------:R4:W5:Y:S01]  /*5610*/  LDL.LU R10, [R1+0x7a0] ;  /* 0x0007a000010a7983 */ /* 0x0009620000300800 */
[----:B------:R-:W-:-:S03]  /*5620*/  @P4 FMUL.FTZ R250, R250, R5 ;  /* 0x00000005fafa4220 */ /* 0x000fc60000410000 */
[----:B------:R4:W5:Y:S01]  /*5630*/  LDL.LU R9, [R1+0x79c] ;  /* 0x00079c0001097983 */ /* 0x0009620000300800 */
[----:B------:R-:W-:-:S03]  /*5640*/  @P5 FMUL.FTZ R251, R251, R4 ;  /* 0x00000004fbfb5220 */ /* 0x000fc60000410000 */
[----:B------:R4:W5:Y:S04]  /*5650*/  LDL.LU R8, [R1+0x798] ;  /* 0x0007980001087983 */ /* 0x0009680000300800 */
[----:B------:R4:W5:Y:S04]  /*5660*/  LDL.LU R7, [R1+0x794] ;  /* 0x0007940001077983 */ /* 0x0009680000300800 */
[----:B------:R4:W5:Y:S04]  /*5670*/  LDL.LU R6, [R1+0x790] ;  /* 0x0007900001067983 */ /* 0x0009680000300800 */
[----:B------:R4:W5:Y:S04]  /*5680*/  LDL.LU R5, [R1+0x78c] ;  /* 0x00078c0001057983 */ /* 0x0009680000300800 */
[----:B------:R4:W5:Y:S01]  /*5690*/  LDL.LU R4, [R1+0x788] ;  /* 0x0007880001047983 */ /* 0x0009620000300800 */
[----:B------:R-:W-:-:S13]  /*56a0*/  ISETP.GE.AND P2, PT, R252, R3, PT ;  /* 0x00000003fc00720c */ /* 0x000fda0003f46270 */
[----:B----4-:R-:W-:Y:S05]  /*56b0*/  @P2 BRA `(.L_x_2613) ;  /* 0x0000000000442947 */ /* 0x010fea0003800000 */
[----:B------:R-:W-:Y:S01]  /*56c0*/  S2UR UR34, SR_CTAID.Y ;  /* 0x00000000002279c3 */ /* 0x000fe20000002600 */
[----:B------:R-:W0:Y:S01]  /*56d0*/  LDCU UR42, c[0x0][0x3f8] ;  /* 0x00007f00ff2a77ac */ /* 0x000e220008000800 */
[----:B-----5:R-:W-:Y:S04]  /*56e0*/  STL [R1+0x790], R4 ;  /* 0x0007900401007387 */ /* 0x020fe80000100800 */
[----:B------:R1:W-:Y:S02]  /*56f0*/  STL.64 [R1+0x788], R2 ;  /* 0x0007880201007387 */ /* 0x0003e40000100a00 */
[----:B------:R-:W0:Y:S01]  /*5700*/  S2UR UR35, SR_CTAID.X ;  /* 0x00000000002379c3 */ /* 0x000e220000002500 */
[----:B-1----:R-:W-:Y:S01]  /*5710*/  SHF.R.S32.HI R3, RZ, 0x1f, R252 ;  /* 0x0000001fff037819 */ /* 0x002fe200000114fc */
[----:B0-----:R-:W-:Y:S01]  /*5720*/  UIMAD UR42, UR34, UR42, UR35 ;  /* 0x0000002a222a72a4 */ /* 0x001fe2000f8e0223 */
[----:B------:R-:W0:Y:S05]  /*5730*/  LDCU.64 UR34, c[0x0][0x3b8] ;  /* 0x00007700ff2277ac */ /* 0x000e2a0008000a00 */
[----:B------:R-:W-:-:S04]  /*5740*/  IMAD R4, R0, UR42, RZ ;  /* 0x0000002a00047c24 */ /* 0x000fc8000f8e02ff */
[----:B------:R-:W-:-:S05]  /*5750*/  IMAD R2, R4, 0x90, RZ ;  /* 0x0000009004027824 */ /* 0x000fca00078e02ff */
[----:B------:R-:W-:-:S04]  /*5760*/  IADD3 R252, P2, PT, R2, R252, RZ ;  /* 0x000000fc02fc7210 */ /* 0x000fc80007f5e0ff */
[----:B------:R-:W-:Y:S02]  /*5770*/  LEA.HI.X.SX32 R4, R2, R3, 0x1, P2 ;  /* 0x0000000302047211 */ /* 0x000fe400010f0eff */
[----:B0-----:R-:W-:-:S04]  /*5780*/  LEA R2, P2, R252, UR34, 0x2 ;  /* 0x00000022fc027c11 */ /* 0x001fc8000f8410ff */
[----:B------:R-:W-:Y:S02]  /*5790*/  LEA.HI.X R3, R252, UR35, R4, 0x2, P2 ;  /* 0x00000023fc037c11 */ /* 0x000fe400090f1404 */
[----:B------:R4:W5:Y:S04]  /*57a0*/  LDL.LU R4, [R1+0x790] ;  /* 0x0007900001047983 */ /* 0x0009680000300800 */
[----:B------:R0:W-:Y:S04]  /*57b0*/  STG.E.128 desc[UR36][R2.64], R248 ;  /* 0x000000f802007986 */ /* 0x0001e8000c101d24 */
[----:B0-----:R4:W5:Y:S02]  /*57c0*/  LDL.LU.64 R2, [R1+0x788] ;  /* 0x0007880001027983 */ /* 0x0019640000300a00 */
.L_x_2613:
[----:B------:R-:W-:Y:S05]  /*57d0*/  BSYNC.RECONVERGENT B2 ;  /* 0x0000000000027941 */ /* 0x000fea0003800200 */
.L_x_2612:
[----:B------:R-:W-:Y:S04]  /*57e0*/  BSSY.RECONVERGENT B2, `(.L_x_2614) ;  /* 0x000005b000027945 */ /* 0x000fe80003800200 */
[----:B------:R-:W-:Y:S05]  /*57f0*/  @P1 BRA `(.L_x_2615) ;  /* 0x0000000400641947 */ /* 0x000fea0003800000 */
[----:B01----:R-:W2:Y:S01]  /*5800*/  LDL R252, [R1+0x34] ;  /* 0x0000340001fc7983 */ /* 0x003ea20000100800 */
        /* <DEDUP_REMOVED lines=13> */
[----:B0-----:R-:W4:Y:S01]  /*58e0*/  LDL R15, [R1+0x410] ;  /* 0x00041000010f7983 */ /* 0x001f220000100800 */
[----:B-1----:R-:W0:Y:S01]  /*58f0*/  @P2 S2R R9, SR_CTAID.X ;  /* 0x0000000000092919 */ /* 0x002e220000002500 */
[----:B------:R-:W-:-:S02]  /*5900*/  PLOP3.LUT P2, PT, PT, PT, UP0, 0x80, 0x8 ;  /* 0x000000000008781c */ /* 0x000fc40003f4f008 */
[----:B------:R-:W4:Y:S11]  /*5910*/  LDL R14, [R1+0x414] ;  /* 0x00041400010e7983 */ /* 0x000f360000100800 */
[----:B------:R-:W1:Y:S01]  /*5920*/  @P2 LDC.64 R12, c[0x0][0x450] ;  /* 0x00011400ff0c2b82 */ /* 0x000e620000000a00 */
[----:B------:R-:W-:Y:S01]  /*5930*/  PLOP3.LUT P2, PT, PT, PT, UP0, 0x80, 0x8 ;  /* 0x000000000008781c */ /* 0x000fe20003f4f008 */
[----:B--2---:R-:W-:-:S04]  /*5940*/  IMAD R4, R0, 0x2, R252 ;  /* 0x0000000200047824 */ /* 0x004fc800078e02fc */
[----:B------:R-:W-:-:S05]  /*5950*/  IMAD.SHL.U32 R252, R4, 0x4, RZ ;  /* 0x0000000404fc7824 */ /* 0x000fca00078e00ff */
[----:B------:R-:W-:-:S13]  /*5960*/  ISETP.GE.AND P3, PT, R252, R3, PT ;  /* 0x00000003fc00720c */ /* 0x000fda0003f66270 */
[----:B------:R-:W2:Y:S01]  /*5970*/  @!P3 LDC.64 R4, c[0x0][0x3b8] ;  /* 0x0000ee00ff04bb82 */ /* 0x000ea20000000a00 */
[----:B------:R-:W-:Y:S01]  /*5980*/  @!P3 IMAD R6, R0, UR44, RZ ;  /* 0x0000002c0006bc24 */ /* 0x000fe2000f8e02ff */
[----:B---3--:R-:W-:-:S04]  /*5990*/  @!P3 SHF.R.S32.HI R8, RZ, 0x1f, R252 ;  /* 0x0000001fff08b819 */ /* 0x008fc800000114fc */
[----:B------:R-:W-:-:S04]  /*59a0*/  @!P3 IADD3 R7, P4, PT, R6, R252, RZ ;  /* 0x000000fc0607b210 */ /* 0x000fc80007f9e0ff */
[----:B------:R-:W-:Y:S02]  /*59b0*/  @!P3 LEA.HI.X.SX32 R6, R6, R8, 0x1, P4 ;  /* 0x000000080606b211 */ /* 0x000fe400020f0eff */
[----:B--2---:R-:W-:-:S04]  /*59c0*/  @!P3 LEA R10, P4, R7, R4, 0x2 ;  /* 0x00000004070ab211 */ /* 0x004fc800078810ff */
[----:B------:R-:W-:Y:S02]  /*59d0*/  @!P3 LEA.HI.X R11, R7, R5, R6, 0x2, P4 ;  /* 0x00000005070bb211 */ /* 0x000fe400020f1406 */
[----:B------:R-:W-:Y:S02]  /*59e0*/  CS2R R6, SRZ ;  /* 0x0000000000067805 */ /* 0x000fe4000001ff00 */
[----:B------:R-:W-:Y:S02]  /*59f0*/  PLOP3.LUT P4, PT, PT, PT, UP0, 0x80, 0x8 ;  /* 0x000000000008781c */ /* 0x000fe40003f8f008 */
[----:B------:R-:W-:-:S06]  /*5a00*/  CS2R R4, SRZ ;  /* 0x0000000000047805 */ /* 0x000fcc000001ff00 */
[----:B------:R-:W4:Y:S05]  /*5a10*/  @!P3 LDG.E.128 R4, desc[UR36][R10.64] ;  /* 0x000000240a04b981 */ /* 0x000f2a000c1e1d00 */
[----:B------:R-:W0:Y:S01]  /*5a20*/  @P4 LDC R8, c[0x0][0x3f8] ;  /* 0x0000fe00ff084b82 */ /* 0x000e220000000800 */
[----:B------:R-:W-:Y:S02]  /*5a30*/  PLOP3.LUT P3, PT, PT, PT, UP0, 0x80, 0x8 ;  /* 0x000000000008781c */ /* 0x000fe40003f6f008 */
[----:B------:R-:W-:Y:S01]  /*5a40*/  PLOP3.LUT P4, PT, PT, PT, UP0, 0x80, 0x8 ;  /* 0x000000000008781c */ /* 0x000fe20003f8f008 */
[----:B------:R-:W2:Y:S04]  /*5a50*/  LDL R11, [R1+0x418] ;  /* 0x00041800010b7983 */ /* 0x000ea80000100800 */
[----:B------:R-:W3:Y:S06]  /*5a60*/  LDL R10, [R1+0x41c] ;  /* 0x00041c00010a7983 */ /* 0x000eec0000100800 */
[----:B0-----:R-:W-:Y:S01]  /*5a70*/  @P3 IMAD R8, R8, UR39, R9 ;  /* 0x0000002708083c24 */ /* 0x001fe2000f8e0209 */
[----:B------:R-:W-:-:S03]  /*5a80*/  PLOP3.LUT P3, PT, PT, PT, UP0, 0x80, 0x8 ;  /* 0x000000000008781c */ /* 0x000fc60003f6f008 */
[----:B------:R-:W-:-:S04]  /*5a90*/  @P4 IMAD R8, R8, 0x90, RZ ;  /* 0x0000009008084824 */ /* 0x000fc800078e02ff */
[----:B-1----:R-:W-:-:S06]  /*5aa0*/  @P2 IMAD.WIDE R8, R8, 0x4, R12 ;  /* 0x0000000408082825 */ /* 0x002fcc00078e020c */
[----:B------:R-:W3:Y:S01]  /*5ab0*/  @P3 LDG.E.128 R16, desc[UR36][R8.64+0x30] ;  /* 0x0000302408103981 */ /* 0x000ee2000c1e1d00 */
[----:B------:R-:W-:Y:S02]  /*5ac0*/  PLOP3.LUT P2, PT, PT, PT, UP0, 0x80, 0x8 ;  /* 0x000000000008781c */ /* 0x000fe40003f4f008 */
[----:B------:R-:W-:Y:S02]  /*5ad0*/  PLOP3.LUT P3, PT, PT, PT, UP0, 0x80, 0x8 ;  /* 0x000000000008781c */ /* 0x000fe40003f6f008 */
[----:B------:R-:W-:Y:S02]  /*5ae0*/  PLOP3.LUT P4, PT, PT, PT, UP0, 0x80, 0x8 ;  /* 0x000000000008781c */ /* 0x000fe40003f8f008 */
[----:B------:R-:W-:Y:S01]  /*5af0*/  PLOP3.LUT P5, PT, PT, PT, UP0, 0x80, 0x8 ;  /* 0x000000000008781c */ /* 0x000fe20003faf008 */
[----:B----4-:R-:W-:Y:S01]  /*5b00*/  FADD.FTZ R4, R15, R4 ;  /* 0x000000040f047221 */ /* 0x010fe20000010000 */
[----:B------:R-:W-:Y:S01]  /*5b10*/  FADD.FTZ R5, R14, R5 ;  /* 0x000000050e057221 */ /* 0x000fe20000010000 */
[----:B--2---:R-:W-:Y:S01]  /*5b20*/  FADD.FTZ R6, R11, R6 ;  /* 0x000000060b067221 */ /* 0x004fe20000010000 */
[----:B---3--:R-:W-:Y:S01]  /*5b30*/  FADD.FTZ R7, R10, R7 ;  /* 0x000000070a077221 */ /* 0x008fe20000010000 */
        /* <DEDUP_REMOVED lines=19> */
[----:B0-----:R-:W-:Y:S05]  /*5c70*/  @P2 BRA `(.L_x_2615) ;  /* 0x0000000000442947 */ /* 0x001fea0003800000 */
        /* <DEDUP_REMOVED lines=16> */
[----:B-1----:R0:W5:Y:S02]  /*5d80*/  LDL.LU.64 R2, [R1+0x788] ;  /* 0x0007880001027983 */ /* 0x0021640000300a00 */
.L_x_2615:
[----:B------:R-:W-:Y:S05]  /*5d90*/  BSYNC.RECONVERGENT B2 ;  /* 0x0000000000027941 */ /* 0x000fea0003800200 */
.L_x_2614:
[----:B01----:R-:W2:Y:S01]  /*5da0*/  LDL.LU R252, [R1+0x34] ;  /* 0x0000340001fc7983 */ /* 0x003ea20000300800 */
[----:B------:R-:W-:Y:S01]  /*5db0*/  BSSY.RECONVERGENT B2, `(.L_x_2616) ;  /* 0x000005c000027945 */ /* 0x000fe20003800200 */
[----:B--2---:R-:W-:-:S05]  /*5dc0*/  IMAD R252, R0, 0x4, R252 ;  /* 0x0000000400fc7824 */ /* 0x004fca00078e02fc */
[----:B------:R0:W-:Y:S01]  /*5dd0*/  STL [R1+0x34], R252 ;  /* 0x000034fc01007387 */ /* 0x0001e20000100800 */
[----:B------:R-:W-:Y:S05]  /*5de0*/  @P1 BRA `(.L_x_2617) ;  /* 0x0000000400601947 */ /* 0x000fea0003800000 */
[----:B0-----:R-:W2:Y:S01]  /*5df0*/  LDL R252, [R1+0x30] ;  /* 0x0000300001fc7983 */ /* 0x001ea20000100800 */
        /* <DEDUP_REMOVED lines=19> */
[----:B--2---:R-:W-:-:S05]  /*5f30*/  IMAD R252, R0, 0x10, R252 ;  /* 0x0000001000fc7824 */ /* 0x004fca00078e02fc */
        /* <DEDUP_REMOVED lines=30> */
[----:B------:R-:W-:-:S02]  /*6120*/  IMAD.MOV.U32 R13, RZ, RZ, R16 ;  /* 0x000000ffff0d7224 */ /* 0x000fc400078e0010 */
[----:B------:R-:W-:Y:S02]  /*6130*/  IMAD.MOV.U32 R12, RZ, RZ, R17 ;  /* 0x000000ffff0c7224 */ /* 0x000fe400078e0011 */
[----:B------:R-:W-:Y:S02]  /*6140*/  IMAD.MOV.U32 R5, RZ, RZ, R18 ;  /* 0x000000ffff057224 */ /* 0x000fe400078e0012 */
        /* <DEDUP_REMOVED lines=16> */
[----:B-1----:R-:W-:Y:S05]  /*6250*/  @P2 BRA `(.L_x_2617) ;  /* 0x0000000000442947 */ /* 0x002fea0003800000 */
        /* <DEDUP_REMOVED lines=17> */
.L_x_2617:
[----:B------:R-:W-:Y:S05]  /*6370*/  BSYNC.RECONVERGENT B2 ;  /* 0x0000000000027941 */ /* 0x000fea0003800200 */
.L_x_2616:
[----:B------:R-:W-:Y:S04]  /*6380*/  BSSY.RECONVERGENT B2, `(.L_x_2618) ;  /* 0x0000059000027945 */ /* 0x000fe80003800200 */
        /* <DEDUP_REMOVED lines=8> */
[----:B------:R-:W-:Y:S01]  /*6410*/  STL [R1+0x7a0], R10 ;  /* 0x0007a00a01007387 */ /* 0x000fe20000100800 */
[----:B------:R-:W-:-:S02]  /*6420*/  PLOP3.LUT P4, PT, PT, PT, UP0, 0x80, 0x8 ;  /* 0x000000000008781c */ /* 0x000fc40003f8f008 */
[----:B------:R-:W-:Y:S01]  /*6430*/  PLOP3.LUT P5, PT, PT, PT, UP0, 0x80, 0x8 ;  /* 0x000000000008781c */ /* 0x000fe20003faf008 */
        /* <DEDUP_REMOVED lines=8> */
[----:B------:R-:W-:Y:S01]  /*64c0*/  PLOP3.LUT P3, PT, PT, PT, UP0, 0x80, 0x8 ;  /* 0x000000000008781c */ /* 0x000fe20003f6f008 */
[----:B---3--:R-:W0:Y:S01]  /*64d0*/  @P4 LDC R4, c[0x0][0x3f8] ;  /* 0x0000fe00ff044b82 */ /* 0x008e220000000800 */
[----:B------:R-:W3:Y:S04]  /*64e0*/  LDL R9, [R1+0x3f4] ;  /* 0x0003f40001097983 */ /* 0x000ee80000100800 */
[----:B------:R-:W3:Y:S07]  /*64f0*/  LDL R7, [R1+0x3f8] ;  /* 0x0003f80001077983 */ /* 0x000eee0000100800 */
[----:B------:R-:W1:Y:S01]  /*6500*/  @P3 LDC.64 R16, c[0x0][0x450] ;  /* 0x00011400ff103b82 */ /* 0x000e620000000a00 */
[----:B------:R-:W-:-:S02]  /*6510*/  PLOP3.LUT P3, PT, PT, PT, UP0, 0x80, 0x8 ;  /* 0x000000000008781c */ /* 0x000fc40003f6f008 */
[----:B--2---:R-:W-:-:S04]  /*6520*/  SHF.L.U32 R252, R252, 0x2, RZ ;  /* 0x00000002fcfc7819 */ /* 0x004fc800000006ff */
[----:B------:R-:W-:-:S13]  /*6530*/  ISETP.GE.AND P2, PT, R252, R3, PT ;  /* 0x00000003fc00720c */ /* 0x000fda0003f46270 */
[----:B------:R-:W2:Y:S01]  /*6540*/  @!P2 LDC.64 R12, c[0x0][0x3b8] ;  /* 0x0000ee00ff0cab82 */ /* 0x000ea20000000a00 */
[----:B------:R-:W-:Y:S01]  /*6550*/  @!P2 IMAD R14, R0, UR44, RZ ;  /* 0x0000002c000eac24 */ /* 0x000fe2000f8e02ff */
[----:B------:R-:W-:-:S04]  /*6560*/  @!P2 SHF.R.S32.HI R6, RZ, 0x1f, R252 ;  /* 0x0000001fff06a819 */ /* 0x000fc800000114fc */
[----:B------:R-:W-:-:S04]  /*6570*/  @!P2 IADD3 R15, P4, PT, R14, R252, RZ ;  /* 0x000000fc0e0fa210 */ /* 0x000fc80007f9e0ff */
[----:B------:R-:W-:Y:S02]  /*6580*/  @!P2 LEA.HI.X.SX32 R14, R14, R6, 0x1, P4 ;  /* 0x000000060e0ea211 */ /* 0x000fe400020f0eff */
[----:B------:R-:W3:Y:S01]  /*6590*/  LDL R6, [R1+0x3fc] ;  /* 0x0003fc0001067983 */ /* 0x000ee20000100800 */
[----:B--2---:R-:W-:-:S04]  /*65a0*/  @!P2 LEA R18, P4, R15, R12, 0x2 ;  /* 0x0000000c0f12a211 */ /* 0x004fc800078810ff */
[----:B------:R-:W-:Y:S02]  /*65b0*/  @!P2 LEA.HI.X R19, R15, R13, R14, 0x2, P4 ;  /* 0x0000000d0f13a211 */ /* 0x000fe400020f140e */
[----:B------:R-:W-:Y:S02]  /*65c0*/  PLOP3.LUT P4, PT, PT, PT, UP0, 0x80, 0x8 ;  /* 0x000000000008781c */ /* 0x000fe40003f8f008 */
[----:B------:R-:W-:-:S11]  /*65d0*/  CS2R R14, SRZ ;  /* 0x00000000000e7805 */ /* 0x000fd6000001ff00 */
[----:B0-----:R-:W-:Y:S01]  /*65e0*/  @P4 IMAD R12, R4, UR39, R5 ;  /* 0x00000027040c4c24 */ /* 0x001fe2000f8e0205 */
[----:B------:R-:W-:-:S03]  /*65f0*/  PLOP3.LUT P4, PT, PT, PT, UP0, 0x80, 0x8 ;  /* 0x000000000008781c */ /* 0x000fc60003f8f008 */
[----:B------:R-:W-:Y:S01]  /*6600*/  @P5 IMAD R4, R12, 0x90, RZ ;  /* 0x000000900c045824 */ /* 0x000fe200078e02ff */
[----:B------:R-:W-:-:S03]  /*6610*/  CS2R R12, SRZ ;  /* 0x00000000000c7805 */ /* 0x000fc6000001ff00 */
[----:B-1----:R-:W-:-:S03]  /*6620*/  @P3 IMAD.WIDE R4, R4, 0x4, R16 ;  /* 0x0000000404043825 */ /* 0x002fc600078e0210 */
[----:B------:R-:W4:Y:S04]  /*6630*/  @!P2 LDG.E.128 R12, desc[UR36][R18.64] ;  /* 0x00000024120ca981 */ /* 0x000f28000c1e1d00 */
[----:B------:R-:W2:Y:S01]  /*6640*/  @P4 LDG.E.128 R16, desc[UR36][R4.64+0x50] ;  /* 0x0000502404104981 */ /* 0x000ea2000c1e1d00 */
[----:B------:R-:W-:Y:S02]  /*6650*/  PLOP3.LUT P4, PT, PT, PT, UP0, 0x80, 0x8 ;  /* 0x000000000008781c */ /* 0x000fe40003f8f008 */
[----:B------:R-:W-:Y:S02]  /*6660*/  PLOP3.LUT P3, PT, PT, PT, UP0, 0x80, 0x8 ;  /* 0x000000000008781c */ /* 0x000fe40003f6f008 */
[----:B------:R-:W-:Y:S01]  /*6670*/  PLOP3.LUT P5, PT, PT, PT, UP0, 0x80, 0x8 ;  /* 0x000000000008781c */ /* 0x000fe20003faf008 */
[----:B----4-:R-:W-:Y:S01]  /*6680*/  FADD.FTZ R12, R11, R12 ;  /* 0x0000000c0b0c7221 */ /* 0x010fe20000010000 */
[----:B--2---:R-:W-:-:S07]  /*6690*/  IMAD.MOV.U32 R10, RZ, RZ, R16 ;  /* 0x000000ffff0a7224 */ /* 0x004fce00078e0010 */
[----:B------:R-:W-:Y:S01]  /*66a0*/  @P4 FMUL.FTZ R12, R12, R10 ;  /* 0x0000000a0c0c4220 */ /* 0x000fe20000410000 */
[----:B------:R-:W-:Y:S01]  /*66b0*/  PLOP3.LUT P4, PT, PT, PT, UP0, 0x80, 0x8 ;  /* 0x000000000008781c */ /* 0x000fe20003f8f008 */
[----:B------:R-:W-:Y:S02]  /*66c0*/  IMAD.MOV.U32 R8, RZ, RZ, R17 ;  /* 0x000000ffff087224 */ /* 0x000fe400078e0011 */
[----:B---3--:R-:W-:Y:S01]  /*66d0*/  FADD.FTZ R13, R9, R13 ;  /* 0x0000000d090d7221 */ /* 0x008fe20000010000 */
[----:B------:R-:W-:Y:S02]  /*66e0*/  IMAD.MOV.U32 R5, RZ, RZ, R18 ;  /* 0x000000ffff057224 */ /* 0x000fe400078e0012 */
[----:B------:R-:W-:Y:S02]  /*66f0*/  IMAD.MOV.U32 R4, RZ, RZ, R19 ;  /* 0x000000ffff047224 */ /* 0x000fe400078e0013 */
[----:B------:R2:W5:Y:S01]  /*6700*/  LDL.LU.64 R18, [R1+0x7b0] ;  /* 0x0007b00001127983 */ /* 0x0005620000300a00 */
[----:B------:R-:W-:-:S03]  /*6710*/  FADD.FTZ R14, R7, R14 ;  /* 0x0000000e070e7221 */ /* 0x000fc60000010000 */
[----:B------:R2:W5:Y:S01]  /*6720*/  LDL.LU.64 R16, [R1+0x7a8] ;  /* 0x0007a80001107983 */ /* 0x0005620000300a00 */
[----:B------:R-:W-:Y:S01]  /*6730*/  @P3 FMUL.FTZ R13, R13, R8 ;  /* 0x000000080d0d3220 */ /* 0x000fe20000410000 */
[----:B------:R-:W-:Y:S02]  /*6740*/  FADD.FTZ R15, R6, R15 ;  /* 0x0000000f060f7221 */ /* 0x000fe40000010000 */
        /* <DEDUP_REMOVED lines=10> */
[----:B------:R-:W-:Y:S05]  /*67f0*/  @P2 BRA `(.L_x_2619) ;  /* 0x0000000000442947 */ /* 0x000fea0003800000 */
        /* <DEDUP_REMOVED lines=17> */
.L_x_2619:
[----:B------:R-:W-:Y:S05]  /*6910*/  BSYNC.RECONVERGENT B2 ;  /* 0x0000000000027941 */ /* 0x000fea0003800200 */
.L_x_2618:
[----:B0-----:R-:W2:Y:S01]  /*6920*/  LDL.LU R252, [R1+0x34] ;  /* 0x0000340001fc7983 */ /* 0x001ea20000300800 */
[----:B------:R-:W-:Y:S01]  /*6930*/  BSSY.RECONVERGENT B2, `(.L_x_2620) ;  /* 0x000005a000027945 */ /* 0x000fe20003800200 */
[----:B--2---:R-:W-:-:S05]  /*6940*/  IMAD.IADD R252, R252, 0x1, R0 ;  /* 0x00000001fcfc7824 */ /* 0x004fca00078e0200 */
[----:B------:R0:W-:Y:S01]  /*6950*/  STL [R1+0x34], R252 ;  /* 0x000034fc01007387 */ /* 0x0001e20000100800 */
[----:B------:R-:W-:Y:S05]  /*6960*/  @P1 BRA `(.L_x_2621) ;  /* 0x0000000400581947 */ /* 0x000fea0003800000 */
[----:B-----5:R-:W-:Y:S01]  /*6970*/  ISETP.NE.AND P2, PT, R2, RZ, PT ;  /* 0x000000ff0200720c */ /* 0x020fe20003f45270 */
[----:B0-----:R-:W-:Y:S01]  /*6980*/  IMAD.SHL.U32 R252, R252, 0x4, RZ ;  /* 0x00000004fcfc7824 */ /* 0x001fe200078e00ff */
[----:B------:R-:W-:Y:S04]  /*6990*/  STL.64 [R1+0x7b0], R14 ;  /* 0x0007b00e01007387 */ /* 0x000fe80000100a00 */
[----:B------:R-:W-:Y:S04]  /*69a0*/  STL.64 [R1+0x7a8], R12 ;  /* 0x0007a80c01007387 */ /* 0x000fe80000100a00 */
[----:B------:R-:W-:Y:S03]  /*69b0*/  STL [R1+0x7a4], R11 ;  /* 0x0007a40b01007387 */ /* 0x000fe60000100800 */
[----:B------:R-:W-:Y:S01]  /*69c0*/  VOTEU.ANY UP0, P2 ;  /* 0x0000000000ff7886 */ /* 0x000fe20001000100 */
[----:B------:R-:W-:Y:S01]  /*69d0*/  ISETP.GE.AND P2, PT, R252, R3, PT ;  /* 0x00000003fc00720c */ /* 0x000fe20003f46270 */
[----:B------:R-:W-:Y:S01]  /*69e0*/  STL [R1+0x7a0], R10 ;  /* 0x0007a00a01007387 */ /* 0x000fe20000100800 */
[----:B------:R-:W-:-:S02]  /*69f0*/  PLOP3.LUT P3, PT, PT, PT, UP0, 0x80, 0x8 ;  /* 0x000000000008781c */ /* 0x000fc40003f6f008 */
[----:B------:R-:W-:Y:S01]  /*6a00*/  PLOP3.LUT P4, PT, PT, PT, UP0, 0x80, 0x8 ;  /* 0x000000000008781c */ /* 0x000fe20003f8f008 */
[----:B------:R-:W-:Y:S01]  /*6a10*/  STL [R1+0x79c], R9 ;  /* 0x00079c0901007387 */ /* 0x000fe20000100800 */
[----:B------:R-:W-:-:S03]  /*6a20*/  PLOP3.LUT P5, PT, PT, PT, UP0, 0x80, 0x8 ;  /* 0x000000000008781c */ /* 0x000fc60003faf008 */
[----:B------:R-:W-:Y:S04]  /*6a30*/  STL [R1+0x798], R8 ;  /* 0x0007980801007387 */ /* 0x000fe80000100800 */
[----:B------:R-:W0:Y:S01]  /*6a40*/  @!P2 LDC.64 R16, c[0x0][0x3b8] ;  /* 0x0000ee00ff10ab82 */ /* 0x000e220000000a00 */
[----:B------:R-:W-:Y:S01]  /*6a50*/  STL [R1+0x794], R7 ;  /* 0x0007940701007387 */ /* 0x000fe20000100800 */
[----:B------:R-:W-:-:S03]  /*6a60*/  @!P2 IMAD R18, R0, UR44, RZ ;  /* 0x0000002c0012ac24 */ /* 0x000fc6000f8e02ff */
[----:B------:R2:W-:Y:S04]  /*6a70*/  STL [R1+0x790], R6 ;  /* 0x0007900601007387 */ /* 0x0005e80000100800 */
[----:B------:R1:W-:Y:S04]  /*6a80*/  STL [R1+0x78c], R5 ;  /* 0x00078c0501007387 */ /* 0x0003e80000100800 */
[----:B------:R3:W-:Y:S01]  /*6a90*/  STL [R1+0x788], R4 ;  /* 0x0007880401007387 */ /* 0x0007e20000100800 */
[----:B--2---:R-:W-:-:S03]  /*6aa0*/  @!P2 SHF.R.S32.HI R6, RZ, 0x1f, R252 ;  /* 0x0000001fff06a819 */ /* 0x004fc600000114fc */
[----:B------:R-:W2:Y:S01]  /*6ab0*/  LDL R11, [R1+0x3e0] ;  /* 0x0003e000010b7983 */ /* 0x000ea20000100800 */
[----:B-1----:R-:W1:Y:S01]  /*6ac0*/  @P3 S2R R5, SR_CTAID.X ;  /* 0x0000000000053919 */ /* 0x002e620000002500 */
[----:B------:R-:W-:Y:S01]  /*6ad0*/  PLOP3.LUT P3, PT, PT, PT, UP0, 0x80, 0x8 ;  /* 0x000000000008781c */ /* 0x000fe20003f6f008 */
[----:B---3--:R-:W1:Y:S01]  /*6ae0*/  @P4 LDC R4, c[0x0][0x3f8] ;  /* 0x0000fe00ff044b82 */ /* 0x008e620000000800 */
[C---:B------:R-:W-:Y:S01]  /*6af0*/  @!P2 IADD3 R19, P4, PT, R18.reuse, R252, RZ ;  /* 0x000000fc1213a210 */ /* 0x040fe20007f9e0ff */
[----:B------:R-:W3:Y:S03]  /*6b00*/  LDL R9, [R1+0x3e4] ;  /* 0x0003e40001097983 */ /* 0x000ee60000100800 */
[----:B------:R-:W-:Y:S01]  /*6b10*/  @!P2 LEA.HI.X.SX32 R18, R18, R6, 0x1, P4 ;  /* 0x000000061212a211 */ /* 0x000fe200020f0eff */
[----:B------:R-:W4:Y:S01]  /*6b20*/  LDL R7, [R1+0x3e8] ;  /* 0x0003e80001077983 */ /* 0x000f220000100800 */
[----:B0-----:R-:W-:-:S03]  /*6b30*/  @!P2 LEA R14, P4, R19, R16, 0x2 ;  /* 0x00000010130ea211 */ /* 0x001fc600078810ff */
[----:B------:R-:W4:Y:S01]  /*6b40*/  LDL R6, [R1+0x3ec] ;  /* 0x0003ec0001067983 */ /* 0x000f220000100800 */
[----:B------:R-:W-:Y:S01]  /*6b50*/  @!P2 LEA.HI.X R15, R19, R17, R18, 0x2, P4 ;  /* 0x00000011130fa211 */ /* 0x000fe200020f1412 */
[----:B------:R-:W0:Y:S01]  /*6b60*/  @P3 LDC.64 R12, c[0x0][0x450] ;  /* 0x00011400ff0c3b82 */ /* 0x000e220000000a00 */
[----:B------:R-:W-:Y:S02]  /*6b70*/  PLOP3.LUT P4, PT, PT, PT, UP0, 0x80, 0x8 ;  /* 0x000000000008781c */ /* 0x000fe40003f8f008 */
[----:B------:R-:W-:Y:S02]  /*6b80*/  PLOP3.LUT P3, PT, PT, PT, UP0, 0x80, 0x8 ;  /* 0x000000000008781c */ /* 0x000fe40003f6f008 */
[----:B------:R-:W-:-:S09]  /*6b90*/  CS2R R18, SRZ ;  /* 0x0000000000127805 */ /* 0x000fd2000001ff00 */
[----:B-1----:R-:W-:Y:S01]  /*6ba0*/  @P4 IMAD R16, R4, UR39, R5 ;  /* 0x0000002704104c24 */ /* 0x002fe2000f8e0205 */
[----:B------:R-:W-:-:S03]  /*6bb0*/  PLOP3.LUT P4, PT, PT, PT, UP0, 0x80, 0x8 ;  /* 0x000000000008781c */ /* 0x000fc60003f8f008 */
[----:B------:R-:W-:Y:S01]  /*6bc0*/  @P5 IMAD R4, R16, 0x90, RZ ;  /* 0x0000009010045824 */ /* 0x000fe200078e02ff */
[----:B------:R-:W-:-:S03]  /*6bd0*/  CS2R R16, SRZ ;  /* 0x0000000000107805 */ /* 0x000fc6000001ff00 */
[----:B0-----:R-:W-:-:S03]  /*6be0*/  @P3 IMAD.WIDE R4, R4, 0x4, R12 ;  /* 0x0000000404043825 */ /* 0x001fc600078e020c */
[----:B------:R-:W2:Y:S04]  /*6bf0*/  @!P2 LDG.E.128 R16, desc[UR36][R14.64] ;  /* 0x000000240e10a981 */ /* 0x000ea8000c1e1d00 */
[----:B------:R-:W3:Y:S01]  /*6c00*/  @P4 LDG.E.128 R12, desc[UR36][R4.64+0x60] ;  /* 0x00006024040c4981 */ /* 0x000ee2000c1e1d00 */
[----:B------:R-:W-:Y:S02]  /*6c10*/  PLOP3.LUT P4, PT, PT, PT, UP0, 0x80, 0x8 ;  /* 0x000000000008781c */ /* 0x000fe40003f8f008 */
[----:B------:R-:W-:Y:S02]  /*6c20*/  PLOP3.LUT P3, PT, PT, PT, UP0, 0x80, 0x8 ;  /* 0x000000000008781c */ /* 0x000fe40003f6f008 */
[----:B------:R-:W-:Y:S01]  /*6c30*/  PLOP3.LUT P5, PT, PT, PT, UP0, 0x80, 0x8 ;  /* 0x000000000008781c */ /* 0x000fe20003faf008 */
[----:B--2---:R-:W-:Y:S01]  /*6c40*/  FADD.FTZ R16, R11, R16 ;  /* 0x000000100b107221 */ /* 0x004fe20000010000 */
[----:B---3--:R-:W-:-:S07]  /*6c50*/  MOV R10, R12 ;  /* 0x0000000c000a7202 */ /* 0x008fce0000000f00 */
[----:B------:R-:W-:Y:S01]  /*6c60*/  @P4 FMUL.FTZ R16, R16, R10 ;  /* 0x0000000a10104220 */ /* 0x000fe20000410000 */
[----:B------:R-:W-:Y:S01]  /*6c70*/  PLOP3.LUT P4, PT, PT, PT, UP0, 0x80, 0x8 ;  /* 0x000000000008781c */ /* 0x000fe20003f8f008 */
[----:B------:R-:W-:Y:S02]  /*6c80*/  IMAD.MOV.U32 R8, RZ, RZ, R13 ;  /* 0x000000ffff087224 */ /* 0x000fe400078e000d */
[----:B------:R-:W-:Y:S01]  /*6c90*/  FADD.FTZ R17, R9, R17 ;  /* 0x0000001109117221 */ /* 0x000fe20000010000 */
[----:B------:R-:W-:Y:S02]  /*6ca0*/  IMAD.MOV.U32 R5, RZ, RZ, R14 ;  /* 0x000000ffff057224 */ /* 0x000fe400078e000e */
[----:B------:R-:W-:Y:S02]  /*6cb0*/  IMAD.MOV.U32 R4, RZ, RZ, R15 ;  /* 0x000000ffff047224 */ /* 0x000fe400078e000f */
[----:B------:R2:W5:Y:S01]  /*6cc0*/  LDL.LU.64 R14, [R1+0x7b0] ;  /* 0x0007b000010e7983 */ /* 0x0005620000300a00 */
[----:B----4-:R-:W-:-:S03]  /*6cd0*/  FADD.FTZ R18, R7, R18 ;  /* 0x0000001207127221 */ /* 0x010fc60000010000 */
        /* <DEDUP_REMOVED lines=31> */
.L_x_2621:
[----:B------:R-:W-:Y:S05]  /*6ed0*/  BSYNC.RECONVERGENT B2 ;  /* 0x0000000000027941 */ /* 0x000fea0003800200 */
.L_x_2620:
        /* <DEDUP_REMOVED lines=51> */
[----:B---3--:R-:W-:-:S07]  /*7210*/  IMAD.MOV.U32 R10, RZ, RZ, R12 ;  /* 0x000000ffff0a7224 */ /* 0x008fce00078e000c */
[----:B------:R-:W-:Y:S01]  /*7220*/  @P4 FMUL.FTZ R20, R20, R10 ;  /* 0x0000000a14144220 */ /* 0x000fe20000410000 */
[----:B------:R-:W-:Y:S01]  /*7230*/  PLOP3.LUT P4, PT, PT, PT, UP0, 0x80, 0x8 ;  /* 0x000000000008781c */ /* 0x000fe20003f8f008 */
[----:B------:R-:W-:Y:S01]  /*7240*/  IMAD.MOV.U32 R5, RZ, RZ, R14 ;  /* 0x000000ffff057224 */ /* 0x000fe200078e000e */
[----:B------:R-:W-:Y:S01]  /*7250*/  MOV R8, R13 ;  /* 0x0000000d00087202 */ /* 0x000fe20000000f00 */
[----:B------:R-:W-:Y:S02]  /*7260*/  IMAD.MOV.U32 R4, RZ, RZ, R15 ;  /* 0x000000ffff047224 */ /* 0x000fe400078e000f */
[----:B------:R-:W-:Y:S01]  /*7270*/  FADD.FTZ R21, R9, R21 ;  /* 0x0000001509157221 */ /* 0x000fe20000010000 */
        /* <DEDUP_REMOVED lines=33> */
.L_x_2623:
[----:B------:R-:W-:Y:S05]  /*7490*/  BSYNC.RECONVERGENT B2 ;  /* 0x0000000000027941 */ /* 0x000fea0003800200 */
.L_x_2622:
[----:B0-----:R-:W2:Y:S01]  /*74a0*/  LDL.LU R252, [R1+0x34] ;  /* 0x0000340001fc7983 */ /* 0x001ea20000300800 */
        /* <DEDUP_REMOVED lines=74> */
[----:B--2---:R-:W-:Y:S05]  /*7950*/  @P2 BRA `(.L_x_2625) ;  /* 0x0000000000442947 */ /* 0x004fea0003800000 */
        /* <DEDUP_REMOVED lines=17> */
.L_x_2625:
[----:B------:R-:W-:Y:S05]  /*7a70*/  BSYNC.RECONVERGENT B2 ;  /* 0x0000000000027941 */ /* 0x000fea0003800200 */
.L_x_2624:
        /* <DEDUP_REMOVED lines=25> */
[----:B------:R-:W-:Y:S01]  /*7c10*/  PLOP3.LUT P3, PT, PT, PT, UP0, 0x80, 0x8 ;  /* 0x000000000008781c */ /* 0x000fe20003f6f008 */
[----:B--2---:R-:W-:-:S05]  /*7c20*/  IMAD.SHL.U32 R252, R252, 0x4, RZ ;  /* 0x00000004fcfc7824 */ /* 0x004fca00078e00ff */
        /* <DEDUP_REMOVED lines=46> */
[----:B------:R-:W1:Y:S01]  /*7f10*/  LDCU UR42, c[0x0][0x3f8] ;  /* 0x00007f00ff2a77ac */ /* 0x000e620008000800 */
[----:B-----5:R-:W-:Y:S04]  /*7f20*/  STL [R1+0x790], R4 ;  /* 0x0007900401007387 */ /* 0x020fe80000100800 */
[----:B------:R2:W-:Y:S02]  /*7f30*/  STL.64 [R1+0x788], R2 ;  /* 0x0007880201007387 */ /* 0x0005e40000100a00 */
[----:B------:R-:W1:Y:S01]  /*7f40*/  S2UR UR35, SR_CTAID.X ;  /* 0x00000000002379c3 */ /* 0x000e620000002500 */
[----:B--2---:R-:W-:Y:S01]  /*7f50*/  SHF.R.S32.HI R3, RZ, 0x1f, R252 ;  /* 0x0000001fff037819 */ /* 0x004fe200000114fc */
[----:B-1----:R-:W-:Y:S01]  /*7f60*/  UIMAD UR42, UR34, UR42, UR35 ;  /* 0x0000002a222a72a4 */ /* 0x002fe2000f8e0223 */
[----:B------:R-:W1:Y:S05]  /*7f70*/  LDCU.64 UR34, c[0x0][0x3b8] ;  /* 0x00007700ff2277ac */ /* 0x000e6a0008000a00 */
[----:B------:R-:W-:-:S04]  /*7f80*/  IMAD R4, R0, UR42, RZ ;  /* 0x0000002a00047c24 */ /* 0x000fc8000f8e02ff */
[----:B------:R-:W-:-:S05]  /*7f90*/  IMAD R2, R4, 0x90, RZ ;  /* 0x0000009004027824 */ /* 0x000fca00078e02ff */
[----:B------:R-:W-:-:S04]  /*7fa0*/  IADD3 R252, P2, PT, R2, R252, RZ ;  /* 0x000000fc02fc7210 */ /* 0x000fc80007f5e0ff */
[----:B------:R-:W-:Y:S02]  /*7fb0*/  LEA.HI.X.SX32 R4, R2, R3, 0x1, P2 ;  /* 0x0000000302047211 */ /* 0x000fe400010f0eff */
[----:B-1----:R-:W-:-:S04]  /*7fc0*/  LEA R2, P2, R252, UR34, 0x2 ;  /* 0x00000022fc027c11 */ /* 0x002fc8000f8410ff */
[----:B------:R-:W-:Y:S02]  /*7fd0*/  LEA.HI.X R3, R252, UR35, R4, 0x2, P2 ;  /* 0x00000023fc037c11 */ /* 0x000fe400090f1404 */
[----:B------:R1:W5:Y:S04]  /*7fe0*/  LDL.LU R4, [R1+0x790] ;  /* 0x0007900001047983 */ /* 0x0003680000300800 */
[----:B------:R2:W-:Y:S04]  /*7ff0*/  STG.E.128 desc[UR36][R2.64], R28 ;  /* 0x0000001c02007986 */ /* 0x0005e8000c101d24 */
[----:B--2---:R1:W5:Y:S02]  /*8000*/  LDL.LU.64 R2, [R1+0x788] ;  /* 0x0007880001027983 */ /* 0x0043640000300a00 */
.L_x_2627:
[----:B------:R-:W-:Y:S05]  /*8010*/  BSYNC.RECONVERGENT B2 ;  /* 0x0000000000027941 */ /* 0x000fea0003800200 */
.L_x_2626:
[----:B0-----:R-:W2:Y:S01]  /*8020*/  LDL.LU R252, [R1+0x34] ;  /* 0x0000340001fc7983 */ /* 0x001ea20000300800 */
[----:B------:R-:W-:Y:S01]  /*8030*/  BSSY.RECONVERGENT B2, `(.L_x_2628) ;  /* 0x000005a000027945 */ /* 0x000fe20003800200 */
[----:B--2---:R-:W-:-:S05]  /*8040*/  IADD3 R252, PT, PT, R252, R0, RZ ;  /* 0x00000000fcfc7210 */ /* 0x004fca0007ffe0ff */
        /* <DEDUP_REMOVED lines=88> */
.L_x_2629:
[----:B------:R-:W-:Y:S05]  /*85d0*/  BSYNC.RECONVERGENT B2 ;  /* 0x0000000000027941 */ /* 0x000fea0003800200 */
.L_x_2628:
[----:B0-----:R-:W2:Y:S01]  /*85e0*/  LDL.LU R252, [R1+0x34] ;  /* 0x0000340001fc7983 */ /* 0x001ea20000300800 */
[----:B------:R-:W-:Y:S01]  /*85f0*/  BSSY.RECONVERGENT B2, `(.L_x_2630) ;  /* 0x000005a000027945 */ /* 0x000fe20003800200 */
[----:B--2---:R-:W-:-:S05]  /*8600*/  IMAD.IADD R252, R252, 0x1, R0 ;  /* 0x00000001fcfc7824 */ /* 0x004fca00078e0200 */
[----:B------:R0:W-:Y:S01]  /*8610*/  STL [R1+0x34], R252 ;  /* 0x000034fc01007387 */ /* 0x0001e20000100800 */
[----:B------:R-:W-:Y:S05]  /*8620*/  @P1 BRA `(.L_x_2631) ;  /* 0x0000000400581947 */ /* 0x000fea0003800000 */
[----:B-----5:R-:W-:Y:S01]  /*8630*/  ISETP.NE.AND P2, PT, R2, RZ, PT ;  /* 0x000000ff0200720c */ /* 0x020fe20003f45270 */
[----:B------:R-:W-:Y:S01]  /*8640*/  STL.64 [R1+0x7b0], R14 ;  /* 0x0007b00e01007387 */ /* 0x000fe20000100a00 */
[----:B0-----:R-:W-:-:S03]  /*8650*/  SHF.L.U32 R252, R252, 0x2, RZ ;  /* 0x00000002fcfc7819 */ /* 0x001fc600000006ff */
[----:B------:R-:W-:Y:S04]  /*8660*/  STL.64 [R1+0x7a8], R12 ;  /* 0x0007a80c01007387 */ /* 0x000fe80000100a00 */
[----:B------:R-:W-:Y:S04]  /*8670*/  STL [R1+0x7a4], R11 ;  /* 0x0007a40b01007387 */ /* 0x000fe80000100800 */
        /* <DEDUP_REMOVED lines=81> */
.L_x_2631:
[----:B------:R-:W-:Y:S05]  /*8b90*/  BSYNC.RECONVERGENT B2 ;  /* 0x0000000000027941 */ /* 0x000fea0003800200 */
.L_x_2630:
        /* <DEDUP_REMOVED lines=91> */
.L_x_2633:
[----:B------:R-:W-:Y:S05]  /*9150*/  BSYNC.RECONVERGENT B2 ;  /* 0x0000000000027941 */ /* 0x000fea0003800200 */
.L_x_2632:
        /* <DEDUP_REMOVED lines=91> */
.L_x_2635:
[----:B------:R-:W-:Y:S05]  /*9710*/  BSYNC.RECONVERGENT B2 ;  /* 0x0000000000027941 */ /* 0x000fea0003800200 */
.L_x_2634:
        /* <DEDUP_REMOVED lines=91> */
.L_x_2637:
[----:B------:R-:W-:Y:S05]  /*9cd0*/  BSYNC.RECONVERGENT B2 ;  /* 0x0000000000027941 */ /* 0x000fea0003800200 */
.L_x_2636:
        /* <DEDUP_REMOVED lines=91> */
.L_x_2639:
[----:B------:R-:W-:Y:S05]  /*a290*/  BSYNC.RECONVERGENT B2 ;  /* 0x0000000000027941 */ /* 0x000fea0003800200 */
.L_x_2638:
        /* <DEDUP_REMOVED lines=90> */
.L_x_2641:
[----:B------:R-:W-:Y:S05]  /*a840*/  BSYNC.RECONVERGENT B2 ;  /* 0x0000000000027941 */ /* 0x000fea0003800200 */
.L_x_2640:
[----:B-----5:R1:W-:Y:S04]  /*a850*/  STL [R1+0x788], R2 ;  /* 0x0007880201007387 */ /* 0x0203e80000100800 */
[----:B-1----:R-:W2:Y:S04]  /*a860*/  LDL.LU R2, [R1+0x30] ;  /* 0x0000300001027983 */ /* 0x002ea80000300800 */
[----:B0-----:R-:W3:Y:S01]  /*a870*/  LDL.LU R252, [R1+0x38] ;  /* 0x0000380001fc7983 */ /* 0x001ee20000300800 */
[----:B------:R-:W-:Y:S01]  /*a880*/  BSSY.RECONVERGENT B2, `(.L_x_2642) ;  /* 0x000005d000027945 */ /* 0x000fe20003800200 */
[C---:B--2---:R-:W-:Y:S01]  /*a890*/  IMAD R2, R0.reuse, 0x80, R2 ;  /* 0x0000008000027824 */ /* 0x044fe200078e0202 */
[----:B---3--:R-:W-:-:S04]  /*a8a0*/  LEA R252, R0, R252, 0x1 ;  /* 0x000000fc00fc7211 */ /* 0x008fc800078e08ff */
[----:B------:R0:W-:Y:S04]  /*a8b0*/  STL [R1+0x34], R2 ;  /* 0x0000340201007387 */ /* 0x0001e80000100800 */
[----:B0-----:R0:W5:Y:S04]  /*a8c0*/  LDL.LU R2, [R1+0x788] ;  /* 0x0007880001027983 */ /* 0x0011680000300800 */
        /* <DEDUP_REMOVED lines=21> */
[----:B-1----:R-:W-:-:S03]  /*aa20*/  @!P2 SHF.R.S32.HI R6, RZ, 0x1f, R252 ;  /* 0x0000001fff06a819 */ /* 0x002fc600000114fc */
[----:B------:R-:W4:Y:S01]  /*aa30*/  LDL R11, [R1+0x330] ;  /* 0x00033000010b7983 */ /* 0x000f220000100800 */
[----:B--2---:R-:W1:Y:S01]  /*aa40*/  @P3 S2R R5, SR_CTAID.X ;  /* 0x0000000000053919 */ /* 0x004e620000002500 */
[----:B------:R-:W-:Y:S01]  /*aa50*/  PLOP3.LUT P3, PT, PT, PT, UP0, 0x80, 0x8 ;  /* 0x000000000008781c */ /* 0x000fe20003f6f008 */
[----:B---3--:R-:W1:Y:S01]  /*aa60*/  @P4 LDC R4, c[0x0][0x3f8] ;  /* 0x0000fe00ff044b82 */ /* 0x008e620000000800 */
[C---:B------:R-:W-:Y:S01]  /*aa70*/  @!P2 IADD3 R63, P4, PT, R62.reuse, R252, RZ ;  /* 0x000000fc3e3fa210 */ /* 0x040fe20007f9e0ff */
[----:B------:R-:W2:Y:S03]  /*aa80*/  LDL R9, [R1+0x334] ;  /* 0x0003340001097983 */ /* 0x000ea60000100800 */
[----:B------:R-:W-:Y:S01]  /*aa90*/  @!P2 LEA.HI.X.SX32 R62, R62, R6, 0x1, P4 ;  /* 0x000000063e3ea211 */ /* 0x000fe200020f0eff */
[----:B------:R-:W3:Y:S01]  /*aaa0*/  LDL R7, [R1+0x338] ;  /* 0x0003380001077983 */ /* 0x000ee20000100800 */
[----:B0-----:R-:W-:-:S03]  /*aab0*/  @!P2 LEA R14, P4, R63, R60, 0x2 ;  /* 0x0000003c3f0ea211 */ /* 0x001fc600078810ff */
[----:B------:R-:W3:Y:S01]  /*aac0*/  LDL R6, [R1+0x33c] ;  /* 0x00033c0001067983 */ /* 0x000ee20000100800 */
        /* <DEDUP_REMOVED lines=20> */
[----:B------:R-:W-:Y:S01]  /*ac10*/  FADD.FTZ R61, R9, R61 ;  /* 0x0000003d093d7221 */ /* 0x000fe20000010000 */
[----:B------:R-:W-:Y:S02]  /*ac20*/  IMAD.MOV.U32 R5, RZ, RZ, R14 ;  /* 0x000000ffff057224 */ /* 0x000fe400078e000e */
[----:B------:R-:W-:Y:S02]  /*ac30*/  IMAD.MOV.U32 R4, RZ, RZ, R15 ;  /* 0x000000ffff047224 */ /* 0x000fe400078e000f */
[----:B------:R1:W5:Y:S01]  /*ac40*/  LDL.LU.64 R14, [R1+0x7b0] ;  /* 0x0007b000010e7983 */ /* 0x0003620000300a00 */
[----:B---3--:R-:W-:-:S03]  /*ac50*/  FADD.FTZ R62, R7, R62 ;  /* 0x0000003e073e7221 */ /* 0x008fc60000010000 */
        /* <DEDUP_REMOVED lines=19> */
[----:B--2---:R-:W-:Y:S01]  /*ad90*/  SHF.R.S32.HI R3, RZ, 0x1f, R252 ;  /* 0x0000001fff037819 */ /* 0x004fe200000114fc */
        /* <DEDUP_REMOVED lines=11> */
.L_x_2643:
[----:B------:R-:W-:Y:S05]  /*ae50*/  BSYNC.RECONVERGENT B2 ;  /* 0x0000000000027941 */ /* 0x000fea0003800200 */
.L_x_2642:
[----:B0-----:R-:W3:Y:S01]  /*ae60*/  LDL.LU R252, [R1+0x30] ;  /* 0x0000300001fc7983 */ /* 0x001ee20000300800 */
[----:B------:R-:W-:Y:S01]  /*ae70*/  BSSY.RECONVERGENT B2, `(.L_x_2644) ;  /* 0x000005a000027945 */ /* 0x000fe20003800200 */
[----:B---3--:R-:W-:-:S05]  /*ae80*/  IMAD.IADD R252, R252, 0x1, R0 ;  /* 0x00000001fcfc7824 */ /* 0x008fca00078e0200 */
        /* <DEDUP_REMOVED lines=21> */
[----:B---3--:R-:W-:-:S03]  /*afe0*/  @!P2 SHF.R.S32.HI R6, RZ, 0x1f, R252 ;  /* 0x0000001fff06a819 */ /* 0x008fc600000114fc */
[----:B------:R-:W3:Y:S01]  /*aff0*/  LDL R11, [R1+0x320] ;  /* 0x00032000010b7983 */ /* 0x000ee20000100800 */
[----:B-1----:R-:W1:Y:S01]  /*b000*/  @P3 S2R R5, SR_CTAID.X ;  /* 0x0000000000053919 */ /* 0x002e620000002500 */
[----:B------:R-:W-:Y:S01]  /*b010*/  PLOP3.LUT P3, PT, PT, PT, UP0, 0x80, 0x8 ;  /* 0x000000000008781c */ /* 0x000fe20003f6f008 */
[----:B--2---:R-:W1:Y:S01]  /*b020*/  @P4 LDC R4, c[0x0][0x3f8] ;  /* 0x0000fe00ff044b82 */ /* 0x004e620000000800 */
[C---:B------:R-:W-:Y:S01]  /*b030*/  @!P2 IADD3 R67, P4, PT, R66.reuse, R252, RZ ;  /* 0x000000fc4243a210 */ /* 0x040fe20007f9e0ff */
[----:B------:R-:W2:Y:S03]  /*b040*/  LDL R9, [R1+0x324] ;  /* 0x0003240001097983 */ /* 0x000ea60000100800 */
        /* <DEDUP_REMOVED lines=14> */
[----:B------:R-:W3:Y:S04]  /*b130*/  @!P2 LDG.E.128 R64, desc[UR36][R14.64] ;  /* 0x000000240e40a981 */ /* 0x000ee8000c1e1d00 */
[----:B------:R-:W2:Y:S01]  /*b140*/  @P4 LDG.E.128 R12, desc[UR36][R4.64+0x120] ;  /* 0x00012024040c4981 */ /* 0x000ea2000c1e1d00 */
[----:B------:R-:W-:Y:S02]  /*b150*/  PLOP3.LUT P4, PT, PT, PT, UP0, 0x80, 0x8 ;  /* 0x000000000008781c */ /* 0x000fe40003f8f008 */
[----:B------:R-:W-:Y:S02]  /*b160*/  PLOP3.LUT P3, PT, PT, PT, UP0, 0x80, 0x8 ;  /* 0x000000000008781c */ /* 0x000fe40003f6f008 */
[----:B------:R-:W-:Y:S01]  /*b170*/  PLOP3.LUT P5, PT, PT, PT, UP0, 0x80, 0x8 ;  /* 0x000000000008781c */ /* 0x000fe20003faf008 */
[----:B---3--:R-:W-:Y:S01]  /*b180*/  FADD.FTZ R64, R11, R64 ;  /* 0x000000400b407221 */ /* 0x008fe20000010000 */
        /* <DEDUP_REMOVED lines=40> */
.L_x_2645:
[----:B------:R-:W-:Y:S05]  /*b410*/  BSYNC.RECONVERGENT B2 ;  /* 0x0000000000027941 */ /* 0x000fea0003800200 */
.L_x_2644:
        /* <DEDUP_REMOVED lines=91> */
.L_x_2647:
[----:B------:R-:W-:Y:S05]  /*b9d0*/  BSYNC.RECONVERGENT B2 ;  /* 0x0000000000027941 */ /* 0x000fea0003800200 */
.L_x_2646:
        /* <DEDUP_REMOVED lines=91> */
.L_x_2649:
[----:B------:R-:W-:Y:S05]  /*bf90*/  BSYNC.RECONVERGENT B2 ;  /* 0x0000000000027941 */ /* 0x000fea0003800200 */
.L_x_2648:
        /* <DEDUP_REMOVED lines=91> */
.L_x_2651:
[----:B------:R-:W-:Y:S05]  /*c550*/  BSYNC.RECONVERGENT B2 ;  /* 0x0000000000027941 */ /* 0x000fea0003800200 */
.L_x_2650:
        /* <DEDUP_REMOVED lines=91> */
.L_x_2653:
[----:B------:R-:W-:Y:S05]  /*cb10*/  BSYNC.RECONVERGENT B2 ;  /* 0x0000000000027941 */ /* 0x000fea0003800200 */
.L_x_2652:
        /* <DEDUP_REMOVED lines=91> */
.L_x_2655:
[----:B------:R-:W-:Y:S05]  /*d0d0*/  BSYNC.RECONVERGENT B2 ;  /* 0x0000000000027941 */ /* 0x000fea0003800200 */
.L_x_2654:
        /* <DEDUP_REMOVED lines=91> */
.L_x_2657:
[----:B------:R-:W-:Y:S05]  /*d690*/  BSYNC.RECONVERGENT B2 ;  /* 0x0000000000027941 */ /* 0x000fea0003800200 */
.L_x_2656:
        /* <DEDUP_REMOVED lines=91> */
.L_x_2659:
[----:B------:R-:W-:Y:S05]  /*dc50*/  BSYNC.RECONVERGENT B2 ;  /* 0x0000000000027941 */ /* 0x000fea0003800200 */
.L_x_2658:
        /* <DEDUP_REMOVED lines=91> */
.L_x_2661:
[----:B------:R-:W-:Y:S05]  /*e210*/  BSYNC.RECONVERGENT B2 ;  /* 0x0000000000027941 */ /* 0x000fea0003800200 */
.L_x_2660:
        /* <DEDUP_REMOVED lines=91> */
.L_x_2663:
[----:B------:R-:W-:Y:S05]  /*e7d0*/  BSYNC.RECONVERGENT B2 ;  /* 0x0000000000027941 */ /* 0x000fea0003800200 */
.L_x_2662:
        /* <DEDUP_REMOVED lines=91> */
.L_x_2665:
[----:B------:R-:W-:Y:S05]  /*ed90*/  BSYNC.RECONVERGENT B2 ;  /* 0x0000000000027941 */ /* 0x000fea0003800200 */
.L_x_2664:
        /* <DEDUP_REMOVED lines=91> */
.L_x_2667:
[----:B------:R-:W-:Y:S05]  /*f350*/  BSYNC.RECONVERGENT B2 ;  /* 0x0000000000027941 */ /* 0x000fea0003800200 */
.L_x_2666:
        /* <DEDUP_REMOVED lines=91> */
.L_x_2669:
[----:B------:R-:W-:Y:S05]  /*f910*/  BSYNC.RECONVERGENT B2 ;  /* 0x0000000000027941 */ /* 0x000fea0003800200 */
.L_x_2668:
        /* <DEDUP_REMOVED lines=91> */
.L_x_2671:
[----:B------:R-:W-:Y:S05]  /*fed0*/  BSYNC.RECONVERGENT B2 ;  /* 0x0000000000027941 */ /* 0x000fea0003800200 */
.L_x_2670:
[----:B------:R-:W-:Y:S04]  /*fee0*/  BSSY.RECONVERGENT B2, `(.L_x_2672) ;  /* 0x0000057000027945 */ /* 0x000fe80003800200 */
[----:B------:R-:W-:Y:S05]  /*fef0*/  @P1 BRA `(.L_x_2673) ;  /* 0x0000000400541947 */ /* 0x000fea0003800000 */
[----:B------:R-:W2:Y:S01]  /*ff00*/  LDL R123, [R1+0x34] ;  /* 0x00003400017b7983 */ /* 0x000ea20000100800 */
        /* <DEDUP_REMOVED lines=11> */
[----:B0-----:R-:W0:Y:S01]  /*ffc0*/  @P3 S2R R10, SR_CTAID.X ;  /* 0x00000000000a3919 */ /* 0x001e220000002500 */
[----:B------:R-:W-:Y:S01]  /*ffd0*/  PLOP3.LUT P3, PT, PT, PT, UP0, 0x80, 0x8 ;  /* 0x000000000008781c */ /* 0x000fe20003f6f008 */
[----:B------:R-:W-:Y:S04]  /*ffe0*/  STL [R1+0x790], R6 ;  /* 0x0007900601007387 */ /* 0x000fe80000100800 */
[----:B------:R-:W-:Y:S04]  /*fff0*/  STL [R1+0x78c], R5 ;  /* 0x00078c0501007387 */ /* 0x000fe80000100800 */
[----:B------:R1:W-:Y:S04]  /*10000*/  STL [R1+0x788], R4 ;  /* 0x0007880401007387 */ /* 0x0003e80000100800 */
[----:B------:R-:W3:Y:S08]  /*10010*/  @P3 LDC.64 R12, c[0x0][0x450] ;  /* 0x00011400ff0c3b82 */ /* 0x000ef00000000a00 */
[----:B-1----:R-:W0:Y:S01]  /*10020*/  @P4 LDC R4, c[0x0][0x3f8] ;  /* 0x0000fe00ff044b82 */ /* 0x002e220000000800 */
[----:B------:R-:W-:Y:S01]  /*10030*/  PLOP3.LUT P3, PT, PT, PT, UP0, 0x80, 0x8 ;  /* 0x000000000008781c */ /* 0x000fe20003f6f008 */
[----:B------:R-:W4:Y:S04]  /*10040*/  LDL R8, [R1+0x244] ;  /* 0x0002440001087983 */ /* 0x000f280000100800 */
[----:B------:R-:W4:Y:S04]  /*10050*/  LDL R6, [R1+0x248] ;  /* 0x0002480001067983 */ /* 0x000f280000100800 */
[----:B------:R-:W4:Y:S01]  /*10060*/  LDL R5, [R1+0x24c] ;  /* 0x00024c0001057983 */ /* 0x000f220000100800 */
[----:B--2---:R-:W-:-:S13]  /*10070*/  ISETP.GE.AND P2, PT, R123, R3, PT ;  /* 0x000000037b00720c */ /* 0x004fda0003f46270 */
[----:B------:R-:W1:Y:S01]  /*10080*/  @!P2 LDC.64 R120, c[0x0][0x3b8] ;  /* 0x0000ee00ff78ab82 */ /* 0x000e620000000a00 */
[----:B------:R-:W-:Y:S01]  /*10090*/  @!P2 IMAD R122, R0, UR44, RZ ;  /* 0x0000002c007aac24 */ /* 0x000fe2000f8e02ff */
[----:B------:R-:W-:-:S04]  /*100a0*/  @!P2 SHF.R.S32.HI R252, RZ, 0x1f, R123 ;  /* 0x0000001ffffca819 */ /* 0x000fc8000001147b */
[----:B------:R-:W-:-:S04]  /*100b0*/  @!P2 IADD3 R123, P4, PT, R122, R123, RZ ;  /* 0x0000007b7a7ba210 */ /* 0x000fc80007f9e0ff */
[----:B------:R-:W-:Y:S02]  /*100c0*/  @!P2 LEA.HI.X.SX32 R122, R122, R252, 0x1, P4 ;  /* 0x000000fc7a7aa211 */ /* 0x000fe400020f0eff */
[----:B-1----:R-:W-:-:S04]  /*100d0*/  @!P2 LEA R14, P4, R123, R120, 0x2 ;  /* 0x000000787b0ea211 */ /* 0x002fc800078810ff */
[----:B------:R-:W-:Y:S02]  /*100e0*/  @!P2 LEA.HI.X R15, R123, R121, R122, 0x2, P4 ;  /* 0x000000797b0fa211 */ /* 0x000fe400020f147a */
[----:B------:R-:W-:Y:S02]  /*100f0*/  PLOP3.LUT P4, PT, PT, PT, UP0, 0x80, 0x8 ;  /* 0x000000000008781c */ /* 0x000fe40003f8f008 */
[----:B------:R-:W-:-:S11]  /*10100*/  CS2R R122, SRZ ;  /* 0x00000000007a7805 */ /* 0x000fd6000001ff00 */
[----:B0-----:R-:W-:Y:S01]  /*10110*/  @P4 IMAD R120, R4, UR39, R10 ;  /* 0x0000002704784c24 */ /* 0x001fe2000f8e020a */
[----:B------:R-:W-:Y:S01]  /*10120*/  PLOP3.LUT P4, PT, PT, PT, UP0, 0x80, 0x8 ;  /* 0x000000000008781c */ /* 0x000fe20003f8f008 */
[----:B------:R-:W2:Y:S02]  /*10130*/  LDL R10, [R1+0x240] ;  /* 0x00024000010a7983 */ /* 0x000ea40000100800 */
[----:B------:R-:W-:Y:S01]  /*10140*/  @P5 IMAD R252, R120, 0x90, RZ ;  /* 0x0000009078fc5824 */ /* 0x000fe200078e02ff */
[----:B------:R-:W-:-:S03]  /*10150*/  CS2R R120, SRZ ;  /* 0x0000000000787805 */ /* 0x000fc6000001ff00 */
[----:B---3--:R-:W-:-:S03]  /*10160*/  @P3 IMAD.WIDE R12, R252, 0x4, R12 ;  /* 0x00000004fc0c3825 */ /* 0x008fc600078e020c */
[----:B------:R-:W2:Y:S04]  /*10170*/  @!P2 LDG.E.128 R120, desc[UR36][R14.64] ;  /* 0x000000240e78a981 */ /* 0x000ea8000c1e1d00 */
[----:B------:R-:W3:Y:S01]  /*10180*/  @P4 LDG.E.128 R12, desc[UR36][R12.64+0x200] ;  /* 0x000200240c0c4981 */ /* 0x000ee2000c1e1d00 */
[----:B------:R-:W-:Y:S02]  /*10190*/  PLOP3.LUT P4, PT, PT, PT, UP0, 0x80, 0x8 ;  /* 0x000000000008781c */ /* 0x000fe40003f8f008 */
[----:B------:R-:W-:Y:S01]  /*101a0*/  PLOP3.LUT P3, PT, PT, PT, UP0, 0x80, 0x8 ;  /* 0x000000000008781c */ /* 0x000fe20003f6f008 */
[----:B--2---:R-:W-:Y:S01]  /*101b0*/  FADD.FTZ R120, R10, R120 ;  /* 0x000000780a787221 */ /* 0x004fe20000010000 */
[----:B---3--:R-:W-:-:S09]  /*101c0*/  IMAD.MOV.U32 R9, RZ, RZ, R12 ;  /* 0x000000ffff097224 */ /* 0x008fd200078e000c */
[----:B------:R-:W-:Y:S01]  /*101d0*/  @P4 FMUL.FTZ R120, R120, R9 ;  /* 0x0000000978784220 */ /* 0x000fe20000410000 */
[----:B------:R-:W-:Y:S01]  /*101e0*/  PLOP3.LUT P4, PT, PT, PT, UP0, 0x80, 0x8 ;  /* 0x000000000008781c */ /* 0x000fe20003f8f008 */
[----:B------:R-:W-:Y:S01]  /*101f0*/  IMAD.MOV.U32 R4, RZ, RZ, R14 ;  /* 0x000000ffff047224 */ /* 0x000fe200078e000e */
[----:B------:R-:W-:Y:S01]  /*10200*/  MOV R7, R13 ;  /* 0x0000000d00077202 */ /* 0x000fe20000000f00 */
[----:B------:R-:W-:Y:S02]  /*10210*/  IMAD.MOV.U32 R252, RZ, RZ, R15 ;  /* 0x000000fffffc7224 */ /* 0x000fe400078e000f */
[----:B----4-:R-:W-:Y:S01]  /*10220*/  FADD.FTZ R121, R8, R121 ;  /* 0x0000007908797221 */ /* 0x010fe20000010000 */
[----:B------:R0:W5:Y:S01]  /*10230*/  LDL.LU.64 R14, [R1+0x7b0] ;  /* 0x0007b000010e7983 */ /* 0x0001620000300a00 */
[----:B------:R-:W-:-:S03]  /*10240*/  FADD.FTZ R122, R6, R122 ;  /* 0x0000007a067a7221 */ /* 0x000fc60000010000 */
[----:B------:R0:W5:Y:S01]  /*10250*/  LDL.LU.64 R12, [R1+0x7a8] ;  /* 0x0007a800010c7983 */ /* 0x0001620000300a00 */
[----:B------:R-:W-:-:S03]  /*10260*/  @P3 FMUL.FTZ R121, R121, R7 ;  /* 0x0000000779793220 */ /* 0x000fc60000410000 */
[----:B------:R0:W5:Y:S01]  /*10270*/  LDL.LU R10, [R1+0x7a0] ;  /* 0x0007a000010a7983 */ /* 0x0001620000300800 */
[----:B------:R-:W-:-:S03]  /*10280*/  FADD.FTZ R123, R5, R123 ;  /* 0x0000007b057b7221 */ /* 0x000fc60000010000 */
[----:B------:R0:W5:Y:S01]  /*10290*/  LDL.LU R9, [R1+0x79c] ;  /* 0x00079c0001097983 */ /* 0x0001620000300800 */
[----:B------:R-:W-:-:S03]  /*102a0*/  @P4 FMUL.FTZ R122, R122, R4 ;  /* 0x000000047a7a4220 */ /* 0x000fc60000410000 */
[----:B------:R0:W5:Y:S04]  /*102b0*/  LDL.LU R8, [R1+0x798] ;  /* 0x0007980001087983 */ /* 0x0001680000300800 */
[----:B------:R0:W5:Y:S04]  /*102c0*/  LDL.LU R7, [R1+0x794] ;  /* 0x0007940001077983 */ /* 0x0001680000300800 */
[----:B------:R0:W5:Y:S04]  /*102d0*/  LDL.LU R6, [R1+0x790] ;  /* 0x0007900001067983 */ /* 0x0001680000300800 */
[----:B------:R0:W5:Y:S04]  /*102e0*/  LDL.LU R5, [R1+0x78c] ;  /* 0x00078c0001057983 */ /* 0x0001680000300800 */
[----:B------:R0:W5:Y:S01]  /*102f0*/  LDL.LU R4, [R1+0x788] ;  /* 0x0007880001047983 */ /* 0x0001620000300800 */
[----:B------:R-:W-:-:S13]  /*10300*/  PLOP3.LUT P5, PT, PT, PT, UP0, 0x80, 0x8 ;  /* 0x000000000008781c */ /* 0x000fda0003faf008 */
[----:B------:R-:W-:Y:S01]  /*10310*/  @P5 FMUL.FTZ R123, R123, R252 ;  /* 0x000000fc7b7b5220 */ /* 0x000fe20000410000 */
[----:B0-----:R-:W-:Y:S06]  /*10320*/  @P2 BRA `(.L_x_2673) ;  /* 0x0000000000482947 */ /* 0x001fec0003800000 */
[----:B-----5:R-:W-:Y:S01]  /*10330*/  STL [R1+0x790], R4 ;  /* 0x0007900401007387 */ /* 0x020fe20000100800 */
[----:B------:R-:W-:Y:S01]  /*10340*/  S2UR UR34, SR_CTAID.Y ;  /* 0x00000000002279c3 */ /* 0x000fe20000002600 */
[----:B------:R-:W0:Y:S02]  /*10350*/  LDCU UR42, c[0x0][0x3f8] ;  /* 0x00007f00ff2a77ac */ /* 0x000e240008000800 */
[----:B------:R1:W-:Y:S04]  /*10360*/  STL.64 [R1+0x788], R2 ;  /* 0x0007880201007387 */ /* 0x0003e80000100a00 */
[----:B-1----:R-:W2:Y:S01]  /*10370*/  LDL.LU R2, [R1+0x34] ;  /* 0x0000340001027983 */ /* 0x002ea20000300800 */
[----:B------:R-:W0:Y:S02]  /*10380*/  S2UR UR35, SR_CTAID.X ;  /* 0x00000000002379c3 */ /* 0x000e240000002500 */
[----:B0-----:R-:W-:Y:S01]  /*10390*/  UIMAD UR42, UR34, UR42, UR35 ;  /* 0x0000002a222a72a4 */ /* 0x001fe2000f8e0223 */
[----:B------:R-:W0:Y:S05]  /*103a0*/  LDCU.64 UR34, c[0x0][0x3b8] ;  /* 0x00007700ff2277ac */ /* 0x000e2a0008000a00 */
[----:B------:R-:W-:-:S04]  /*103b0*/  IMAD R252, R0, UR42, RZ ;  /* 0x0000002a00fc7c24 */ /* 0x000fc8000f8e02ff */
[----:B------:R-:W-:Y:S01]  /*103c0*/  IMAD R4, R252, 0x90, RZ ;  /* 0x00000090fc047824 */ /* 0x000fe200078e02ff */
[----:B--2---:R-:W-:-:S04]  /*103d0*/  SHF.R.S32.HI R3, RZ, 0x1f, R2 ;  /* 0x0000001fff037819 */ /* 0x004fc80000011402 */
[----:B------:R-:W-:-:S04]  /*103e0*/  IADD3 R252, P2, PT, R4, R2, RZ ;  /* 0x0000000204fc7210 */ /* 0x000fc80007f5e0ff */
[----:B------:R-:W-:Y:S02]  /*103f0*/  LEA.HI.X.SX32 R4, R4, R3, 0x1, P2 ;  /* 0x0000000304047211 */ /* 0x000fe400010f0eff */
[----:B0-----:R-:W-:-:S04]  /*10400*/  LEA R2, P2, R252, UR34, 0x2 ;  /* 0x00000022fc027c11 */ /* 0x001fc8000f8410ff */
[----:B------:R-:W-:Y:S02]  /*10410*/  LEA.HI.X R3, R252, UR35, R4, 0x2, P2 ;  /* 0x00000023fc037c11 */ /* 0x000fe400090f1404 */
[----:B------:R0:W5:Y:S04]  /*10420*/  LDL.LU R4, [R1+0x790] ;  /* 0x0007900001047983 */ /* 0x0001680000300800 */
[----:B------:R1:W-:Y:S04]  /*10430*/  STG.E.128 desc[UR36][R2.64], R120 ;  /* 0x0000007802007986 */ /* 0x0003e8000c101d24 */
[----:B-1----:R0:W5:Y:S02]  /*10440*/  LDL.LU.64 R2, [R1+0x788] ;  /* 0x0007880001027983 */ /* 0x0021640000300a00 */
.L_x_2673:
[----:B------:R-:W-:Y:S05]  /*10450*/  BSYNC.RECONVERGENT B2 ;  /* 0x0000000000027941 */ /* 0x000fea0003800200 */
.L_x_2672:
[----:B0-----:R-:W2:Y:S01]  /*10460*/  LDL.LU R252, [R1+0x30] ;  /* 0x0000300001fc7983 */ /* 0x001ea20000300800 */
[----:B------:R-:W-:Y:S01]  /*10470*/  BSSY.RECONVERGENT B2, `(.L_x_2674) ;  /* 0x000005a000027945 */ /* 0x000fe20003800200 */
[----:B--2---:R-:W-:-:S05]  /*10480*/  IMAD R252, R0, 0x2, R252 ;  /* 0x0000000200fc7824 */ /* 0x004fca00078e02fc */
        /* <DEDUP_REMOVED lines=88> */
.L_x_2675:
[----:B------:R-:W-:Y:S05]  /*10a10*/  BSYNC.RECONVERGENT B2 ;  /* 0x0000000000027941 */ /* 0x000fea0003800200 */
.L_x_2674:
        /* <DEDUP_REMOVED lines=91> */
.L_x_2677:
[----:B------:R-:W-:Y:S05]  /*10fd0*/  BSYNC.RECONVERGENT B2 ;  /* 0x0000000000027941 */ /* 0x000fea0003800200 */
.L_x_2676:
        /* <DEDUP_REMOVED lines=91> */
.L_x_2679:
[----:B------:R-:W-:Y:S05]  /*11590*/  BSYNC.RECONVERGENT B2 ;  /* 0x0000000000027941 */ /* 0x000fea0003800200 */
.L_x_2678:
        /* <DEDUP_REMOVED lines=91> */
.L_x_2681:
[----:B------:R-:W-:Y:S05]  /*11b50*/  BSYNC.RECONVERGENT B2 ;  /* 0x0000000000027941 */ /* 0x000fea0003800200 */
.L_x_2680:
        /* <DEDUP_REMOVED lines=91> */
.L_x_2683:
[----:B------:R-:W-:Y:S05]  /*12110*/  BSYNC.RECONVERGENT B2 ;  /* 0x0000000000027941 */ /* 0x000fea0003800200 */
.L_x_2682:
        /* <DEDUP_REMOVED lines=91> */
.L_x_2685:
[----:B------:R-:W-:Y:S05]  /*126d0*/  BSYNC.RECONVERGENT B2 ;  /* 0x0000000000027941 */ /* 0x000fea0003800200 */
.L_x_2684:
        /* <DEDUP_REMOVED lines=91> */
.L_x_2687:
[----:B------:R-:W-:Y:S05]  /*12c90*/  BSYNC.RECONVERGENT B2 ;  /* 0x0000000000027941 */ /* 0x000fea0003800200 */
.L_x_2686:
        /* <DEDUP_REMOVED lines=91> */
.L_x_2689:
[----:B------:R-:W-:Y:S05]  /*13250*/  BSYNC.RECONVERGENT B2 ;  /* 0x0000000000027941 */ /* 0x000fea0003800200 */
.L_x_2688:
        /* <DEDUP_REMOVED lines=91> */
.L_x_2691:
[----:B------:R-:W-:Y:S05]  /*13810*/  BSYNC.RECONVERGENT B2 ;  /* 0x0000000000027941 */ /* 0x000fea0003800200 */
.L_x_2690:
        /* <DEDUP_REMOVED lines=91> */
.L_x_2693:
[----:B------:R-:W-:Y:S05]  /*13dd0*/  BSYNC.RECONVERGENT B2 ;  /* 0x0000000000027941 */ /* 0x000fea0003800200 */
.L_x_2692:
        /* <DEDUP_REMOVED lines=91> */
.L_x_2695:
[----:B------:R-:W-:Y:S05]  /*14390*/  BSYNC.RECONVERGENT B2 ;  /* 0x0000000000027941 */ /* 0x000fea0003800200 */
.L_x_2694:
        /* <DEDUP_REMOVED lines=91> */
.L_x_2697:
[----:B------:R-:W-:Y:S05]  /*14950*/  BSYNC.RECONVERGENT B2 ;  /* 0x0000000000027941 */ /* 0x000fea0003800200 */
.L_x_2696:
        /* <DEDUP_REMOVED lines=91> */
.L_x_2699:
[----:B------:R-:W-:Y:S05]  /*14f10*/  BSYNC.RECONVERGENT B2 ;  /* 0x0000000000027941 */ /* 0x000fea0003800200 */
.L_x_2698:
        /* <DEDUP_REMOVED lines=91> */
.L_x_2701:
[----:B------:R-:W-:Y:S05]  /*154d0*/  BSYNC.RECONVERGENT B2 ;  /* 0x0000000000027941 */ /* 0x000fea0003800200 */
.L_x_2700:
        /* <DEDUP_REMOVED lines=91> */
.L_x_2703:
[----:B------:R-:W-:Y:S05]  /*15a90*/  BSYNC.RECONVERGENT B2 ;  /* 0x0000000000027941 */ /* 0x000fea0003800200 */
.L_x_2702:
        /* <DEDUP_REMOVED lines=91> */
.L_x_2705:
[----:B------:R-:W-:Y:S05]  /*16050*/  BSYNC.RECONVERGENT B2 ;  /* 0x0000000000027941 */ /* 0x000fea0003800200 */
.L_x_2704:
        /* <DEDUP_REMOVED lines=91> */
.L_x_2707:
[----:B------:R-:W-:Y:S05]  /*16610*/  BSYNC.RECONVERGENT B2 ;  /* 0x0000000000027941 */ /* 0x000fea0003800200 */
.L_x_2706:
        /* <DEDUP_REMOVED lines=91> */
.L_x_2709:
[----:B------:R-:W-:Y:S05]  /*16bd0*/  BSYNC.RECONVERGENT B2 ;  /* 0x0000000000027941 */ /* 0x000fea0003800200 */
.L_x_2708:
        /* <DEDUP_REMOVED lines=91> */
.L_x_2711:
[----:B------:R-:W-:Y:S05]  /*17190*/  BSYNC.RECONVERGENT B2 ;  /* 0x0000000000027941 */ /* 0x000fea0003800200 */
.L_x_2710:
        /* <DEDUP_REMOVED lines=91> */
.L_x_2713:
[----:B------:R-:W-:Y:S05]  /*17750*/  BSYNC.RECONVERGENT B2 ;  /* 0x0000000000027941 */ /* 0x000fea0003800200 */
.L_x_2712:
        /* <DEDUP_REMOVED lines=91> */
.L_x_2715:
[----:B------:R-:W-:Y:S05]  /*17d10*/  BSYNC.RECONVERGENT B2 ;  /* 0x0000000000027941 */ /* 0x000fea0003800200 */
.L_x_2714:
        /* <DEDUP_REMOVED lines=91> */
.L_x_2717:
[----:B------:R-:W-:Y:S05]  /*182d0*/  BSYNC.RECONVERGENT B2 ;  /* 0x0000000000027941 */ /* 0x000fea0003800200 */
.L_x_2716:
        /* <DEDUP_REMOVED lines=91> */
.L_x_2719:
[----:B------:R-:W-:Y:S05]  /*18890*/  BSYNC.RECONVERGENT B2 ;  /* 0x0000000000027941 */ /* 0x000fea0003800200 */
.L_x_2718:
        /* <DEDUP_REMOVED lines=91> */
.L_x_2721:
[----:B------:R-:W-:Y:S05]  /*18e50*/  BSYNC.RECONVERGENT B2 ;  /* 0x0000000000027941 */ /* 0x000fea0003800200 */
.L_x_2720:
        /* <DEDUP_REMOVED lines=91> */
.L_x_2723:
[----:B------:R-:W-:Y:S05]  /*19410*/  BSYNC.RECONVERGENT B2 ;  /* 0x0000000000027941 */ /* 0x000fea0003800200 */
.L_x_2722:
        /* <DEDUP_REMOVED lines=91> */
.L_x_2725:
[----:B------:R-:W-:Y:S05]  /*199d0*/  BSYNC.RECONVERGENT B2 ;  /* 0x0000000000027941 */ /* 0x000fea0003800200 */
.L_x_2724:
        /* <DEDUP_REMOVED lines=91> */
.L_x_2727:
[----:B------:R-:W-:Y:S05]  /*19f90*/  BSYNC.RECONVERGENT B2 ;  /* 0x0000000000027941 */ /* 0x000fea0003800200 */
.L_x_2726:
        /* <DEDUP_REMOVED lines=91> */
.L_x_2729:
[----:B------:R-:W-:Y:S05]  /*1a550*/  BSYNC.RECONVERGENT B2 ;  /* 0x0000000000027941 */ /* 0x000fea0003800200 */
.L_x_2728:
        /* <DEDUP_REMOVED lines=91> */
.L_x_2731:
[----:B------:R-:W-:Y:S05]  /*1ab10*/  BSYNC.RECONVERGENT B2 ;  /* 0x0000000000027941 */ /* 0x000fea0003800200 */
.L_x_2730:
        /* <DEDUP_REMOVED lines=91> */
.L_x_2733:
[----:B------:R-:W-:Y:S05]  /*1b0d0*/  BSYNC.RECONVERGENT B2 ;  /* 0x0000000000027941 */ /* 0x000fea0003800200 */
.L_x_2732:
[----:B------:R-:W-:Y:S05]  /*1b0e0*/  @P1 BRA `(.L_x_2734) ;  /* 0x0000006c00001947 */ /* 0x000fea0003800000 */
[----:B0-----:R-:W2:Y:S01]  /*1b0f0*/  LDL.LU R252, [R1+0x30] ;  /* 0x0000300001fc7983 */ /* 0x001ea20000300800 */
[----:B-----5:R-:W-:-:S03]  /*1b100*/  ISETP.NE.AND P2, PT, R2, RZ, PT ;  /* 0x000000ff0200720c */ /* 0x020fc60003f45270 */
[----:B------:R-:W-:Y:S04]  /*1b110*/  STL.64 [R1+0x7a8], R14 ;  /* 0x0007a80e01007387 */ /* 0x000fe80000100a00 */
[----:B------:R-:W-:Y:S04]  /*1b120*/  STL.64 [R1+0x7a0], R12 ;  /* 0x0007a00c01007387 */ /* 0x000fe80000100a00 */
[----:B------:R-:W-:Y:S02]  /*1b130*/  STL [R1+0x79c], R9 ;  /* 0x00079c0901007387 */ /* 0x000fe40000100800 */
[----:B------:R-:W-:Y:S01]  /*1b140*/  VOTEU.ANY UP0, P2 ;  /* 0x0000000000ff7886 */ /* 0x000fe20001000100 */
[----:B------:R-:W-:Y:S01]  /*1b150*/  PLOP3.LUT P3, PT, PT, PT, UP0, 0x80, 0x8 ;  /* 0x000000000008781c */ /* 0x000fe20003f6f008 */
[----:B------:R-:W-:Y:S01]  /*1b160*/  STL [R1+0x798], R8 ;  /* 0x0007980801007387 */ /* 0x000fe20000100800 */
[----:B------:R-:W-:-:S03]  /*1b170*/  PLOP3.LUT P4, PT, PT, PT, UP0, 0x80, 0x8 ;  /* 0x000000000008781c */ /* 0x000fc60003f8f008 */
[----:B------:R-:W-:Y:S04]  /*1b180*/  STL [R1+0x794], R7 ;  /* 0x0007940701007387 */ /* 0x000fe80000100800 */
[----:B------:R-:W-:Y:S04]  /*1b190*/  STL [R1+0x790], R6 ;  /* 0x0007900601007387 */ /* 0x000fe80000100800 */
[----:B------:R0:W-:Y:S02]  /*1b1a0*/  STL [R1+0x78c], R5 ;  /* 0x00078c0501007387 */ /* 0x0001e40000100800 */
[----:B------:R-:W1:Y:S02]  /*1b1b0*/  @P4 LDC R247, c[0x0][0x3f8] ;  /* 0x0000fe00fff74b82 */ /* 0x000e640000000800 */
[----:B------:R3:W-:Y:S01]  /*1b1c0*/  STL [R1+0x788], R4 ;  /* 0x0007880401007387 */ /* 0x0007e20000100800 */
[----:B------:R-:W-:Y:S01]  /*1b1d0*/  PLOP3.LUT P5, PT, PT, PT, UP0, 0x80, 0x8 ;  /* 0x000000000008781c */ /* 0x000fe20003faf008 */
[----:B--2---:R-:W-:-:S02]  /*1b1e0*/  IMAD.IADD R244, R252, 0x1, R0 ;  /* 0x00000001fcf47824 */ /* 0x004fc400078e0200 */
[----:B------:R-:W1:Y:S01]  /*1b1f0*/  @P3 S2R R252, SR_CTAID.X ;  /* 0x0000000000fc3919 */ /* 0x000e620000002500 */
[----:B------:R-:W-:Y:S01]  /*1b200*/  PLOP3.LUT P3, PT, PT, PT, UP0, 0x80, 0x8 ;  /* 0x000000000008781c */ /* 0x000fe20003f6f008 */
[----:B0-----:R-:W-:-:S05]  /*1b210*/  IMAD.SHL.U32 R5, R244, 0x4, RZ ;  /* 0x00000004f4057824 */ /* 0x001fca00078e00ff */
[----:B------:R-:W-:Y:S01]  /*1b220*/  ISETP.GE.AND P2, PT, R5, R3, PT ;  /* 0x000000030500720c */ /* 0x000fe20003f46270 */
[----:B------:R0:W-:Y:S04]  /*1b230*/  STL [R1+0x30], R5 ;  /* 0x0000300501007387 */ /* 0x0001e80000100800 */
[----:B------:R-:W2:Y:S02]  /*1b240*/  LDL R9, [R1+0x50] ;  /* 0x0000500001097983 */ /* 0x000ea40000100800 */
[----:B------:R-:W4:Y:S06]  /*1b250*/  @P3 LDC.64 R12, c[0x0][0x450] ;  /* 0x00011400ff0c3b82 */ /* 0x000f2c0000000a00 */
[----:B------:R-:W-:Y:S01]  /*1b260*/  @!P2 IMAD R3, R0, UR44, RZ ;  /* 0x0000002c0003ac24 */ /* 0x000fe2000f8e02ff */
[----:B---3--:R-:W-:Y:S01]  /*1b270*/  @!P2 SHF.R.S32.HI R4, RZ, 0x1f, R5 ;  /* 0x0000001fff04a819 */ /* 0x008fe20000011405 */
[----:B------:R-:W3:Y:S01]  /*1b280*/  @!P2 LDC.64 R244, c[0x0][0x3b8] ;  /* 0x0000ee00fff4ab82 */ /* 0x000ee20000000a00 */
[----:B------:R-:W2:Y:S02]  /*1b290*/  LDL R7, [R1+0x54] ;  /* 0x0000540001077983 */ /* 0x000ea40000100800 */
[----:B------:R-:W-:-:S02]  /*1b2a0*/  @!P2 IADD3 R246, P4, PT, R3, R5, RZ ;  /* 0x0000000503f6a210 */ /* 0x000fc40007f9e0ff */
[----:B------:R-:W-:Y:S01]  /*1b2b0*/  PLOP3.LUT P3, PT, PT, PT, UP0, 0x80, 0x8 ;  /* 0x000000000008781c */ /* 0x000fe20003f6f008 */
[----:B0-----:R-:W2:Y:S01]  /*1b2c0*/  LDL R5, [R1+0x58] ;  /* 0x0000580001057983 */ /* 0x001ea20000100800 */
[----:B------:R-:W-:-:S03]  /*1b2d0*/  @!P2 LEA.HI.X.SX32 R3, R3, R4, 0x1, P4 ;  /* 0x000000040303a211 */ /* 0x000fc600020f0eff */
[----:B------:R-:W2:Y:S01]  /*1b2e0*/  LDL R4, [R1+0x5c] ;  /* 0x00005c0001047983 */ /* 0x000ea20000100800 */
[----:B---3--:R-:W-:-:S04]  /*1b2f0*/  @!P2 LEA R14, P4, R246, R244, 0x2 ;  /* 0x000000f4f60ea211 */ /* 0x008fc800078810ff */
[----:B------:R-:W-:Y:S02]  /*1b300*/  @!P2 LEA.HI.X R15, R246, R245, R3, 0x2, P4 ;  /* 0x000000f5f60fa211 */ /* 0x000fe400020f1403 */
[----:B------:R-:W-:Y:S02]  /*1b310*/  PLOP3.LUT P4, PT, PT, PT, UP0, 0x80, 0x8 ;  /* 0x000000000008781c */ /* 0x000fe40003f8f008 */
[----:B------:R-:W-:-:S11]  /*1b320*/  CS2R R244, SRZ ;  /* 0x0000000000f47805 */ /* 0x000fd6000001ff00 */
[----:B-1----:R-:W-:Y:S01]  /*1b330*/  @P4 IMAD R3, R247, UR39, R252 ;  /* 0x00000027f7034c24 */ /* 0x002fe2000f8e02fc */
[----:B------:R-:W-:-:S03]  /*1b340*/  PLOP3.LUT P4, PT, PT, PT, UP0, 0x80, 0x8 ;  /* 0x000000000008781c */ /* 0x000fc60003f8f008 */
[----:B------:R-:W-:Y:S01]  /*1b350*/  @P5 IMAD R3, R3, 0x90, RZ ;  /* 0x0000009003035824 */ /* 0x000fe200078e02ff */
[----:B------:R-:W-:-:S03]  /*1b360*/  CS2R R246, SRZ ;  /* 0x0000000000f67805 */ /* 0x000fc6000001ff00 */
[----:B----4-:R-:W-:-:S03]  /*1b370*/  @P3 IMAD.WIDE R12, R3, 0x4, R12 ;  /* 0x00000004030c3825 */ /* 0x010fc600078e020c */
[----:B------:R-:W2:Y:S04]  /*1b380*/  @!P2 LDG.E.128 R244, desc[UR36][R14.64] ;  /* 0x000000240ef4a981 */ /* 0x000ea8000c1e1d00 */
[----:B------:R-:W3:Y:S01]  /*1b390*/  @P4 LDG.E.128 R12, desc[UR36][R12.64+0x3f0] ;  /* 0x0003f0240c0c4981 */ /* 0x000ee2000c1e1d00 */
[----:B------:R-:W-:Y:S02]  /*1b3a0*/  PLOP3.LUT P4, PT, PT, PT, UP0, 0x80, 0x8 ;  /* 0x000000000008781c */ /* 0x000fe40003f8f008 */
[----:B------:R-:W-:Y:S01]  /*1b3b0*/  PLOP3.LUT P3, PT, PT, PT, UP0, 0x80, 0x8 ;  /* 0x000000000008781c */ /* 0x000fe20003f6f008 */
[----:B--2---:R-:W-:Y:S01]  /*1b3c0*/  FADD.FTZ R244, R9, R244 ;  /* 0x000000f409f47221 */ /* 0x004fe20000010000 */
[----:B------:R-:W-:Y:S01]  /*1b3d0*/  FADD.FTZ R245, R7, R245 ;  /* 0x000000f507f57221 */ /* 0x000fe20000010000 */
[----:B------:R-:W-:Y:S01]  /*1b3e0*/  FADD.FTZ R246, R5, R246 ;  /* 0x000000f605f67221 */ /* 0x000fe20000010000 */
[----:B---3--:R-:W-:-:S02]  /*1b3f0*/  IMAD.MOV.U32 R8, RZ, RZ, R12 ;  /* 0x000000ffff087224 */ /* 0x008fc400078e000c */
[----:B------:R-:W-:Y:S02]  /*1b400*/  IMAD.MOV.U32 R6, RZ, RZ, R13 ;  /* 0x000000ffff067224 */ /* 0x000fe400078e000d */
[----:B------:R-:W-:Y:S02]  /*1b410*/  IMAD.MOV.U32 R252, RZ, RZ, R14 ;  /* 0x000000fffffc7224 */ /* 0x000fe400078e000e */
[----:B------:R-:W-:Y:S02]  /*1b420*/  IMAD.MOV.U32 R3, RZ, RZ, R15 ;  /* 0x000000ffff037224 */ /* 0x000fe400078e000f */
[----:B------:R0:W5:Y:S01]  /*1b430*/  LDL.LU.64 R14, [R1+0x7a8] ;  /* 0x0007a800010e7983 */ /* 0x0001620000300a00 */
[----:B------:R-:W-:-:S03]  /*1b440*/  @P4 FMUL.FTZ R244, R244, R8 ;  /* 0x00000008f4f44220 */ /* 0x000fc60000410000 */
[----:B------:R0:W5:Y:S01]  /*1b450*/  LDL.LU.64 R12, [R1+0x7a0] ;  /* 0x0007a000010c7983 */ /* 0x0001620000300a00 */
[----:B------:R-:W-:-:S03]  /*1b460*/  @P3 FMUL.FTZ R245, R245, R6 ;  /* 0x00000006f5f53220 */ /* 0x000fc60000410000 */
[----:B------:R0:W5:Y:S01]  /*1b470*/  LDL.LU R9, [R1+0x79c] ;  /* 0x00079c0001097983 */ /* 0x0001620000300800 */
[----:B------:R-:W-:-:S03]  /*1b480*/  FADD.FTZ R247, R4, R247 ;  /* 0x000000f704f77221 */ /* 0x000fc60000010000 */
[----:B------:R0:W5:Y:S04]  /*1b490*/  LDL.LU R8, [R1+0x798] ;  /* 0x0007980001087983 */ /* 0x0001680000300800 */
[----:B------:R0:W5:Y:S04]  /*1b4a0*/  LDL.LU R7, [R1+0x794] ;  /* 0x0007940001077983 */ /* 0x0001680000300800 */
[----:B------:R0:W5:Y:S04]  /*1b4b0*/  LDL.LU R6, [R1+0x790] ;  /* 0x0007900001067983 */ /* 0x0001680000300800 */
[----:B------:R0:W5:Y:S04]  /*1b4c0*/  LDL.LU R5, [R1+0x78c] ;  /* 0x00078c0001057983 */ /* 0x0001680000300800 */
[----:B------:R0:W5:Y:S01]  /*1b4d0*/  LDL.LU R4, [R1+0x788] ;  /* 0x0007880001047983 */ /* 0x0001620000300800 */
[----:B------:R-:W-:-:S02]  /*1b4e0*/  PLOP3.LUT P4, PT, PT, PT, UP0, 0x80, 0x8 ;  /* 0x000000000008781c */ /* 0x000fc40003f8f008 */
[----:B------:R-:W-:-:S11]  /*1b4f0*/  PLOP3.LUT P5, PT, PT, PT, UP0, 0x80, 0x8 ;  /* 0x000000000008781c */ /* 0x000fd60003faf008 */
[----:B------:R-:W-:Y:S02]  /*1b500*/  @P4 FMUL.FTZ R246, R246, R252 ;  /* 0x000000fcf6f64220 */ /* 0x000fe40000410000 */
[----:B------:R-:W-:Y:S01]  /*1b510*/  @P5 FMUL.FTZ R247, R247, R3 ;  /* 0x00000003f7f75220 */ /* 0x000fe20000410000 */
[----:B0-----:R-:W-:Y:S06]  /*1b520*/  @P2 BRA `(.L_x_2734) ;  /* 0x0000006400f02947 */ /* 0x001fec0003800000 */
[----:B-----5:R0:W-:Y:S01]  /*1b530*/  STL.64 [R1+0x788], R4 ;  /* 0x0007880401007387 */ /* 0x0201e20000100a00 */
[----:B------:R-:W-:Y:S01]  /*1b540*/  S2UR UR34, SR_CTAID.Y ;  /* 0x00000000002279c3 */ /* 0x000fe20000002600 */
[----:B------:R-:W1:Y:S02]  /*1b550*/  LDCU UR42, c[0x0][0x3f8] ;  /* 0x00007f00ff2a77ac */ /* 0x000e640008000800 */
[----:B0-----:R-:W2:Y:S05]  /*1b560*/  LDL.LU R4, [R1+0x30] ;  /* 0x0000300001047983 */ /* 0x001eaa0000300800 */
[----:B------:R-:W1:Y:S02]  /*1b570*/  S2UR UR35, SR_CTAID.X ;  /* 0x00000000002379c3 */ /* 0x000e640000002500 */
[----:B-1----:R-:W-:Y:S01]  /*1b580*/  UIMAD UR42, UR34, UR42, UR35 ;  /* 0x0000002a222a72a4 */ /* 0x002fe2000f8e0223 */
[----:B------:R-:W0:Y:S05]  /*1b590*/  LDCU.64 UR34, c[0x0][0x3b8] ;  /* 0x00007700ff2277ac */ /* 0x000e2a0008000a00 */
[----:B------:R-:W-:-:S04]  /*1b5a0*/  IMAD R3, R0, UR42, RZ ;  /* 0x0000002a00037c24 */ /* 0x000fc8000f8e02ff */
[----:B------:R-:W-:Y:S01]  /*1b5b0*/  IMAD R252, R3, 0x90, RZ ;  /* 0x0000009003fc7824 */ /* 0x000fe200078e02ff */
[----:B--2---:R-:W-:-:S04]  /*1b5c0*/  SHF.R.S32.HI R5, RZ, 0x1f, R4 ;  /* 0x0000001fff057819 */ /* 0x004fc80000011404 */
[----:B------:R-:W-:-:S04]  /*1b5d0*/  IADD3 R3, P2, PT, R252, R4, RZ ;  /* 0x00000004fc037210 */ /* 0x000fc80007f5e0ff */
[----:B------:R-:W-:Y:S02]  /*1b5e0*/  LEA.HI.X.SX32 R252, R252, R5, 0x1, P2 ;  /* 0x00000005fcfc7211 */ /* 0x000fe400010f0eff */
[----:B0-----:R-:W-:-:S04]  /*1b5f0*/  LEA R4, P2, R3, UR34, 0x2 ;  /* 0x0000002203047c11 */ /* 0x001fc8000f8410ff */
[----:B------:R-:W-:-:S05]  /*1b600*/  LEA.HI.X R5, R3, UR35, R252, 0x2, P2 ;  /* 0x0000002303057c11 */ /* 0x000fca00090f14fc */
[----:B------:R0:W-:Y:S04]  /*1b610*/  STG.E.128 desc[UR36][R4.64], R244 ;  /* 0x000000f404007986 */ /* 0x0001e8000c101d24 */
[----:B0-----:R0:W5:Y:S01]  /*1b620*/  LDL.LU.64 R4, [R1+0x788] ;  /* 0x0007880001047983 */ /* 0x0011620000300a00 */
[----:B------:R-:W-:Y:S05]  /*1b630*/  BRA `(.L_x_2734) ;  /* 0x0000006400ac7947 */ /* 0x000fea0003800000 */
.L_x_2607:
[----:B------:R-:W2:Y:S01]  /*1b640*/  LDL R252, [R1+0x40] ;  /* 0x0000400001fc7983 */ /* 0x000ea20000100800 */
[----:B------:R-:W-:Y:S01]  /*1b650*/  BSSY.RECONVERGENT B2, `(.L_x_2735) ;  /* 0x0000023000027945 */ /* 0x000fe20003800200 */
[----:B--2---:R-:W-:Y:S02]  /*1b660*/  ISETP.GE.AND P1, PT, R252, UR40, PT ;  /* 0x00000028fc007c0c */ /* 0x004fe4000bf26270 */
[C---:B------:R-:W-:Y:S01]  /*1b670*/  SHF.L.U32 R252, R3.reuse, 0x2, RZ ;  /* 0x0000000203fc7819 */ /* 0x040fe200000006ff */
[----:B------:R-:W-:-:S05]  /*1b680*/  IMAD.IADD R3, R3, 0x1, R0 ;  /* 0x0000000103037824 */ /* 0x000fca00078e0200 */
[----:B------:R0:W-:Y:S02]  /*1b690*/  STL [R1+0x20], R3 ;  /* 0x0000200301007387 */ /* 0x0001e40000100800 */
[----:B0-----:R-:W-:-:S03]  /*1b6a0*/  IMAD R3, R0, 0x90, RZ ;  /* 0x0000009000037824 */ /* 0x001fc600078e02ff */
[----:B------:R-:W-:Y:S05]  /*1b6b0*/  @P1 BRA `(.L_x_2736) ;  /* 0x0000000000701947 */ /* 0x000fea0003800000 */
[----:B------:R-:W-:Y:S01]  /*1b6c0*/  UMOV UR42, URZ ;  /* 0x000000ff002a7c82 */ /* 0x000fe20008000000 */
[----:B------:R0:W-:Y:S01]  /*1b6d0*/  STL [R1+0x788], R0 ;  /* 0x0007880001007387 */ /* 0x0001e20000100800 */
[----:B------:R-:W-:Y:S01]  /*1b6e0*/  UMOV UR35, URZ ;  /* 0x000000ff00237c82 */ /* 0x000fe20008000000 */
[----:B------:R-:W-:Y:S01]  /*1b6f0*/  UMOV UR34, URZ ;  /* 0x000000ff00227c82 */ /* 0x000fe20008000000 */
[----:B------:R-:W-:Y:S01]  /*1b700*/  ISETP.GE.AND P2, PT, R252, R3, PT ;  /* 0x00000003fc00720c */ /* 0x000fe20003f46270 */
[----:B0-----:R-:W-:-:S05]  /*1b710*/  IMAD.U32 R0, RZ, RZ, UR42 ;  /* 0x0000002aff007e24 */ /* 0x001fca000f8e00ff */
[----:B------:R0:W-:Y:S02]  /*1b720*/  STL [R1+0x1c], R0 ;  /* 0x00001c0001007387 */ /* 0x0001e40000100800 */
[----:B0-----:R-:W-:-:S05]  /*1b730*/  IMAD.U32 R0, RZ, RZ, UR35 ;  /* 0x00000023ff007e24 */ /* 0x001fca000f8e00ff */
[----:B------:R0:W-:Y:S02]  /*1b740*/  STL [R1+0x18], R0 ;  /* 0x0000180001007387 */ /* 0x0001e40000100800 */
[----:B0-----:R-:W-:-:S05]  /*1b750*/  IMAD.U32 R0, RZ, RZ, UR34 ;  /* 0x00000022ff007e24 */ /* 0x001fca000f8e00ff */
[----:B------:R0:W-:Y:S02]  /*1b760*/  STL [R1+0x14], R0 ;  /* 0x0000140001007387 */ /* 0x0001e40000100800 */
[----:B0-----:R-:W-:-:S05]  /*1b770*/  IMAD.U32 R0, RZ, RZ, UR42 ;  /* 0x0000002aff007e24 */ /* 0x001fca000f8e00ff */
[----:B------:R0:W-:Y:S04]  /*1b780*/  STL [R1+0x10], R0 ;  /* 0x0000100001007387 */ /* 0x0001e80000100800 */
[----:B0-----:R0:W5:Y:S01]  /*1b790*/  LDL.LU R0, [R1+0x788] ;  /* 0x0007880001007983 */ /* 0x0011620000300800 */
[----:B------:R-:W-:Y:S05]  /*1b7a0*/  @P2 BRA `(.L_x_2736) ;  /* 0x0000000000342947 */ /* 0x000fea0003800000 */
[----:B------:R-:W1:Y:S01]  /*1b7b0*/  LDCU.64 UR34, c[0x0][0x3b8] ;  /* 0x00007700ff2277ac */ /* 0x000e620008000a00 */
[----:B-----5:R2:W-:Y:S04]  /*1b7c0*/  STL.64 [R1+0x790], R6 ;  /* 0x0007900601007387 */ /* 0x0205e80000100a00 */
[----:B------:R1:W-:Y:S01]  /*1b7d0*/  STL.64 [R1+0x788], R4 ;  /* 0x0007880401007387 */ /* 0x0003e20000100a00 */
[----:B--2---:R-:W-:-:S05]  /*1b7e0*/  IMAD R6, R0, UR44, RZ ;  /* 0x0000002c00067c24 */ /* 0x004fca000f8e02ff */
[----:B------:R-:W-:-:S04]  /*1b7f0*/  IADD3 R7, P2, PT, R6, R252, RZ ;  /* 0x000000fc06077210 */ /* 0x000fc80007f5e0ff */
[----:B------:R-:W-:Y:S02]  /*1b800*/  LEA.HI.X.SX32 R6, R6, RZ, 0x1, P2 ;  /* 0x000000ff06067211 */ /* 0x000fe400010f0eff */
[----:B-1----:R-:W-:-:S04]  /*1b810*/  LEA R4, P2, R7, UR34, 0x2 ;  /* 0x0000002207047c11 */ /* 0x002fc8000f8410ff */
[----:B------:R-:W-:-:S06]  /*1b820*/  LEA.HI.X R5, R7, UR35, R6, 0x2, P2 ;  /* 0x0000002307057c11 */ /* 0x000fcc00090f1406 */
[----:B------:R-:W2:Y:S04]  /*1b830*/  LDG.E.128 R4, desc[UR36][R4.64] ;  /* 0x0000002404047981 */ /* 0x000ea8000c1e1d00 */
[----:B--2---:R-:W-:Y:S04]  /*1b840*/  STL.64 [R1+0x10], R4 ;  /* 0x0000100401007387 */ /* 0x004fe80000100a00 */
[----:B------:R1:W-:Y:S04]  /*1b850*/  STL.64 [R1+0x18], R6 ;  /* 0x0000180601007387 */ /* 0x0003e80000100a00 */
[----:B-1----:R1:W5:Y:S04]  /*1b860*/  LDL.LU.64 R6, [R1+0x790] ;  /* 0x0007900001067983 */ /* 0x0023680000300a00 */
[----:B------:R1:W5:Y:S02]  /*1b870*/  LDL.LU.64 R4, [R1+0x788] ;  /* 0x0007880001047983 */ /* 0x0003640000300a00 */
.L_x_2736:
[----:B------:R-:W-:Y:S05]  /*1b880*/  BSYNC.RECONVERGENT B2 ;  /* 0x0000000000027941 */ /* 0x000fea0003800200 */
.L_x_2735:
[----:B------:R-:W-:Y:S04]  /*1b890*/  BSSY.RECONVERGENT B2, `(.L_x_2737) ;  /* 0x0000023000027945 */ /* 0x000fe80003800200 */
[----:B------:R-:W-:Y:S05]  /*1b8a0*/  @P1 BRA `(.L_x_2738) ;  /* 0x0000000000841947 */ /* 0x000fea0003800000 */
[----:B-----5:R2:W-:Y:S04]  /*1b8b0*/  STL [R1+0x788], R0 ;  /* 0x0007880001007387 */ /* 0x0205e80000100800 */
[----:B--2---:R-:W2:Y:S01]  /*1b8c0*/  LDL R0, [R1+0x20] ;  /* 0x0000200001007983 */ /* 0x004ea20000100800 */
[----:B------:R-:W-:Y:S01]  /*1b8d0*/  UMOV UR42, URZ ;  /* 0x000000ff002a7c82 */ /* 0x000fe20008000000 */
[----:B------:R-:W-:Y:S01]  /*1b8e0*/  UMOV UR35, URZ ;  /* 0x000000ff00237c82 */ /* 0x000fe20008000000 */
[----:B------:R-:W-:Y:S01]  /*1b8f0*/  UMOV UR34, URZ ;  /* 0x000000ff00227c82 */ /* 0x000fe20008000000 */
[----:B--2---:R-:W-:-:S05]  /*1b900*/  IMAD.SHL.U32 R0, R0, 0x4, RZ ;  /* 0x0000000400007824 */ /* 0x004fca00078e00ff */
[----:B------:R2:W-:Y:S01]  /*1b910*/  STL [R1+0x24], R0 ;  /* 0x0000240001007387 */ /* 0x0005e20000100800 */
[----:B------:R-:W-:Y:S02]  /*1b920*/  ISETP.GE.AND P2, PT, R0, R3, PT ;  /* 0x000000030000720c */ /* 0x000fe40003f46270 */
[----:B--2---:R-:W-:-:S05]  /*1b930*/  MOV R0, UR42 ;  /* 0x0000002a00007c02 */ /* 0x004fca0008000f00 */
[----:B------:R2:W-:Y:S02]  /*1b940*/  STL [R1+0xc], R0 ;  /* 0x00000c0001007387 */ /* 0x0005e40000100800 */
[----:B--2---:R-:W-:-:S05]  /*1b950*/  IMAD.U32 R0, RZ, RZ, UR35 ;  /* 0x00000023ff007e24 */ /* 0x004fca000f8e00ff */
[----:B------:R2:W-:Y:S02]  /*1b960*/  STL [R1+0x8], R0 ;  /* 0x0000080001007387 */ /* 0x0005e40000100800 */
[----:B--2---:R-:W-:-:S05]  /*1b970*/  IMAD.U32 R0, RZ, RZ, UR34 ;  /* 0x00000022ff007e24 */ /* 0x004fca000f8e00ff */
[----:B------:R2:W-:Y:S02]  /*1b980*/  STL [R1+0x4], R0 ;  /* 0x0000040001007387 */ /* 0x0005e40000100800 */
[----:B--2---:R-:W-:-:S05]  /*1b990*/  IMAD.U32 R0, RZ, RZ, UR42 ;  /* 0x0000002aff007e24 */ /* 0x004fca000f8e00ff */
[----:B------:R2:W-:Y:S04]  /*1b9a0*/  STL [R1], R0 ;  /* 0x0000000001007387 */ /* 0x0005e80000100800 */
[----:B--2---:R2:W5:Y:S01]  /*1b9b0*/  LDL.LU R0, [R1+0x788] ;  /* 0x0007880001007983 */ /* 0x0045620000300800 */
[----:B------:R-:W-:Y:S05]  /*1b9c0*/  @P2 BRA `(.L_x_2738) ;  /* 0x00000000003c2947 */ /* 0x000fea0003800000 */
[----:B------:R3:W-:Y:S01]  /*1b9d0*/  STL.64 [R1+0x790], R6 ;  /* 0x0007900601007387 */ /* 0x0007e20000100a00 */
[----:B------:R-:W4:Y:S03]  /*1b9e0*/  LDCU.64 UR34, c[0x0][0x3b8] ;  /* 0x00007700ff2277ac */ /* 0x000f260008000a00 */
[----:B---3--:R-:W3:Y:S01]  /*1b9f0*/  LDL.LU R6, [R1+0x24] ;  /* 0x0000240001067983 */ /* 0x008ee20000300800 */
[----:B-----5:R-:W-:-:S03]  /*1ba00*/  IMAD R7, R0, UR44, RZ ;  /* 0x0000002c00077c24 */ /* 0x020fc6000f8e02ff */
[----:B------:R3:W-:Y:S02]  /*1ba10*/  STL.64 [R1+0x788], R4 ;  /* 0x0007880401007387 */ /* 0x0007e40000100a00 */
[----:B---3--:R-:W-:Y:S02]  /*1ba20*/  SHF.R.S32.HI R5, RZ, 0x1f, R6 ;  /* 0x0000001fff057819 */ /* 0x008fe40000011406 */
[----:B------:R-:W-:-:S04]  /*1ba30*/  IADD3 R6, P2, PT, R7, R6, RZ ;  /* 0x0000000607067210 */ /* 0x000fc80007f5e0ff */
[----:B------:R-:W-:Y:S02]  /*1ba40*/  LEA.HI.X.SX32 R7, R7, R5, 0x1, P2 ;  /* 0x0000000507077211 */ /* 0x000fe400010f0eff */
[----:B----4-:R-:W-:-:S04]  /*1ba50*/  LEA R4, P2, R6, UR34, 0x2 ;  /* 0x0000002206047c11 */ /* 0x010fc8000f8410ff */
[----:B------:R-:W-:-:S06]  /*1ba60*/  LEA.HI.X R5, R6, UR35, R7, 0x2, P2 ;  /* 0x0000002306057c11 */ /* 0x000fcc00090f1407 */
[----:B------:R-:W3:Y:S04]  /*1ba70*/  LDG.E.128 R4, desc[UR36][R4.64] ;  /* 0x0000002404047981 */ /* 0x000ee8000c1e1d00 */
[----:B---3--:R-:W-:Y:S04]  /*1ba80*/  STL.64 [R1], R4 ;  /* 0x0000000401007387 */ /* 0x008fe80000100a00 */
[----:B------:R3:W-:Y:S04]  /*1ba90*/  STL.64 [R1+0x8], R6 ;  /* 0x0000080601007387 */ /* 0x0007e80000100a00 */
[----:B---3--:R3:W5:Y:S04]  /*1baa0*/  LDL.LU.64 R6, [R1+0x790] ;  /* 0x0007900001067983 */ /* 0x0087680000300a00 */
[----:B------:R3:W5:Y:S02]  /*1bab0*/  LDL.LU.64 R4, [R1+0x788] ;  /* 0x0007880001047983 */ /* 0x0007640000300a00 */
.L_x_2738:
[----:B------:R-:W-:Y:S05]  /*1bac0*/  BSYNC.RECONVERGENT B2 ;  /* 0x0000000000027941 */ /* 0x000fea0003800200 */
.L_x_2737:
[----:B------:R-:W-:Y:S04]  /*1bad0*/  BSSY.RECONVERGENT B2, `(.L_x_2739) ;  /* 0x0000015000027945 */ /* 0x000fe80003800200 */
[----:B------:R-:W-:Y:S05]  /*1bae0*/  @P1 BRA `(.L_x_2740) ;  /* 0x00000000004c1947 */ /* 0x000fea0003800000 */
[----:B-----5:R-:W-:Y:S01]  /*1baf0*/  IMAD R248, R0, 0x8, R252 ;  /* 0x0000000800f87824 */ /* 0x020fe200078e02fc */
        /* <DEDUP_REMOVED lines=9> */
[----:B------:R-:W4:Y:S01]  /*1bb90*/  LDCU.64 UR34, c[0x0][0x3b8] ;  /* 0x00007700ff2277ac */ /* 0x000f220008000a00 */
[C---:B------:R-:W-:Y:S02]  /*1bba0*/  IMAD R251, R0.reuse, 0x8, R252 ;  /* 0x0000000800fb7824 */ /* 0x040fe400078e02fc */
[----:B------:R-:W-:-:S03]  /*1bbb0*/  IMAD R248, R0, UR44, RZ ;  /* 0x0000002c00f87c24 */ /* 0x000fc6000f8e02ff */
[----:B------:R-:W-:Y:S02]  /*1bbc0*/  SHF.R.S32.HI R250, RZ, 0x1f, R251 ;  /* 0x0000001ffffa7819 */ /* 0x000fe400000114fb */
[----:B------:R-:W-:-:S04]  /*1bbd0*/  IADD3 R249, P2, PT, R248, R251, RZ ;  /* 0x000000fbf8f97210 */ /* 0x000fc80007f5e0ff */
[----:B------:R-:W-:Y:S02]  /*1bbe0*/  LEA.HI.X.SX32 R250, R248, R250, 0x1, P2 ;  /* 0x000000faf8fa7211 */ /* 0x000fe400010f0eff */
[----:B----4-:R-:W-:-:S04]  /*1bbf0*/  LEA R248, P2, R249, UR34, 0x2 ;  /* 0x00000022f9f87c11 */ /* 0x010fc8000f8410ff */
[----:B------:R-:W-:-:S06]  /*1bc00*/  LEA.HI.X R249, R249, UR35, R250, 0x2, P2 ;  /* 0x00000023f9f97c11 */ /* 0x000fcc00090f14fa */
[----:B------:R-:W5:Y:S03]  /*1bc10*/  LDG.E.128 R248, desc[UR36][R248.64] ;  /* 0x00000024f8f87981 */ /* 0x000f66000c1e1d00 */
.L_x_2740:
[----:B------:R-:W-:Y:S05]  /*1bc20*/  BSYNC.RECONVERGENT B2 ;  /* 0x0000000000027941 */ /* 0x000fea0003800200 */
.L_x_2739:
[----:B------:R-:W-:Y:S04]  /*1bc30*/  BSSY.RECONVERGENT B2, `(.L_x_2741) ;  /* 0x0000018000027945 */ /* 0x000fe80003800200 */
[----:B------:R-:W-:Y:S05]  /*1bc40*/  @P1 BRA `(.L_x_2742) ;  /* 0x0000000000581947 */ /* 0x000fea0003800000 */
[----:B-----5:R-:W4:Y:S01]  /*1bc50*/  LDL R7, [R1+0x20] ;  /* 0x0000200001077983 */ /* 0x020f220000100800 */
[----:B------:R-:W-:Y:S01]  /*1bc60*/  UMOV UR42, URZ ;  /* 0x000000ff002a7c82 */ /* 0x000fe20008000000 */
[----:B------:R-:W-:Y:S01]  /*1bc70*/  UMOV UR35, URZ ;  /* 0x000000ff00237c82 */ /* 0x000fe20008000000 */
[----:B------:R-:W-:Y:S01]  /*1bc80*/  UMOV UR34, URZ ;  /* 0x000000ff00227c82 */ /* 0x000fe20008000000 */
[----:B------:R-:W-:Y:S02]  /*1bc90*/  IMAD.U32 R6, RZ, RZ, UR35 ;  /* 0x00000023ff067e24 */ /* 0x000fe4000f8e00ff */
[----:B----4-:R-:W-:Y:S02]  /*1bca0*/  IMAD R4, R0, 0x2, R7 ;  /* 0x0000000200047824 */ /* 0x010fe400078e0207 */
[----:B------:R-:W-:Y:S02]  /*1bcb0*/  IMAD.U32 R7, RZ, RZ, UR42 ;  /* 0x0000002aff077e24 */ /* 0x000fe4000f8e00ff */
[----:B------:R-:W-:-:S02]  /*1bcc0*/  IMAD.SHL.U32 R5, R4, 0x4, RZ ;  /* 0x0000000404057824 */ /* 0x000fc400078e00ff */
[----:B------:R-:W-:-:S03]  /*1bcd0*/  IMAD.U32 R4, RZ, RZ, UR42 ;  /* 0x0000002aff047e24 */ /* 0x000fc6000f8e00ff */
[----:B------:R-:W-:Y:S01]  /*1bce0*/  ISETP.GE.AND P2, PT, R5, R3, PT ;  /* 0x000000030500720c */ /* 0x000fe20003f46270 */
[----:B------:R4:W-:Y:S02]  /*1bcf0*/  STL [R1+0x24], R5 ;  /* 0x0000240501007387 */ /* 0x0009e40000100800 */
[----:B----4-:R-:W-:-:S10]  /*1bd00*/  MOV R5, UR34 ;  /* 0x0000002200057c02 */ /* 0x010fd40008000f00 */
[----:B------:R-:W-:Y:S05]  /*1bd10*/  @P2 BRA `(.L_x_2742) ;  /* 0x0000000000242947 */ /* 0x000fea0003800000 */
[----:B------:R-:W4:Y:S01]  /*1bd20*/  LDL.LU R7, [R1+0x24] ;  /* 0x0000240001077983 */ /* 0x000f220000300800 */
[----:B------:R-:W0:Y:S01]  /*1bd30*/  LDCU.64 UR34, c[0x0][0x3b8] ;  /* 0x00007700ff2277ac */ /* 0x000e220008000a00 */
[----:B------:R-:W-:Y:S01]  /*1bd40*/  IMAD R4, R0, UR44, RZ ;  /* 0x0000002c00047c24 */ /* 0x000fe2000f8e02ff */
[----:B----4-:R-:W-:-:S04]  /*1bd50*/  SHF.R.S32.HI R6, RZ, 0x1f, R7 ;  /* 0x0000001fff067819 */ /* 0x010fc80000011407 */
[----:B------:R-:W-:-:S04]  /*1bd60*/  IADD3 R5, P2, PT, R4, R7, RZ ;  /* 0x0000000704057210 */ /* 0x000fc80007f5e0ff */
[----:B------:R-:W-:Y:S02]  /*1bd70*/  LEA.HI.X.SX32 R6, R4, R6, 0x1, P2 ;  /* 0x0000000604067211 */ /* 0x000fe400010f0eff */
[----:B0-----:R-:W-:-:S04]  /*1bd80*/  LEA R4, P2, R5, UR34, 0x2 ;  /* 0x0000002205047c11 */ /* 0x001fc8000f8410ff */
[----:B------:R-:W-:-:S06]  /*1bd90*/  LEA.HI.X R5, R5, UR35, R6, 0x2, P2 ;  /* 0x0000002305057c11 */ /* 0x000fcc00090f1406 */
[----:B------:R-:W5:Y:S03]  /*1bda0*/  LDG.E.128 R4, desc[UR36][R4.64] ;  /* 0x0000002404047981 */ /* 0x000f66000c1e1d00 */
.L_x_2742:
[----:B------:R-:W-:Y:S05]  /*1bdb0*/  BSYNC.RECONVERGENT B2 ;  /* 0x0000000000027941 */ /* 0x000fea0003800200 */
.L_x_2741:
[----:B-----5:R4:W-:Y:S04]  /*1bdc0*/  STL [R1+0x788], R2 ;  /* 0x0007880201007387 */ /* 0x0209e80000100800 */
[----:B----4-:R-:W4:Y:S01]  /*1bdd0*/  LDL.LU R2, [R1+0x20] ;  /* 0x0000200001027983 */ /* 0x010f220000300800 */
[----:B------:R-:W-:Y:S01]  /*1bde0*/  BSSY.RECONVERGENT B2, `(.L_x_2743) ;  /* 0x0000018000027945 */ /* 0x000fe20003800200 */
[----:B----4-:R-:W-:-:S05]  /*1bdf0*/  IMAD R2, R0, 0x4, R2 ;  /* 0x0000000400027824 */ /* 0x010fca00078e0202 */
[----:B------:R4:W-:Y:S04]  /*1be00*/  STL [R1+0x24], R2 ;  /* 0x0000240201007387 */ /* 0x0009e80000100800 */
[----:B----4-:R4:W5:Y:S01]  /*1be10*/  LDL.LU R2, [R1+0x788] ;  /* 0x0007880001027983 */ /* 0x0109620000300800 */
        /* <DEDUP_REMOVED lines=11> */
[----:B------:R-:W0:Y:S01]  /*1bed0*/  LDCU.64 UR34, c[0x0][0x3b8] ;  /* 0x00007700ff2277ac */ /* 0x000e220008000a00 */
[C---:B------:R-:W-:Y:S02]  /*1bee0*/  IMAD R11, R0.reuse, 0x10, R252 ;  /* 0x00000010000b7824 */ /* 0x040fe400078e02fc */
[----:B------:R-:W-:-:S03]  /*1bef0*/  IMAD R8, R0, UR44, RZ ;  /* 0x0000002c00087c24 */ /* 0x000fc6000f8e02ff */
[----:B------:R-:W-:Y:S02]  /*1bf00*/  SHF.R.S32.HI R10, RZ, 0x1f, R11 ;  /* 0x0000001fff0a7819 */ /* 0x000fe4000001140b */
[----:B------:R-:W-:-:S04]  /*1bf10*/  IADD3 R9, P2, PT, R8, R11, RZ ;  /* 0x0000000b08097210 */ /* 0x000fc80007f5e0ff */
[----:B------:R-:W-:Y:S02]  /*1bf20*/  LEA.HI.X.SX32 R10, R8, R10, 0x1, P2 ;  /* 0x0000000a080a7211 */ /* 0x000fe400010f0eff */
[----:B0-----:R-:W-:-:S04]  /*1bf30*/  LEA R8, P2, R9, UR34, 0x2 ;  /* 0x0000002209087c11 */ /* 0x001fc8000f8410ff */
[----:B------:R-:W-:-:S06]  /*1bf40*/  LEA.HI.X R9, R9, UR35, R10, 0x2, P2 ;  /* 0x0000002309097c11 */ /* 0x000fcc00090f140a */
[----:B------:R-:W5:Y:S03]  /*1bf50*/  LDG.E.128 R8, desc[UR36][R8.64] ;  /* 0x0000002408087981 */ /* 0x000f66000c1e1d00 */
.L_x_2744:
[----:B------:R-:W-:Y:S05]  /*1bf60*/  BSYNC.RECONVERGENT B2 ;  /* 0x0000000000027941 */ /* 0x000fea0003800200 */
.L_x_2743:
[----:B------:R-:W-:Y:S04]  /*1bf70*/  BSSY.RECONVERGENT B2, `(.L_x_2745) ;  /* 0x0000017000027945 */ /* 0x000fe80003800200 */
[----:B------:R-:W-:Y:S05]  /*1bf80*/  @P1 BRA `(.L_x_2746) ;  /* 0x0000000000541947 */ /* 0x000fea0003800000 */
[----:B------:R-:W2:Y:S01]  /*1bf90*/  LDL R15, [R1+0x24] ;  /* 0x00002400010f7983 */ /* 0x000ea20000100800 */
[----:B------:R-:W-:Y:S01]  /*1bfa0*/  UMOV UR42, URZ ;  /* 0x000000ff002a7c82 */ /* 0x000fe20008000000 */
[----:B------:R-:W-:Y:S01]  /*1bfb0*/  UMOV UR35, URZ ;  /* 0x000000ff00237c82 */ /* 0x000fe20008000000 */
[----:B------:R-:W-:Y:S01]  /*1bfc0*/  UMOV UR34, URZ ;  /* 0x000000ff00227c82 */ /* 0x000fe20008000000 */
[----:B------:R-:W-:Y:S02]  /*1bfd0*/  IMAD.U32 R14, RZ, RZ, UR35 ;  /* 0x00000023ff0e7e24 */ /* 0x000fe4000f8e00ff */
[----:B------:R-:W-:Y:S02]  /*1bfe0*/  IMAD.U32 R13, RZ, RZ, UR34 ;  /* 0x00000022ff0d7e24 */ /* 0x000fe4000f8e00ff */
[----:B--2---:R-:W-:Y:S02]  /*1bff0*/  IMAD.SHL.U32 R12, R15, 0x4, RZ ;  /* 0x000000040f0c7824 */ /* 0x004fe400078e00ff */
[----:B------:R-:W-:-:S03]  /*1c000*/  IMAD.U32 R15, RZ, RZ, UR42 ;  /* 0x0000002aff0f7e24 */ /* 0x000fc6000f8e00ff */
[----:B------:R-:W-:Y:S01]  /*1c010*/  ISETP.GE.AND P2, PT, R12, R3, PT ;  /* 0x000000030c00720c */ /* 0x000fe20003f46270 */
[----:B------:R2:W-:Y:S02]  /*1c020*/  STL [R1+0x20], R12 ;  /* 0x0000200c01007387 */ /* 0x0005e40000100800 */
[----:B--2---:R-:W-:-:S10]  /*1c030*/  IMAD.U32 R12, RZ, RZ, UR42 ;  /* 0x0000002aff0c7e24 */ /* 0x004fd4000f8e00ff */
[----:B------:R-:W-:Y:S05]  /*1c040*/  @P2 BRA `(.L_x_2746) ;  /* 0x0000000000242947 */ /* 0x000fea0003800000 */
[----:B------:R-:W2:Y:S01]  /*1c050*/  LDL.LU R15, [R1+0x20] ;  /* 0x00002000010f7983 */ /* 0x000ea20000300800 */
[----:B------:R-:W0:Y:S01]  /*1c060*/  LDCU.64 UR34, c[0x0][0x3b8] ;  /* 0x00007700ff2277ac */ /* 0x000e220008000a00 */
[----:B------:R-:W-:Y:S01]  /*1c070*/  IMAD R12, R0, UR44, RZ ;  /* 0x0000002c000c7c24 */ /* 0x000fe2000f8e02ff */
[----:B--2---:R-:W-:-:S04]  /*1c080*/  SHF.R.S32.HI R14, RZ, 0x1f, R15 ;  /* 0x0000001fff0e7819 */ /* 0x004fc8000001140f */
[----:B------:R-:W-:-:S04]  /*1c090*/  IADD3 R13, P2, PT, R12, R15, RZ ;  /* 0x0000000f0c0d7210 */ /* 0x000fc80007f5e0ff */
[----:B------:R-:W-:Y:S02]  /*1c0a0*/  LEA.HI.X.SX32 R14, R12, R14, 0x1, P2 ;  /* 0x0000000e0c0e7211 */ /* 0x000fe400010f0eff */
[----:B0-----:R-:W-:-:S04]  /*1c0b0*/  LEA R12, P2, R13, UR34, 0x2 ;  /* 0x000000220d0c7c11 */ /* 0x001fc8000f8410ff */
[----:B------:R-:W-:-:S06]  /*1c0c0*/  LEA.HI.X R13, R13, UR35, R14, 0x2, P2 ;  /* 0x000000230d0d7c11 */ /* 0x000fcc00090f140e */
[----:B------:R-:W5:Y:S03]  /*1c0d0*/  LDG.E.128 R12, desc[UR36][R12.64] ;  /* 0x000000240c0c7981 */ /* 0x000f66000c1e1d00 */
.L_x_2746:
[----:B------:R-:W-:Y:S05]  /*1c0e0*/  BSYNC.RECONVERGENT B2 ;  /* 0x0000000000027941 */ /* 0x000fea0003800200 */
.L_x_2745:
[----:B-----5:R0:W-:Y:S04]  /*1c0f0*/  STL [R1+0x788], R2 ;  /* 0x0007880201007387 */ /* 0x0201e80000100800 */
[----:B0-----:R-:W2:Y:S01]  /*1c100*/  LDL.LU R2, [R1+0x24] ;  /* 0x0000240001027983 */ /* 0x001ea20000300800 */
[----:B------:R-:W-:Y:S01]  /*1c110*/  BSSY.RECONVERGENT B2, `(.L_x_2747) ;  /* 0x000001a000027945 */ /* 0x000fe20003800200 */
[----:B--2---:R-:W-:-:S05]  /*1c120*/  IADD3 R2, PT, PT, R2, R0, RZ ;  /* 0x0000000002027210 */ /* 0x004fca0007ffe0ff */
[----:B------:R0:W-:Y:S04]  /*1c130*/  STL [R1+0x20], R2 ;  /* 0x0000200201007387 */ /* 0x0001e80000100800 */
[----:B0-----:R0:W5:Y:S01]  /*1c140*/  LDL.LU R2, [R1+0x788] ;  /* 0x0007880001027983 */ /* 0x0011620000300800 */
        /* <DEDUP_REMOVED lines=22> */
.L_x_2748:
[----:B------:R-:W-:Y:S05]  /*1c2b0*/  BSYNC.RECONVERGENT B2 ;  /* 0x0000000000027941 */ /* 0x000fea0003800200 */
.L_x_2747:
[----:B-----5:R2:W-:Y:S04]  /*1c2c0*/  STL [R1+0x788], R2 ;  /* 0x0007880201007387 */ /* 0x0205e80000100800 */
[----:B--2---:R-:W2:Y:S01]  /*1c2d0*/  LDL.LU R2, [R1+0x20] ;  /* 0x0000200001027983 */ /* 0x004ea20000300800 */
[----:B------:R-:W-:Y:S01]  /*1c2e0*/  BSSY.RECONVERGENT B2, `(.L_x_2749) ;  /* 0x000001a000027945 */ /* 0x000fe20003800200 */
[----:B--2---:R-:W-:-:S05]  /*1c2f0*/  IMAD.IADD R2, R2, 0x1, R0 ;  /* 0x0000000102027824 */ /* 0x004fca00078e0200 */
[----:B------:R2:W-:Y:S04]  /*1c300*/  STL [R1+0x20], R2 ;  /* 0x0000200201007387 */ /* 0x0005e80000100800 */
[----:B--2---:R2:W5:Y:S01]  /*1c310*/  LDL.LU R2, [R1+0x788] ;  /* 0x0007880001027983 */ /* 0x0045620000300800 */
[----:B------:R-:W-:Y:S05]  /*1c320*/  @P1 BRA `(.L_x_2750) ;  /* 0x0000000000541947 */ /* 0x000fea0003800000 */
[----:B------:R-:W3:Y:S01]  /*1c330*/  LDL R23, [R1+0x20] ;  /* 0x0000200001177983 */ /* 0x000ee20000100800 */
[----:B------:R-:W-:Y:S01]  /*1c340*/  UMOV UR42, URZ ;  /* 0x000000ff002a7c82 */ /* 0x000fe20008000000 */
[----:B------:R-:W-:Y:S01]  /*1c350*/  UMOV UR35, URZ ;  /* 0x000000ff00237c82 */ /* 0x000fe20008000000 */
[----:B------:R-:W-:Y:S01]  /*1c360*/  UMOV UR34, URZ ;  /* 0x000000ff00227c82 */ /* 0x000fe20008000000 */
[----:B------:R-:W-:Y:S02]  /*1c370*/  IMAD.U32 R22, RZ, RZ, UR35 ;  /* 0x00000023ff167e24 */ /* 0x000fe4000f8e00ff */
[----:B------:R-:W-:Y:S01]  /*1c380*/  IMAD.U32 R21, RZ, RZ, UR34 ;  /* 0x00000022ff157e24 */ /* 0x000fe2000f8e00ff */
[----:B---3--:R-:W-:Y:S01]  /*1c390*/  SHF.L.U32 R20, R23, 0x2, RZ ;  /* 0x0000000217147819 */ /* 0x008fe200000006ff */
[----:B------:R-:W-:-:S03]  /*1c3a0*/  IMAD.U32 R23, RZ, RZ, UR42 ;  /* 0x0000002aff177e24 */ /* 0x000fc6000f8e00ff */
[----:B------:R-:W-:Y:S01]  /*1c3b0*/  ISETP.GE.AND P2, PT, R20, R3, PT ;  /* 0x000000031400720c */ /* 0x000fe20003f46270 */
[----:B------:R3:W-:Y:S02]  /*1c3c0*/  STL [R1+0x24], R20 ;  /* 0x0000241401007387 */ /* 0x0007e40000100800 */
[----:B---3--:R-:W-:-:S10]  /*1c3d0*/  IMAD.U32 R20, RZ, RZ, UR42 ;  /* 0x0000002aff147e24 */ /* 0x008fd4000f8e00ff */
[----:B------:R-:W-:Y:S05]  /*1c3e0*/  @P2 BRA `(.L_x_2750) ;  /* 0x0000000000242947 */ /* 0x000fea0003800000 */
[----:B------:R-:W3:Y:S01]  /*1c3f0*/  LDL.LU R23, [R1+0x24] ;  /* 0x0000240001177983 */ /* 0x000ee20000300800 */
[----:B------:R-:W0:Y:S01]  /*1c400*/  LDCU.64 UR34, c[0x0][0x3b8] ;  /* 0x00007700ff2277ac */ /* 0x000e220008000a00 */
[----:B------:R-:W-:Y:S01]  /*1c410*/  IMAD R20, R0, UR44, RZ ;  /* 0x0000002c00147c24 */ /* 0x000fe2000f8e02ff */
[----:B---3--:R-:W-:-:S04]  /*1c420*/  SHF.R.S32.HI R22, RZ, 0x1f, R23 ;  /* 0x0000001fff167819 */ /* 0x008fc80000011417 */
[----:B------:R-:W-:-:S04]  /*1c430*/  IADD3 R21, P2, PT, R20, R23, RZ ;  /* 0x0000001714157210 */ /* 0x000fc80007f5e0ff */
[----:B------:R-:W-:Y:S02]  /*1c440*/  LEA.HI.X.SX32 R22, R20, R22, 0x1, P2 ;  /* 0x0000001614167211 */ /* 0x000fe400010f0eff */
[----:B0-----:R-:W-:-:S04]  /*1c450*/  LEA R20, P2, R21, UR34, 0x2 ;  /* 0x0000002215147c11 */ /* 0x001fc8000f8410ff */
[----:B------:R-:W-:-:S06]  /*1c460*/  LEA.HI.X R21, R21, UR35, R22, 0x2, P2 ;  /* 0x0000002315157c11 */ /* 0x000fcc00090f1416 */
[----:B------:R-:W5:Y:S03]  /*1c470*/  LDG.E.128 R20, desc[UR36][R20.64] ;  /* 0x0000002414147981 */ /* 0x000f66000c1e1d00 */
.L_x_2750:
[----:B------:R-:W-:Y:S05]  /*1c480*/  BSYNC.RECONVERGENT B2 ;  /* 0x0000000000027941 */ /* 0x000fea0003800200 */
.L_x_2749:
[----:B-----5:R0:W-:Y:S04]  /*1c490*/  STL [R1+0x788], R2 ;  /* 0x0007880201007387 */ /* 0x0201e80000100800 */
[----:B0-----:R-:W2:Y:S01]  /*1c4a0*/  LDL.LU R2, [R1+0x20] ;  /* 0x0000200001027983 */ /* 0x001ea20000300800 */
[----:B------:R-:W-:Y:S01]  /*1c4b0*/  BSSY.RECONVERGENT B2, `(.L_x_2751) ;  /* 0x0000018000027945 */ /* 0x000fe20003800200 */
[----:B--2---:R-:W-:-:S05]  /*1c4c0*/  IMAD R2, R0, 0x2, R2 ;  /* 0x0000000200027824 */ /* 0x004fca00078e0202 */
[----:B------:R0:W-:Y:S04]  /*1c4d0*/  STL [R1+0x24], R2 ;  /* 0x0000240201007387 */ /* 0x0001e80000100800 */
[----:B0-----:R0:W5:Y:S01]  /*1c4e0*/  LDL.LU R2, [R1+0x788] ;  /* 0x0007880001027983 */ /* 0x0011620000300800 */
[----:B------:R-:W-:Y:S05]  /*1c4f0*/  @P1 BRA `(.L_x_2752) ;  /* 0x00000000004c1947 */ /* 0x000fea0003800000 */
[----:B------:R-:W-:Y:S01]  /*1c500*/  IMAD R24, R0, 0x20, R252 ;  /* 0x0000002000187824 */ /* 0x000fe200078e02fc */
        /* <DEDUP_REMOVED lines=9> */
[----:B------:R-:W2:Y:S01]  /*1c5a0*/  LDCU.64 UR34, c[0x0][0x3b8] ;  /* 0x00007700ff2277ac */ /* 0x000ea20008000a00 */
[C---:B------:R-:W-:Y:S02]  /*1c5b0*/  IMAD R27, R0.reuse, 0x20, R252 ;  /* 0x00000020001b7824 */ /* 0x040fe400078e02fc */
[----:B------:R-:W-:-:S03]  /*1c5c0*/  IMAD R24, R0, UR44, RZ ;  /* 0x0000002c00187c24 */ /* 0x000fc6000f8e02ff */
[----:B------:R-:W-:Y:S02]  /*1c5d0*/  SHF.R.S32.HI R26, RZ, 0x1f, R27 ;  /* 0x0000001fff1a7819 */ /* 0x000fe4000001141b */
[----:B------:R-:W-:-:S04]  /*1c5e0*/  IADD3 R25, P2, PT, R24, R27, RZ ;  /* 0x0000001b18197210 */ /* 0x000fc80007f5e0ff */
[----:B------:R-:W-:Y:S02]  /*1c5f0*/  LEA.HI.X.SX32 R26, R24, R26, 0x1, P2 ;  /* 0x0000001a181a7211 */ /* 0x000fe400010f0eff */
[----:B--2---:R-:W-:-:S04]  /*1c600*/  LEA R24, P2, R25, UR34, 0x2 ;  /* 0x0000002219187c11 */ /* 0x004fc8000f8410ff */
[----:B------:R-:W-:-:S06]  /*1c610*/  LEA.HI.X R25, R25, UR35, R26, 0x2, P2 ;  /* 0x0000002319197c11 */ /* 0x000fcc00090f141a */
[----:B------:R-:W5:Y:S03]  /*1c620*/  LDG.E.128 R24, desc[UR36][R24.64] ;  /* 0x0000002418187981 */ /* 0x000f66000c1e1d00 */
.L_x_2752:
[----:B------:R-:W-:Y:S05]  /*1c630*/  BSYNC.RECONVERGENT B2 ;  /* 0x0000000000027941 */ /* 0x000fea0003800200 */
.L_x_2751:
[----:B------:R-:W-:Y:S04]  /*1c640*/  BSSY.RECONVERGENT B2, `(.L_x_2753) ;  /* 0x0000017000027945 */ /* 0x000fe80003800200 */
[----:B------:R-:W-:Y:S05]  /*1c650*/  @P1 BRA `(.L_x_2754) ;  /* 0x0000000000541947 */ /* 0x000fea0003800000 */
[----:B------:R-:W2:Y:S01]  /*1c660*/  LDL R31, [R1+0x24] ;  /* 0x00002400011f7983 */ /* 0x000ea20000100800 */
[----:B------:R-:W-:Y:S01]  /*1c670*/  UMOV UR42, URZ ;  /* 0x000000ff002a7c82 */ /* 0x000fe20008000000 */
[----:B------:R-:W-:Y:S01]  /*1c680*/  UMOV UR35, URZ ;  /* 0x000000ff00237c82 */ /* 0x000fe20008000000 */
[----:B------:R-:W-:Y:S01]  /*1c690*/  UMOV UR34, URZ ;  /* 0x000000ff00227c82 */ /* 0x000fe20008000000 */
[----:B------:R-:W-:Y:S01]  /*1c6a0*/  MOV R30, UR35 ;  /* 0x00000023001e7c02 */ /* 0x000fe20008000f00 */
        /* <DEDUP_REMOVED lines=16> */
.L_x_2754:
[----:B------:R-:W-:Y:S05]  /*1c7b0*/  BSYNC.RECONVERGENT B2 ;  /* 0x0000000000027941 */ /* 0x000fea0003800200 */
.L_x_2753:
        /* <DEDUP_REMOVED lines=11> */
[----:B------:R-:W-:Y:S01]  /*1c870*/  IMAD.U32 R34, RZ, RZ, UR35 ;  /* 0x00000023ff227e24 */ /* 0x000fe2000f8e00ff */
[----:B------:R-:W-:Y:S01]  /*1c880*/  MOV R33, UR34 ;  /* 0x0000002200217c02 */ /* 0x000fe20008000f00 */
[----:B---3--:R-:W-:Y:S02]  /*1c890*/  IMAD.SHL.U32 R32, R35, 0x4, RZ ;  /* 0x0000000423207824 */ /* 0x008fe400078e00ff */
        /* <DEDUP_REMOVED lines=14> */
.L_x_2756:
[----:B------:R-:W-:Y:S05]  /*1c980*/  BSYNC.RECONVERGENT B2 ;  /* 0x0000000000027941 */ /* 0x000fea0003800200 */
.L_x_2755:
[----:B-----5:R0:W-:Y:S04]  /*1c990*/  STL [R1+0x788], R2 ;  /* 0x0007880201007387 */ /* 0x0201e80000100800 */
[----:B0-----:R-:W2:Y:S01]  /*1c9a0*/  LDL.LU R2, [R1+0x20] ;  /* 0x0000200001027983 */ /* 0x001ea20000300800 */
[----:B------:R-:W-:Y:S01]  /*1c9b0*/  BSSY.RECONVERGENT B2, `(.L_x_2757) ;  /* 0x000001a000027945 */ /* 0x000fe20003800200 */
[----:B--2---:R-:W-:-:S05]  /*1c9c0*/  IMAD.IADD R2, R2, 0x1, R0 ;  /* 0x0000000102027824 */ /* 0x004fca00078e0200 */
        /* <DEDUP_REMOVED lines=13> */
[----:B--2---:R-:W-:-:S10]  /*1caa0*/  MOV R36, UR42 ;  /* 0x0000002a00247c02 */ /* 0x004fd40008000f00 */
        /* <DEDUP_REMOVED lines=10> */
.L_x_2758:
[----:B------:R-:W-:Y:S05]  /*1cb50*/  BSYNC.RECONVERGENT B2 ;  /* 0x0000000000027941 */ /* 0x000fea0003800200 */
.L_x_2757:
        /* <DEDUP_REMOVED lines=12> */
[----:B------:R-:W-:Y:S02]  /*1cc20*/  IMAD.U32 R41, RZ, RZ, UR34 ;  /* 0x00000022ff297e24 */ /* 0x000fe4000f8e00ff */
        /* <DEDUP_REMOVED lines=15> */
.L_x_2760:
[----:B------:R-:W-:Y:S05]  /*1cd20*/  BSYNC.RECONVERGENT B2 ;  /* 0x0000000000027941 */ /* 0x000fea0003800200 */
.L_x_2759:
        /* <DEDUP_REMOVED lines=28> */
.L_x_2762:
[----:B------:R-:W-:Y:S05]  /*1cef0*/  BSYNC.RECONVERGENT B2 ;  /* 0x0000000000027941 */ /* 0x000fea0003800200 */
.L_x_2761:
        /* <DEDUP_REMOVED lines=28> */
.L_x_2764:
[----:B------:R-:W-:Y:S05]  /*1d0c0*/  BSYNC.RECONVERGENT B2 ;  /* 0x0000000000027941 */ /* 0x000fea0003800200 */
.L_x_2763:
        /* <DEDUP_REMOVED lines=13> */
[----:B--2---:R-:W-:Y:S01]  /*1d1a0*/  IMAD.SHL.U32 R52, R55, 0x4, RZ ;  /* 0x0000000437347824 */ /* 0x004fe200078e00ff */
[----:B------:R-:W-:-:S04]  /*1d1b0*/  MOV R55, UR42 ;  /* 0x0000002a00377c02 */ /* 0x000fc80008000f00 */
        /* <DEDUP_REMOVED lines=13> */
.L_x_2766:
[----:B------:R-:W-:Y:S05]  /*1d290*/  BSYNC.RECONVERGENT B2 ;  /* 0x0000000000027941 */ /* 0x000fea0003800200 */
.L_x_2765:
        /* <DEDUP_REMOVED lines=21> */
.L_x_2768:
[----:B------:R-:W-:Y:S05]  /*1d3f0*/  BSYNC.RECONVERGENT B2 ;  /* 0x0000000000027941 */ /* 0x000fea0003800200 */
.L_x_2767:
[----:B-----5:R2:W-:Y:S04]  /*1d400*/  STL [R1+0x788], R2 ;  /* 0x0007880201007387 */ /* 0x0205e80000100800 */
[----:B--2---:R-:W2:Y:S01]  /*1d410*/  LDL.LU R2, [R1+0x24] ;  /* 0x0000240001027983 */ /* 0x004ea20000300800 */
[----:B------:R-:W-:Y:S01]  /*1d420*/  BSSY.RECONVERGENT B2, `(.L_x_2769) ;  /* 0x000001b000027945 */ /* 0x000fe20003800200 */
[C---:B------:R-:W-:Y:S02]  /*1d430*/  IMAD R252, R0.reuse, 0x80, R252 ;  /* 0x0000008000fc7824 */ /* 0x040fe400078e02fc */
[----:B--2---:R-:W-:-:S05]  /*1d440*/  IMAD R2, R0, 0x2, R2 ;  /* 0x0000000200027824 */ /* 0x004fca00078e0202 */
[----:B------:R2:W-:Y:S04]  /*1d450*/  STL [R1+0x20], R2 ;  /* 0x0000200201007387 */ /* 0x0005e80000100800 */
[----:B--2---:R2:W5:Y:S01]  /*1d460*/  LDL.LU R2, [R1+0x788] ;  /* 0x0007880001027983 */ /* 0x0045620000300800 */
[----:B------:R-:W-:Y:S05]  /*1d470*/  @P1 BRA `(.L_x_2770) ;  /* 0x0000000000541947 */ /* 0x000fea0003800000 */
[----:B------:R-:W3:Y:S01]  /*1d480*/  LDL R63, [R1+0x20] ;  /* 0x00002000013f7983 */ /* 0x000ee20000100800 */
[----:B------:R-:W-:Y:S01]  /*1d490*/  UMOV UR42, URZ ;  /* 0x000000ff002a7c82 */ /* 0x000fe20008000000 */
[----:B------:R-:W-:Y:S01]  /*1d4a0*/  UMOV UR35, URZ ;  /* 0x000000ff00237c82 */ /* 0x000fe20008000000 */
[----:B------:R-:W-:Y:S01]  /*1d4b0*/  UMOV UR34, URZ ;  /* 0x000000ff00227c82 */ /* 0x000fe20008000000 */
[----:B------:R-:W-:Y:S01]  /*1d4c0*/  MOV R62, UR35 ;  /* 0x00000023003e7c02 */ /* 0x000fe20008000f00 */
        /* <DEDUP_REMOVED lines=16> */
.L_x_2770:
[----:B------:R-:W-:Y:S05]  /*1d5d0*/  BSYNC.RECONVERGENT B2 ;  /* 0x0000000000027941 */ /* 0x000fea0003800200 */
.L_x_2769:
        /* <DEDUP_REMOVED lines=11> */
[----:B------:R-:W-:Y:S01]  /*1d690*/  IMAD.U32 R66, RZ, RZ, UR35 ;  /* 0x00000023ff427e24 */ /* 0x000fe2000f8e00ff */
[----:B------:R-:W-:Y:S01]  /*1d6a0*/  MOV R65, UR34 ;  /* 0x0000002200417c02 */ /* 0x000fe20008000f00 */
        /* <DEDUP_REMOVED lines=15> */
.L_x_2772:
[----:B------:R-:W-:Y:S05]  /*1d7a0*/  BSYNC.RECONVERGENT B2 ;  /* 0x0000000000027941 */ /* 0x000fea0003800200 */
.L_x_2771:
        /* <DEDUP_REMOVED lines=17> */
[----:B---3--:R-:W-:-:S10]  /*1d8c0*/  MOV R68, UR42 ;  /* 0x0000002a00447c02 */ /* 0x008fd40008000f00 */
        /* <DEDUP_REMOVED lines=10> */
.L_x_2774:
[----:B------:R-:W-:Y:S05]  /*1d970*/  BSYNC.RECONVERGENT B2 ;  /* 0x0000000000027941 */ /* 0x000fea0003800200 */
.L_x_2773:
        /* <DEDUP_REMOVED lines=28> */
.L_x_2776:
[----:B------:R-:W-:Y:S05]  /*1db40*/  BSYNC.RECONVERGENT B2 ;  /* 0x0000000000027941 */ /* 0x000fea0003800200 */
.L_x_2775:
[----:B-----5:R2:W-:Y:S04]  /*1db50*/  STL [R1+0x788], R2 ;  /* 0x0007880201007387 */ /* 0x0205e80000100800 */
[----:B--2---:R-:W2:Y:S01]  /*1db60*/  LDL.LU R2, [R1+0x20] ;  /* 0x0000200001027983 */ /* 0x004ea20000300800 */
[----:B------:R-:W-:Y:S01]  /*1db70*/  BSSY.RECONVERGENT B2, `(.L_x_2777) ;  /* 0x000001a000027945 */ /* 0x000fe20003800200 */
[----:B--2---:R-:W-:-:S05]  /*1db80*/  IADD3 R2, PT, PT, R2, R0, RZ ;  /* 0x0000000002027210 */ /* 0x004fca0007ffe0ff */
        /* <DEDUP_REMOVED lines=24> */
.L_x_2778:
[----:B------:R-:W-:Y:S05]  /*1dd10*/  BSYNC.RECONVERGENT B2 ;  /* 0x0000000000027941 */ /* 0x000fea0003800200 */
.L_x_2777:
        /* <DEDUP_REMOVED lines=12> */
[----:B------:R-:W-:Y:S01]  /*1dde0*/  IMAD.U32 R81, RZ, RZ, UR34 ;  /* 0x00000022ff517e24 */ /* 0x000fe2000f8e00ff */
[----:B--2---:R-:W-:Y:S01]  /*1ddf0*/  SHF.L.U32 R80, R83, 0x2, RZ ;  /* 0x0000000253507819 */ /* 0x004fe200000006ff */
        /* <DEDUP_REMOVED lines=14> */
.L_x_2780:
[----:B------:R-:W-:Y:S05]  /*1dee0*/  BSYNC.RECONVERGENT B2 ;  /* 0x0000000000027941 */ /* 0x000fea0003800200 */
.L_x_2779:
        /* <DEDUP_REMOVED lines=13> */
[----:B---3--:R-:W-:Y:S01]  /*1dfc0*/  IMAD.SHL.U32 R84, R87, 0x4, RZ ;  /* 0x0000000457547824 */ /* 0x008fe200078e00ff */
[----:B------:R-:W-:-:S04]  /*1dfd0*/  MOV R87, UR42 ;  /* 0x0000002a00577c02 */ /* 0x000fc80008000f00 */
        /* <DEDUP_REMOVED lines=13> */
.L_x_2782:
[----:B------:R-:W-:Y:S05]  /*1e0b0*/  BSYNC.RECONVERGENT B2 ;  /* 0x0000000000027941 */ /* 0x000fea0003800200 */
.L_x_2781:
        /* <DEDUP_REMOVED lines=28> */
.L_x_2784:
[----:B------:R-:W-:Y:S05]  /*1e280*/  BSYNC.RECONVERGENT B2 ;  /* 0x0000000000027941 */ /* 0x000fea0003800200 */
.L_x_2783:
        /* <DEDUP_REMOVED lines=28> */
.L_x_2786:
[----:B------:R-:W-:Y:S05]  /*1e450*/  BSYNC.RECONVERGENT B2 ;  /* 0x0000000000027941 */ /* 0x000fea0003800200 */
.L_x_2785:
        /* <DEDUP_REMOVED lines=28> */
.L_x_2788:
[----:B------:R-:W-:Y:S05]  /*1e620*/  BSYNC.RECONVERGENT B2 ;  /* 0x0000000000027941 */ /* 0x000fea0003800200 */
.L_x_2787:
        /* <DEDUP_REMOVED lines=28> */
.L_x_2790:
[----:B------:R-:W-:Y:S05]  /*1e7f0*/  BSYNC.RECONVERGENT B2 ;  /* 0x0000000000027941 */ /* 0x000fea0003800200 */
.L_x_2789:
        /* <DEDUP_REMOVED lines=28> */
.L_x_2792:
[----:B------:R-:W-:Y:S05]  /*1e9c0*/  BSYNC.RECONVERGENT B2 ;  /* 0x0000000000027941 */ /* 0x000fea0003800200 */
.L_x_2791:
        /* <DEDUP_REMOVED lines=28> */
.L_x_2794:
[----:B------:R-:W-:Y:S05]  /*1eb90*/  BSYNC.RECONVERGENT B2 ;  /* 0x0000000000027941 */ /* 0x000fea0003800200 */
.L_x_2793:
        /* <DEDUP_REMOVED lines=28> */
.L_x_2796:
[----:B------:R-:W-:Y:S05]  /*1ed60*/  BSYNC.RECONVERGENT B2 ;  /* 0x0000000000027941 */ /* 0x000fea0003800200 */
.L_x_2795:
        /* <DEDUP_REMOVED lines=28> */
.L_x_2798:
[----:B------:R-:W-:Y:S05]  /*1ef30*/  BSYNC.RECONVERGENT B2 ;  /* 0x0000000000027941 */ /* 0x000fea0003800200 */
.L_x_2797:
[----:B------:R-:W-:Y:S04]  /*1ef40*/  BSSY.RECONVERGENT B2, `(.L_x_2799) ;  /* 0x0000013000027945 */ /* 0x000fe80003800200 */
[----:B------:R-:W-:Y:S05]  /*1ef50*/  @P1 BRA `(.L_x_2800) ;  /* 0x0000000000441947 */ /* 0x000fea0003800000 */
[----:B------:R-:W-:Y:S01]  /*1ef60*/  ISETP.GE.AND P2, PT, R252, R3, PT ;  /* 0x00000003fc00720c */ /* 0x000fe20003f46270 */
[----:B------:R-:W-:Y:S01]  /*1ef70*/  UMOV UR42, URZ ;  /* 0x000000ff002a7c82 */ /* 0x000fe20008000000 */
[----:B------:R-:W-:Y:S01]  /*1ef80*/  UMOV UR35, URZ ;  /* 0x000000ff00237c82 */ /* 0x000fe20008000000 */
[----:B------:R-:W-:Y:S01]  /*1ef90*/  UMOV UR34, URZ ;  /* 0x000000ff00227c82 */ /* 0x000fe20008000000 */
[----:B------:R-:W-:Y:S02]  /*1efa0*/  IMAD.U32 R123, RZ, RZ, UR42 ;  /* 0x0000002aff7b7e24 */ /* 0x000fe4000f8e00ff */
[----:B------:R-:W-:Y:S02]  /*1efb0*/  IMAD.U32 R122, RZ, RZ, UR35 ;  /* 0x00000023ff7a7e24 */ /* 0x000fe4000f8e00ff */
[----:B------:R-:W-:Y:S02]  /*1efc0*/  IMAD.U32 R121, RZ, RZ, UR34 ;  /* 0x00000022ff797e24 */ /* 0x000fe4000f8e00ff */
[----:B------:R-:W-:-:S03]  /*1efd0*/  IMAD.U32 R120, RZ, RZ, UR42 ;  /* 0x0000002aff787e24 */ /* 0x000fc6000f8e00ff */
[----:B------:R-:W-:Y:S05]  /*1efe0*/  @P2 BRA `(.L_x_2800) ;  /* 0x0000000000202947 */ /* 0x000fea0003800000 */
[----:B------:R-:W0:Y:S01]  /*1eff0*/  LDCU.64 UR34, c[0x0][0x3b8] ;  /* 0x00007700ff2277ac */ /* 0x000e220008000a00 */
[----:B------:R-:W-:Y:S01]  /*1f000*/  IMAD R120, R0, UR44, RZ ;  /* 0x0000002c00787c24 */ /* 0x000fe2000f8e02ff */
[----:B------:R-:W-:-:S04]  /*1f010*/  SHF.R.S32.HI R122, RZ, 0x1f, R252 ;  /* 0x0000001fff7a7819 */ /* 0x000fc800000114fc */
[----:B------:R-:W-:-:S04]  /*1f020*/  IADD3 R121, P2, PT, R120, R252, RZ ;  /* 0x000000fc78797210 */ /* 0x000fc80007f5e0ff */
[----:B------:R-:W-:Y:S02]  /*1f030*/  LEA.HI.X.SX32 R122, R120, R122, 0x1, P2 ;  /* 0x0000007a787a7211 */ /* 0x000fe400010f0eff */
[----:B0-----:R-:W-:-:S04]  /*1f040*/  LEA R120, P2, R121, UR34, 0x2 ;  /* 0x0000002279787c11 */ /* 0x001fc8000f8410ff */
[----:B------:R-:W-:-:S06]  /*1f050*/  LEA.HI.X R121, R121, UR35, R122, 0x2, P2 ;  /* 0x0000002379797c11 */ /* 0x000fcc00090f147a */
[----:B------:R-:W5:Y:S03]  /*1f060*/  LDG.E.128 R120, desc[UR36][R120.64] ;  /* 0x0000002478787981 */ /* 0x000f66000c1e1d00 */
.L_x_2800:
[----:B------:R-:W-:Y:S05]  /*1f070*/  BSYNC.RECONVERGENT B2 ;  /* 0x0000000000027941 */ /* 0x000fea0003800200 */
.L_x_2799:
[----:B------:R-:W2:Y:S01]  /*1f080*/  LDL.LU R252, [R1+0x20] ;  /* 0x0000200001fc7983 */ /* 0x000ea20000300800 */
[----:B------:R-:W-:Y:S01]  /*1f090*/  BSSY.RECONVERGENT B2, `(.L_x_2801) ;  /* 0x0000016000027945 */ /* 0x000fe20003800200 */
[----:B--2---:R-:W-:-:S03]  /*1f0a0*/  LEA R252, R0, R252, 0x1 ;  /* 0x000000fc00fc7211 */ /* 0x004fc600078e08ff */
        /* <DEDUP_REMOVED lines=11> */
[----:B------:R-:W2:Y:S01]  /*1f160*/  LDCU.64 UR34, c[0x0][0x3b8] ;  /* 0x00007700ff2277ac */ /* 0x000ea20008000a00 */
[----:B------:R-:W-:Y:S02]  /*1f170*/  IMAD.SHL.U32 R127, R252, 0x4, RZ ;  /* 0x00000004fc7f7824 */ /* 0x000fe400078e00ff */
[----:B------:R-:W-:-:S03]  /*1f180*/  IMAD R124, R0, UR44, RZ ;  /* 0x0000002c007c7c24 */ /* 0x000fc6000f8e02ff */
[----:B------:R-:W-:Y:S02]  /*1f190*/  SHF.R.S32.HI R126, RZ, 0x1f, R127 ;  /* 0x0000001fff7e7819 */ /* 0x000fe4000001147f */
[----:B------:R-:W-:-:S04]  /*1f1a0*/  IADD3 R125, P2, PT, R124, R127, RZ ;  /* 0x0000007f7c7d7210 */ /* 0x000fc80007f5e0ff */
[----:B------:R-:W-:Y:S02]  /*1f1b0*/  LEA.HI.X.SX32 R126, R124, R126, 0x1, P2 ;  /* 0x0000007e7c7e7211 */ /* 0x000fe400010f0eff */
[----:B--2---:R-:W-:-:S04]  /*1f1c0*/  LEA R124, P2, R125, UR34, 0x2 ;  /* 0x000000227d7c7c11 */ /* 0x004fc8000f8410ff */
[----:B------:R-:W-:-:S06]  /*1f1d0*/  LEA.HI.X R125, R125, UR35, R126, 0x2, P2 ;  /* 0x000000237d7d7c11 */ /* 0x000fcc00090f147e */
[----:B------:R-:W5:Y:S03]  /*1f1e0*/  LDG.E.128 R124, desc[UR36][R124.64] ;  /* 0x000000247c7c7981 */ /* 0x000f66000c1e1d00 */
.L_x_2802:
[----:B------:R-:W-:Y:S05]  /*1f1f0*/  BSYNC.RECONVERGENT B2 ;  /* 0x0000000000027941 */ /* 0x000fea0003800200 */
.L_x_2801:
        /* <DEDUP_REMOVED lines=14> */
[----:B------:R-:W-:Y:S01]  /*1f2e0*/  IMAD R128, R0, UR44, RZ ;  /* 0x0000002c00807c24 */ /* 0x000fe2000f8e02ff */
[----:B------:R-:W-:-:S04]  /*1f2f0*/  SHF.L.U32 R131, R252, 0x2, RZ ;  /* 0x00000002fc837819 */ /* 0x000fc800000006ff */
[----:B------:R-:W-:Y:S02]  /*1f300*/  SHF.R.S32.HI R130, RZ, 0x1f, R131 ;  /* 0x0000001fff827819 */ /* 0x000fe40000011483 */
[----:B------:R-:W-:-:S04]  /*1f310*/  IADD3 R129, P2, PT, R128, R131, RZ ;  /* 0x0000008380817210 */ /* 0x000fc80007f5e0ff */
[----:B------:R-:W-:Y:S02]  /*1f320*/  LEA.HI.X.SX32 R130, R128, R130, 0x1, P2 ;  /* 0x0000008280827211 */ /* 0x000fe400010f0eff */
[----:B--2---:R-:W-:-:S04]  /*1f330*/  LEA R128, P2, R129, UR34, 0x2 ;  /* 0x0000002281807c11 */ /* 0x004fc8000f8410ff */
[----:B------:R-:W-:-:S06]  /*1f340*/  LEA.HI.X R129, R129, UR35, R130, 0x2, P2 ;  /* 0x0000002381817c11 */ /* 0x000fcc00090f1482 */
[----:B------:R-:W5:Y:S03]  /*1f350*/  LDG.E.128 R128, desc[UR36][R128.64] ;  /* 0x0000002480807981 */ /* 0x000f66000c1e1d00 */
.L_x_2804:
[----:B------:R-:W-:Y:S05]  /*1f360*/  BSYNC.RECONVERGENT B2 ;  /* 0x0000000000027941 */ /* 0x000fea0003800200 */
.L_x_2803:
        /* <DEDUP_REMOVED lines=22> */
.L_x_2806:
[----:B------:R-:W-:Y:S05]  /*1f4d0*/  BSYNC.RECONVERGENT B2 ;  /* 0x0000000000027941 */ /* 0x000fea0003800200 */
.L_x_2805:
        /* <DEDUP_REMOVED lines=22> */
.L_x_2808:
[----:B------:R-:W-:Y:S05]  /*1f640*/  BSYNC.RECONVERGENT B2 ;  /* 0x0000000000027941 */ /* 0x000fea0003800200 */
.L_x_2807:
        /* <DEDUP_REMOVED lines=22> */
.L_x_2810:
[----:B------:R-:W-:Y:S05]  /*1f7b0*/  BSYNC.RECONVERGENT B2 ;  /* 0x0000000000027941 */ /* 0x000fea0003800200 */
.L_x_2809:
        /* <DEDUP_REMOVED lines=22> */
.L_x_2812:
[----:B------:R-:W-:Y:S05]  /*1f920*/  BSYNC.RECONVERGENT B2 ;  /* 0x0000000000027941 */ /* 0x000fea0003800200 */
.L_x_2811:
        /* <DEDUP_REMOVED lines=22> */
.L_x_2814:
[----:B------:R-:W-:Y:S05]  /*1fa90*/  BSYNC.RECONVERGENT B2 ;  /* 0x0000000000027941 */ /* 0x000fea0003800200 */
.L_x_2813:
        /* <DEDUP_REMOVED lines=22> */
.L_x_2816:
[----:B------:R-:W-:Y:S05]  /*1fc00*/  BSYNC.RECONVERGENT B2 ;  /* 0x0000000000027941 */ /* 0x000fea0003800200 */
.L_x_2815:
        /* <DEDUP_REMOVED lines=22> */
.L_x_2818:
[----:B------:R-:W-:Y:S05]  /*1fd70*/  BSYNC.RECONVERGENT B2 ;  /* 0x0000000000027941 */ /* 0x000fea0003800200 */
.L_x_2817:
        /* <DEDUP_REMOVED lines=22> */
.L_x_2820:
[----:B------:R-:W-:Y:S05]  /*1fee0*/  BSYNC.RECONVERGENT B2 ;  /* 0x0000000000027941 */ /* 0x000fea0003800200 */
.L_x_2819:
        /* <DEDUP_REMOVED lines=22> */
.L_x_2822:
[----:B------:R-:W-:Y:S05]  /*20050*/  BSYNC.RECONVERGENT B2 ;  /* 0x0000000000027941 */ /* 0x000fea0003800200 */
.L_x_2821:
        /* <DEDUP_REMOVED lines=22> */
.L_x_2824:
[----:B------:R-:W-:Y:S05]  /*201c0*/  BSYNC.RECONVERGENT B2 ;  /* 0x0000000000027941 */ /* 0x000fea0003800200 */
.L_x_2823:
        /* <DEDUP_REMOVED lines=22> */
.L_x_2826:
[----:B------:R-:W-:Y:S05]  /*20330*/  BSYNC.RECONVERGENT B2 ;  /* 0x0000000000027941 */ /* 0x000fea0003800200 */
.L_x_2825:
        /* <DEDUP_REMOVED lines=22> */
.L_x_2828:
[----:B------:R-:W-:Y:S05]  /*204a0*/  BSYNC.RECONVERGENT B2 ;  /* 0x0000000000027941 */ /* 0x000fea0003800200 */
.L_x_2827:
        /* <DEDUP_REMOVED lines=22> */
.L_x_2830:
[----:B------:R-:W-:Y:S05]  /*20610*/  BSYNC.RECONVERGENT B2 ;  /* 0x0000000000027941 */ /* 0x000fea0003800200 */
.L_x_2829:
        /* <DEDUP_REMOVED lines=22> */
.L_x_2832:
[----:B------:R-:W-:Y:S05]  /*20780*/  BSYNC.RECONVERGENT B2 ;  /* 0x0000000000027941 */ /* 0x000fea0003800200 */
.L_x_2831:
        /* <DEDUP_REMOVED lines=22> */
.L_x_2834:
[----:B------:R-:W-:Y:S05]  /*208f0*/  BSYNC.RECONVERGENT B2 ;  /* 0x0000000000027941 */ /* 0x000fea0003800200 */
.L_x_2833:
        /* <DEDUP_REMOVED lines=22> */
.L_x_2836:
[----:B------:R-:W-:Y:S05]  /*20a60*/  BSYNC.RECONVERGENT B2 ;  /* 0x0000000000027941 */ /* 0x000fea0003800200 */
.L_x_2835:
        /* <DEDUP_REMOVED lines=22> */
.L_x_2838:
[----:B------:R-:W-:Y:S05]  /*20bd0*/  BSYNC.RECONVERGENT B2 ;  /* 0x0000000000027941 */ /* 0x000fea0003800200 */
.L_x_2837:
        /* <DEDUP_REMOVED lines=22> */
.L_x_2840:
[----:B------:R-:W-:Y:S05]  /*20d40*/  BSYNC.RECONVERGENT B2 ;  /* 0x0000000000027941 */ /* 0x000fea0003800200 */
.L_x_2839:
        /* <DEDUP_REMOVED lines=22> */
.L_x_2842:
[----:B------:R-:W-:Y:S05]  /*20eb0*/  BSYNC.RECONVERGENT B2 ;  /* 0x0000000000027941 */ /* 0x000fea0003800200 */
.L_x_2841:
        /* <DEDUP_REMOVED lines=22> */
.L_x_2844:
[----:B------:R-:W-:Y:S05]  /*21020*/  BSYNC.RECONVERGENT B2 ;  /* 0x0000000000027941 */ /* 0x000fea0003800200 */
.L_x_2843:
        /* <DEDUP_REMOVED lines=22> */
.L_x_2846:
[----:B------:R-:W-:Y:S05]  /*21190*/  BSYNC.RECONVERGENT B2 ;  /* 0x0000000000027941 */ /* 0x000fea0003800200 */
.L_x_2845:
        /* <DEDUP_REMOVED lines=22> */
.L_x_2848:
[----:B------:R-:W-:Y:S05]  /*21300*/  BSYNC.RECONVERGENT B2 ;  /* 0x0000000000027941 */ /* 0x000fea0003800200 */
.L_x_2847:
        /* <DEDUP_REMOVED lines=22> */
.L_x_2850:
[----:B------:R-:W-:Y:S05]  /*21470*/  BSYNC.RECONVERGENT B2 ;  /* 0x0000000000027941 */ /* 0x000fea0003800200 */
.L_x_2849:
        /* <DEDUP_REMOVED lines=22> */
.L_x_2852:
[----:B------:R-:W-:Y:S05]  /*215e0*/  BSYNC.RECONVERGENT B2 ;  /* 0x0000000000027941 */ /* 0x000fea0003800200 */
.L_x_2851:
        /* <DEDUP_REMOVED lines=22> */
.L_x_2854:
[----:B------:R-:W-:Y:S05]  /*21750*/  BSYNC.RECONVERGENT B2 ;  /* 0x0000000000027941 */ /* 0x000fea0003800200 */
.L_x_2853:
        /* <DEDUP_REMOVED lines=22> */
.L_x_2856:
[----:B------:R-:W-:Y:S05]  /*218c0*/  BSYNC.RECONVERGENT B2 ;  /* 0x0000000000027941 */ /* 0x000fea0003800200 */
.L_x_2855:
        /* <DEDUP_REMOVED lines=22> */
.L_x_2858:
[----:B------:R-:W-:Y:S05]  /*21a30*/  BSYNC.RECONVERGENT B2 ;  /* 0x0000000000027941 */ /* 0x000fea0003800200 */
.L_x_2857:
        /* <DEDUP_REMOVED lines=22> */
.L_x_2860:
[----:B------:R-:W-:Y:S05]  /*21ba0*/  BSYNC.RECONVERGENT B2 ;  /* 0x0000000000027941 */ /* 0x000fea0003800200 */
.L_x_2859:
[----:B------:R-:W-:Y:S05]  /*21bb0*/  @P1 BRA `(.L_x_2734) ;  /* 0x00000000004c1947 */ /* 0x000fea0003800000 */
[----:B------:R-:W-:Y:S01]  /*21bc0*/  IMAD.IADD R244, R252, 0x1, R0 ;  /* 0x00000001fcf47824 */ /* 0x000fe200078e0200 */
[----:B------:R-:W-:Y:S01]  /*21bd0*/  UMOV UR42, URZ ;  /* 0x000000ff002a7c82 */ /* 0x000fe20008000000 */
[----:B------:R-:W-:Y:S01]  /*21be0*/  UMOV UR35, URZ ;  /* 0x000000ff00237c82 */ /* 0x000fe20008000000 */
[----:B------:R-:W-:Y:S01]  /*21bf0*/  UMOV UR34, URZ ;  /* 0x000000ff00227c82 */ /* 0x000fe20008000000 */
[----:B------:R-:W-:Y:S01]  /*21c00*/  IMAD.U32 R247, RZ, RZ, UR42 ;  /* 0x0000002afff77e24 */ /* 0x000fe2000f8e00ff */
[----:B------:R-:W-:Y:S01]  /*21c10*/  SHF.L.U32 R252, R244, 0x2, RZ ;  /* 0x00000002f4fc7819 */ /* 0x000fe200000006ff */
[----:B------:R-:W-:Y:S02]  /*21c20*/  IMAD.U32 R246, RZ, RZ, UR35 ;  /* 0x00000023fff67e24 */ /* 0x000fe4000f8e00ff */
[----:B------:R-:W-:Y:S01]  /*21c30*/  IMAD.U32 R245, RZ, RZ, UR34 ;  /* 0x00000022fff57e24 */ /* 0x000fe2000f8e00ff */
[----:B------:R-:W-:Y:S01]  /*21c40*/  ISETP.GE.AND P2, PT, R252, R3, PT ;  /* 0x00000003fc00720c */ /* 0x000fe20003f46270 */
[----:B------:R-:W-:-:S12]  /*21c50*/  IMAD.U32 R244, RZ, RZ, UR42 ;  /* 0x0000002afff47e24 */ /* 0x000fd8000f8e00ff */
[----:B------:R-:W-:Y:S05]  /*21c60*/  @P2 BRA `(.L_x_2734) ;  /* 0x0000000000202947 */ /* 0x000fea0003800000 */
[----:B------:R-:W2:Y:S01]  /*21c70*/  LDCU.64 UR34, c[0x0][0x3b8] ;  /* 0x00007700ff2277ac */ /* 0x000ea20008000a00 */
[----:B------:R-:W-:Y:S01]  /*21c80*/  IMAD R3, R0, UR44, RZ ;  /* 0x0000002c00037c24 */ /* 0x000fe2000f8e02ff */
[----:B------:R-:W-:-:S04]  /*21c90*/  SHF.R.S32.HI R244, RZ, 0x1f, R252 ;  /* 0x0000001ffff47819 */ /* 0x000fc800000114fc */
[----:B------:R-:W-:-:S04]  /*21ca0*/  IADD3 R245, P2, PT, R3, R252, RZ ;  /* 0x000000fc03f57210 */ /* 0x000fc80007f5e0ff */
[----:B------:R-:W-:Y:S02]  /*21cb0*/  LEA.HI.X.SX32 R3, R3, R244, 0x1, P2 ;  /* 0x000000f403037211 */ /* 0x000fe400010f0eff */
[----:B--2---:R-:W-:-:S04]  /*21cc0*/  LEA R244, P2, R245, UR34, 0x2 ;  /* 0x00000022f5f47c11 */ /* 0x004fc8000f8410ff */
[----:B------:R-:W-:-:S06]  /*21cd0*/  LEA.HI.X R245, R245, UR35, R3, 0x2, P2 ;  /* 0x00000023f5f57c11 */ /* 0x000fcc00090f1403 */
[----:B------:R-:W5:Y:S03]  /*21ce0*/  LDG.E.128 R244, desc[UR36][R244.64] ;  /* 0x00000024f4f47981 */ /* 0x000f66000c1e1d00 */
.L_x_2734:
[----:B------:R-:W-:Y:S05]  /*21cf0*/  BSYNC.RECONVERGENT B0 ;  /* 0x0000000000007941 */ /* 0x000fea0003800200 */
.L_x_2606:
[----:B------:R-:W-:Y:S04]  /*21d00*/  BSSY.RECONVERGENT B0, `(.L_x_2861) ;  /* 0x0000236000007945 */ /* 0x000fe80003800200 */
[----:B------:R-:W-:Y:S05]  /*21d10*/  @P1 BRA `(.L_x_2862) ;  /* 0x0000002000d01947 */ /* 0x000fea0003800000 */
[----:B0-----:R-:W2:Y:S01]  /*21d20*/  LDL R252, [R1+0x740] ;  /* 0x0007400001fc7983 */ /* 0x001ea20000100800 */
[----:B------:R-:W0:Y:S03]  /*21d30*/  LDCU.64 UR34, c[0x0][0x448] ;  /* 0x00008900ff2277ac */ /* 0x000e260008000a00 */
[----:B-----5:R1:W-:Y:S01]  /*21d40*/  STL [R1+0x808], R191 ;  /* 0x000808bf01007387 */ /* 0x0203e20000100800 */
[----:B------:R-:W3:Y:S03]  /*21d50*/  LDCU.64 UR42, c[0x0][0x438] ;  /* 0x00008700ff2a77ac */ /* 0x000ee60008000a00 */
[----:B-1----:R-:W4:Y:S04]  /*21d60*/  LDL R191, [R1+0x734] ;  /* 0x0007340001bf7983 */ /* 0x002f280000100800 */
[----:B------:R1:W-:Y:S04]  /*21d70*/  STL [R1+0x804], R198 ;  /* 0x000804c601007387 */ /* 0x0003e80000100800 */
        /* <DEDUP_REMOVED lines=14> */
[----:B-1----:R-:W2:Y:S04]  /*21e60*/  LDL R207, [R1] ;  /* 0x0000000001cf7983 */ /* 0x002ea80000100800 */
[----:B------:R1:W-:Y:S04]  /*21e70*/  STL [R1+0x7e4], R214 ;  /* 0x0007e4d601007387 */ /* 0x0003e80000100800 */
[----:B-1----:R-:W4:Y:S01]  /*21e80*/  LDL R214, [R1+0x760] ;  /* 0x0007600001d67983 */ /* 0x002f220000100800 */
[----:B0-----:R-:W-:Y:S01]  /*21e90*/  ISETP.NE.U32.AND P1, PT, RZ, UR34, PT ;  /* 0x00000022ff007c0c */ /* 0x001fe2000bf25070 */
[----:B------:R-:W0:Y:S01]  /*21ea0*/  LDCU UR34, c[0x0][0x408] ;  /* 0x00008100ff2277ac */ /* 0x000e220008000800 */
[----:B---3--:R-:W-:Y:S01]  /*21eb0*/  ISETP.NE.U32.AND P2, PT, RZ, UR42, PT ;  /* 0x0000002aff007c0c */ /* 0x008fe2000bf45070 */
[----:B------:R-:W-:Y:S01]  /*21ec0*/  STL [R1+0x7e0], R211 ;  /* 0x0007e0d301007387 */ /* 0x000fe20000100800 */
[----:B------:R-:W-:-:S02]  /*21ed0*/  ISETP.NE.AND.EX P1, PT, RZ, UR35, PT, P1 ;  /* 0x00000023ff007c0c */ /* 0x000fc4000bf25310 */
[----:B------:R-:W-:Y:S01]  /*21ee0*/  ISETP.NE.AND.EX P2, PT, RZ, UR43, PT, P2 ;  /* 0x0000002bff007c0c */ /* 0x000fe2000bf45320 */
[----:B------:R-:W-:Y:S04]  /*21ef0*/  STL [R1+0x7dc], R218 ;  /* 0x0007dcda01007387 */ /* 0x000fe80000100800 */
[----:B------:R-:W-:Y:S04]  /*21f00*/  STL [R1+0x7d8], R215 ;  /* 0x0007d8d701007387 */ /* 0x000fe80000100800 */
[----:B------:R-:W-:Y:S02]  /*21f10*/  STL [R1+0x7d4], R222 ;  /* 0x0007d4de01007387 */ /* 0x000fe40000100800 */
[----:B------:R-:W1:Y:S02]  /*21f20*/  @P1 S2R R3, SR_CTAID.X ;  /* 0x0000000000031919 */ /* 0x000e640000002500 */
[----:B------:R3:W-:Y:S04]  /*21f30*/  STL [R1+0x7d0], R219 ;  /* 0x0007d0db01007387 */ /* 0x0007e80000100800 */
[----:B------:R-:W-:Y:S04]  /*21f40*/  STL [R1+0x7cc], R226 ;  /* 0x0007cce201007387 */ /* 0x000fe80000100800 */
[----:B------:R0:W-:Y:S01]  /*21f50*/  STL [R1+0x7c8], R223 ;  /* 0x0007c8df01007387 */ /* 0x0001e20000100800 */
[----:B---3--:R-:W4:Y:S03]  /*21f60*/  @P2 LDC.64 R218, c[0x0][0x438] ;  /* 0x00010e00ffda2b82 */ /* 0x008f260000000a00 */
[----:B------:R-:W-:Y:S04]  /*21f70*/  STL [R1+0x7c4], R230 ;  /* 0x0007c4e601007387 */ /* 0x000fe80000100800 */
[----:B------:R-:W-:Y:S01]  /*21f80*/  STL [R1+0x7c0], R227 ;  /* 0x0007c0e301007387 */ /* 0x000fe20000100800 */
[----:B0-----:R-:W1:Y:S03]  /*21f90*/  @P1 LDC.64 R222, c[0x0][0x448] ;  /* 0x00011200ffde1b82 */ /* 0x001e660000000a00 */
        /* <DEDUP_REMOVED lines=10> */
[----:B------:R0:W-:Y:S01]  /*22040*/  STL [R1+0x788], R0 ;  /* 0x0007880001007387 */ /* 0x0001e20000100800 */
[----:B-1----:R-:W-:-:S06]  /*22050*/  @P1 IMAD.WIDE.U32 R2, R3, 0x4, R222 ;  /* 0x0000000403021825 */ /* 0x002fcc00078e00de */
[----:B------:R1:W3:Y:S01]  /*22060*/  @P1 LDG.E R2, desc[UR36][R2.64] ;  /* 0x0000002402021981 */ /* 0x0002e2000c1e1900 */
[----:B----4-:R-:W-:-:S05]  /*22070*/  @P2 IMAD.WIDE R214, R214, 0x4, R218 ;  /* 0x00000004d6d62825 */ /* 0x010fca00078e02da */
[----:B0-----:R-:W4:Y:S01]  /*22080*/  @P2 LDG.E R0, desc[UR36][R214.64] ;  /* 0x00000024d6002981 */ /* 0x001f22000c1e1900 */
[----:B--2---:R-:W-:Y:S01]  /*22090*/  FMUL.FTZ R252, R252, R207 ;  /* 0x000000cffcfc7220 */ /* 0x004fe20000410000 */
[----:B-1----:R-:W-:-:S03]  /*220a0*/  FMUL.FTZ R3, R203, R210 ;  /* 0x000000d2cb037220 */ /* 0x002fc60000410000 */
[----:B------:R-:W-:Y:S01]  /*220b0*/  FFMA.FTZ R252, R199, R206, R252 ;  /* 0x000000cec7fc7223 */ /* 0x000fe200000100fc */
[----:B------:R-:W-:-:S03]  /*220c0*/  FFMA.FTZ R3, R195, R202, R3 ;  /* 0x000000cac3037223 */ /* 0x000fc60000010003 */
[----:B------:R-:W-:Y:S01]  /*220d0*/  FFMA.FTZ R252, R198, R248, R252 ;  /* 0x000000f8c6fc7223 */ /* 0x000fe200000100fc */
[----:B------:R-:W-:Y:S01]  /*220e0*/  FFMA.FTZ R3, R191, R249, R3 ;  /* 0x000000f9bf037223 */ /* 0x000fe20000010003 */
[----:B---3--:R0:W-:Y:S04]  /*220f0*/  STL [R1+0x790], R2 ;  /* 0x0007900201007387 */ /* 0x0081e80000100800 */
[----:B------:R-:W-:Y:S04]  /*22100*/  STL [R1+0x794], R248 ;  /* 0x000794f801007387 */ /* 0x000fe80000100800 */
[----:B------:R-:W2:Y:S04]  /*22110*/  LDL R246, [R1+0x724] ;  /* 0x0007240001f67983 */ /* 0x000ea80000100800 */
        /* <DEDUP_REMOVED lines=20> */
[----:B----4-:R1:W-:Y:S04]  /*22260*/  @P2 STL [R1+0x28], R0 ;  /* 0x0000280001002387 */ /* 0x0103e80000100800 */
        /* <DEDUP_REMOVED lines=8> */
[----:B-1----:R-:W4:Y:S04]  /*222f0*/  LDL R0, [R1+0x644] ;  /* 0x0006440001007983 */ /* 0x002f280000100800 */
[----:B------:R0:W-:Y:S04]  /*22300*/  STL [R1+0x798], R249 ;  /* 0x000798f901007387 */ /* 0x0001e80000100800 */
[----:B------:R-:W4:Y:S04]  /*22310*/  LDL R248, [R1+0x620] ;  /* 0x0006200001f87983 */ /* 0x000f280000100800 */
[----:B0-----:R-:W4:Y:S01]  /*22320*/  LDL R249, [R1+0x634] ;  /* 0x0006340001f97983 */ /* 0x001f220000100800 */
        /* <DEDUP_REMOVED lines=42> */
[----:B----4-:R-:W-:-:S03]  /*225d0*/  FFMA.FTZ R3, R206, R45, R3 ;  /* 0x0000002dce037223 */ /* 0x010fc60000010003 */
        /* <DEDUP_REMOVED lines=17> */
[----:B------:R-:W-:-:S04]  /*226f0*/  FFMA.FTZ R3, R249, R65, R3 ;  /* 0x00000041f9037223 */ /* 0x000fc80000010003 */
[----:B--2---:R-:W-:-:S04]  /*22700*/  FFMA.FTZ R3, R247, R69, R3 ;  /* 0x00000045f7037223 */ /* 0x004fc80000010003 */
[----:B---3--:R-:W-:-:S04]  /*22710*/  FFMA.FTZ R3, R243, R73, R3 ;  /* 0x00000049f3037223 */ /* 0x008fc80000010003 */
        /* <DEDUP_REMOVED lines=9> */
[----:B----4-:R-:W-:Y:S02]  /*227b0*/  FFMA.FTZ R252, R191, R64, R252 ;  /* 0x00000040bffc7223 */ /* 0x010fe400000100fc */
[----:B------:R-:W2:Y:S02]  /*227c0*/  LDL.LU R191, [R1+0x808] ;  /* 0x0008080001bf7983 */ /* 0x000ea40000300800 */
        /* <DEDUP_REMOVED lines=8> */
[----:B------:R-:W2:Y:S02]  /*22850*/  LDL R199, [R1+0x524] ;  /* 0x0005240001c77983 */ /* 0x000ea40000100800 */
[----:B------:R-:W-:-:S02]  /*22860*/  FFMA.FTZ R252, R238, R80, R252 ;  /* 0x00000050eefc7223 */ /* 0x000fc400000100fc */
[----:B------:R-:W3:Y:S02]  /*22870*/  LDL R195, [R1+0x534] ;  /* 0x0005340001c37983 */ /* 0x000ee40000100800 */
[----:B------:R-:W-:Y:S02]  /*22880*/  FFMA.FTZ R252, R234, R84, R252 ;  /* 0x00000054eafc7223 */ /* 0x000fe400000100fc */
[----:B------:R-:W4:Y:S02]  /*22890*/  LDL R243, [R1+0x4f0] ;  /* 0x0004f00001f37983 */ /* 0x000f240000100800 */
[----:B------:R-:W-:Y:S02]  /*228a0*/  FFMA.FTZ R252, R230, R88, R252 ;  /* 0x00000058e6fc7223 */ /* 0x000fe400000100fc */
[----:B------:R-:W4:Y:S02]  /*228b0*/  LDL R248, [R1+0x514] ;  /* 0x0005140001f87983 */ /* 0x000f240000100800 */
[----:B------:R-:W-:-:S02]  /*228c0*/  FFMA.FTZ R252, R226, R92, R252 ;  /* 0x0000005ce2fc7223 */ /* 0x000fc400000100fc */
[----:B------:R-:W4:Y:S02]  /*228d0*/  LDL R239, [R1+0x4e0] ;  /* 0x0004e00001ef7983 */ /* 0x000f240000100800 */
        /* <DEDUP_REMOVED lines=31> */
[----:B------:R-:W4:Y:S04]  /*22ad0*/  LDL R2, [R1+0x454] ;  /* 0x0004540001027983 */ /* 0x000f280000100800 */
[----:B------:R-:W4:Y:S01]  /*22ae0*/  LDL R0, [R1+0x770] ;  /* 0x0007700001007983 */ /* 0x000f220000100800 */
[----:B---3--:R-:W-:-:S04]  /*22af0*/  FFMA.FTZ R3, R195, R129, R3 ;  /* 0x00000081c3037223 */ /* 0x008fc80000010003 */
[----:B--2---:R-:W-:-:S04]  /*22b00*/  FFMA.FTZ R3, R199, R133, R3 ;  /* 0x00000085c7037223 */ /* 0x004fc80000010003 */
[----:B----4-:R-:W-:-:S04]  /*22b10*/  FFMA.FTZ R3, R248, R137, R3 ;  /* 0x00000089f8037223 */ /* 0x010fc80000010003 */
[----:B------:R-:W-:Y:S01]  /*22b20*/  FFMA.FTZ R3, R246, R141, R3 ;  /* 0x0000008df6037223 */ /* 0x000fe20000010003 */
[----:B------:R-:W-:-:S03]  /*22b30*/  FFMA.FTZ R252, R198, R128, R252 ;  /* 0x00000080c6fc7223 */ /* 0x000fc600000100fc */
[----:B------:R-:W-:Y:S01]  /*22b40*/  FFMA.FTZ R3, R242, R145, R3 ;  /* 0x00000091f2037223 */ /* 0x000fe20000010003 */
[----:B------:R-:W2:Y:S01]  /*22b50*/  LDL.LU R198, [R1+0x804] ;  /* 0x0008040001c67983 */ /* 0x000ea20000300800 */
[----:B------:R-:W-:Y:S02]  /*22b60*/  FFMA.FTZ R252, R202, R132, R252 ;  /* 0x00000084cafc7223 */ /* 0x000fe400000100fc */
[----:B------:R-:W-:Y:S01]  /*22b70*/  FFMA.FTZ R3, R238, R149, R3 ;  /* 0x00000095ee037223 */ /* 0x000fe20000010003 */
[----:B------:R-:W3:Y:S01]  /*22b80*/  LDL.LU R195, [R1+0x800] ;  /* 0x0008000001c37983 */ /* 0x000ee20000300800 */
[----:B------:R-:W-:Y:S02]  /*22b90*/  FFMA.FTZ R252, R249, R136, R252 ;  /* 0x00000088f9fc7223 */ /* 0x000fe400000100fc */
[----:B------:R-:W-:Y:S01]  /*22ba0*/  FFMA.FTZ R3, R234, R153, R3 ;  /* 0x00000099ea037223 */ /* 0x000fe20000010003 */
[----:B------:R-:W4:Y:S01]  /*22bb0*/  LDL.LU R202, [R1+0x7fc] ;  /* 0x0007fc0001ca7983 */ /* 0x000f220000300800 */
[----:B------:R-:W-:-:S03]  /*22bc0*/  FFMA.FTZ R252, R247, R140, R252 ;  /* 0x0000008cf7fc7223 */ /* 0x000fc600000100fc */
[----:B------:R-:W4:Y:S01]  /*22bd0*/  LDL.LU R199, [R1+0x7f8] ;  /* 0x0007f80001c77983 */ /* 0x000f220000300800 */
[----:B------:R-:W-:-:S04]  /*22be0*/  FFMA.FTZ R252, R243, R144, R252 ;  /* 0x00000090f3fc7223 */ /* 0x000fc800000100fc */
[----:B------:R-:W-:-:S04]  /*22bf0*/  FFMA.FTZ R252, R239, R148, R252 ;  /* 0x00000094effc7223 */ /* 0x000fc800000100fc */
[----:B------:R-:W-:-:S04]  /*22c00*/  FFMA.FTZ R252, R235, R152, R252 ;  /* 0x00000098ebfc7223 */ /* 0x000fc800000100fc */
[----:B------:R-:W-:-:S04]  /*22c10*/  FFMA.FTZ R252, R231, R156, R252 ;  /* 0x0000009ce7fc7223 */ /* 0x000fc800000100fc */
[----:B------:R-:W-:-:S04]  /*22c20*/  FFMA.FTZ R252, R227, R160, R252 ;  /* 0x000000a0e3fc7223 */ /* 0x000fc800000100fc */
[----:B------:R-:W-:Y:S01]  /*22c30*/  FFMA.FTZ R252, R223, R164, R252 ;  /* 0x000000a4dffc7223 */ /* 0x000fe200000100fc */
[----:B------:R-:W-:-:S03]  /*22c40*/  FFMA.FTZ R3, R230, R157, R3 ;  /* 0x0000009de6037223 */ /* 0x000fc60000010003 */
[----:B------:R-:W-:Y:S01]  /*22c50*/  FFMA.FTZ R252, R219, R168, R252 ;  /* 0x000000a8dbfc7223 */ /* 0x000fe200000100fc */
[----:B------:R-:W-:Y:S01]  /*22c60*/  FFMA.FTZ R3, R226, R161, R3 ;  /* 0x000000a1e2037223 */ /* 0x000fe20000010003 */
[----:B------:R-:W0:Y:S02]  /*22c70*/  LDC R219, c[0x0][0x430] ;  /* 0x00010c00ffdb7b82 */ /* 0x000e240000000800 */
[----:B------:R-:W-:Y:S02]  /*22c80*/  FFMA.FTZ R252, R215, R172, R252 ;  /* 0x000000acd7fc7223 */ /* 0x000fe400000100fc */
[----:B------:R-:W2:Y:S01]  /*22c90*/  LDL.LU R215, [R1+0x40] ;  /* 0x0000400001d77983 */ /* 0x000ea20000300800 */
[----:B------:R-:W-:Y:S01]  /*22ca0*/  FFMA.FTZ R3, R222, R165, R3 ;  /* 0x000000a5de037223 */ /* 0x000fe20000010003 */
[----:B------:R-:W-:Y:S02]  /*22cb0*/  FFMA.FTZ R252, R211, R176, R252 ;  /* 0x000000b0d3fc7223 */ /* 0x000fe400000100fc */
[----:B------:R-:W3:Y:S01]  /*22cc0*/  LDL R211, [R1+0x748] ;  /* 0x0007480001d37983 */ /* 0x000ee20000100800 */
[----:B------:R-:W-:-:S03]  /*22cd0*/  FFMA.FTZ R3, R218, R169, R3 ;  /* 0x000000a9da037223 */ /* 0x000fc60000010003 */
[----:B------:R-:W3:Y:S01]  /*22ce0*/  LDL R218, [R1+0x8] ;  /* 0x0000080001da7983 */ /* 0x000ee20000100800 */
[----:B------:R-:W-:Y:S01]  /*22cf0*/  FFMA.FTZ R3, R214, R173, R3 ;  /* 0x000000add6037223 */ /* 0x000fe20000010003 */
[----:B------:R-:W-:Y:S02]  /*22d00*/  FFMA.FTZ R252, R207, R180, R252 ;  /* 0x000000b4cffc7223 */ /* 0x000fe400000100fc */
[----:B------:R-:W4:Y:S01]  /*22d10*/  LDL R214, [R1+0x18] ;  /* 0x0000180001d67983 */ /* 0x000f220000100800 */
[----:B------:R-:W-:-:S03]  /*22d20*/  FFMA.FTZ R3, R210, R177, R3 ;  /* 0x000000b1d2037223 */ /* 0x000fc60000010003 */
[----:B------:R-:W4:Y:S01]  /*22d30*/  LDL R207, [R1+0x758] ;  /* 0x0007580001cf7983 */ /* 0x000f220000100800 */
[----:B------:R-:W-:-:S03]  /*22d40*/  FFMA.FTZ R252, R203, R184, R252 ;  /* 0x000000b8cbfc7223 */ /* 0x000fc600000100fc */
[----:B------:R-:W4:Y:S04]  /*22d50*/  LDL R210, [R1+0xc] ;  /* 0x00000c0001d27983 */ /* 0x000f280000100800 */
[----:B------:R-:W4:Y:S01]  /*22d60*/  LDL R203, [R1+0x74c] ;  /* 0x00074c0001cb7983 */ /* 0x000f220000100800 */
[----:B------:R-:W-:Y:S01]  /*22d70*/  FFMA.FTZ R3, R206, R181, R3 ;  /* 0x000000b5ce037223 */ /* 0x000fe20000010003 */
[----:B------:R-:W-:Y:S02]  /*22d80*/  FFMA.FTZ R252, R0, R188, R252 ;  /* 0x000000bc00fc7223 */ /* 0x000fe400000100fc */
[----:B------:R-:W4:Y:S01]  /*22d90*/  LDL R206, [R1+0x1c] ;  /* 0x00001c0001ce7983 */ /* 0x000f220000100800 */
[----:B------:R-:W-:Y:S01]  /*22da0*/  FFMA.FTZ R3, R2, R185, R3 ;  /* 0x000000b902037223 */ /* 0x000fe20000010003 */
[----:B------:R-:W-:-:S02]  /*22db0*/  FFMA.FTZ R252, R192, UR71, R252 ;  /* 0x00000047c0fc7c23 */ /* 0x000fc400080100fc */
[----:B------:R-:W4:Y:S01]  /*22dc0*/  LDL R0, [R1+0x75c] ;  /* 0x00075c0001007983 */ /* 0x000f220000100800 */
[----:B------:R-:W-:-:S03]  /*22dd0*/  FFMA.FTZ R3, R189, UR74, R3 ;  /* 0x0000004abd037c23 */ /* 0x000fc60008010003 */
[----:B------:R-:W4:Y:S01]  /*22de0*/  LDL R2, [R1+0x738] ;  /* 0x0007380001027983 */ /* 0x000f220000100800 */
[----:B------:R-:W-:Y:S01]  /*22df0*/  FFMA.FTZ R3, R193, UR70, R3 ;  /* 0x00000046c1037c23 */ /* 0x000fe20008010003 */
[----:B------:R-:W-:Y:S02]  /*22e00*/  FFMA.FTZ R252, R196, UR67, R252 ;  /* 0x00000043c4fc7c23 */ /* 0x000fe400080100fc */
[----:B------:R-:W4:Y:S01]  /*22e10*/  LDL R239, [R1+0x73c] ;  /* 0x00073c0001ef7983 */ /* 0x000f220000100800 */
[----:B------:R-:W-:Y:S01]  /*22e20*/  FFMA.FTZ R3, R197, UR66, R3 ;  /* 0x00000042c5037c23 */ /* 0x000fe20008010003 */
[----:B------:R-:W-:Y:S02]  /*22e30*/  FFMA.FTZ R252, R200, UR63, R252 ;  /* 0x0000003fc8fc7c23 */ /* 0x000fe400080100fc */
[----:B------:R-:W4:Y:S01]  /*22e40*/  LDL R242, [R1+0x728] ;  /* 0x0007280001f27983 */ /* 0x000f220000100800 */
[----:B------:R-:W-:Y:S01]  /*22e50*/  FFMA.FTZ R3, R201, UR62, R3 ;  /* 0x0000003ec9037c23 */ /* 0x000fe20008010003 */
[----:B------:R-:W-:-:S02]  /*22e60*/  FFMA.FTZ R252, R204, UR59, R252 ;  /* 0x0000003bccfc7c23 */ /* 0x000fc400080100fc */
        /* <DEDUP_REMOVED lines=14> */
[----:B------:R-:W-:Y:S01]  /*22f50*/  FFMA.FTZ R252, R224, UR13, R252 ;  /* 0x0000000de0fc7c23 */ /* 0x000fe200080100fc */
[----:B0-----:R-:W-:Y:S01]  /*22f60*/  VIADD R219, R219, UR34 ;  /* 0x00000022dbdb7c36 */ /* 0x001fe20008000000 */
[----:B------:R-:W4:Y:S01]  /*22f70*/  LDL R230, [R1+0x6f8] ;  /* 0x0006f80001e67983 */ /* 0x000f220000100800 */
[----:B------:R-:W-:Y:S01]  /*22f80*/  FFMA.FTZ R3, R225, UR12, R3 ;  /* 0x0000000ce1037c23 */ /* 0x000fe20008010003 */
[----:B------:R-:W-:Y:S01]  /*22f90*/  FFMA.FTZ R252, R228, UR17, R252 ;  /* 0x00000011e4fc7c23 */ /* 0x000fe200080100fc */
[----:B------:R-:W0:Y:S01]  /*22fa0*/  LDCU UR34, c[0x0][0x410] ;  /* 0x00008200ff2277ac */ /* 0x000e220008000800 */
        /* <DEDUP_REMOVED lines=13> */
[----:B------:R-:W-:-:S03]  /*23080*/  FFMA.FTZ R3, R245, UR32, R3 ;  /* 0x00000020f5037c23 */ /* 0x000fc60008010003 */
[----:B------:R-:W4:Y:S01]  /*23090*/  LDL R243, [R1+0x64c] ;  /* 0x00064c0001f37983 */ /* 0x000f220000100800 */
[----:B------:R-:W-:-:S03]  /*230a0*/  FADD.FTZ R249, R252, R3 ;  /* 0x00000003fcf97221 */ /* 0x000fc60000010000 */
[----:B------:R-:W4:Y:S01]  /*230b0*/  LDL R246, [R1+0x638] ;  /* 0x0006380001f67983 */ /* 0x000f220000100800 */
[----:B--2---:R-:W-:-:S03]  /*230c0*/  @P1 ISETP.GE.AND P3, PT, R215, R219, PT ;  /* 0x000000dbd700120c */ /* 0x004fc60003f66270 */
[----:B------:R-:W2:Y:S04]  /*230d0*/  LDL R219, [R1+0x6ec] ;  /* 0x0006ec0001db7983 */ /* 0x000ea80000100800 */
[----:B------:R-:W2:Y:S01]  /*230e0*/  LDL R215, [R1+0x6dc] ;  /* 0x0006dc0001d77983 */ /* 0x000ea20000100800 */
[----:B---3--:R-:W-:-:S03]  /*230f0*/  FMUL.FTZ R3, R211, R218 ;  /* 0x000000dad3037220 */ /* 0x008fc60000410000 */
[----:B------:R-:W3:Y:S04]  /*23100*/  LDL R218, [R1+0x6c8] ;  /* 0x0006c80001da7983 */ /* 0x000ee80000100800 */
[----:B------:R-:W3:Y:S01]  /*23110*/  LDL R211, [R1+0x6cc] ;  /* 0x0006cc0001d37983 */ /* 0x000ee20000100800 */
[----:B----4-:R-:W-:-:S03]  /*23120*/  FFMA.FTZ R3, R207, R214, R3 ;  /* 0x000000d6cf037223 */ /* 0x010fc60000010003 */
[----:B------:R-:W4:Y:S04]  /*23130*/  LDL R214, [R1+0x6b8] ;  /* 0x0006b80001d67983 */ /* 0x000f280000100800 */
[----:B------:R-:W4:Y:S01]  /*23140*/  LDL R207, [R1+0x6bc] ;  /* 0x0006bc0001cf7983 */ /* 0x000f220000100800 */
[----:B------:R-:W-:-:S03]  /*23150*/  FMUL.FTZ R252, R203, R210 ;  /* 0x000000d2cbfc7220 */ /* 0x000fc60000410000 */
[----:B------:R-:W4:Y:S04]  /*23160*/  LDL R210, [R1+0x6a8] ;  /* 0x0006a80001d27983 */ /* 0x000f280000100800 */
        /* <DEDUP_REMOVED lines=30> */
[----:B------:R-:W-:-:S03]  /*23350*/  FFMA.FTZ R252, R215, R27, R252 ;  /* 0x0000001bd7fc7223 */ /* 0x000fc600000100fc */
[----:B------:R-:W2:Y:S01]  /*23360*/  LDL R215, [R1+0x5cc] ;  /* 0x0005cc0001d77983 */ /* 0x000ea20000100800 */
[----:B---3--:R-:W-:-:S03]  /*23370*/  FFMA.FTZ R3, R218, R30, R3 ;  /* 0x0000001eda037223 */ /* 0x008fc60000010003 */
[----:B------:R-:W3:Y:S01]  /*23380*/  LDL R218, [R1+0x5b8] ;  /* 0x0005b80001da7983 */ /* 0x000ee20000100800 */
[----:B------:R-:W-:-:S03]  /*23390*/  FFMA.FTZ R252, R211, R31, R252 ;  /* 0x0000001fd3fc7223 */ /* 0x000fc600000100fc */
[----:B------:R-:W2:Y:S01]  /*233a0*/  LDL R211, [R1+0x68c] ;  /* 0x00068c0001d37983 */ /* 0x000ea20000100800 */
[----:B----4-:R-:W-:-:S03]  /*233b0*/  FFMA.FTZ R3, R214, R34, R3 ;  /* 0x00000022d6037223 */ /* 0x010fc60000010003 */
[----:B------:R-:W4:Y:S01]  /*233c0*/  LDL R214, [R1+0x678] ;  /* 0x0006780001d67983 */ /* 0x000f220000100800 */
        /* <DEDUP_REMOVED lines=8> */
[----:B------:R-:W3:Y:S04]  /*23450*/  LDL R2, [R1+0x5c8] ;  /* 0x0005c80001027983 */ /* 0x000ee80000100800 */
[----:B------:R-:W3:Y:S01]  /*23460*/  LDL R203, [R1+0x66c] ;  /* 0x00066c0001cb7983 */ /* 0x000ee20000100800 */
[----:B------:R-:W-:-:S03]  /*23470*/  FFMA.FTZ R3, R206, R46, R3 ;  /* 0x0000002ece037223 */ /* 0x000fc60000010003 */
[----:B------:R-:W3:Y:S01]  /*23480*/  LDL R206, [R1+0x658] ;  /* 0x0006580001ce7983 */ /* 0x000ee20000100800 */
[----:B--2---:R-:W-:-:S03]  /*23490*/  FFMA.FTZ R252, R211, R47, R252 ;  /* 0x0000002fd3fc7223 */ /* 0x004fc600000100fc */
[----:B------:R-:W2:Y:S01]  /*234a0*/  LDL R211, [R1+0x5bc] ;  /* 0x0005bc0001d37983 */ /* 0x000ea20000100800 */
[----:B----4-:R-:W-:-:S03]  /*234b0*/  FFMA.FTZ R3, R214, R50, R3 ;  /* 0x00000032d6037223 */ /* 0x010fc60000010003 */
[----:B------:R-:W4:Y:S01]  /*234c0*/  LDL R214, [R1+0x5a8] ;  /* 0x0005a80001d67983 */ /* 0x000f220000100800 */
[----:B---3--:R-:W-:-:S03]  /*234d0*/  FFMA.FTZ R252, R207, R51, R252 ;  /* 0x00000033cffc7223 */ /* 0x008fc600000100fc */
[----:B------:R-:W3:Y:S01]  /*234e0*/  LDL R207, [R1+0x5ac] ;  /* 0x0005ac0001cf7983 */ /* 0x000ee20000100800 */
[----:B------:R-:W-:-:S03]  /*234f0*/  FFMA.FTZ R3, R210, R54, R3 ;  /* 0x00000036d2037223 */ /* 0x000fc60000010003 */
[----:B------:R-:W3:Y:S01]  /*23500*/  LDL R210, [R1+0x598] ;  /* 0x0005980001d27983 */ /* 0x000ee20000100800 */
[----:B------:R-:W-:Y:S01]  /*23510*/  FFMA.FTZ R252, R203, R55, R252 ;  /* 0x00000037cbfc7223 */ /* 0x000fe200000100fc */
[----:B------:R-:W-:-:S03]  /*23520*/  FFMA.FTZ R3, R206, R58, R3 ;  /* 0x0000003ace037223 */ /* 0x000fc60000010003 */
[----:B------:R-:W-:Y:S01]  /*23530*/  FFMA.FTZ R252, R247, R59, R252 ;  /* 0x0000003bf7fc7223 */ /* 0x000fe200000100fc */
[----:B------:R-:W3:Y:S01]  /*23540*/  LDL.LU R206, [R1+0x7f4] ;  /* 0x0007f40001ce7983 */ /* 0x000ee20000300800 */
[----:B------:R-:W-:Y:S02]  /*23550*/  FFMA.FTZ R3, R248, R62, R3 ;  /* 0x0000003ef8037223 */ /* 0x000fe40000010003 */
[----:B------:R-:W-:Y:S01]  /*23560*/  FFMA.FTZ R252, R243, R63, R252 ;  /* 0x0000003ff3fc7223 */ /* 0x000fe200000100fc */
[----:B------:R-:W3:Y:S01]  /*23570*/  LDL.LU R203, [R1+0x7f0] ;  /* 0x0007f00001cb7983 */ /* 0x000ee20000300800 */
[----:B------:R-:W-:Y:S02]  /*23580*/  FFMA.FTZ R3, R246, R66, R3 ;  /* 0x00000042f6037223 */ /* 0x000fe40000010003 */
[----:B------:R-:W-:Y:S01]  /*23590*/  FFMA.FTZ R252, R239, R67, R252 ;  /* 0x00000043effc7223 */ /* 0x000fe200000100fc */
[----:B------:R-:W3:Y:S01]  /*235a0*/  LDL R248, [R1+0x56c] ;  /* 0x00056c0001f87983 */ /* 0x000ee20000100800 */
[----:B------:R-:W-:-:S02]  /*235b0*/  FFMA.FTZ R3, R242, R70, R3 ;  /* 0x00000046f2037223 */ /* 0x000fc40000010003 */
[----:B------:R-:W-:Y:S01]  /*235c0*/  FFMA.FTZ R252, R235, R71, R252 ;  /* 0x00000047ebfc7223 */ /* 0x000fe200000100fc */
[----:B------:R-:W3:Y:S01]  /*235d0*/  LDL R246, [R1+0x55c] ;  /* 0x00055c0001f67983 */ /* 0x000ee20000100800 */
[----:B------:R-:W-:Y:S02]  /*235e0*/  FFMA.FTZ R3, R238, R74, R3 ;  /* 0x0000004aee037223 */ /* 0x000fe40000010003 */
[----:B------:R-:W-:Y:S01]  /*235f0*/  FFMA.FTZ R252, R231, R75, R252 ;  /* 0x0000004be7fc7223 */ /* 0x000fe200000100fc */
[----:B------:R-:W3:Y:S01]  /*23600*/  LDL R247, [R1+0x548] ;  /* 0x0005480001f77983 */ /* 0x000ee20000100800 */
        /* <DEDUP_REMOVED lines=35> */
[----:B------:R-:W2:Y:S01]  /*23840*/  LDL R210, [R1+0x588] ;  /* 0x0005880001d27983 */ /* 0x000ea20000100800 */
[----:B---3--:R-:W-:Y:S01]  /*23850*/  FFMA.FTZ R252, R207, R107, R252 ;  /* 0x0000006bcffc7223 */ /* 0x008fe200000100fc */
[----:B--2---:R-:W-:-:S03]  /*23860*/  FFMA.FTZ R3, R210, R110, R3 ;  /* 0x0000006ed2037223 */ /* 0x004fc60000010003 */
[----:B------:R-:W-:Y:S01]  /*23870*/  FFMA.FTZ R252, R211, R111, R252 ;  /* 0x0000006fd3fc7223 */ /* 0x000fe200000100fc */
[----:B------:R-:W2:Y:S01]  /*23880*/  LDL.LU R210, [R1+0x7ec] ;  /* 0x0007ec0001d27983 */ /* 0x000ea20000300800 */
[----:B----4-:R-:W-:Y:S02]  /*23890*/  FFMA.FTZ R3, R214, R114, R3 ;  /* 0x00000072d6037223 */ /* 0x010fe40000010003 */
[----:B------:R-:W-:Y:S01]  /*238a0*/  FFMA.FTZ R252, R215, R115, R252 ;  /* 0x00000073d7fc7223 */ /* 0x000fe200000100fc */
[----:B------:R-:W3:Y:S01]  /*238b0*/  LDL.LU R207, [R1+0x7e8] ;  /* 0x0007e80001cf7983 */ /* 0x000ee20000300800 */
[----:B------:R-:W-:Y:S02]  /*238c0*/  FFMA.FTZ R3, R218, R118, R3 ;  /* 0x00000076da037223 */ /* 0x000fe40000010003 */
[----:B------:R-:W-:Y:S01]  /*238d0*/  FFMA.FTZ R252, R248, R119, R252 ;  /* 0x00000077f8fc7223 */ /* 0x000fe200000100fc */
[----:B------:R-:W4:Y:S01]  /*238e0*/  LDL.LU R214, [R1+0x7e4] ;  /* 0x0007e40001d67983 */ /* 0x000f220000300800 */
[----:B------:R-:W-:-:S02]  /*238f0*/  FFMA.FTZ R3, R222, R122, R3 ;  /* 0x0000007ade037223 */ /* 0x000fc40000010003 */
[----:B------:R-:W-:Y:S01]  /*23900*/  FFMA.FTZ R252, R246, R123, R252 ;  /* 0x0000007bf6fc7223 */ /* 0x000fe200000100fc */
[----:B------:R-:W4:Y:S01]  /*23910*/  LDL.LU R211, [R1+0x7e0] ;  /* 0x0007e00001d37983 */ /* 0x000f220000300800 */
[----:B------:R-:W-:Y:S02]  /*23920*/  FFMA.FTZ R3, R247, R126, R3 ;  /* 0x0000007ef7037223 */ /* 0x000fe40000010003 */
[----:B------:R-:W-:Y:S01]  /*23930*/  FFMA.FTZ R252, R242, R127, R252 ;  /* 0x0000007ff2fc7223 */ /* 0x000fe200000100fc */
[----:B------:R-:W4:Y:S01]  /*23940*/  LDL.LU R218, [R1+0x7dc] ;  /* 0x0007dc0001da7983 */ /* 0x000f220000300800 */
        /* <DEDUP_REMOVED lines=8> */
[----:B------:R-:W2:Y:S01]  /*239d0*/  LDL R234, [R1+0x4bc] ;  /* 0x0004bc0001ea7983 */ /* 0x000ea20000100800 */
[----:B------:R-:W-:Y:S02]  /*239e0*/  FFMA.FTZ R3, R231, R142, R3 ;  /* 0x0000008ee7037223 */ /* 0x000fe40000010003 */
[----:B------:R-:W-:Y:S01]  /*239f0*/  FFMA.FTZ R252, R226, R143, R252 ;  /* 0x0000008fe2fc7223 */ /* 0x000fe200000100fc */
[----:B------:R-:W3:Y:S01]  /*23a00*/  LDL R230, [R1+0x4cc] ;  /* 0x0004cc0001e67983 */ /* 0x000ee20000100800 */
[----:B------:R-:W-:-:S02]  /*23a10*/  FFMA.FTZ R3, R227, R146, R3 ;  /* 0x00000092e3037223 */ /* 0x000fc40000010003 */
[----:B------:R-:W-:Y:S01]  /*23a20*/  FFMA.FTZ R252, R219, R147, R252 ;  /* 0x00000093dbfc7223 */ /* 0x000fe200000100fc */
[----:B------:R-:W4:Y:S04]  /*23a30*/  LDL R226, [R1+0x4dc] ;  /* 0x0004dc0001e27983 */ /* 0x000f280000100800 */
[----:B------:R-:W2:Y:S01]  /*23a40*/  LDL R219, [R1+0x4c8] ;  /* 0x0004c80001db7983 */ /* 0x000ea20000100800 */
        /* <DEDUP_REMOVED lines=11> */
[----:B------:R-:W-:-:S03]  /*23b00*/  FFMA.FTZ R3, R2, R154, R3 ;  /* 0x0000009a02037223 */ /* 0x000fc60000010003 */
[----:B------:R-:W3:Y:S04]  /*23b10*/  LDL R248, [R1+0x458] ;  /* 0x0004580001f87983 */ /* 0x000ee80000100800 */
        /* <DEDUP_REMOVED lines=29> */
[----:B------:R-:W4:Y:S04]  /*23cf0*/  LDL.LU R243, [R1+0x7a0] ;  /* 0x0007a00001f37983 */ /* 0x000f280000300800 */
[----:B------:R-:W4:Y:S01]  /*23d00*/  LDL.LU R247, [R1+0x79c] ;  /* 0x00079c0001f77983 */ /* 0x000f220000300800 */
[----:B------:R-:W-:Y:S01]  /*23d10*/  FFMA.FTZ R3, R248, R186, R3 ;  /* 0x000000baf8037223 */ /* 0x000fe20000010003 */
[----:B------:R-:W-:Y:S02]  /*23d20*/  FFMA.FTZ R252, R2, R183, R252 ;  /* 0x000000b702fc7223 */ /* 0x000fe400000100fc */
[----:B------:R-:W4:Y:S04]  /*23d30*/  LDL R248, [R1+0x44] ;  /* 0x0000440001f87983 */ /* 0x000f280000100800 */
[----:B------:R-:W4:Y:S01]  /*23d40*/  LDL.LU R2, [R1+0x28] ;  /* 0x0000280001027983 */ /* 0x000f220000300800 */
[----:B------:R-:W-:Y:S01]  /*23d50*/  FFMA.FTZ R3, R190, UR73, R3 ;  /* 0x00000049be037c23 */ /* 0x000fe20008010003 */
[----:B------:R-:W-:-:S02]  /*23d60*/  FFMA.FTZ R252, R0, R187, R252 ;  /* 0x000000bb00fc7223 */ /* 0x000fc400000100fc */
[----:B------:R-:W4:Y:S01]  /*23d70*/  LDL R0, [R1+0x764] ;  /* 0x0007640001007983 */ /* 0x000f220000100800 */
        /* <DEDUP_REMOVED lines=15> */
[----:B--2---:R-:W-:-:S03]  /*23e70*/  FFMA.FTZ R252, R219, UR5, R252 ;  /* 0x00000005dbfc7c23 */ /* 0x004fc600080100fc */
[----:B---3--:R-:W-:Y:S01]  /*23e80*/  FFMA.FTZ R3, R226, UR11, R3 ;  /* 0x0000000be2037c23 */ /* 0x008fe20008010003 */
[----:B----4-:R-:W-:-:S03]  /*23e90*/  FFMA.FTZ R252, R223, UR6, R252 ;  /* 0x00000006dffc7c23 */ /* 0x010fc600080100fc */
        /* <DEDUP_REMOVED lines=10> */
[----:B------:R-:W-:Y:S01]  /*23f40*/  FADD.FTZ R249, R3, R249 ;  /* 0x000000f903f97221 */ /* 0x000fe20000010000 */
[----:B------:R-:W-:Y:S01]  /*23f50*/  FFMA.FTZ R3, R247, UR30, R252 ;  /* 0x0000001ef7037c23 */ /* 0x000fe200080100fc */
[----:B------:R-:W-:-:S03]  /*23f60*/  @P1 SEL R252, RZ, UR38, P3 ;  /* 0x00000026fffc1c07 */ /* 0x000fc60009800000 */
[----:B------:R-:W-:Y:S01]  /*23f70*/  FADD.FTZ R3, R3, R249 ;  /* 0x000000f903037221 */ /* 0x000fe20000010000 */
[----:B------:R-:W-:Y:S01]  /*23f80*/  @P1 IADD3 R252, PT, PT, R248, -UR41, R252 ;  /* 0x80000029f8fc1c10 */ /* 0x000fe2000fffe0fc */
[----:B------:R1:W5:Y:S02]  /*23f90*/  LDL.LU R249, [R1+0x798] ;  /* 0x0007980001f97983 */ /* 0x0003640000300800 */
[----:B0-----:R-:W-:Y:S02]  /*23fa0*/  FMUL.FTZ R3, R3, UR34 ;  /* 0x0000002203037c20 */ /* 0x001fe40008410000 */
[----:B------:R1:W5:Y:S02]  /*23fb0*/  LDL.LU R248, [R1+0x794] ;  /* 0x0007940001f87983 */ /* 0x0003640000300800 */
[----:B------:R-:W-:Y:S02]  /*23fc0*/  @P2 FADD.FTZ R3, R3, R2 ;  /* 0x0000000203032221 */ /* 0x000fe40000010000 */
[----:B------:R-:W2:Y:S01]  /*23fd0*/  LDL.LU R2, [R1+0x790] ;  /* 0x0007900001027983 */ /* 0x000ea20000300800 */
[----:B------:R-:W-:-:S05]  /*23fe0*/  @P1 I2FP.F32.S32 R252, R252 ;  /* 0x000000fc00fc1245 */ /* 0x000fca0000201400 */
[----:B--2---:R-:W-:Y:S02]  /*23ff0*/  @P1 FFMA.FTZ R3, R252, R2, R3 ;  /* 0x00000002fc031223 */ /* 0x004fe40000010003 */
[----:B------:R1:W5:Y:S04]  /*24000*/  LDL.LU R2, [R1+0x78c] ;  /* 0x00078c0001027983 */ /* 0x0003680000300800 */
[----:B------:R-:W2:Y:S04]  /*24010*/  LDL R252, [R1+0x768] ;  /* 0x0007680001fc7983 */ /* 0x000ea80000100800 */
[----:B------:R0:W-:Y:S04]  /*24020*/  STS [R0], R3 ;  /* 0x0000000300007388 */ /* 0x0001e80000000800 */
[----:B0-----:R1:W5:Y:S01]  /*24030*/  LDL.LU R0, [R1+0x788] ;  /* 0x0007880001007983 */ /* 0x0013620000300800 */
[----:B--2---:R-:W-:-:S05]  /*24040*/  @!P6 FMNMX.FTZ R252, R252, R3, !PT ;  /* 0x00000003fcfce209 */ /* 0x004fca0007810000 */
[----:B------:R1:W-:Y:S02]  /*24050*/  @!P6 STL [R1+0x768], R252 ;  /* 0x000768fc0100e387 */ /* 0x0003e40000100800 */
.L_x_2862:
[----:B------:R-:W-:Y:S05]  /*24060*/  BSYNC.RECONVERGENT B0 ;  /* 0x0000000000007941 */ /* 0x000fea0003800200 */
.L_x_2861:
[----:B-----5:R-:W2:Y:S04]  /*24070*/  LDL R3, [R1+0x44] ;  /* 0x0000440001037983 */ /* 0x020ea80000100800 */
[----:B------:R0:W-:Y:S04]  /*24080*/  STL [R1+0x794], R5 ;  /* 0x0007940501007387 */ /* 0x0001e80000100800 */
[----:B0-----:R-:W3:Y:S04]  /*24090*/  LDL R5, [R1+0x774] ;  /* 0x0007740001057983 */ /* 0x001ee80000100800 */
[----:B------:R0:W-:Y:S04]  /*240a0*/  STL [R1+0x790], R4 ;  /* 0x0007900401007387 */ /* 0x0001e80000100800 */
[----:B0-----:R-:W4:Y:S04]  /*240b0*/  LDL.LU R4, [R1+0x4c] ;  /* 0x00004c0001047983 */ /* 0x001f280000300800 */
[----:B------:R0:W-:Y:S04]  /*240c0*/  STL [R1+0x78c], R2 ;  /* 0x00078c0201007387 */ /* 0x0001e80000100800 */
[----:B0-----:R-:W4:Y:S04]  /*240d0*/  LDL.LU R2, [R1+0x764] ;  /* 0x0007640001027983 */ /* 0x001f280000300800 */
[----:B------:R0:W-:Y:S04]  /*240e0*/  STL [R1+0x788], R0 ;  /* 0x0007880001007387 */ /* 0x0001e80000100800 */
[----:B0-----:R-:W4:Y:S04]  /*240f0*/  LDL.LU R0, [R1+0x760] ;  /* 0x0007600001007983 */ /* 0x001f280000300800 */
[----:B-1----:R-:W4:Y:S01]  /*24100*/  LDL.LU R252, [R1+0x48] ;  /* 0x0000480001fc7983 */ /* 0x002f220000300800 */
[----:B--2---:R-:W-:-:S04]  /*24110*/  IADD3 R3, PT, PT, R3, 0xff, RZ ;  /* 0x000000ff03037810 */ /* 0x004fc80007ffe0ff */
[----:B---3--:R-:W-:Y:S02]  /*24120*/  ISETP.GE.AND P1, PT, R3, R5, PT ;  /* 0x000000050300720c */ /* 0x008fe40003f26270 */
[----:B------:R0:W5:Y:S04]  /*24130*/  LDL.LU R5, [R1+0x794] ;  /* 0x0007940001057983 */ /* 0x0001680000300800 */
[----:B------:R-:W2:Y:S01]  /*24140*/  LDL.LU R3, [R1+0x44] ;  /* 0x0000440001037983 */ /* 0x000ea20000300800 */
[----:B----4-:R-:W-:-:S05]  /*24150*/  IADD3 R4, P2, PT, R4, 0x100, RZ ;  /* 0x0000010004047810 */ /* 0x010fca0007f5e0ff */
[----:B------:R1:W-:Y:S01]  /*24160*/  STL [R1+0x4c], R4 ;  /* 0x00004c0401007387 */ /* 0x0003e20000100800 */
[----:B------:R-:W-:-:S03]  /*24170*/  VIADD R2, R2, 0x400 ;  /* 0x0000040002027836 */ /* 0x000fc60000000000 */
[----:B-1----:R0:W5:Y:S04]  /*24180*/  LDL.LU R4, [R1+0x790] ;  /* 0x0007900001047983 */ /* 0x0021680000300800 */
[----:B------:R1:W-:Y:S01]  /*24190*/  STL [R1+0x764], R2 ;  /* 0x0007640201007387 */ /* 0x0003e20000100800 */
[----:B------:R-:W-:-:S03]  /*241a0*/  VIADD R0, R0, 0x100 ;  /* 0x0000010000007836 */ /* 0x000fc60000000000 */
[----:B-1----:R0:W5:Y:S01]  /*241b0*/  LDL.LU R2, [R1+0x78c] ;  /* 0x00078c0001027983 */ /* 0x0021620000300800 */
[----:B------:R-:W-:-:S03]  /*241c0*/  IMAD.X R252, RZ, RZ, R252, P2 ;  /* 0x000000fffffc7224 */ /* 0x000fc600010e06fc */
[----:B------:R1:W-:Y:S04]  /*241d0*/  STL [R1+0x760], R0 ;  /* 0x0007600001007387 */ /* 0x0003e80000100800 */
[----:B-1----:R0:W5:Y:S01]  /*241e0*/  LDL.LU R0, [R1+0x788] ;  /* 0x0007880001007983 */ /* 0x0021620000300800 */
[----:B--2---:R-:W-:-:S05]  /*241f0*/  VIADD R3, R3, 0x100 ;  /* 0x0000010003037836 */ /* 0x004fca0000000000 */
[----:B------:R0:W-:Y:S04]  /*24200*/  STL [R1+0x44], R3 ;  /* 0x0000440301007387 */ /* 0x0001e80000100800 */
[----:B------:R0:W-:Y:S01]  /*24210*/  STL [R1+0x48], R252 ;  /* 0x000048fc01007387 */ /* 0x0001e20000100800 */
[----:B------:R-:W-:Y:S05]  /*24220*/  @!P1 BRA `(.L_x_2863) ;  /* 0xfffffdfc009c9947 */ /* 0x000fea000383ffff */
.L_x_2605:
[----:B------:R-:W-:Y:S05]  /*24230*/  BSYNC.RECONVERGENT B1 ;  /* 0x0000000000017941 */ /* 0x000fea0003800200 */
.L_x_2604:
[----:B0-----:R-:W2:Y:S01]  /*24240*/  LDL.LU R252, [R1+0x768] ;  /* 0x0007680001fc7983 */ /* 0x001ea20000300800 */
[----:B------:R-:W0:Y:S01]  /*24250*/  S2UR UR8, SR_CgaCtaId ;  /* 0x00000000000879c3 */ /* 0x000e220000008800 */
[----:B------:R-:W-:Y:S01]  /*24260*/  UMOV UR7, 0x400 ;  /* 0x0000040000077882 */ /* 0x000fe20000000000 */
[----:B------:R-:W-:Y:S01]  /*24270*/  MOV R9, 0xff7fffff ;  /* 0xff7fffff00097802 */ /* 0x000fe20000000f00 */
[----:B------:R-:W-:Y:S01]  /*24280*/  BSSY.RECONVERGENT B0, `(.L_x_2864) ;  /* 0x000016c000007945 */ /* 0x000fe20003800200 */
[----:B0-----:R-:W-:Y:S01]  /*24290*/  ULEA UR9, UR8, UR7, 0x18 ;  /* 0x0000000708097291 */ /* 0x001fe2000f8ec0ff */
[----:B--2---:R-:W0:Y:S02]  /*242a0*/  SHFL.BFLY PT, R3, R252, 0x10, 0x1f ;  /* 0x0e001f00fc037f89 */ /* 0x004e2400000e0000 */
[----:B0----5:R-:W-:-:S05]  /*242b0*/  FMNMX.FTZ R4, R3, R252, !PT ;  /* 0x000000fc03047209 */ /* 0x021fca0007810000 */
[----:B------:R-:W0:Y:S02]  /*242c0*/  SHFL.BFLY PT, R3, R4, 0x8, 0x1f ;  /* 0x0d001f0004037f89 */ /* 0x000e2400000e0000 */
[----:B0-----:R-:W-:Y:S02]  /*242d0*/  FMNMX.FTZ R5, R4, R3, !PT ;  /* 0x0000000304057209 */ /* 0x001fe40007810000 */
[----:B------:R-:W0:Y:S03]  /*242e0*/  S2R R3, SR_TID.X ;  /* 0x0000000000037919 */ /* 0x000e260000002100 */
[----:B------:R-:W1:Y:S02]  /*242f0*/  SHFL.BFLY PT, R6, R5, 0x4, 0x1f ;  /* 0x0c801f0005067f89 */ /* 0x000e6400000e0000 */
[----:B-1----:R-:W-:Y:S02]  /*24300*/  FMNMX.FTZ R6, R5, R6, !PT ;  /* 0x0000000605067209 */ /* 0x002fe40007810000 */
[----:B0-----:R-:W-:-:S03]  /*24310*/  LOP3.LUT P1, R27, R3, 0x1f, RZ, 0xc0, !PT ;  /* 0x0000001f031b7812 */ /* 0x001fc6000782c0ff */
[----:B------:R-:W0:Y:S01]  /*24320*/  SHFL.BFLY PT, R7, R6, 0x2, 0x1f ;  /* 0x0c401f0006077f89 */ /* 0x000e2200000e0000 */
[----:B------:R-:W-:Y:S01]  /*24330*/  IMAD.SHL.U32 R4, R3, 0x4, RZ ;  /* 0x0000000403047824 */ /* 0x000fe200078e00ff */
[----:B------:R-:W-:Y:S02]  /*24340*/  ISETP.GT.U32.AND P0, PT, R27, 0x7, PT ;  /* 0x000000071b00780c */ /* 0x000fe40003f04070 */
[----:B0-----:R-:W-:-:S06]  /*24350*/  FMNMX.FTZ R7, R6, R7, !PT ;  /* 0x0000000706077209 */ /* 0x001fcc0007810000 */
[----:B------:R-:W-:Y:S01]  /*24360*/  @!P1 LEA.HI R6, R3, UR9, RZ, 0x1d ;  /* 0x0000000903069c11 */ /* 0x000fe2000f8fe8ff */
[----:B------:R-:W0:Y:S02]  /*24370*/  SHFL.BFLY PT, R8, R7, 0x1, 0x1f ;  /* 0x0c201f0007087f89 */ /* 0x000e2400000e0000 */
[----:B0-----:R-:W-:Y:S02]  /*24380*/  FMNMX.FTZ R11, R7, R8, !PT ;  /* 0x00000008070b7209 */ /* 0x001fe40007810000 */
[----:B------:R-:W-:-:S03]  /*24390*/  LOP3.LUT R8, R4, 0x7c, RZ, 0xc0, !PT ;  /* 0x0000007c04087812 */ /* 0x000fc600078ec0ff */
[----:B------:R0:W-:Y:S01]  /*243a0*/  @!P1 STS [R6], R11 ;  /* 0x0000000b06009388 */ /* 0x0001e20000000800 */
[----:B------:R-:W-:Y:S01]  /*243b0*/  BAR.SYNC.DEFER_BLOCKING 0x0 ;  /* 0x0000000000007b1d */ /* 0x000fe20000010000 */
[----:B0-----:R-:W-:-:S05]  /*243c0*/  IMAD.MOV.U32 R11, RZ, RZ, RZ ;  /* 0x000000ffff0b7224 */ /* 0x001fca00078e00ff */
[----:B------:R-:W0:Y:S04]  /*243d0*/  @!P0 LDS R9, [R8+UR9] ;  /* 0x0000000908098984 */ /* 0x000e280008000800 */
[----:B0-----:R-:W0:Y:S02]  /*243e0*/  SHFL.BFLY PT, R10, R9, 0x4, 0x1f ;  /* 0x0c801f00090a7f89 */ /* 0x001e2400000e0000 */
[----:B0-----:R-:W-:-:S05]  /*243f0*/  FMNMX.FTZ R10, R10, R9, !PT ;  /* 0x000000090a0a7209 */ /* 0x001fca0007810000 */
[----:B------:R-:W0:Y:S02]  /*24400*/  SHFL.BFLY PT, R5, R10, 0x2, 0x1f ;  /* 0x0c401f000a057f89 */ /* 0x000e2400000e0000 */
[----:B0-----:R-:W-:Y:S01]  /*24410*/  FMNMX.FTZ R7, R10, R5, !PT ;  /* 0x000000050a077209 */ /* 0x001fe20007810000 */
[----:B------:R-:W-:-:S04]  /*24420*/  VIADD R5, R3, UR4 ;  /* 0x0000000403057c36 */ /* 0x000fc80008000000 */
[----:B------:R-:W0:Y:S01]  /*24430*/  SHFL.BFLY PT, R12, R7, 0x1, 0x1f ;  /* 0x0c201f00070c7f89 */ /* 0x000e2200000e0000 */
[----:B------:R-:W-:Y:S02]  /*24440*/  ISETP.GE.AND P0, PT, R5, UR41, PT ;  /* 0x0000002905007c0c */ /* 0x000fe4000bf06270 */
[----:B0-----:R-:W-:-:S05]  /*24450*/  FMNMX.FTZ R12, R7, R12, !PT ;  /* 0x0000000c070c7209 */ /* 0x001fca0007810000 */
[----:B------:R0:W1:Y:S06]  /*24460*/  SHFL.IDX PT, R26, R12, RZ, 0x1f ;  /* 0x00001fff0c1a7589 */ /* 0x00006c00000e0000 */
        /* <DEDUP_REMOVED lines=18> */
[----:B------:R-:W-:Y:S02]  /*24590*/  HFMA2 R11, -RZ, RZ, 0, 0 ;  /* 0x00000000ff0b7431 */ /* 0x000fe400000001ff */
[----:B------:R-:W-:Y:S01]  /*245a0*/  ULEA UR5, UR8, UR5, 0x18 ;  /* 0x0000000508057291 */ /* 0x000fe2000f8ec0ff */
[----:B------:R-:W-:Y:S01]  /*245b0*/  LOP3.LUT R6, R0, 0x3, RZ, 0xc0, !PT ;  /* 0x0000000300067812 */ /* 0x000fe200078ec0ff */
[----:B------:R-:W-:-:S04]  /*245c0*/  IMAD.MOV.U32 R0, RZ, RZ, R5 ;  /* 0x000000ffff007224 */ /* 0x000fc800078e0005 */
[----:B------:R-:W-:Y:S02]  /*245d0*/  IMAD.MOV R7, RZ, RZ, -R6 ;  /* 0x000000ffff077224 */ /* 0x000fe400078e0a06 */
[----:B------:R-:W-:-:S07]  /*245e0*/  VIADD R6, R4, UR5 ;  /* 0x0000000504067c36 */ /* 0x000fce0008000000 */
.L_x_2869:
[----:B------:R-:W1:Y:S01]  /*245f0*/  LDS R9, [R6] ;  /* 0x0000000006097984 */ /* 0x000e620000000800 */
[----:B------:R-:W-:Y:S02]  /*24600*/  VIADD R7, R7, 0x1 ;  /* 0x0000000107077836 */ /* 0x000fe40000000000 */
[----:B------:R-:W-:-:S03]  /*24610*/  VIADD R0, R0, 0x100 ;  /* 0x0000010000007836 */ /* 0x000fc60000000000 */
[----:B------:R-:W-:Y:S01]  /*24620*/  ISETP.NE.AND P0, PT, R7, RZ, PT ;  /* 0x000000ff0700720c */ /* 0x000fe20003f05270 */
[----:B-1----:R-:W-:-:S04]  /*24630*/  FADD.FTZ R9, -R26, R9 ;  /* 0x000000091a097221 */ /* 0x002fc80000010100 */
[----:B------:R-:W-:-:S06]  /*24640*/  FMUL.FTZ R9, R9, 1.4426950216293334961 ;  /* 0x3fb8aa3b09097820 */ /* 0x000fcc0000410000 */
[----:B------:R-:W1:Y:S02]  /*24650*/  MUFU.EX2 R9, R9 ;  /* 0x0000000900097308 */ /* 0x000e640000000800 */
[----:B-1----:R1:W-:Y:S01]  /*24660*/  STS [R6], R9 ;  /* 0x0000000906007388 */ /* 0x0023e20000000800 */
[----:B------:R-:W-:Y:S01]  /*24670*/  FADD.FTZ R11, R9, R11 ;  /* 0x0000000b090b7221 */ /* 0x000fe20000010000 */
[----:B-1----:R-:W-:Y:S01]  /*24680*/  IADD3 R6, PT, PT, R6, 0x400, RZ ;  /* 0x0000040006067810 */ /* 0x002fe20007ffe0ff */
[----:B------:R-:W-:Y:S06]  /*24690*/  @P0 BRA `(.L_x_2869) ;  /* 0xfffffffc00d40947 */ /* 0x000fec000383ffff */
.L_x_2868:
[----:B------:R-:W-:Y:S05]  /*246a0*/  BSYNC.RECONVERGENT B1 ;  /* 0x0000000000017941 */ /* 0x000fea0003800200 */
.L_x_2867:
        /* <DEDUP_REMOVED lines=9> */
[----:B------:R-:W-:-:S05]  /*24740*/  IMAD.U32 R7, RZ, RZ, UR5 ;  /* 0x00000005ff077e24 */ /* 0x000fca000f8e00ff */
[----:B------:R-:W-:Y:S01]  /*24750*/  IADD3 R6, PT, PT, R6, 0x800, R7 ;  /* 0x0000080006067810 */ /* 0x000fe20007ffe007 */
[----:B------:R-:W-:Y:S06]  /*24760*/  @!P1 BRA `(.L_x_2871) ;  /* 0x00000004009c9947 */ /* 0x000fec0003800000 */
[----:B------:R-:W-:Y:S01]  /*24770*/  IMAD.U32 R25, RZ, RZ, UR41 ;  /* 0x00000029ff197e24 */ /* 0x000fe2000f8e00ff */
[----:B------:R-:W-:-:S03]  /*24780*/  PLOP3.LUT P0, PT, PT, PT, PT, 0x8, 0x80 ;  /* 0x000000000080781c */ /* 0x000fc60003f0e170 */
[----:B------:R-:W-:-:S10]  /*24790*/  VIADD R25, R25, 0xfffff400 ;  /* 0xfffff40019197836 */ /* 0x000fd40000000000 */
.L_x_2872:
[----:B------:R-:W1:Y:S01]  /*247a0*/  LDS R7, [R6+-0x800] ;  /* 0xfff8000006077984 */ /* 0x000e620000000800 */
[----:B------:R-:W-:-:S03]  /*247b0*/  VIADD R0, R0, 0x1000 ;  /* 0x0000100000007836 */ /* 0x000fc60000000000 */
[----:B------:R-:W2:Y:S02]  /*247c0*/  LDS R9, [R6+-0x400] ;  /* 0xfffc000006097984 */ /* 0x000ea40000000800 */
[----:B------:R-:W-:Y:S02]  /*247d0*/  ISETP.GE.AND P1, PT, R0, R25, PT ;  /* 0x000000190000720c */ /* 0x000fe40003f26270 */
[----:B------:R-:W3:Y:S04]  /*247e0*/  LDS R10, [R6] ;  /* 0x00000000060a7984 */ /* 0x000ee80000000800 */
[----:B0-----:R-:W0:Y:S04]  /*247f0*/  LDS R12, [R6+0x400] ;  /* 0x00040000060c7984 */ /* 0x001e280000000800 */
        /* <DEDUP_REMOVED lines=9> */
[C---:B--2---:R-:W-:Y:S02]  /*24890*/  FADD.FTZ R9, -R26.reuse, R9 ;  /* 0x000000091a097221 */ /* 0x044fe40000010100 */
[----:B------:R-:W2:Y:S01]  /*248a0*/  LDS R20, [R6+0x2400] ;  /* 0x0024000006147984 */ /* 0x000ea20000000800 */
[----:B---3--:R-:W-:Y:S01]  /*248b0*/  FADD.FTZ R10, -R26, R10 ;  /* 0x0000000a1a0a7221 */ /* 0x008fe20000010100 */
[----:B------:R-:W-:Y:S02]  /*248c0*/  FMUL.FTZ R9, R9, 1.4426950216293334961 ;  /* 0x3fb8aa3b09097820 */ /* 0x000fe40000410000 */
[----:B------:R-:W3:Y:S01]  /*248d0*/  LDS R21, [R6+0x2800] ;  /* 0x0028000006157984 */ /* 0x000ee20000000800 */
[----:B------:R-:W5:Y:S01]  /*248e0*/  MUFU.EX2 R7, R7 ;  /* 0x0000000700077308 */ /* 0x000f620000000800 */
[----:B------:R-:W-:Y:S01]  /*248f0*/  FMUL.FTZ R10, R10, 1.4426950216293334961 ;  /* 0x3fb8aa3b0a0a7820 */ /* 0x000fe20000410000 */
[C---:B0-----:R-:W-:Y:S01]  /*24900*/  FADD.FTZ R12, -R26.reuse, R12 ;  /* 0x0000000c1a0c7221 */ /* 0x041fe20000010100 */
[----:B------:R-:W0:Y:S01]  /*24910*/  LDS R22, [R6+0x2c00] ;  /* 0x002c000006167984 */ /* 0x000e220000000800 */
        /* <DEDUP_REMOVED lines=9> */
[----:B------:R-:W2:Y:S01]  /*249b0*/  MUFU.EX2 R10, R10 ;  /* 0x0000000a000a7308 */ /* 0x000ea20000000800 */
[----:B------:R-:W-:Y:S01]  /*249c0*/  FADD.FTZ R11, R7, R11 ;  /* 0x0000000b070b7221 */ /* 0x000fe20000010000 */
[----:B------:R-:W-:Y:S01]  /*249d0*/  FMUL.FTZ R15, R15, 1.4426950216293334961 ;  /* 0x3fb8aa3b0f0f7820 */ /* 0x000fe20000410000 */
[C---:B------:R-:W-:Y:S01]  /*249e0*/  FADD.FTZ R16, -R26.reuse, R16 ;  /* 0x000000101a107221 */ /* 0x040fe20000010100 */
[----:B------:R-:W-:Y:S01]  /*249f0*/  STS [R6+-0x800], R7 ;  /* 0xfff8000706007388 */ /* 0x000fe20000000800 */
[----:B------:R-:W-:-:S02]  /*24a00*/  FADD.FTZ R17, -R26, R17 ;  /* 0x000000111a117221 */ /* 0x000fc40000010100 */
[----:B------:R-:W-:Y:S01]  /*24a10*/  FMUL.FTZ R16, R16, 1.4426950216293334961 ;  /* 0x3fb8aa3b10107820 */ /* 0x000fe20000410000 */
[----:B------:R-:W3:Y:S01]  /*24a20*/  MUFU.EX2 R12, R12 ;  /* 0x0000000c000c7308 */ /* 0x000ee20000000800 */
[----:B-1----:R-:W-:Y:S01]  /*24a30*/  FADD.FTZ R11, R11, R9 ;  /* 0x000000090b0b7221 */ /* 0x002fe20000010000 */
[----:B------:R-:W-:Y:S01]  /*24a40*/  FMUL.FTZ R17, R17, 1.4426950216293334961 ;  /* 0x3fb8aa3b11117820 */ /* 0x000fe20000410000 */
[C---:B------:R-:W-:Y:S01]  /*24a50*/  FADD.FTZ R18, -R26.reuse, R18 ;  /* 0x000000121a127221 */ /* 0x040fe20000010100 */
[----:B------:R-:W-:Y:S01]  /*24a60*/  STS [R6+-0x400], R9 ;  /* 0xfffc000906007388 */ /* 0x000fe20000000800 */
[----:B------:R-:W-:Y:S02]  /*24a70*/  FADD.FTZ R19, -R26, R19 ;  /* 0x000000131a137221 */ /* 0x000fe40000010100 */
[----:B------:R-:W-:Y:S01]  /*24a80*/  FMUL.FTZ R18, R18, 1.4426950216293334961 ;  /* 0x3fb8aa3b12127820 */ /* 0x000fe20000410000 */
[----:B------:R-:W1:Y:S01]  /*24a90*/  MUFU.EX2 R13, R13 ;  /* 0x0000000d000d7308 */ /* 0x000e620000000800 */
[----:B--2---:R-:W-:Y:S01]  /*24aa0*/  FADD.FTZ R11, R11, R10 ;  /* 0x0000000a0b0b7221 */ /* 0x004fe20000010000 */
[----:B------:R-:W-:Y:S01]  /*24ab0*/  FMUL.FTZ R19, R19, 1.4426950216293334961 ;  /* 0x3fb8aa3b13137820 */ /* 0x000fe20000410000 */
[----:B------:R-:W-:Y:S01]  /*24ac0*/  FADD.FTZ R20, -R26, R20 ;  /* 0x000000141a147221 */ /* 0x000fe20000010100 */
[----:B------:R-:W-:Y:S03]  /*24ad0*/  STS [R6], R10 ;  /* 0x0000000a06007388 */ /* 0x000fe60000000800 */
[----:B------:R-:W-:Y:S01]  /*24ae0*/  FMUL.FTZ R20, R20, 1.4426950216293334961 ;  /* 0x3fb8aa3b14147820 */ /* 0x000fe20000410000 */
[----:B------:R-:W2:Y:S01]  /*24af0*/  MUFU.EX2 R14, R14 ;  /* 0x0000000e000e7308 */ /* 0x000ea20000000800 */
[----:B---3--:R-:W-:Y:S01]  /*24b00*/  FADD.FTZ R11, R11, R12 ;  /* 0x0000000c0b0b7221 */ /* 0x008fe20000010000 */
[C---:B------:R-:W-:Y:S01]  /*24b10*/  FADD.FTZ R21, -R26.reuse, R21 ;  /* 0x000000151a157221 */ /* 0x040fe20000010100 */
[----:B0-----:R-:W-:Y:S01]  /*24b20*/  FADD.FTZ R22, -R26, R22 ;  /* 0x000000161a167221 */ /* 0x001fe20000010100 */
[----:B------:R-:W-:Y:S02]  /*24b30*/  STS [R6+0x400], R12 ;  /* 0x0004000c06007388 */ /* 0x000fe40000000800 */
[----:B------:R-:W-:Y:S01]  /*24b40*/  FMUL.FTZ R21, R21, 1.4426950216293334961 ;  /* 0x3fb8aa3b15157820 */ /* 0x000fe20000410000 */
[----:B------:R-:W-:Y:S01]  /*24b50*/  FMUL.FTZ R22, R22, 1.4426950216293334961 ;  /* 0x3fb8aa3b16167820 */ /* 0x000fe20000410000 */
[----:B------:R-:W0:Y:S01]  /*24b60*/  MUFU.EX2 R15, R15 ;  /* 0x0000000f000f7308 */ /* 0x000e220000000800 */
[----:B-1----:R-:W-:Y:S01]  /*24b70*/  FADD.FTZ R11, R11, R13 ;  /* 0x0000000d0b0b7221 */ /* 0x002fe20000010000 */
[C---:B----4-:R-:W-:Y:S01]  /*24b80*/  FADD.FTZ R23, -R26.reuse, R23 ;  /* 0x000000171a177221 */ /* 0x050fe20000010100 */
[----:B-----5:R-:W-:Y:S01]  /*24b90*/  FADD.FTZ R24, -R26, R24 ;  /* 0x000000181a187221 */ /* 0x020fe20000010100 */
[----:B------:R-:W-:Y:S02]  /*24ba0*/  STS [R6+0x800], R13 ;  /* 0x0008000d06007388 */ /* 0x000fe40000000800 */
[----:B------:R-:W-:Y:S01]  /*24bb0*/  FMUL.FTZ R23, R23, 1.4426950216293334961 ;  /* 0x3fb8aa3b17177820 */ /* 0x000fe20000410000 */
[----:B------:R-:W-:Y:S01]  /*24bc0*/  FMUL.FTZ R24, R24, 1.4426950216293334961 ;  /* 0x3fb8aa3b18187820 */ /* 0x000fe20000410000 */
        /* <DEDUP_REMOVED lines=26> */
[----:B------:R-:W-:Y:S03]  /*24d70*/  STS [R6+0x2c00], R22 ;  /* 0x002c001606007388 */ /* 0x000fe60000000800 */
[----:B--2---:R-:W-:Y:S01]  /*24d80*/  FADD.FTZ R11, R11, R23 ;  /* 0x000000170b0b7221 */ /* 0x004fe20000010000 */
[----:B------:R-:W-:Y:S04]  /*24d90*/  STS [R6+0x3000], R23 ;  /* 0x0030001706007388 */ /* 0x000fe80000000800 */
[----:B0-----:R0:W-:Y:S01]  /*24da0*/  STS [R6+0x3400], R24 ;  /* 0x0034001806007388 */ /* 0x0011e20000000800 */
[----:B------:R-:W-:Y:S01]  /*24db0*/  FADD.FTZ R11, R11, R24 ;  /* 0x000000180b0b7221 */ /* 0x000fe20000010000 */
[----:B0-----:R-:W-:Y:S01]  /*24dc0*/  VIADD R6, R6, 0x4000 ;  /* 0x0000400006067836 */ /* 0x001fe20000000000 */
[----:B------:R-:W-:Y:S06]  /*24dd0*/  @!P1 BRA `(.L_x_2872) ;  /* 0xfffffff800709947 */ /* 0x000fec000383ffff */
.L_x_2871:
[----:B------:R-:W-:Y:S05]  /*24de0*/  BSYNC.RECONVERGENT B1 ;  /* 0x0000000000017941 */ /* 0x000fea0003800200 */
.L_x_2870:
[----:B------:R-:W-:Y:S01]  /*24df0*/  IADD3 R7, PT, PT, -R0, UR41, RZ ;  /* 0x0000002900077c10 */ /* 0x000fe2000fffe1ff */
[----:B------:R-:W-:Y:S03]  /*24e00*/  BSSY.RECONVERGENT B1, `(.L_x_2873) ;  /* 0x0000036000017945 */ /* 0x000fe60003800200 */
[----:B------:R-:W-:-:S13]  /*24e10*/  ISETP.GT.AND P1, PT, R7, 0x400, PT ;  /* 0x000004000700780c */ /* 0x000fda0003f24270 */
[----:B------:R-:W-:Y:S05]  /*24e20*/  @!P1 BRA `(.L_x_2874) ;  /* 0x0000000000cc9947 */ /* 0x000fea0003800000 */
[----:B------:R-:W1:Y:S01]  /*24e30*/  LDS R7, [R6+-0x800] ;  /* 0xfff8000006077984 */ /* 0x000e620000000800 */
[----:B------:R-:W-:Y:S02]  /*24e40*/  PLOP3.LUT P0, PT, PT, PT, PT, 0x8, 0x80 ;  /* 0x000000000080781c */ /* 0x000fe40003f0e170 */
[----:B------:R-:W-:Y:S01]  /*24e50*/  IADD3 R0, PT, PT, R0, 0x800, RZ ;  /* 0x0000080000007810 */ /* 0x000fe20007ffe0ff */
[----:B------:R-:W2:Y:S04]  /*24e60*/  LDS R9, [R6+-0x400] ;  /* 0xfffc000006097984 */ /* 0x000ea80000000800 */
[----:B------:R-:W3:Y:S04]  /*24e70*/  LDS R10, [R6] ;  /* 0x00000000060a7984 */ /* 0x000ee80000000800 */
[----:B0-----:R-:W0:Y:S04]  /*24e80*/  LDS R12, [R6+0x400] ;  /* 0x00040000060c7984 */ /* 0x001e280000000800 */
[----:B------:R-:W4:Y:S04]  /*24e90*/  LDS R13, [R6+0x800] ;  /* 0x00080000060d7984 */ /* 0x000f280000000800 */
[----:B------:R-:W5:Y:S04]  /*24ea0*/  LDS R14, [R6+0xc00] ;  /* 0x000c0000060e7984 */ /* 0x000f680000000800 */
[----:B------:R-:W5:Y:S04]  /*24eb0*/  LDS R15, [R6+0x1000] ;  /* 0x00100000060f7984 */ /* 0x000f680000000800 */
[----:B------:R-:W5:Y:S01]  /*24ec0*/  LDS R16, [R6+0x1400] ;  /* 0x0014000006107984 */ /* 0x000f620000000800 */
[----:B-1----:R-:W-:-:S04]  /*24ed0*/  FADD.FTZ R7, -R26, R7 ;  /* 0x000000071a077221 */ /* 0x002fc80000010100 */
[----:B------:R-:W-:Y:S01]  /*24ee0*/  FMUL.FTZ R7, R7, 1.4426950216293334961 ;  /* 0x3fb8aa3b07077820 */ /* 0x000fe20000410000 */
[C---:B--2---:R-:W-:Y:S01]  /*24ef0*/  FADD.FTZ R9, -R26.reuse, R9 ;  /* 0x000000091a097221 */ /* 0x044fe20000010100 */
[----:B---3--:R-:W-:-:S03]  /*24f00*/  FADD.FTZ R10, -R26, R10 ;  /* 0x0000000a1a0a7221 */ /* 0x008fc60000010100 */
[----:B------:R-:W-:Y:S01]  /*24f10*/  FMUL.FTZ R9, R9, 1.4426950216293334961 ;  /* 0x3fb8aa3b09097820 */ /* 0x000fe20000410000 */
[----:B------:R-:W1:Y:S01]  /*24f20*/  MUFU.EX2 R7, R7 ;  /* 0x0000000700077308 */ /* 0x000e620000000800 */
[----:B------:R-:W-:Y:S01]  /*24f30*/  FMUL.FTZ R10, R10, 1.4426950216293334961 ;  /* 0x3fb8aa3b0a0a7820 */ /* 0x000fe20000410000 */
[C---:B0-----:R-:W-:Y:S01]  /*24f40*/  FADD.FTZ R12, -R26.reuse, R12 ;  /* 0x0000000c1a0c7221 */ /* 0x041fe20000010100 */
[----:B----4-:R-:W-:-:S03]  /*24f50*/  FADD.FTZ R13, -R26, R13 ;  /* 0x0000000d1a0d7221 */ /* 0x010fc60000010100 */
[----:B------:R-:W-:Y:S02]  /*24f60*/  FMUL.FTZ R12, R12, 1.4426950216293334961 ;  /* 0x3fb8aa3b0c0c7820 */ /* 0x000fe40000410000 */
[----:B------:R-:W0:Y:S01]  /*24f70*/  MUFU.EX2 R9, R9 ;  /* 0x0000000900097308 */ /* 0x000e220000000800 */
[----:B------:R-:W-:Y:S01]  /*24f80*/  FMUL.FTZ R13, R13, 1.4426950216293334961 ;  /* 0x3fb8aa3b0d0d7820 */ /* 0x000fe20000410000 */
[C---:B-----5:R-:W-:Y:S01]  /*24f90*/  FADD.FTZ R14, -R26.reuse, R14 ;  /* 0x0000000e1a0e7221 */ /* 0x060fe20000010100 */
[----:B------:R-:W-:-:S03]  /*24fa0*/  FADD.FTZ R15, -R26, R15 ;  /* 0x0000000f1a0f7221 */ /* 0x000fc60000010100 */
[----:B------:R-:W-:Y:S02]  /*24fb0*/  FMUL.FTZ R14, R14, 1.4426950216293334961 ;  /* 0x3fb8aa3b0e0e7820 */ /* 0x000fe40000410000 */
[----:B------:R-:W2:Y:S01]  /*24fc0*/  MUFU.EX2 R10, R10 ;  /* 0x0000000a000a7308 */ /* 0x000ea20000000800 */
[----:B-1----:R-:W-:Y:S01]  /*24fd0*/  FADD.FTZ R11, R11, R7 ;  /* 0x000000070b0b7221 */ /* 0x002fe20000010000 */
[----:B------:R-:W-:Y:S01]  /*24fe0*/  FADD.FTZ R16, -R26, R16 ;  /* 0x000000101a107221 */ /* 0x000fe20000010100 */
[----:B------:R-:W-:Y:S01]  /*24ff0*/  FMUL.FTZ R15, R15, 1.4426950216293334961 ;  /* 0x3fb8aa3b0f0f7820 */ /* 0x000fe20000410000 */
[----:B------:R-:W-:Y:S02]  /*25000*/  STS [R6+-0x800], R7 ;  /* 0xfff8000706007388 */ /* 0x000fe40000000800 */
[----:B------:R-:W-:Y:S02]  /*25010*/  FMUL.FTZ R16, R16, 1.4426950216293334961 ;  /* 0x3fb8aa3b10107820 */ /* 0x000fe40000410000 */
[----:B------:R-:W1:Y:S01]  /*25020*/  MUFU.EX2 R12, R12 ;  /* 0x0000000c000c7308 */ /* 0x000e620000000800 */
[----:B0-----:R-:W-:Y:S01]  /*25030*/  FADD.FTZ R11, R11, R9 ;  /* 0x000000090b0b7221 */ /* 0x001fe20000010000 */
[----:B------:R-:W-:Y:S06]  /*25040*/  STS [R6+-0x400], R9 ;  /* 0xfffc000906007388 */ /* 0x000fec0000000800 */
[----:B------:R-:W0:Y:S01]  /*25050*/  MUFU.EX2 R13, R13 ;  /* 0x0000000d000d7308 */ /* 0x000e220000000800 */
[----:B--2---:R-:W-:Y:S01]  /*25060*/  FADD.FTZ R11, R11, R10 ;  /* 0x0000000a0b0b7221 */ /* 0x004fe20000010000 */
[----:B------:R-:W-:Y:S06]  /*25070*/  STS [R6], R10 ;  /* 0x0000000a06007388 */ /* 0x000fec0000000800 */
        /* <DEDUP_REMOVED lines=8> */
[----:B------:R-:W-:Y:S03]  /*25100*/  STS [R6+0xc00], R14 ;  /* 0x000c000e06007388 */ /* 0x000fe60000000800 */
[----:B-1----:R-:W-:Y:S01]  /*25110*/  FADD.FTZ R11, R11, R15 ;  /* 0x0000000f0b0b7221 */ /* 0x002fe20000010000 */
[----:B------:R-:W-:Y:S04]  /*25120*/  STS [R6+0x1000], R15 ;  /* 0x0010000f06007388 */ /* 0x000fe80000000800 */
[----:B0-----:R0:W-:Y:S01]  /*25130*/  STS [R6+0x1400], R16 ;  /* 0x0014001006007388 */ /* 0x0011e20000000800 */
[----:B------:R-:W-:Y:S01]  /*25140*/  FADD.FTZ R11, R11, R16 ;  /* 0x000000100b0b7221 */ /* 0x000fe20000010000 */
[----:B0-----:R-:W-:-:S07]  /*25150*/  VIADD R6, R6, 0x2000 ;  /* 0x0000200006067836 */ /* 0x001fce0000000000 */
.L_x_2874:
[----:B------:R-:W-:Y:S05]  /*25160*/  BSYNC.RECONVERGENT B1 ;  /* 0x0000000000017941 */ /* 0x000fea0003800200 */
.L_x_2873:
[----:B------:R-:W-:-:S13]  /*25170*/  ISETP.LT.OR P0, PT, R0, UR41, P0 ;  /* 0x0000002900007c0c */ /* 0x000fda0008701670 */
[----:B------:R-:W-:Y:S05]  /*25180*/  @!P0 BRA `(.L_x_2865) ;  /* 0x0000000400ec8947 */ /* 0x000fea0003800000 */
[----:B------:R-:W1:Y:S04]  /*25190*/  LDS R0, [R6+-0x800] ;  /* 0xfff8000006007984 */ /* 0x000e680000000800 */
[----:B------:R-:W2:Y:S04]  /*251a0*/  LDS R7, [R6+-0x400] ;  /* 0xfffc000006077984 */ /* 0x000ea80000000800 */
[----:B------:R-:W3:Y:S04]  /*251b0*/  LDS R9, [R6] ;  /* 0x0000000006097984 */ /* 0x000ee80000000800 */
[----:B------:R-:W4:Y:S01]  /*251c0*/  LDS R10, [R6+0x400] ;  /* 0x00040000060a7984 */ /* 0x000f220000000800 */
[C---:B-1----:R-:W-:Y:S01]  /*251d0*/  FADD.FTZ R0, -R26.reuse, R0 ;  /* 0x000000001a007221 */ /* 0x042fe20000010100 */
[----:B--2---:R-:W-:-:S03]  /*251e0*/  FADD.FTZ R7, -R26, R7 ;  /* 0x000000071a077221 */ /* 0x004fc60000010100 */
[----:B------:R-:W-:Y:S01]  /*251f0*/  FMUL.FTZ R0, R0, 1.4426950216293334961 ;  /* 0x3fb8aa3b00007820 */ /* 0x000fe20000410000 */
[----:B---3--:R-:W-:Y:S01]  /*25200*/  FADD.FTZ R9, -R26, R9 ;  /* 0x000000091a097221 */ /* 0x008fe20000010100 */
[----:B------:R-:W-:-:S04]  /*25210*/  FMUL.FTZ R7, R7, 1.4426950216293334961 ;  /* 0x3fb8aa3b07077820 */ /* 0x000fc80000410000 */
[----:B------:R-:W1:Y:S01]  /*25220*/  MUFU.EX2 R0, R0 ;  /* 0x0000000000007308 */ /* 0x000e620000000800 */
[----:B----4-:R-:W-:Y:S01]  /*25230*/  FADD.FTZ R10, -R26, R10 ;  /* 0x0000000a1a0a7221 */ /* 0x010fe20000010100 */
[----:B------:R-:W-:-:S03]  /*25240*/  FMUL.FTZ R9, R9, 1.4426950216293334961 ;  /* 0x3fb8aa3b09097820 */ /* 0x000fc60000410000 */
[----:B------:R-:W-:-:S03]  /*25250*/  FMUL.FTZ R10, R10, 1.4426950216293334961 ;  /* 0x3fb8aa3b0a0a7820 */ /* 0x000fc60000410000 */
[----:B------:R-:W2:Y:S08]  /*25260*/  MUFU.EX2 R7, R7 ;  /* 0x0000000700077308 */ /* 0x000eb00000000800 */
[----:B------:R-:W3:Y:S01]  /*25270*/  MUFU.EX2 R9, R9 ;  /* 0x0000000900097308 */ /* 0x000ee20000000800 */
[----:B-1----:R4:W-:Y:S01]  /*25280*/  STS [R6+-0x800], R0 ;  /* 0xfff8000006007388 */ /* 0x0029e20000000800 */
[----:B------:R-:W-:-:S06]  /*25290*/  FADD.FTZ R11, R11, R0 ;  /* 0x000000000b0b7221 */ /* 0x000fcc0000010000 */
[----:B------:R-:W1:Y:S01]  /*252a0*/  MUFU.EX2 R10, R10 ;  /* 0x0000000a000a7308 */ /* 0x000e620000000800 */
[----:B--2---:R4:W-:Y:S01]  /*252b0*/  STS [R6+-0x400], R7 ;  /* 0xfffc000706007388 */ /* 0x0049e20000000800 */
[----:B------:R-:W-:-:S03]  /*252c0*/  FADD.FTZ R11, R11, R7 ;  /* 0x000000070b0b7221 */ /* 0x000fc60000010000 */
[----:B---3--:R4:W-:Y:S01]  /*252d0*/  STS [R6], R9 ;  /* 0x0000000906007388 */ /* 0x0089e20000000800 */
[----:B------:R-:W-:-:S03]  /*252e0*/  FADD.FTZ R11, R11, R9 ;  /* 0x000000090b0b7221 */ /* 0x000fc60000010000 */
[----:B-1----:R4:W-:Y:S01]  /*252f0*/  STS [R6+0x400], R10 ;  /* 0x0004000a06007388 */ /* 0x0029e20000000800 */
[----:B------:R-:W-:Y:S01]  /*25300*/  FADD.FTZ R11, R11, R10 ;  /* 0x0000000a0b0b7221 */ /* 0x000fe20000010000 */
[----:B------:R-:W-:Y:S06]  /*25310*/  BRA `(.L_x_2865) ;  /* 0x0000000400887947 */ /* 0x000fec0003800000 */
.L_x_2866:
[----:B0-----:R-:W-:Y:S01]  /*25320*/  IMAD.MOV.U32 R12, RZ, RZ, 0x100 ;  /* 0x00000100ff0c7424 */ /* 0x001fe200078e00ff */
        /* <DEDUP_REMOVED lines=9> */
[----:B0-----:R-:W-:Y:S02]  /*253c0*/  IMAD R15, R0, UR5, RZ ;  /* 0x00000005000f7c24 */ /* 0x001fe4000f8e02ff */
[----:B------:R-:W-:-:S03]  /*253d0*/  IMAD.MOV.U32 R0, RZ, RZ, R5 ;  /* 0x000000ffff007224 */ /* 0x000fc600078e0005 */
[----:B------:R-:W-:-:S07]  /*253e0*/  SHF.R.S32.HI R16, RZ, 0x1f, R15 ;  /* 0x0000001fff107819 */ /* 0x000fce000001140f */
[----:B------:R-:W-:Y:S05]  /*253f0*/  @!P1 BRA `(.L_x_2876) ;  /* 0x00000000006c9947 */ /* 0x000fea0003800000 */
[----:B------:R-:W-:Y:S01]  /*25400*/  UIADD3 UR5, UPT, UPT, UR7, 0x840, URZ ;  /* 0x0000084007057890 */ /* 0x000fe2000fffe0ff */
[----:B------:R-:W-:Y:S01]  /*25410*/  LEA.HI R0, R9, 0x1, RZ, 0x18 ;  /* 0x0000000109007811 */ /* 0x000fe200078fc0ff */
[----:B------:R-:W-:Y:S01]  /*25420*/  IMAD.MOV.U32 R11, RZ, RZ, RZ ;  /* 0x000000ffff0b7224 */ /* 0x000fe200078e00ff */
[----:B------:R-:W-:Y:S01]  /*25430*/  IADD3 R14, P1, P2, R15, R6, R5 ;  /* 0x000000060f0e7210 */ /* 0x000fe20007a3e005 */
[----:B------:R-:W-:Y:S01]  /*25440*/  ULEA UR5, UR8, UR5, 0x18 ;  /* 0x0000000508057291 */ /* 0x000fe2000f8ec0ff */
[----:B------:R-:W-:Y:S02]  /*25450*/  LOP3.LUT R6, R0, 0x3, RZ, 0xc0, !PT ;  /* 0x0000000300067812 */ /* 0x000fe400078ec0ff */
[----:B------:R-:W-:Y:S02]  /*25460*/  IADD3.X R7, PT, PT, R16, R7, RZ, P1, P2 ;  /* 0x0000000710077210 */ /* 0x000fe40000fe44ff */
[----:B------:R-:W-:Y:S01]  /*25470*/  MOV R0, R5 ;  /* 0x0000000500007202 */ /* 0x000fe20000000f00 */
[----:B------:R-:W-:-:S02]  /*25480*/  IMAD.MOV R10, RZ, RZ, -R6 ;  /* 0x000000ffff0a7224 */ /* 0x000fc400078e0a06 */
[----:B------:R-:W-:-:S07]  /*25490*/  VIADD R9, R4, UR5 ;  /* 0x0000000504097c36 */ /* 0x000fce0008000000 */
.L_x_2877:
        /* <DEDUP_REMOVED lines=17> */
.L_x_2876:
[----:B------:R-:W-:Y:S05]  /*255b0*/  BSYNC.RECONVERGENT B1 ;  /* 0x0000000000017941 */ /* 0x000fea0003800200 */
.L_x_2875:
        /* <DEDUP_REMOVED lines=13> */
.L_x_2878:
[----:B------:R-:W-:-:S05]  /*25690*/  IMAD.MOV.U32 R6, RZ, RZ, R12 ;  /* 0x000000ffff067224 */ /* 0x000fca00078e000c */
[----:B------:R-:W2:Y:S04]  /*256a0*/  LDG.E.U8 R13, desc[UR36][R6.64+-0x200] ;  /* 0xfffe0024060d7981 */ /* 0x000ea8000c1e1100 */
[----:B------:R-:W3:Y:S04]  /*256b0*/  LDG.E.U8 R10, desc[UR36][R6.64+-0x100] ;  /* 0xffff0024060a7981 */ /* 0x000ee8000c1e1100 */
[----:B------:R-:W4:Y:S04]  /*256c0*/  LDG.E.U8 R12, desc[UR36][R6.64] ;  /* 0x00000024060c7981 */ /* 0x000f28000c1e1100 */
[----:B------:R-:W5:Y:S01]  /*256d0*/  LDG.E.U8 R14, desc[UR36][R6.64+0x100] ;  /* 0x00010024060e7981 */ /* 0x000f62000c1e1100 */
[----:B------:R-:W-:-:S02]  /*256e0*/  IMAD.MOV.U32 R16, RZ, RZ, RZ ;  /* 0x000000ffff107224 */ /* 0x000fc400078e00ff */
[----:B------:R-:W-:Y:S02]  /*256f0*/  IMAD.MOV.U32 R18, RZ, RZ, RZ ;  /* 0x000000ffff127224 */ /* 0x000fe400078e00ff */
[----:B------:R-:W-:Y:S01]  /*25700*/  VIADD R0, R0, 0x400 ;  /* 0x0000040000007836 */ /* 0x000fe20000000000 */
        /* <DEDUP_REMOVED lines=20> */
[----:B------:R-:W2:Y:S01]  /*25850*/  @!P1 MUFU.EX2 R14, R13 ;  /* 0x0000000d000e9308 */ /* 0x000ea20000000800 */
        /* <DEDUP_REMOVED lines=14> */
.L_x_2865:
[----:B------:R-:W-:Y:S05]  /*25940*/  BSYNC.RECONVERGENT B0 ;  /* 0x0000000000007941 */ /* 0x000fea0003800200 */
.L_x_2864:
[----:B----4-:R-:W2:Y:S01]  /*25950*/  SHFL.BFLY PT, R0, R11, 0x10, 0x1f ;  /* 0x0e001f000b007f89 */ /* 0x010ea200000e0000 */
[C---:B------:R-:W-:Y:S01]  /*25960*/  ISETP.NE.AND P0, PT, R27.reuse, RZ, PT ;  /* 0x000000ff1b00720c */ /* 0x040fe20003f05270 */
[----:B------:R-:W3:Y:S01]  /*25970*/  LDCU.U8 UR10, c[0x0][0x48c] ;  /* 0x00009180ff0a77ac */ /* 0x000ee20008000000 */
[----:B------:R-:W-:Y:S01]  /*25980*/  ISETP.GT.U32.AND P1, PT, R27, 0x7, PT ;  /* 0x000000071b00780c */ /* 0x000fe20003f24070 */
[----:B------:R-:W4:Y:S01]  /*25990*/  S2UR UR11, SR_CTAID.X ;  /* 0x00000000000b79c3 */ /* 0x000f220000002500 */
[----:B------:R-:W-:Y:S01]  /*259a0*/  UMOV UR6, URZ ;  /* 0x000000ff00067c82 */ /* 0x000fe20008000000 */
[----:B------:R-:W-:Y:S01]  /*259b0*/  UMOV UR7, URZ ;  /* 0x000000ff00077c82 */ /* 0x000fe20008000000 */
[----:B---3--:R-:W-:Y:S01]  /*259c0*/  UISETP.NE.AND UP0, UPT, UR10, URZ, UPT ;  /* 0x000000ff0a00728c */ /* 0x008fe2000bf05270 */
[----:B--2---:R-:W-:-:S06]  /*259d0*/  FADD.FTZ R0, R0, R11 ;  /* 0x0000000b00007221 */ /* 0x004fcc0000010000 */
[----:B------:R-:W-:Y:S01]  /*259e0*/  @!P0 SHF.R.U32.HI R11, RZ, 0x3, R3 ;  /* 0x00000003ff0b8819 */ /* 0x000fe20000011603 */
[----:B------:R-:W2:Y:S03]  /*259f0*/  SHFL.BFLY PT, R7, R0, 0x8, 0x1f ;  /* 0x0d001f0000077f89 */ /* 0x000ea600000e0000 */
[----:B------:R-:W-:Y:S01]  /*25a00*/  @!P0 LOP3.LUT R11, R11, 0x7c, RZ, 0xc0, !PT ;  /* 0x0000007c0b0b8812 */ /* 0x000fe200078ec0ff */
[----:B--2---:R-:W-:-:S05]  /*25a10*/  FADD.FTZ R7, R0, R7 ;  /* 0x0000000700077221 */ /* 0x004fca0000010000 */
[----:B------:R-:W2:Y:S02]  /*25a20*/  SHFL.BFLY PT, R6, R7, 0x4, 0x1f ;  /* 0x0c801f0007067f89 */ /* 0x000ea400000e0000 */
[----:B--2---:R-:W-:-:S05]  /*25a30*/  FADD.FTZ R6, R7, R6 ;  /* 0x0000000607067221 */ /* 0x004fca0000010000 */
[----:B------:R-:W2:Y:S02]  /*25a40*/  SHFL.BFLY PT, R9, R6, 0x2, 0x1f ;  /* 0x0c401f0006097f89 */ /* 0x000ea400000e0000 */
[----:B--2---:R-:W-:-:S05]  /*25a50*/  FADD.FTZ R9, R6, R9 ;  /* 0x0000000906097221 */ /* 0x004fca0000010000 */
[----:B------:R-:W2:Y:S02]  /*25a60*/  SHFL.BFLY PT, R10, R9, 0x1, 0x1f ;  /* 0x0c201f00090a7f89 */ /* 0x000ea400000e0000 */
[----:B--2---:R-:W-:-:S05]  /*25a70*/  FADD.FTZ R10, R9, R10 ;  /* 0x0000000a090a7221 */ /* 0x004fca0000010000 */
[----:B------:R-:W-:Y:S01]  /*25a80*/  @!P0 STS [R11+UR9+0x20], R10 ;  /* 0x0000200a0b008988 */ /* 0x000fe20008000809 */
[----:B------:R-:W-:Y:S01]  /*25a90*/  BAR.SYNC.DEFER_BLOCKING 0x0 ;  /* 0x0000000000007b1d */ /* 0x000fe20000010000 */
[----:B------:R-:W-:-:S05]  /*25aa0*/  ISETP.GE.AND P0, PT, R5, UR41, PT ;  /* 0x0000002905007c0c */ /* 0x000fca000bf06270 */
[----:B------:R-:W2:Y:S04]  /*25ab0*/  @!P1 LDS R10, [R8+UR9+0x20] ;  /* 0x00002009080a9984 */ /* 0x000ea80008000800 */
[----:B--2---:R-:W2:Y:S02]  /*25ac0*/  SHFL.BFLY PT, R7, R10, 0x4, 0x1f ;  /* 0x0c801f000a077f89 */ /* 0x004ea400000e0000 */
[----:B--2---:R-:W-:-:S05]  /*25ad0*/  FADD.FTZ R7, R7, R10 ;  /* 0x0000000a07077221 */ /* 0x004fca0000010000 */
[----:B------:R-:W2:Y:S02]  /*25ae0*/  SHFL.BFLY PT, R0, R7, 0x2, 0x1f ;  /* 0x0c401f0007007f89 */ /* 0x000ea400000e0000 */
[----:B--2---:R-:W-:-:S05]  /*25af0*/  FADD.FTZ R0, R7, R0 ;  /* 0x0000000007007221 */ /* 0x004fca0000010000 */
[----:B------:R-:W2:Y:S02]  /*25b00*/  SHFL.BFLY PT, R9, R0, 0x1, 0x1f ;  /* 0x0c201f0000097f89 */ /* 0x000ea400000e0000 */
[----:B--2---:R-:W-:-:S06]  /*25b10*/  FADD.FTZ R9, R0, R9 ;  /* 0x0000000900097221 */ /* 0x004fcc0000010000 */
[----:B------:R-:W2:Y:S02]  /*25b20*/  SHFL.IDX PT, R9, R9, RZ, 0x1f ;  /* 0x00001fff09097589 */ /* 0x000ea400000e0000 */
[----:B--2---:R-:W-:-:S04]  /*25b30*/  FADD.FTZ R6, R9, 9.9999999747524270788e-07 ;  /* 0x358637bd09067421 */ /* 0x004fc80000010000 */
[----:B------:R2:W3:Y:S01]  /*25b40*/  MUFU.RCP R31, R6 ;  /* 0x00000006001f7308 */ /* 0x0004e20000001000 */
[----:B----4-:R-:W-:Y:S05]  /*25b50*/  BRA.U !UP0, `(.L_x_2879) ;  /* 0x0000000108247547 */ /* 0x010fea000b800000 */
[----:B------:R-:W4:Y:S01]  /*25b60*/  S2UR UR6, SR_CTAID.Y ;  /* 0x00000000000679c3 */ /* 0x000f220000002600 */
[----:B------:R-:W4:Y:S01]  /*25b70*/  LDCU UR7, c[0x0][0x3f8] ;  /* 0x00007f00ff0777ac */ /* 0x000f220008000800 */
[----:B------:R-:W5:Y:S01]  /*25b80*/  LDCU UR5, c[0x0][0x488] ;  /* 0x00009100ff0577ac */ /* 0x000f620008000800 */
[----:B------:R-:W5:Y:S01]  /*25b90*/  LDCU UR8, c[0x0][0x40c] ;  /* 0x00008180ff0877ac */ /* 0x000f620008000800 */
[----:B------:R-:W0:Y:S01]  /*25ba0*/  LDCU UR9, c[0x0][0x3f4] ;  /* 0x00007e80ff0977ac */ /* 0x000e220008000800 */
[----:B----4-:R-:W-:-:S04]  /*25bb0*/  UIMAD UR6, UR6, UR7, UR11 ;  /* 0x00000007060672a4 */ /* 0x010fc8000f8e020b */
[----:B-----5:R-:W-:-:S04]  /*25bc0*/  UIMAD UR5, UR6, UR5, UR8 ;  /* 0x00000005060572a4 */ /* 0x020fc8000f8e0208 */
[----:B0-----:R-:W-:-:S04]  /*25bd0*/  UIMAD UR6, UR5, UR9, URZ ;  /* 0x00000009050672a4 */ /* 0x001fc8000f8e02ff */
[----:B------:R-:W-:-:S12]  /*25be0*/  USHF.R.S32.HI UR7, URZ, 0x1f, UR6 ;  /* 0x0000001fff077899 */ /* 0x000fd80008011406 */
.L_x_2879:
        /* <DEDUP_REMOVED lines=9> */
[C---:B--2---:R-:W-:Y:S02]  /*25c80*/  LOP3.LUT R6, R0.reuse, 0x300, RZ, 0xc0, !PT ;  /* 0x0000030000067812 */ /* 0x044fe400078ec0ff */
        /* <DEDUP_REMOVED lines=9> */
[----:B------:R-:W-:Y:S01]  /*25d20*/  LOP3.LUT R6, R6, 0x300, RZ, 0xc0, !PT ;  /* 0x0000030006067812 */ /* 0x000fe200078ec0ff */
[----:B------:R-:W-:-:S04]  /*25d30*/  IMAD.MOV R7, RZ, RZ, -R0 ;  /* 0x000000ffff077224 */ /* 0x000fc800078e0a00 */
[----:B------:R-:W-:Y:S01]  /*25d40*/  IMAD.IADD R5, R5, 0x1, R6 ;  /* 0x0000000105057824 */ /* 0x000fe200078e0206 */
[----:B--2---:R-:W-:-:S06]  /*25d50*/  ULEA UR5, UR8, UR5, 0x18 ;  /* 0x0000000508057291 */ /* 0x004fcc000f8ec0ff */
[----:B------:R-:W-:-:S07]  /*25d60*/  VIADD R0, R4, UR5 ;  /* 0x0000000504007c36 */ /* 0x000fce0008000000 */
.L_x_2885:
[----:B------:R-:W3:Y:S01]  /*25d70*/  LDS R6, [R0] ;  /* 0x0000000000067984 */ /* 0x000ee20000000800 */
[----:B------:R-:W-:-:S04]  /*25d80*/  IADD3 R7, PT, PT, R7, 0x1, RZ ;  /* 0x0000000107077810 */ /* 0x000fc80007ffe0ff */
[----:B------:R-:W-:Y:S01]  /*25d90*/  ISETP.NE.AND P0, PT, R7, RZ, PT ;  /* 0x000000ff0700720c */ /* 0x000fe20003f05270 */
[----:B---3--:R-:W-:-:S05]  /*25da0*/  FMUL.FTZ R9, R6, R31 ;  /* 0x0000001f06097220 */ /* 0x008fca0000410000 */
[----:B------:R2:W-:Y:S02]  /*25db0*/  STS [R0], R9 ;  /* 0x0000000900007388 */ /* 0x0005e40000000800 */
[----:B--2---:R-:W-:-:S05]  /*25dc0*/  VIADD R0, R0, 0x400 ;  /* 0x0000040000007836 */ /* 0x004fca0000000000 */
[----:B------:R-:W-:Y:S05]  /*25dd0*/  @P0 BRA `(.L_x_2885) ;  /* 0xfffffffc00e40947 */ /* 0x000fea000383ffff */
.L_x_2884:
[----:B------:R-:W-:Y:S05]  /*25de0*/  BSYNC.RECONVERGENT B1 ;  /* 0x0000000000017941 */ /* 0x000fea0003800200 */
.L_x_2883:
[----:B------:R-:W-:Y:S05]  /*25df0*/  @!P1 BRA `(.L_x_2881) ;  /* 0x0000001000dc9947 */ /* 0x000fea0003800000 */
[----:B------:R-:W2:Y:S01]  /*25e00*/  S2R R7, SR_CgaCtaId ;  /* 0x0000000000077919 */ /* 0x000ea20000008800 */
[C---:B------:R-:W-:Y:S01]  /*25e10*/  IADD3 R6, PT, PT, -R5.reuse, UR41, RZ ;  /* 0x0000002905067c10 */ /* 0x040fe2000fffe1ff */
[----:B------:R-:W-:Y:S01]  /*25e20*/  USHF.L.U32 UR5, UR4, 0x2, URZ ;  /* 0x0000000204057899 */ /* 0x000fe200080006ff */
[----:B------:R-:W-:Y:S01]  /*25e30*/  MOV R0, 0x400 ;  /* 0x0000040000007802 */ /* 0x000fe20000000f00 */
[----:B------:R-:W-:Y:S01]  /*25e40*/  BSSY.RECONVERGENT B1, `(.L_x_2886) ;  /* 0x000003f000017945 */ /* 0x000fe20003800200 */
[----:B------:R-:W-:Y:S02]  /*25e50*/  ISETP.GT.AND P1, PT, R6, 0xc00, PT ;  /* 0x00000c000600780c */ /* 0x000fe40003f24270 */
[----:B------:R-:W-:Y:S01]  /*25e60*/  PLOP3.LUT P0, PT, PT, PT, PT, 0x80, 0x8 ;  /* 0x000000000008781c */ /* 0x000fe20003f0f070 */
[----:B------:R-:W-:Y:S01]  /*25e70*/  VIADD R6, R0, 0x840 ;  /* 0x0000084000067836 */ /* 0x000fe20000000000 */
[----:B------:R-:W-:-:S04]  /*25e80*/  LEA R0, R5, -UR5, 0x2 ;  /* 0x8000000505007c11 */ /* 0x000fc8000f8e10ff */
[----:B--2---:R-:W-:-:S04]  /*25e90*/  LEA R7, R7, R6, 0x18 ;  /* 0x0000000607077211 */ /* 0x004fc800078ec0ff */
[----:B------:R-:W-:Y:S01]  /*25ea0*/  IADD3 R0, PT, PT, R0, 0x800, R7 ;  /* 0x0000080000007810 */ /* 0x000fe20007ffe007 */
[----:B------:R-:W-:Y:S06]  /*25eb0*/  @!P1 BRA `(.L_x_2887) ;  /* 0x0000000000dc9947 */ /* 0x000fec0003800000 */
[----:B------:R-:W-:Y:S01]  /*25ec0*/  IMAD.U32 R32, RZ, RZ, UR41 ;  /* 0x00000029ff207e24 */ /* 0x000fe2000f8e00ff */
[----:B------:R-:W-:-:S03]  /*25ed0*/  PLOP3.LUT P0, PT, PT, PT, PT, 0x8, 0x80 ;  /* 0x000000000080781c */ /* 0x000fc60003f0e170 */
[----:B------:R-:W-:-:S10]  /*25ee0*/  VIADD R32, R32, 0xfffff400 ;  /* 0xfffff40020207836 */ /* 0x000fd40000000000 */
.L_x_2888:
[----:B------:R-:W3:Y:S01]  /*25ef0*/  LDS R6, [R0+-0x800] ;  /* 0xfff8000000067984 */ /* 0x000ee20000000800 */
[----:B------:R-:W-:-:S03]  /*25f00*/  VIADD R5, R5, 0x1000 ;  /* 0x0000100005057836 */ /* 0x000fc60000000000 */
[----:B------:R-:W2:Y:S02]  /*25f10*/  LDS R8, [R0+-0x400] ;  /* 0xfffc000000087984 */ /* 0x000ea40000000800 */
[----:B------:R-:W-:Y:S02]  /*25f20*/  ISETP.GE.AND P1, PT, R5, R32, PT ;  /* 0x000000200500720c */ /* 0x000fe40003f26270 */
[----:B------:R-:W4:Y:S04]  /*25f30*/  LDS R10, [R0] ;  /* 0x00000000000a7984 */ /* 0x000f280000000800 */
[----:B0-----:R-:W0:Y:S04]  /*25f40*/  LDS R12, [R0+0x400] ;  /* 0x00040000000c7984 */ /* 0x001e280000000800 */
[----:B------:R-:W5:Y:S04]  /*25f50*/  LDS R14, [R0+0x800] ;  /* 0x00080000000e7984 */ /* 0x000f680000000800 */
[----:B------:R-:W5:Y:S04]  /*25f60*/  LDS R16, [R0+0xc00] ;  /* 0x000c000000107984 */ /* 0x000f680000000800 */
[----:B------:R-:W-:Y:S04]  /*25f70*/  LDS R18, [R0+0x1000] ;  /* 0x0010000000127984 */ /* 0x000fe80000000800 */
[----:B------:R-:W5:Y:S04]  /*25f80*/  LDS R19, [R0+0x1400] ;  /* 0x0014000000137984 */ /* 0x000f680000000800 */
[----:B------:R-:W5:Y:S04]  /*25f90*/  LDS R20, [R0+0x1800] ;  /* 0x0018000000147984 */ /* 0x000f680000000800 */
[----:B------:R-:W5:Y:S04]  /*25fa0*/  LDS R22, [R0+0x1c00] ;  /* 0x001c000000167984 */ /* 0x000f680000000800 */
[----:B------:R-:W5:Y:S01]  /*25fb0*/  LDS R24, [R0+0x2000] ;  /* 0x0020000000187984 */ /* 0x000f620000000800 */
[----:B---3--:R-:W-:-:S03]  /*25fc0*/  FMUL.FTZ R7, R31, R6 ;  /* 0x000000061f077220 */ /* 0x008fc60000410000 */
[----:B-1----:R-:W1:Y:S01]  /*25fd0*/  LDS R26, [R0+0x2400] ;  /* 0x00240000001a7984 */ /* 0x002e620000000800 */
[----:B--2---:R-:W-:-:S03]  /*25fe0*/  FMUL.FTZ R9, R31, R8 ;  /* 0x000000081f097220 */ /* 0x004fc60000410000 */
[----:B------:R-:W2:Y:S01]  /*25ff0*/  LDS R27, [R0+0x2800] ;  /* 0x00280000001b7984 */ /* 0x000ea20000000800 */
[----:B----4-:R-:W-:-:S03]  /*26000*/  FMUL.FTZ R11, R31, R10 ;  /* 0x0000000a1f0b7220 */ /* 0x010fc60000410000 */
[----:B------:R-:W3:Y:S01]  /*26010*/  LDS R28, [R0+0x2c00] ;  /* 0x002c0000001c7984 */ /* 0x000ee20000000800 */
[----:B0-----:R-:W-:-:S03]  /*26020*/  FMUL.FTZ R13, R31, R12 ;  /* 0x0000000c1f0d7220 */ /* 0x001fc60000410000 */
[----:B------:R-:W0:Y:S01]  /*26030*/  LDS R29, [R0+0x3000] ;  /* 0x00300000001d7984 */ /* 0x000e220000000800 */
[----:B-----5:R-:W-:-:S03]  /*26040*/  FMUL.FTZ R15, R31, R14 ;  /* 0x0000000e1f0f7220 */ /* 0x020fc60000410000 */
[----:B------:R-:W4:Y:S01]  /*26050*/  LDS R30, [R0+0x3400] ;  /* 0x00340000001e7984 */ /* 0x000f220000000800 */
        /* <DEDUP_REMOVED lines=11> */
[----:B-1----:R-:W-:-:S03]  /*26110*/  FMUL.FTZ R9, R31, R26 ;  /* 0x0000001a1f097220 */ /* 0x002fc60000410000 */
[----:B------:R-:W-:Y:S01]  /*26120*/  STS [R0+0xc00], R17 ;  /* 0x000c001100007388 */ /* 0x000fe20000000800 */
[----:B--2---:R-:W-:-:S03]  /*26130*/  FMUL.FTZ R27, R31, R27 ;  /* 0x0000001b1f1b7220 */ /* 0x004fc60000410000 */
[----:B------:R-:W-:Y:S01]  /*26140*/  STS [R0+0x1000], R7 ;  /* 0x0010000700007388 */ /* 0x000fe20000000800 */
[----:B---3--:R-:W-:-:S03]  /*26150*/  FMUL.FTZ R11, R31, R28 ;  /* 0x0000001c1f0b7220 */ /* 0x008fc60000410000 */
[----:B------:R-:W-:Y:S01]  /*26160*/  STS [R0+0x1400], R19 ;  /* 0x0014001300007388 */ /* 0x000fe20000000800 */
[----:B0-----:R-:W-:-:S03]  /*26170*/  FMUL.FTZ R29, R31, R29 ;  /* 0x0000001d1f1d7220 */ /* 0x001fc60000410000 */
        /* <DEDUP_REMOVED lines=9> */
[----:B0-----:R-:W-:Y:S01]  /*26210*/  IADD3 R0, PT, PT, R0, 0x4000, RZ ;  /* 0x0000400000007810 */ /* 0x001fe20007ffe0ff */
[----:B------:R-:W-:Y:S06]  /*26220*/  @!P1 BRA `(.L_x_2888) ;  /* 0xfffffffc00309947 */ /* 0x000fec000383ffff */
.L_x_2887:
[----:B------:R-:W-:Y:S05]  /*26230*/  BSYNC.RECONVERGENT B1 ;  /* 0x0000000000017941 */ /* 0x000fea0003800200 */
.L_x_2886:
[----:B------:R-:W-:Y:S01]  /*26240*/  IADD3 R6, PT, PT, -R5, UR41, RZ ;  /* 0x0000002905067c10 */ /* 0x000fe2000fffe1ff */
[----:B------:R-:W-:Y:S03]  /*26250*/  BSSY.RECONVERGENT B1, `(.L_x_2889) ;  /* 0x000001e000017945 */ /* 0x000fe60003800200 */
[----:B------:R-:W-:-:S13]  /*26260*/  ISETP.GT.AND P1, PT, R6, 0x400, PT ;  /* 0x000004000600780c */ /* 0x000fda0003f24270 */
[----:B------:R-:W-:Y:S05]  /*26270*/  @!P1 BRA `(.L_x_2890) ;  /* 0x00000000006c9947 */ /* 0x000fea0003800000 */
[----:B------:R-:W3:Y:S01]  /*26280*/  LDS R6, [R0+-0x800] ;  /* 0xfff8000000067984 */ /* 0x000ee20000000800 */
[----:B------:R-:W-:Y:S01]  /*26290*/  PLOP3.LUT P0, PT, PT, PT, PT, 0x8, 0x80 ;  /* 0x000000000080781c */ /* 0x000fe20003f0e170 */
[----:B------:R-:W-:Y:S02]  /*262a0*/  VIADD R5, R5, 0x800 ;  /* 0x0000080005057836 */ /* 0x000fe40000000000 */
[----:B------:R-:W2:Y:S04]  /*262b0*/  LDS R8, [R0+-0x400] ;  /* 0xfffc000000087984 */ /* 0x000ea80000000800 */
[----:B------:R-:W4:Y:S04]  /*262c0*/  LDS R10, [R0] ;  /* 0x00000000000a7984 */ /* 0x000f280000000800 */
[----:B0-----:R-:W0:Y:S04]  /*262d0*/  LDS R12, [R0+0x400] ;  /* 0x00040000000c7984 */ /* 0x001e280000000800 */
[----:B------:R-:W5:Y:S04]  /*262e0*/  LDS R14, [R0+0x800] ;  /* 0x00080000000e7984 */ /* 0x000f680000000800 */
[----:B------:R-:W1:Y:S04]  /*262f0*/  LDS R16, [R0+0xc00] ;  /* 0x000c000000107984 */ /* 0x000e680000000800 */
[----:B------:R-:W1:Y:S04]  /*26300*/  LDS R18, [R0+0x1000] ;  /* 0x0010000000127984 */ /* 0x000e680000000800 */
[----:B------:R-:W1:Y:S01]  /*26310*/  LDS R20, [R0+0x1400] ;  /* 0x0014000000147984 */ /* 0x000e620000000800 */
[C---:B---3--:R-:W-:Y:S01]  /*26320*/  FMUL.FTZ R7, R31.reuse, R6 ;  /* 0x000000061f077220 */ /* 0x048fe20000410000 */
[----:B--2---:R-:W-:-:S04]  /*26330*/  FMUL.FTZ R9, R31, R8 ;  /* 0x000000081f097220 */ /* 0x004fc80000410000 */
[----:B------:R-:W-:Y:S01]  /*26340*/  STS [R0+-0x800], R7 ;  /* 0xfff8000700007388 */ /* 0x000fe20000000800 */
[----:B----4-:R-:W-:-:S03]  /*26350*/  FMUL.FTZ R11, R31, R10 ;  /* 0x0000000a1f0b7220 */ /* 0x010fc60000410000 */
[----:B------:R-:W-:Y:S01]  /*26360*/  STS [R0+-0x400], R9 ;  /* 0xfffc000900007388 */ /* 0x000fe20000000800 */
[----:B0-----:R-:W-:-:S03]  /*26370*/  FMUL.FTZ R13, R31, R12 ;  /* 0x0000000c1f0d7220 */ /* 0x001fc60000410000 */
        /* <DEDUP_REMOVED lines=11> */
.L_x_2890:
[----:B------:R-:W-:Y:S05]  /*26430*/  BSYNC.RECONVERGENT B1 ;  /* 0x0000000000017941 */ /* 0x000fea0003800200 */
.L_x_2889:
[----:B------:R-:W-:-:S13]  /*26440*/  ISETP.LT.OR P0, PT, R5, UR41, P0 ;  /* 0x0000002905007c0c */ /* 0x000fda0008701670 */
[----:B------:R-:W-:Y:S05]  /*26450*/  @!P0 BRA `(.L_x_2881) ;  /* 0x0000000c00448947 */ /* 0x000fea0003800000 */
[----:B------:R-:W3:Y:S04]  /*26460*/  LDS R5, [R0+-0x800] ;  /* 0xfff8000000057984 */ /* 0x000ee80000000800 */
[----:B------:R-:W2:Y:S04]  /*26470*/  LDS R6, [R0+-0x400] ;  /* 0xfffc000000067984 */ /* 0x000ea80000000800 */
[----:B------:R-:W4:Y:S04]  /*26480*/  LDS R8, [R0] ;  /* 0x0000000000087984 */ /* 0x000f280000000800 */
[----:B------:R-:W5:Y:S01]  /*26490*/  LDS R10, [R0+0x400] ;  /* 0x00040000000a7984 */ /* 0x000f620000000800 */
[-C--:B---3--:R-:W-:Y:S01]  /*264a0*/  FMUL.FTZ R5, R5, R31.reuse ;  /* 0x0000001f05057220 */ /* 0x088fe20000410000 */
[----:B--2---:R-:W-:-:S04]  /*264b0*/  FMUL.FTZ R7, R6, R31 ;  /* 0x0000001f06077220 */ /* 0x004fc80000410000 */
[----:B------:R2:W-:Y:S01]  /*264c0*/  STS [R0+-0x800], R5 ;  /* 0xfff8000500007388 */ /* 0x0005e20000000800 */
[----:B----4-:R-:W-:-:S03]  /*264d0*/  FMUL.FTZ R9, R8, R31 ;  /* 0x0000001f08097220 */ /* 0x010fc60000410000 */
[----:B------:R2:W-:Y:S01]  /*264e0*/  STS [R0+-0x400], R7 ;  /* 0xfffc000700007388 */ /* 0x0005e20000000800 */
[----:B-----5:R-:W-:-:S03]  /*264f0*/  FMUL.FTZ R11, R10, R31 ;  /* 0x0000001f0a0b7220 */ /* 0x020fc60000410000 */
[----:B------:R2:W-:Y:S04]  /*26500*/  STS [R0], R9 ;  /* 0x0000000900007388 */ /* 0x0005e80000000800 */
[----:B------:R2:W-:Y:S01]  /*26510*/  STS [R0+0x400], R11 ;  /* 0x0004000b00007388 */ /* 0x0005e20000000800 */
[----:B------:R-:W-:Y:S05]  /*26520*/  BRA `(.L_x_2881) ;  /* 0x0000000c00107947 */ /* 0x000fea0003800000 */
.L_x_2882:
        /* <DEDUP_REMOVED lines=25> */
.L_x_2893:
[----:B----4-:R-:W3:Y:S01]  /*266c0*/  LDS R6, [R0] ;  /* 0x0000000000067984 */ /* 0x010ee20000000800 */
[----:B------:R-:W-:Y:S02]  /*266d0*/  IMAD.MOV.U32 R7, RZ, RZ, R11 ;  /* 0x000000ffff077224 */ /* 0x000fe400078e000b */
[----:B------:R-:W-:-:S05]  /*266e0*/  VIADD R8, R8, 0x1 ;  /* 0x0000000108087836 */ /* 0x000fca0000000000 */
[----:B------:R-:W-:Y:S01]  /*266f0*/  ISETP.NE.AND P0, PT, R8, RZ, PT ;  /* 0x000000ff0800720c */ /* 0x000fe20003f05270 */
[----:B---3--:R-:W-:Y:S01]  /*26700*/  FMUL.FTZ R9, R6, R31 ;  /* 0x0000001f06097220 */ /* 0x008fe20000410000 */
[----:B------:R-:W-:Y:S01]  /*26710*/  IMAD.MOV.U32 R6, RZ, RZ, R10 ;  /* 0x000000ffff067224 */ /* 0x000fe200078e000a */
[----:B------:R-:W-:-:S03]  /*26720*/  IADD3 R10, P2, PT, R10, 0x400, RZ ;  /* 0x000004000a0a7810 */ /* 0x000fc60007f5e0ff */
[----:B------:R2:W-:Y:S01]  /*26730*/  STS [R0], R9 ;  /* 0x0000000900007388 */ /* 0x0005e20000000800 */
[----:B------:R-:W-:-:S03]  /*26740*/  IADD3.X R11, PT, PT, RZ, R11, RZ, P2, !PT ;  /* 0x0000000bff0b7210 */ /* 0x000fc600017fe4ff */
[----:B------:R4:W-:Y:S01]  /*26750*/  STG.E desc[UR36][R6.64], R9 ;  /* 0x0000000906007986 */ /* 0x0009e2000c101924 */
[----:B--2---:R-:W-:Y:S02]  /*26760*/  VIADD R0, R0, 0x400 ;  /* 0x0000040000007836 */ /* 0x004fe40000000000 */
[----:B------:R-:W-:Y:S05]  /*26770*/  @P0 BRA `(.L_x_2893) ;  /* 0xfffffffc00d00947 */ /* 0x000fea000383ffff */
.L_x_2892:
[----:B------:R-:W-:Y:S05]  /*26780*/  BSYNC.RECONVERGENT B1 ;  /* 0x0000000000017941 */ /* 0x000fea0003800200 */
.L_x_2891:
[----:B------:R-:W-:Y:S05]  /*26790*/  @!P1 BRA `(.L_x_2881) ;  /* 0x0000000800749947 */ /* 0x000fea0003800000 */
[----:B----4-:R-:W2:Y:S01]  /*267a0*/  S2R R7, SR_CgaCtaId ;  /* 0x0000000000077919 */ /* 0x010ea20000008800 */
[----:B------:R-:W4:Y:S01]  /*267b0*/  LDCU.64 UR8, c[0x0][0x480] ;  /* 0x00009000ff0877ac */ /* 0x000f220008000a00 */
[C---:B------:R-:W-:Y:S01]  /*267c0*/  IADD3 R11, PT, PT, -R5.reuse, UR41, RZ ;  /* 0x00000029050b7c10 */ /* 0x040fe2000fffe1ff */
[----:B------:R-:W-:Y:S01]  /*267d0*/  BSSY.RECONVERGENT B1, `(.L_x_2894) ;  /* 0x000005b000017945 */ /* 0x000fe20003800200 */
[----:B------:R-:W-:Y:S01]  /*267e0*/  IADD3 R6, P0, PT, R5, UR6, RZ ;  /* 0x0000000605067c10 */ /* 0x000fe2000ff1e0ff */
[----:B------:R-:W-:Y:S01]  /*267f0*/  USHF.L.U32 UR5, UR4, 0x2, URZ ;  /* 0x0000000204057899 */ /* 0x000fe200080006ff */
[----:B------:R-:W-:Y:S02]  /*26800*/  MOV R0, 0x400 ;  /* 0x0000040000007802 */ /* 0x000fe40000000f00 */
[----:B------:R-:W-:Y:S01]  /*26810*/  ISETP.GT.AND P1, PT, R11, 0xc00, PT ;  /* 0x00000c000b00780c */ /* 0x000fe20003f24270 */
[----:B------:R-:W-:Y:S02]  /*26820*/  IMAD.X R9, RZ, RZ, UR7, P0 ;  /* 0x00000007ff097e24 */ /* 0x000fe400080e06ff */
[----:B------:R-:W-:Y:S01]  /*26830*/  VIADD R0, R0, 0x840 ;  /* 0x0000084000007836 */ /* 0x000fe20000000000 */
[----:B----4-:R-:W-:-:S04]  /*26840*/  LEA R8, P0, R6, UR8, 0x2 ;  /* 0x0000000806087c11 */ /* 0x010fc8000f8010ff */
[----:B------:R-:W-:Y:S02]  /*26850*/  LEA.HI.X R10, R6, UR9, R9, 0x2, P0 ;  /* 0x00000009060a7c11 */ /* 0x000fe400080f1409 */
[----:B------:R-:W-:Y:S02]  /*26860*/  IADD3 R6, P0, PT, R8, 0x800, RZ ;  /* 0x0000080008067810 */ /* 0x000fe40007f1e0ff */
[----:B--2---:R-:W-:-:S03]  /*26870*/  LEA R9, R7, R0, 0x18 ;  /* 0x0000000007097211 */ /* 0x004fc600078ec0ff */
[----:B------:R-:W-:Y:S01]  /*26880*/  IMAD.X R7, RZ, RZ, R10, P0 ;  /* 0x000000ffff077224 */ /* 0x000fe200000e060a */
[----:B------:R-:W-:Y:S02]  /*26890*/  LEA R0, R5, -UR5, 0x2 ;  /* 0x8000000505007c11 */ /* 0x000fe4000f8e10ff */
[----:B------:R-:W-:Y:S02]  /*268a0*/  PLOP3.LUT P0, PT, PT, PT, PT, 0x80, 0x8 ;  /* 0x000000000008781c */ /* 0x000fe40003f0f070 */
[----:B------:R-:W-:Y:S01]  /*268b0*/  IADD3 R0, PT, PT, R0, 0x800, R9 ;  /* 0x0000080000007810 */ /* 0x000fe20007ffe009 */
[----:B------:R-:W-:Y:S10]  /*268c0*/  @!P1 BRA `(.L_x_2895) ;  /* 0x00000004002c9947 */ /* 0x000ff40003800000 */
[----:B------:R-:W-:Y:S01]  /*268d0*/  IMAD.U32 R30, RZ, RZ, UR41 ;  /* 0x00000029ff1e7e24 */ /* 0x000fe2000f8e00ff */
[----:B------:R-:W-:-:S04]  /*268e0*/  PLOP3.LUT P0, PT, PT, PT, PT, 0x8, 0x80 ;  /* 0x000000000080781c */ /* 0x000fc80003f0e170 */
[----:B------:R-:W-:-:S09]  /*268f0*/  IADD3 R30, PT, PT, R30, -0xc00, RZ ;  /* 0xfffff4001e1e7810 */ /* 0x000fd20007ffe0ff */
.L_x_2896:
[----:B------:R-:W3:Y:S01]  /*26900*/  LDS R8, [R0+-0x800] ;  /* 0xfff8000000087984 */ /* 0x000ee20000000800 */
[----:B------:R-:W-:-:S03]  /*26910*/  VIADD R5, R5, 0x1000 ;  /* 0x0000100005057836 */ /* 0x000fc60000000000 */
[----:B------:R-:W2:Y:S02]  /*26920*/  LDS R10, [R0+-0x400] ;  /* 0xfffc0000000a7984 */ /* 0x000ea40000000800 */
[----:B------:R-:W-:Y:S02]  /*26930*/  ISETP.GE.AND P2, PT, R5, R30, PT ;  /* 0x0000001e0500720c */ /* 0x000fe40003f46270 */
[----:B------:R-:W4:Y:S04]  /*26940*/  LDS R14, [R0+0x400] ;  /* 0x00040000000e7984 */ /* 0x000f280000000800 */
[----:B0-----:R-:W0:Y:S04]  /*26950*/  LDS R12, [R0] ;  /* 0x00000000000c7984 */ /* 0x001e280000000800 */
[----:B------:R-:W-:Y:S04]  /*26960*/  LDS R22, [R0+0x1400] ;  /* 0x0014000000167984 */ /* 0x000fe80000000800 */
[----:B------:R-:W-:Y:S04]  /*26970*/  LDS R24, [R0+0x1c00] ;  /* 0x001c000000187984 */ /* 0x000fe80000000800 */
[----:B------:R-:W5:Y:S04]  /*26980*/  LDS R16, [R0+0x800] ;  /* 0x0008000000107984 */ /* 0x000f680000000800 */
[----:B------:R-:W5:Y:S04]  /*26990*/  LDS R18, [R0+0xc00] ;  /* 0x000c000000127984 */ /* 0x000f680000000800 */
[----:B------:R-:W5:Y:S04]  /*269a0*/  LDS R20, [R0+0x1000] ;  /* 0x0010000000147984 */ /* 0x000f680000000800 */
[----:B------:R-:W5:Y:S01]  /*269b0*/  LDS R23, [R0+0x1800] ;  /* 0x0018000000177984 */ /* 0x000f620000000800 */
[----:B---3--:R-:W-:-:S03]  /*269c0*/  FMUL.FTZ R9, R31, R8 ;  /* 0x000000081f097220 */ /* 0x008fc60000410000 */
[----:B------:R-:W3:Y:S01]  /*269d0*/  LDS R25, [R0+0x2000] ;  /* 0x0020000000197984 */ /* 0x000ee20000000800 */
[----:B--2---:R-:W-:-:S03]  /*269e0*/  FMUL.FTZ R11, R31, R10 ;  /* 0x0000000a1f0b7220 */ /* 0x004fc60000410000 */
[----:B------:R-:W-:Y:S01]  /*269f0*/  LDS R8, [R0+0x3400] ;  /* 0x0034000000087984 */ /* 0x000fe20000000800 */
[----:B----4-:R-:W-:-:S03]  /*26a00*/  FMUL.FTZ R15, R31, R14 ;  /* 0x0000000e1f0f7220 */ /* 0x010fc60000410000 */
[----:B-1----:R-:W-:Y:S01]  /*26a10*/  LDS R26, [R0+0x2400] ;  /* 0x00240000001a7984 */ /* 0x002fe20000000800 */
[----:B0-----:R-:W-:-:S03]  /*26a20*/  FMUL.FTZ R13, R31, R12 ;  /* 0x0000000c1f0d7220 */ /* 0x001fc60000410000 */
[----:B------:R-:W0:Y:S04]  /*26a30*/  LDS R27, [R0+0x2800] ;  /* 0x00280000001b7984 */ /* 0x000e280000000800 */
[----:B------:R-:W-:Y:S04]  /*26a40*/  LDS R28, [R0+0x2c00] ;  /* 0x002c0000001c7984 */ /* 0x000fe80000000800 */
[----:B------:R-:W1:Y:S01]  /*26a50*/  LDS R29, [R0+0x3000] ;  /* 0x00300000001d7984 */ /* 0x000e620000000800 */
[----:B-----5:R-:W-:-:S03]  /*26a60*/  FMUL.FTZ R17, R31, R16 ;  /* 0x000000101f117220 */ /* 0x020fc60000410000 */
[----:B------:R-:W-:Y:S01]  /*26a70*/  STG.E desc[UR36][R6.64+-0x800], R9 ;  /* 0xfff8000906007986 */ /* 0x000fe2000c101924 */
[----:B------:R-:W-:-:S03]  /*26a80*/  FMUL.FTZ R19, R31, R18 ;  /* 0x000000121f137220 */ /* 0x000fc60000410000 */
[----:B------:R2:W-:Y:S01]  /*26a90*/  STS [R0+-0x800], R9 ;  /* 0xfff8000900007388 */ /* 0x0005e20000000800 */
[----:B------:R-:W-:-:S03]  /*26aa0*/  FMUL.FTZ R21, R31, R20 ;  /* 0x000000141f157220 */ /* 0x000fc60000410000 */
[----:B------:R-:W-:Y:S01]  /*26ab0*/  STG.E desc[UR36][R6.64+-0x400], R11 ;  /* 0xfffc000b06007986 */ /* 0x000fe2000c101924 */
[----:B------:R-:W-:-:S03]  /*26ac0*/  FMUL.FTZ R23, R31, R23 ;  /* 0x000000171f177220 */ /* 0x000fc60000410000 */
[----:B------:R4:W-:Y:S01]  /*26ad0*/  STS [R0+-0x400], R11 ;  /* 0xfffc000b00007388 */ /* 0x0009e20000000800 */
[----:B--2---:R-:W-:-:S03]  /*26ae0*/  FMUL.FTZ R9, R31, R22 ;  /* 0x000000161f097220 */ /* 0x004fc60000410000 */
[----:B------:R-:W-:Y:S01]  /*26af0*/  STG.E desc[UR36][R6.64+0x400], R15 ;  /* 0x0004000f06007986 */ /* 0x000fe2000c101924 */
[----:B---3--:R-:W-:-:S03]  /*26b00*/  FMUL.FTZ R25, R31, R25 ;  /* 0x000000191f197220 */ /* 0x008fc60000410000 */
[----:B------:R2:W-:Y:S01]  /*26b10*/  STS [R0+0x400], R15 ;  /* 0x0004000f00007388 */ /* 0x0005e20000000800 */
[----:B----4-:R-:W-:-:S03]  /*26b20*/  FMUL.FTZ R11, R31, R24 ;  /* 0x000000181f0b7220 */ /* 0x010fc60000410000 */
[----:B------:R-:W-:Y:S04]  /*26b30*/  STG.E desc[UR36][R6.64], R13 ;  /* 0x0000000d06007986 */ /* 0x000fe8000c101924 */
[----:B------:R3:W-:Y:S01]  /*26b40*/  STS [R0], R13 ;  /* 0x0000000d00007388 */ /* 0x0007e20000000800 */
[C---:B0-----:R-:W-:Y:S01]  /*26b50*/  FMUL.FTZ R27, R31.reuse, R27 ;  /* 0x0000001b1f1b7220 */ /* 0x041fe20000410000 */
[C---:B--2---:R-:W-:Y:S01]  /*26b60*/  FMUL.FTZ R15, R31.reuse, R8 ;  /* 0x000000081f0f7220 */ /* 0x044fe20000410000 */
[----:B------:R-:W-:Y:S01]  /*26b70*/  IADD3 R8, P1, PT, R6, 0x4000, RZ ;  /* 0x0000400006087810 */ /* 0x000fe20007f3e0ff */
[----:B------:R-:W-:Y:S04]  /*26b80*/  STG.E desc[UR36][R6.64+0x1400], R9 ;  /* 0x0014000906007986 */ /* 0x000fe8000c101924 */
[----:B------:R0:W-:Y:S01]  /*26b90*/  STS [R0+0x1400], R9 ;  /* 0x0014000900007388 */ /* 0x0001e20000000800 */
[C---:B-1----:R-:W-:Y:S01]  /*26ba0*/  FMUL.FTZ R29, R31.reuse, R29 ;  /* 0x0000001d1f1d7220 */ /* 0x042fe20000410000 */
[----:B---3--:R-:W-:-:S02]  /*26bb0*/  FMUL.FTZ R13, R31, R26 ;  /* 0x0000001a1f0d7220 */ /* 0x008fc40000410000 */
        /* <DEDUP_REMOVED lines=28> */
.L_x_2895:
[----:B------:R-:W-:Y:S05]  /*26d80*/  BSYNC.RECONVERGENT B1 ;  /* 0x0000000000017941 */ /* 0x000fea0003800200 */
.L_x_2894:
        /* <DEDUP_REMOVED lines=8> */
[----:B0-----:R-:W0:Y:S04]  /*26e10*/  LDS R12, [R0] ;  /* 0x00000000000c7984 */ /* 0x001e280000000800 */
[----:B------:R-:W4:Y:S04]  /*26e20*/  LDS R14, [R0+0x400] ;  /* 0x00040000000e7984 */ /* 0x000f280000000800 */
[----:B------:R-:W5:Y:S04]  /*26e30*/  LDS R16, [R0+0x800] ;  /* 0x0008000000107984 */ /* 0x000f680000000800 */
[----:B------:R-:W1:Y:S04]  /*26e40*/  LDS R18, [R0+0xc00] ;  /* 0x000c000000127984 */ /* 0x000e680000000800 */
[----:B------:R-:W1:Y:S04]  /*26e50*/  LDS R20, [R0+0x1000] ;  /* 0x0010000000147984 */ /* 0x000e680000000800 */
[----:B------:R-:W1:Y:S01]  /*26e60*/  LDS R22, [R0+0x1400] ;  /* 0x0014000000167984 */ /* 0x000e620000000800 */
[C---:B---3--:R-:W-:Y:S01]  /*26e70*/  FMUL.FTZ R9, R31.reuse, R8 ;  /* 0x000000081f097220 */ /* 0x048fe20000410000 */
[----:B------:R-:W-:Y:S01]  /*26e80*/  IADD3 R8, P1, PT, R6, 0x2000, RZ ;  /* 0x0000200006087810 */ /* 0x000fe20007f3e0ff */
[----:B--2---:R-:W-:-:S03]  /*26e90*/  FMUL.FTZ R11, R31, R10 ;  /* 0x0000000a1f0b7220 */ /* 0x004fc60000410000 */
[----:B------:R-:W-:Y:S01]  /*26ea0*/  STG.E desc[UR36][R6.64+-0x800], R9 ;  /* 0xfff8000906007986 */ /* 0x000fe2000c101924 */
[----:B0-----:R-:W-:-:S03]  /*26eb0*/  FMUL.FTZ R13, R31, R12 ;  /* 0x0000000c1f0d7220 */ /* 0x001fc60000410000 */
[----:B------:R-:W-:Y:S01]  /*26ec0*/  STS [R0+-0x800], R9 ;  /* 0xfff8000900007388 */ /* 0x000fe20000000800 */
        /* <DEDUP_REMOVED lines=8> */
[----:B0-----:R-:W-:Y:S01]  /*26f50*/  IADD3.X R11, PT, PT, RZ, R7, RZ, P1, !PT ;  /* 0x00000007ff0b7210 */ /* 0x001fe20000ffe4ff */
[----:B------:R-:W-:Y:S02]  /*26f60*/  FMUL.FTZ R9, R31, R22 ;  /* 0x000000161f097220 */ /* 0x000fe40000410000 */
        /* <DEDUP_REMOVED lines=13> */
.L_x_2898:
[----:B------:R-:W-:Y:S05]  /*27040*/  BSYNC.RECONVERGENT B1 ;  /* 0x0000000000017941 */ /* 0x000fea0003800200 */
.L_x_2897:
[----:B------:R-:W-:-:S13]  /*27050*/  ISETP.LT.OR P0, PT, R5, UR41, P0 ;  /* 0x0000002905007c0c */ /* 0x000fda0008701670 */
[----:B------:R-:W-:Y:S05]  /*27060*/  @!P0 BRA `(.L_x_2881) ;  /* 0x0000000000408947 */ /* 0x000fea0003800000 */
[----:B------:R-:W3:Y:S04]  /*27070*/  LDS R5, [R0+-0x800] ;  /* 0xfff8000000057984 */ /* 0x000ee80000000800 */
[----:B------:R-:W2:Y:S04]  /*27080*/  LDS R8, [R0+-0x400] ;  /* 0xfffc000000087984 */ /* 0x000ea80000000800 */
[----:B------:R-:W4:Y:S04]  /*27090*/  LDS R10, [R0] ;  /* 0x00000000000a7984 */ /* 0x000f280000000800 */
[----:B0-----:R-:W0:Y:S01]  /*270a0*/  LDS R12, [R0+0x400] ;  /* 0x00040000000c7984 */ /* 0x001e220000000800 */
[-C--:B---3--:R-:W-:Y:S01]  /*270b0*/  FMUL.FTZ R5, R5, R31.reuse ;  /* 0x0000001f05057220 */ /* 0x088fe20000410000 */
[----:B--2---:R-:W-:-:S04]  /*270c0*/  FMUL.FTZ R9, R8, R31 ;  /* 0x0000001f08097220 */ /* 0x004fc80000410000 */
[----:B------:R2:W-:Y:S01]  /*270d0*/  STG.E desc[UR36][R6.64+-0x800], R5 ;  /* 0xfff8000506007986 */ /* 0x0005e2000c101924 */
[----:B----4-:R-:W-:-:S03]  /*270e0*/  FMUL.FTZ R11, R10, R31 ;  /* 0x0000001f0a0b7220 */ /* 0x010fc60000410000 */
[----:B------:R2:W-:Y:S01]  /*270f0*/  STS [R0+-0x800], R5 ;  /* 0xfff8000500007388 */ /* 0x0005e20000000800 */
[----:B0-----:R-:W-:-:S03]  /*27100*/  FMUL.FTZ R13, R12, R31 ;  /* 0x0000001f0c0d7220 */ /* 0x001fc60000410000 */
[----:B------:R2:W-:Y:S04]  /*27110*/  STG.E desc[UR36][R6.64+-0x400], R9 ;  /* 0xfffc000906007986 */ /* 0x0005e8000c101924 */
[----:B------:R2:W-:Y:S04]  /*27120*/  STS [R0+-0x400], R9 ;  /* 0xfffc000900007388 */ /* 0x0005e80000000800 */
[----:B------:R2:W-:Y:S04]  /*27130*/  STG.E desc[UR36][R6.64], R11 ;  /* 0x0000000b06007986 */ /* 0x0005e8000c101924 */
[----:B------:R2:W-:Y:S04]  /*27140*/  STS [R0], R11 ;  /* 0x0000000b00007388 */ /* 0x0005e80000000800 */
[----:B------:R2:W-:Y:S04]  /*27150*/  STG.E desc[UR36][R6.64+0x400], R13 ;  /* 0x0004000d06007986 */ /* 0x0005e8000c101924 */
[----:B------:R2:W-:Y:S02]  /*27160*/  STS [R0+0x400], R13 ;  /* 0x0004000d00007388 */ /* 0x0005e40000000800 */
.L_x_2881:
[----:B------:R-:W-:Y:S05]  /*27170*/  BSYNC.RECONVERGENT B0 ;  /* 0x0000000000007941 */ /* 0x000fea0003800200 */
.L_x_2880:
[----:B------:R-:W-:Y:S01]  /*27180*/  USHF.R.S32.HI UR5, URZ, 0x1f, UR40 ;  /* 0x0000001fff057899 */ /* 0x000fe20008011428 */
[----:B------:R-:W5:Y:S01]  /*27190*/  S2UR UR6, SR_CTAID.Y ;  /* 0x00000000000679c3 */ /* 0x000f620000002600 */
[----:B------:R-:W0:Y:S01]  /*271a0*/  LDCU UR15, c[0x0][0x40c] ;  /* 0x00008180ff0f77ac */ /* 0x000e220008000800 */
[----:B------:R-:W-:Y:S01]  /*271b0*/  SHF.R.U32.HI R17, RZ, 0x6, R3 ;  /* 0x00000006ff117819 */ /* 0x000fe20000011603 */
[----:B------:R-:W-:Y:S01]  /*271c0*/  IMAD.SHL.U32 R16, R3, 0x10, RZ ;  /* 0x0000001003107824 */ /* 0x000fe200078e00ff */
[----:B--2---:R-:W-:Y:S01]  /*271d0*/  LOP3.LUT R0, R4, 0xfc, RZ, 0xc0, !PT ;  /* 0x000000fc04007812 */ /* 0x004fe200078ec0ff */
[----:B------:R-:W-:Y:S01]  /*271e0*/  ULEA.HI UR5, UR5, UR40, URZ, 0x2 ;  /* 0x0000002805057291 */ /* 0x000fe2000f8f10ff */
[----:B------:R-:W-:Y:S01]  /*271f0*/  BSSY.RECONVERGENT B0, `(.L_x_2899) ;  /* 0x0000020000007945 */ /* 0x000fe20003800200 */
[----:B------:R-:W5:Y:S01]  /*27200*/  LDCU UR14, c[0x0][0x3f8] ;  /* 0x00007f00ff0e77ac */ /* 0x000f620008000800 */
[----:B------:R-:W2:Y:S01]  /*27210*/  S2UR UR17, SR_CgaCtaId ;  /* 0x00000000001179c3 */ /* 0x000ea20000008800 */
[----:B----4-:R-:W-:-:S02]  /*27220*/  CS2R R6, SRZ ;  /* 0x0000000000067805 */ /* 0x010fc4000001ff00 */
[----:B------:R-:W-:Y:S01]  /*27230*/  CS2R R4, SRZ ;  /* 0x0000000000047805 */ /* 0x000fe2000001ff00 */
[----:B------:R-:W-:Y:S01]  /*27240*/  ULOP3.LUT UR5, UR5, 0xfffffffc, URZ, 0xc0, !UPT ;  /* 0xfffffffc05057892 */ /* 0x000fe2000f8ec0ff */
[----:B------:R-:W-:Y:S01]  /*27250*/  LOP3.LUT R16, R16, 0x3f0, RZ, 0xc0, !PT ;  /* 0x000003f010107812 */ /* 0x000fe200078ec0ff */
[----:B------:R-:W4:Y:S02]  /*27260*/  LDCU UR9, c[0x0][0x3f4] ;  /* 0x00007e80ff0977ac */ /* 0x000f240008000800 */
[----:B------:R-:W-:Y:S01]  /*27270*/  UIADD3 UR5, UPT, UPT, UR40, -UR5, URZ ;  /* 0x8000000528057290 */ /* 0x000fe2000fffe0ff */
[----:B------:R-:W-:Y:S02]  /*27280*/  UMOV UR16, 0x400 ;  /* 0x0000040000107882 */ /* 0x000fe40000000000 */
[----:B------:R-:W-:-:S03]  /*27290*/  UIADD3 UR8, UPT, UPT, UR16, 0x440, URZ ;  /* 0x0000044010087890 */ /* 0x000fc6000fffe0ff */
[----:B------:R-:W-:Y:S01]  /*272a0*/  ISETP.NE.AND P0, PT, R17, UR5, PT ;  /* 0x0000000511007c0c */ /* 0x000fe2000bf05270 */
[----:B-----5:R-:W-:-:S03]  /*272b0*/  UIMAD UR6, UR6, UR14, UR11 ;  /* 0x0000000e060672a4 */ /* 0x020fc6000f8e020b */
[----:B0-----:R-:W-:Y:S01]  /*272c0*/  ISETP.NE.OR P0, PT, RZ, UR15, P0 ;  /* 0x0000000fff007c0c */ /* 0x001fe20008705670 */
[----:B------:R-:W-:-:S03]  /*272d0*/  UIMAD UR7, UR6, 0x90, URZ ;  /* 0x00000090060778a4 */ /* 0x000fc6000f8e02ff */
[----:B------:R-:W-:Y:S01]  /*272e0*/  ISETP.GT.U32.OR P0, PT, R0, 0x8f, P0 ;  /* 0x0000008f0000780c */ /* 0x000fe20000704470 */
[----:B--2---:R-:W-:Y:S01]  /*272f0*/  ULEA UR8, UR17, UR8, 0x18 ;  /* 0x0000000811087291 */ /* 0x004fe2000f8ec0ff */
[----:B----4-:R-:W-:-:S05]  /*27300*/  MOV R13, UR9 ;  /* 0x00000009000d7c02 */ /* 0x010fca0008000f00 */
[C-C-:B------:R-:W-:Y:S02]  /*27310*/  IMAD R23, R13.reuse, UR44, R0.reuse ;  /* 0x0000002c0d177c24 */ /* 0x140fe4000f8e0200 */
[----:B------:R-:W-:-:S04]  /*27320*/  IMAD R21, R13, UR7, R0 ;  /* 0x000000070d157c24 */ /* 0x000fc8000f8e0200 */
[----:B------:R-:W-:Y:S05]  /*27330*/  @P0 BRA `(.L_x_2900) ;  /* 0x00000000002c0947 */ /* 0x000fea0003800000 */
[----:B------:R-:W0:Y:S01]  /*27340*/  LDCU.64 UR12, c[0x0][0x3b0] ;  /* 0x00007600ff0c77ac */ /* 0x000e220008000a00 */
[----:B------:R-:W-:Y:S01]  /*27350*/  IMAD.MOV.U32 R7, RZ, RZ, RZ ;  /* 0x000000ffff077224 */ /* 0x000fe200078e00ff */
[----:B0-----:R-:W-:-:S04]  /*27360*/  UISETP.NE.U32.AND UP0, UPT, UR12, URZ, UPT ;  /* 0x000000ff0c00728c */ /* 0x001fc8000bf05070 */
[----:B------:R-:W-:-:S09]  /*27370*/  UISETP.NE.AND.EX UP0, UPT, UR13, URZ, UPT, UP0 ;  /* 0x000000ff0d00728c */ /* 0x000fd2000bf05300 */
[----:B------:R-:W-:Y:S05]  /*27380*/  BRA.U !UP0, `(.L_x_2901) ;  /* 0x0000000108147547 */ /* 0x000fea000b800000 */
[----:B------:R-:W0:Y:S01]  /*27390*/  S2R R7, SR_CTAID.X ;  /* 0x0000000000077919 */ /* 0x000e220000002500 */
[----:B------:R-:W2:Y:S01]  /*273a0*/  LDC.64 R4, c[0x0][0x3b0] ;  /* 0x0000ec00ff047b82 */ /* 0x000ea20000000a00 */
[----:B0-----:R-:W-:-:S04]  /*273b0*/  IMAD R7, R7, 0x90, R0 ;  /* 0x0000009007077824 */ /* 0x001fc800078e0200 */
[----:B--2---:R-:W-:-:S06]  /*273c0*/  IMAD.WIDE.U32 R4, R7, 0x4, R4 ;  /* 0x0000000407047825 */ /* 0x004fcc00078e0004 */
[----:B------:R-:W5:Y:S02]  /*273d0*/  LDG.E.128 R4, desc[UR36][R4.64] ;  /* 0x0000002404047981 */ /* 0x000f64000c1e1d00 */
.L_x_2901:
[----:B-----5:R0:W-:Y:S02]  /*273e0*/  STS.128 [R16+UR8], R4 ;  /* 0x0000000410007988 */ /* 0x0201e40008000c08 */
.L_x_2900:
[----:B------:R-:W-:Y:S05]  /*273f0*/  BSYNC.RECONVERGENT B0 ;  /* 0x0000000000007941 */ /* 0x000fea0003800200 */
.L_x_2899:
[----:B------:R-:W-:Y:S01]  /*27400*/  BAR.SYNC.DEFER_BLOCKING 0x0 ;  /* 0x0000000000007b1d */ /* 0x000fe20000010000 */
[----:B------:R-:W-:Y:S02]  /*27410*/  ISETP.GT.U32.AND P0, PT, R0, 0x8f, PT ;  /* 0x0000008f0000780c */ /* 0x000fe40003f04070 */
[----:B------:R-:W-:Y:S02]  /*27420*/  CS2R R10, SRZ ;  /* 0x00000000000a7805 */ /* 0x000fe4000001ff00 */
[----:B------:R-:W-:Y:S01]  /*27430*/  CS2R R8, SRZ ;  /* 0x0000000000087805 */ /* 0x000fe2000001ff00 */
[----:B------:R-:W2:Y:S01]  /*27440*/  LDCU UR18, c[0x0][0x40c] ;  /* 0x00008180ff1277ac */ /* 0x000ea20008000800 */
[----:B------:R-:W-:Y:S07]  /*27450*/  BSSY.RECONVERGENT B0, `(.L_x_2902) ;  /* 0x00001d9000007945 */ /* 0x000fee0003800200 */
[----:B------:R-:W-:Y:S05]  /*27460*/  @P0 BRA `(.L_x_2903) ;  /* 0x0000001c005c0947 */ /* 0x000fea0003800000 */
[----:B------:R-:W4:Y:S01]  /*27470*/  LDC.64 R14, c[0x0][0x3c0] ;  /* 0x0000f000ff0e7b82 */ /* 0x000f220000000a00 */
[----:B------:R-:W-:Y:S01]  /*27480*/  VIADD R27, R17, UR4 ;  /* 0x00000004111b7c36 */ /* 0x000fe20008000000 */
[----:B-1----:R-:W-:Y:S01]  /*27490*/  VIMNMX R26, PT, PT, R13, UR40, PT ;  /* 0x000000280d1a7c48 */ /* 0x002fe2000bfe0100 */
[----:B------:R-:W-:Y:S01]  /*274a0*/  BSSY.RECONVERGENT B1, `(.L_x_2904) ;  /* 0x00000cd000017945 */ /* 0x000fe20003800200 */
[----:B------:R-:W-:Y:S02]  /*274b0*/  IMAD.MOV.U32 R11, RZ, RZ, RZ ;  /* 0x000000ffff0b7224 */ /* 0x000fe400078e00ff */
[----:B------:R-:W-:Y:S01]  /*274c0*/  ISETP.GE.AND P0, PT, R27, R26, PT ;  /* 0x0000001a1b00720c */ /* 0x000fe20003f06270 */
[----:B----4-:R-:W-:-:S04]  /*274d0*/  IMAD.WIDE R12, R21, 0x4, R14 ;  /* 0x00000004150c7825 */ /* 0x010fc800078e020e */
[----:B------:R-:W-:-:S08]  /*274e0*/  IMAD.WIDE R14, R23, 0x4, R14 ;  /* 0x00000004170e7825 */ /* 0x000fd000078e020e */
[----:B------:R-:W-:Y:S05]  /*274f0*/  @P0 BRA `(.L_x_2905) ;  /* 0x0000000c001c0947 */ /* 0x000fea0003800000 */
[----:B------:R-:W-:Y:S01]  /*27500*/  ULOP3.LUT UR6, URZ, UR4, URZ, 0x33, !UPT ;  /* 0x00000004ff067292 */ /* 0x000fe2000f8e33ff */
[----:B------:R-:W-:Y:S01]  /*27510*/  VIADDMNMX R10, R27, 0x4, R26, !PT ;  /* 0x000000041b0a7846 */ /* 0x000fe2000780011a */
[----:B------:R-:W1:Y:S01]  /*27520*/  LDC.64 R8, c[0x0][0x458] ;  /* 0x00011600ff087b82 */ /* 0x000e620000000a00 */
[----:B------:R-:W-:Y:S01]  /*27530*/  UIMAD UR9, UR39, UR14, UR11 ;  /* 0x0000000e270972a4 */ /* 0x000fe2000f8e020b */
[----:B------:R-:W-:Y:S01]  /*27540*/  BSSY.RECONVERGENT B2, `(.L_x_2906) ;  /* 0x0000043000027945 */ /* 0x000fe20003800200 */
[----:B------:R-:W-:Y:S01]  /*27550*/  IMAD.MOV.U32 R29, RZ, RZ, R27 ;  /* 0x000000ffff1d7224 */ /* 0x000fe200078e001b */
[----:B------:R-:W-:-:S03]  /*27560*/  IADD3 R22, PT, PT, -R17, UR6, R10 ;  /* 0x0000000611167c10 */ /* 0x000fc6000fffe10a */
[----:B------:R-:W-:Y:S01]  /*27570*/  IMAD.U32 R25, RZ, RZ, UR9 ;  /* 0x00000009ff197e24 */ /* 0x000fe2000f8e00ff */
[----:B------:R-:W-:-:S03]  /*27580*/  LOP3.LUT R10, R22, 0xc, RZ, 0xc0, !PT ;  /* 0x0000000c160a7812 */ /* 0x000fc600078ec0ff */
[----:B------:R-:W-:Y:S01]  /*27590*/  IMAD R25, R25, 0x90, R0 ;  /* 0x0000009019197824 */ /* 0x000fe200078e0200 */
[----:B------:R-:W-:Y:S02]  /*275a0*/  ISETP.NE.AND P0, PT, R10, 0xc, PT ;  /* 0x0000000c0a00780c */ /* 0x000fe40003f05270 */
[----:B------:R-:W-:Y:S01]  /*275b0*/  CS2R R10, SRZ ;  /* 0x00000000000a7805 */ /* 0x000fe2000001ff00 */
[----:B-1----:R-:W-:Y:S01]  /*275c0*/  IMAD.WIDE R24, R25, 0x4, R8 ;  /* 0x0000000419187825 */ /* 0x002fe200078e0208 */
[----:B------:R-:W-:-:S09]  /*275d0*/  CS2R R8, SRZ ;  /* 0x0000000000087805 */ /* 0x000fd2000001ff00 */
[----:B------:R-:W-:Y:S05]  /*275e0*/  @!P0 BRA `(.L_x_2907) ;  /* 0x0000000000e08947 */ /* 0x000fea0003800000 */
[----:B------:R-:W1:Y:S01]  /*275f0*/  LDCU.64 UR12, c[0x0][0x3c0] ;  /* 0x00007800ff0c77ac */ /* 0x000e620008000a00 */
[----:B------:R-:W-:Y:S01]  /*27600*/  IMAD R18, R27, 0x90, RZ ;  /* 0x000000901b127824 */ /* 0x000fe200078e02ff */
[----:B------:R-:W-:Y:S01]  /*27610*/  LEA.HI R8, R22, 0x1, RZ, 0x1e ;  /* 0x0000000116087811 */ /* 0x000fe200078ff0ff */
[----:B------:R-:W-:Y:S02]  /*27620*/  UIADD3 UR6, UPT, UPT, UR16, 0x840, URZ ;  /* 0x0000084010067890 */ /* 0x000fe4000fffe0ff */
[----:B------:R-:W-:Y:S01]  /*27630*/  IMAD.WIDE.U32 R18, R18, 0x4, RZ ;  /* 0x0000000412127825 */ /* 0x000fe200078e00ff */
[----:B------:R-:W-:Y:S01]  /*27640*/  MOV R29, R27 ;  /* 0x0000001b001d7202 */ /* 0x000fe20000000f00 */
[----:B------:R-:W-:Y:S02]  /*27650*/  ULEA UR6, UR17, UR6, 0x18 ;  /* 0x0000000611067291 */ /* 0x000fe4000f8ec0ff */
[----:B------:R-:W-:-:S04]  /*27660*/  IMAD.WIDE R20, R21, 0x4, R18 ;  /* 0x0000000415147825 */ /* 0x000fc800078e0212 */
[----:B------:R-:W-:Y:S01]  /*27670*/  IMAD.WIDE R18, R23, 0x4, R18 ;  /* 0x0000000417127825 */ /* 0x000fe200078e0212 */
[----:B-1----:R-:W-:Y:S02]  /*27680*/  IADD3 R30, P0, PT, R20, UR12, RZ ;  /* 0x0000000c141e7c10 */ /* 0x002fe4000ff1e0ff */
[----:B------:R-:W-:Y:S02]  /*27690*/  IADD3 R28, P1, PT, R18, UR12, RZ ;  /* 0x0000000c121c7c10 */ /* 0x000fe4000ff3e0ff */
[----:B------:R-:W-:Y:S01]  /*276a0*/  LOP3.LUT R18, R8, 0x3, RZ, 0xc0, !PT ;  /* 0x0000000308127812 */ /* 0x000fe200078ec0ff */
[----:B------:R-:W-:Y:S01]  /*276b0*/  IMAD.MOV.U32 R8, RZ, RZ, RZ ;  /* 0x000000ffff087224 */ /* 0x000fe200078e00ff */
[----:B------:R-:W-:Y:S02]  /*276c0*/  IADD3.X R45, PT, PT, R21, UR13, RZ, P0, !PT ;  /* 0x0000000d152d7c10 */ /* 0x000fe400087fe4ff */
[----:B---3--:R-:W-:Y:S01]  /*276d0*/  IADD3.X R31, PT, PT, R19, UR13, RZ, P1, !PT ;  /* 0x0000000d131f7c10 */ /* 0x008fe20008ffe4ff */
[----:B------:R-:W-:Y:S01]  /*276e0*/  IMAD.MOV R21, RZ, RZ, -R18 ;  /* 0x000000ffff157224 */ /* 0x000fe200078e0a12 */
[----:B------:R-:W-:-:S07]  /*276f0*/  LEA R20, R17, UR6, 0x2 ;  /* 0x0000000611147c11 */ /* 0x000fce000f8e10ff */
.L_x_2909:
[----:B-1----:R-:W-:Y:S01]  /*27700*/  IMAD.MOV.U32 R18, RZ, RZ, R28 ;  /* 0x000000ffff127224 */ /* 0x002fe200078e001c */
[----:B------:R1:W3:Y:S01]  /*27710*/  LDS R23, [R20] ;  /* 0x0000000014177984 */ /* 0x0002e20000000800 */
[----:B------:R-:W-:-:S05]  /*27720*/  IMAD.MOV.U32 R19, RZ, RZ, R31 ;  /* 0x000000ffff137224 */ /* 0x000fca00078e001f */
[----:B------:R1:W5:Y:S01]  /*27730*/  LDG.E.128 R32, desc[UR36][R18.64] ;  /* 0x0000002412207981 */ /* 0x000362000c1e1d00 */
[----:B------:R-:W-:Y:S01]  /*27740*/  UISETP.NE.AND UP0, UPT, UR15, URZ, UPT ;  /* 0x000000ff0f00728c */ /* 0x000fe2000bf05270 */
[----:B------:R-:W-:-:S08]  /*27750*/  VIADD R21, R21, 0x1 ;  /* 0x0000000115157836 */ /* 0x000fd00000000000 */
[----:B-1----:R-:W-:Y:S05]  /*27760*/  BRA.U UP0, `(.L_x_2908) ;  /* 0x0000000100507547 */ /* 0x002fea000b800000 */
[----:B------:R-:W-:Y:S01]  /*27770*/  ISETP.NE.AND P0, PT, R2, RZ, PT ;  /* 0x000000ff0200720c */ /* 0x000fe20003f05270 */
[----:B------:R-:W1:-:S12]  /*27780*/  LDS.128 R36, [R16+UR8] ;  /* 0x0000000810247984 */ /* 0x000e580008000c00 */
[----:B------:R-:W-:Y:S01]  /*27790*/  VOTEU.ANY UP0, P0 ;  /* 0x0000000000ff7886 */ /* 0x000fe20000000100 */
[----:B------:R-:W-:-:S13]  /*277a0*/  PLOP3.LUT P0, PT, PT, PT, UP0, 0x80, 0x8 ;  /* 0x000000000008781c */ /* 0x000fda0003f0f008 */
[----:B------:R-:W4:Y:S01]  /*277b0*/  @P0 LDG.E.128 R40, desc[UR36][R24.64] ;  /* 0x0000002418280981 */ /* 0x000f22000c1e1d00 */
[----:B------:R-:W-:Y:S01]  /*277c0*/  PLOP3.LUT P0, PT, PT, PT, UP0, 0x80, 0x8 ;  /* 0x000000000008781c */ /* 0x000fe20003f0f008 */
[----:B------:R-:W-:Y:S01]  /*277d0*/  IMAD.MOV.U32 R19, RZ, RZ, R45 ;  /* 0x000000ffff137224 */ /* 0x000fe200078e002d */
[----:B------:R-:W-:Y:S02]  /*277e0*/  PLOP3.LUT P1, PT, PT, PT, UP0, 0x80, 0x8 ;  /* 0x000000000008781c */ /* 0x000fe40003f2f008 */
[----:B------:R-:W-:Y:S02]  /*277f0*/  PLOP3.LUT P2, PT, PT, PT, UP0, 0x80, 0x8 ;  /* 0x000000000008781c */ /* 0x000fe40003f4f008 */
[----:B------:R-:W-:Y:S02]  /*27800*/  PLOP3.LUT P3, PT, PT, PT, UP0, 0x80, 0x8 ;  /* 0x000000000008781c */ /* 0x000fe40003f6f008 */
[----:B------:R-:W-:Y:S01]  /*27810*/  MOV R18, R30 ;  /* 0x0000001e00127202 */ /* 0x000fe20000000f00 */
[----:B-1---5:R-:W-:Y:S01]  /*27820*/  FADD.FTZ R32, R32, R36 ;  /* 0x0000002420207221 */ /* 0x022fe20000010000 */
[----:B------:R-:W-:Y:S01]  /*27830*/  FADD.FTZ R33, R33, R37 ;  /* 0x0000002521217221 */ /* 0x000fe20000010000 */
[----:B------:R-:W-:Y:S01]  /*27840*/  FADD.FTZ R34, R34, R38 ;  /* 0x0000002622227221 */ /* 0x000fe20000010000 */
[----:B------:R-:W-:Y:S01]  /*27850*/  FADD.FTZ R35, R35, R39 ;  /* 0x0000002723237221 */ /* 0x000fe20000010000 */
[----:B----4-:R-:W-:-:S02]  /*27860*/  @P0 FMUL.FTZ R32, R32, R40 ;  /* 0x0000002820200220 */ /* 0x010fc40000410000 */
[----:B------:R-:W-:Y:S02]  /*27870*/  @P1 FMUL.FTZ R33, R33, R41 ;  /* 0x0000002921211220 */ /* 0x000fe40000410000 */
[----:B------:R-:W-:Y:S02]  /*27880*/  @P2 FMUL.FTZ R34, R34, R42 ;  /* 0x0000002a22222220 */ /* 0x000fe40000410000 */
[----:B------:R-:W-:-:S05]  /*27890*/  @P3 FMUL.FTZ R35, R35, R43 ;  /* 0x0000002b23233220 */ /* 0x000fca0000410000 */
[----:B------:R1:W-:Y:S02]  /*278a0*/  STG.E.128 desc[UR36][R18.64], R32 ;  /* 0x0000002012007986 */ /* 0x0003e4000c101d24 */
.L_x_2908:
[----:B------:R-:W-:Y:S01]  /*278b0*/  ISETP.NE.AND P0, PT, R21, RZ, PT ;  /* 0x000000ff1500720c */ /* 0x000fe20003f05270 */
[C---:B---3-5:R-:W-:Y:S01]  /*278c0*/  FFMA.FTZ R8, R23.reuse, R32, R8 ;  /* 0x0000002017087223 */ /* 0x068fe20000010008 */
[----:B------:R-:W-:Y:S01]  /*278d0*/  IADD3 R28, P2, PT, R28, 0x900, RZ ;  /* 0x000009001c1c7810 */ /* 0x000fe20007f5e0ff */
[C---:B------:R-:W-:Y:S01]  /*278e0*/  FFMA.FTZ R9, R23.reuse, R33, R9 ;  /* 0x0000002117097223 */ /* 0x040fe20000010009 */
[----:B------:R-:W-:Y:S01]  /*278f0*/  IADD3 R30, P1, PT, R30, 0x900, RZ ;  /* 0x000009001e1e7810 */ /* 0x000fe20007f3e0ff */
[C---:B------:R-:W-:Y:S01]  /*27900*/  FFMA.FTZ R10, R23.reuse, R34, R10 ;  /* 0x00000022170a7223 */ /* 0x040fe2000001000a */
[----:B------:R-:W-:Y:S01]  /*27910*/  FFMA.FTZ R11, R23, R35, R11 ;  /* 0x00000023170b7223 */ /* 0x000fe2000001000b */
[----:B------:R-:W-:Y:S02]  /*27920*/  VIADD R29, R29, 0x4 ;  /* 0x000000041d1d7836 */ /* 0x000fe40000000000 */
[----:B------:R-:W-:Y:S02]  /*27930*/  VIADD R20, R20, 0x10 ;  /* 0x0000001014147836 */ /* 0x000fe40000000000 */
[----:B------:R-:W-:-:S02]  /*27940*/  IMAD.X R31, RZ, RZ, R31, P2 ;  /* 0x000000ffff1f7224 */ /* 0x000fc400010e061f */
[----:B------:R-:W-:Y:S01]  /*27950*/  IMAD.X R45, RZ, RZ, R45, P1 ;  /* 0x000000ffff2d7224 */ /* 0x000fe200008e062d */
[----:B------:R-:W-:Y:S06]  /*27960*/  @P0 BRA `(.L_x_2909) ;  /* 0xfffffffc00640947 */ /* 0x000fec000383ffff */
.L_x_2907:
[----:B--2---:R-:W-:Y:S05]  /*27970*/  BSYNC.RECONVERGENT B2 ;  /* 0x0000000000027941 */ /* 0x004fea0003800200 */
.L_x_2906:
[----:B------:R-:W-:-:S13]  /*27980*/  ISETP.GE.U32.AND P0, PT, R22, 0xc, PT ;  /* 0x0000000c1600780c */ /* 0x000fda0003f06070 */
[----:B------:R-:W-:Y:S05]  /*27990*/  @!P0 BRA `(.L_x_2905) ;  /* 0x0000000400f48947 */ /* 0x000fea0003800000 */
[----:B------:R-:W2:Y:S02]  /*279a0*/  LDCU UR6, c[0x0][0x40c] ;  /* 0x00008180ff0677ac */ /* 0x000ea40008000800 */
[----:B--2---:R-:W-:-:S06]  /*279b0*/  UISETP.NE.AND UP0, UPT, UR6, URZ, UPT ;  /* 0x000000ff0600728c */ /* 0x004fcc000bf05270 */
[----:B------:R-:W-:-:S13]  /*279c0*/  PLOP3.LUT P0, PT, PT, PT, UP0, 0x80, 0x8 ;  /* 0x000000000008781c */ /* 0x000fda0003f0f008 */
.L_x_2915:
[----:B---3--:R-:W-:Y:S01]  /*279d0*/  IMAD R31, R29, 0x90, RZ ;  /* 0x000000901d1f7824 */ /* 0x008fe200078e02ff */
[----:B------:R-:W-:-:S03]  /*279e0*/  ISETP.NE.AND P5, PT, R2, RZ, PT ;  /* 0x000000ff0200720c */ /* 0x000fc60003fa5270 */
[----:B-1----:R-:W-:-:S05]  /*279f0*/  IMAD.WIDE.U32 R18, R31, 0x4, R14 ;  /* 0x000000041f127825 */ /* 0x002fca00078e000e */
[----:B------:R1:W5:Y:S01]  /*27a00*/  LDG.E.128 R32, desc[UR36][R18.64] ;  /* 0x0000002412207981 */ /* 0x000362000c1e1d00 */
[----:B------:R-:W-:Y:S04]  /*27a10*/  BSSY.RECONVERGENT B2, `(.L_x_2910) ;  /* 0x0000014000027945 */ /* 0x000fe80003800200 */
[----:B------:R-:W-:Y:S05]  /*27a20*/  @P0 BRA `(.L_x_2911) ;  /* 0x0000000000480947 */ /* 0x000fea0003800000 */
[----:B------:R-:W-:Y:S01]  /*27a30*/  VOTEU.ANY UP0, P5 ;  /* 0x0000000000ff7886 */ /* 0x000fe20002800100 */
[----:B------:R-:W-:Y:S01]  /*27a40*/  PLOP3.LUT P0, PT, PT, PT, UP0, 0x80, 0x8 ;  /* 0x000000000008781c */ /* 0x000fe20003f0f008 */
[----:B------:R-:W2:-:S12]  /*27a50*/  LDS.128 R20, [R16+UR8] ;  /* 0x0000000810147984 */ /* 0x000e980008000c00 */
[----:B------:R-:W3:Y:S01]  /*27a60*/  @P0 LDG.E.128 R36, desc[UR36][R24.64] ;  /* 0x0000002418240981 */ /* 0x000ee2000c1e1d00 */
[----:B------:R-:W-:Y:S01]  /*27a70*/  PLOP3.LUT P0, PT, PT, PT, UP0, 0x80, 0x8 ;  /* 0x000000000008781c */ /* 0x000fe20003f0f008 */
[----:B-1----:R-:W-:Y:S01]  /*27a80*/  IMAD.WIDE.U32 R18, R31, 0x4, R12 ;  /* 0x000000041f127825 */ /* 0x002fe200078e000c */
[----:B------:R-:W-:Y:S02]  /*27a90*/  PLOP3.LUT P1, PT, PT, PT, UP0, 0x80, 0x8 ;  /* 0x000000000008781c */ /* 0x000fe40003f2f008 */
[----:B------:R-:W-:Y:S02]  /*27aa0*/  PLOP3.LUT P2, PT, PT, PT, UP0, 0x80, 0x8 ;  /* 0x000000000008781c */ /* 0x000fe40003f4f008 */
[----:B------:R-:W-:Y:S01]  /*27ab0*/  PLOP3.LUT P3, PT, PT, PT, UP0, 0x80, 0x8 ;  /* 0x000000000008781c */ /* 0x000fe20003f6f008 */
[----:B--2--5:R-:W-:Y:S01]  /*27ac0*/  FADD.FTZ R32, R32, R20 ;  /* 0x0000001420207221 */ /* 0x024fe20000010000 */
        /* <DEDUP_REMOVED lines=8> */
.L_x_2911:
[----:B------:R-:W-:Y:S05]  /*27b50*/  BSYNC.RECONVERGENT B2 ;  /* 0x0000000000027941 */ /* 0x000fea0003800200 */
.L_x_2910:
[----:B------:R-:W-:Y:S01]  /*27b60*/  IADD3 R45, PT, PT, R31, 0x240, RZ ;  /* 0x000002401f2d7810 */ /* 0x000fe20007ffe0ff */
[----:B------:R-:W3:Y:S01]  /*27b70*/  S2UR UR9, SR_CgaCtaId ;  /* 0x00000000000979c3 */ /* 0x000ee20000008800 */
[----:B------:R-:W-:Y:S01]  /*27b80*/  UISETP.NE.AND UP0, UPT, UR18, URZ, UPT ;  /* 0x000000ff1200728c */ /* 0x000fe2000bf05270 */
[----:B------:R-:W-:Y:S01]  /*27b90*/  VIADD R28, R29, -UR4 ;  /* 0x800000041d1c7c36 */ /* 0x000fe20008000000 */
[----:B------:R-:W-:Y:S01]  /*27ba0*/  UMOV UR6, 0x400 ;  /* 0x0000040000067882 */ /* 0x000fe20000000000 */
[----:B-12---:R-:W-:Y:S01]  /*27bb0*/  IMAD.WIDE.U32 R18, R45, 0x4, R14 ;  /* 0x000000042d127825 */ /* 0x006fe200078e000e */
[----:B------:R-:W-:Y:S02]  /*27bc0*/  UIADD3 UR6, UPT, UPT, UR6, 0x840, URZ ;  /* 0x0000084006067890 */ /* 0x000fe4000fffe0ff */
[----:B------:R-:W-:Y:S01]  /*27bd0*/  PLOP3.LUT P0, PT, PT, PT, UP0, 0x80, 0x8 ;  /* 0x000000000008781c */ /* 0x000fe20003f0f008 */
[C---:B------:R-:W-:Y:S01]  /*27be0*/  VIADD R49, R31.reuse, 0x480 ;  /* 0x000004801f317836 */ /* 0x040fe20000000000 */
[----:B------:R1:W5:Y:S01]  /*27bf0*/  LDG.E.128 R36, desc[UR36][R18.64] ;  /* 0x0000002412247981 */ /* 0x000362000c1e1d00 */
[----:B------:R-:W-:-:S02]  /*27c00*/  VIADD R31, R31, 0x6c0 ;  /* 0x000006c01f1f7836 */ /* 0x000fc40000000000 */
[----:B------:R-:W-:-:S04]  /*27c10*/  IMAD.WIDE.U32 R20, R49, 0x4, R14 ;  /* 0x0000000431147825 */ /* 0x000fc800078e000e */
[----:B------:R-:W-:Y:S01]  /*27c20*/  IMAD.WIDE.U32 R22, R31, 0x4, R14 ;  /* 0x000000041f167825 */ /* 0x000fe200078e000e */
[----:B---3--:R-:W-:-:S06]  /*27c30*/  ULEA UR6, UR9, UR6, 0x18 ;  /* 0x0000000609067291 */ /* 0x008fcc000f8ec0ff */
[----:B------:R-:W-:Y:S01]  /*27c40*/  LEA R28, R28, UR6, 0x2 ;  /* 0x000000061c1c7c11 */ /* 0x000fe2000f8e10ff */
[----:B-1----:R-:W-:Y:S06]  /*27c50*/  @P0 BRA `(.L_x_2912) ;  /* 0x0000000000480947 */ /* 0x002fec0003800000 */
[----:B------:R-:W-:Y:S01]  /*27c60*/  VOTEU.ANY UP0, P5 ;  /* 0x0000000000ff7886 */ /* 0x000fe20002800100 */
[----:B------:R-:W-:Y:S01]  /*27c70*/  PLOP3.LUT P1, PT, PT, PT, UP0, 0x80, 0x8 ;  /* 0x000000000008781c */ /* 0x000fe20003f2f008 */
[----:B------:R-:W1:-:S12]  /*27c80*/  LDS.128 R52, [R16+UR8] ;  /* 0x0000000810347984 */ /* 0x000e580008000c00 */
[----:B------:R-:W2:Y:S01]  /*27c90*/  @P1 LDG.E.128 R40, desc[UR36][R24.64] ;  /* 0x0000002418281981 */ /* 0x000ea2000c1e1d00 */
[----:B------:R-:W-:Y:S01]  /*27ca0*/  PLOP3.LUT P1, PT, PT, PT, UP0, 0x80, 0x8 ;  /* 0x000000000008781c */ /* 0x000fe20003f2f008 */
[----:B------:R-:W-:Y:S01]  /*27cb0*/  IMAD.WIDE.U32 R18, R45, 0x4, R12 ;  /* 0x000000042d127825 */ /* 0x000fe200078e000c */
        /* <DEDUP_REMOVED lines=12> */
.L_x_2912:
[----:B------:R2:W5:Y:S01]  /*27d80*/  LDG.E.128 R40, desc[UR36][R20.64] ;  /* 0x0000002414287981 */ /* 0x000562000c1e1d00 */
[----:B------:R-:W-:Y:S05]  /*27d90*/  @P0 BRA `(.L_x_2913) ;  /* 0x0000000000480947 */ /* 0x000fea0003800000 */
[----:B------:R-:W-:Y:S01]  /*27da0*/  VOTEU.ANY UP0, P5 ;  /* 0x0000000000ff7886 */ /* 0x000fe20002800100 */
[----:B------:R-:W-:Y:S01]  /*27db0*/  PLOP3.LUT P1, PT, PT, PT, UP0, 0x80, 0x8 ;  /* 0x000000000008781c */ /* 0x000fe20003f2f008 */
[----:B------:R-:W3:-:S12]  /*27dc0*/  LDS.128 R52, [R16+UR8] ;  /* 0x0000000810347984 */ /* 0x000ed80008000c00 */
[----:B------:R-:W4:Y:S01]  /*27dd0*/  @P1 LDG.E.128 R44, desc[UR36][R24.64] ;  /* 0x00000024182c1981 */ /* 0x000f22000c1e1d00 */
[----:B------:R-:W-:Y:S01]  /*27de0*/  PLOP3.LUT P1, PT, PT, PT, UP0, 0x80, 0x8 ;  /* 0x000000000008781c */ /* 0x000fe20003f2f008 */
[----:B-1----:R-:W-:Y:S01]  /*27df0*/  IMAD.WIDE.U32 R18, R49, 0x4, R12 ;  /* 0x0000000431127825 */ /* 0x002fe200078e000c */
[----:B------:R-:W-:Y:S02]  /*27e00*/  PLOP3.LUT P2, PT, PT, PT, UP0, 0x80, 0x8 ;  /* 0x000000000008781c */ /* 0x000fe40003f4f008 */
[----:B------:R-:W-:Y:S02]  /*27e10*/  PLOP3.LUT P3, PT, PT, PT, UP0, 0x80, 0x8 ;  /* 0x000000000008781c */ /* 0x000fe40003f6f008 */
[----:B------:R-:W-:Y:S01]  /*27e20*/  PLOP3.LUT P4, PT, PT, PT, UP0, 0x80, 0x8 ;  /* 0x000000000008781c */ /* 0x000fe20003f8f008 */
[----:B---3-5:R-:W-:Y:S01]  /*27e30*/  FADD.FTZ R40, R52, R40 ;  /* 0x0000002834287221 */ /* 0x028fe20000010000 */
[----:B------:R-:W-:Y:S01]  /*27e40*/  FADD.FTZ R41, R53, R41 ;  /* 0x0000002935297221 */ /* 0x000fe20000010000 */
[----:B------:R-:W-:Y:S01]  /*27e50*/  FADD.FTZ R42, R54, R42 ;  /* 0x0000002a362a7221 */ /* 0x000fe20000010000 */
[----:B------:R-:W-:-:S03]  /*27e60*/  FADD.FTZ R43, R55, R43 ;  /* 0x0000002b372b7221 */ /* 0x000fc60000010000 */
[----:B----4-:R-:W-:Y:S02]  /*27e70*/  @P1 FMUL.FTZ R40, R40, R44 ;  /* 0x0000002c28281220 */ /* 0x010fe40000410000 */
[----:B------:R-:W-:Y:S02]  /*27e80*/  @P2 FMUL.FTZ R41, R41, R45 ;  /* 0x0000002d29292220 */ /* 0x000fe40000410000 */
[----:B------:R-:W-:Y:S02]  /*27e90*/  @P3 FMUL.FTZ R42, R42, R46 ;  /* 0x0000002e2a2a3220 */ /* 0x000fe40000410000 */
[----:B------:R-:W-:-:S05]  /*27ea0*/  @P4 FMUL.FTZ R43, R43, R47 ;  /* 0x0000002f2b2b4220 */ /* 0x000fca0000410000 */
[----:B------:R3:W-:Y:S02]  /*27eb0*/  STG.E.128 desc[UR36][R18.64], R40 ;  /* 0x0000002812007986 */ /* 0x0007e4000c101d24 */
.L_x_2913:
[----:B------:R4:W5:Y:S04]  /*27ec0*/  LDG.E.128 R44, desc[UR36][R22.64] ;  /* 0x00000024162c7981 */ /* 0x000968000c1e1d00 */
[----:B-1-3--:R-:W1:Y:S04]  /*27ed0*/  LDS R19, [R28] ;  /* 0x000000001c137984 */ /* 0x00ae680000000800 */
[----:B------:R-:W3:Y:S04]  /*27ee0*/  LDS R18, [R28+0x10] ;  /* 0x000010001c127984 */ /* 0x000ee80000000800 */
[----:B--2---:R-:W2:Y:S01]  /*27ef0*/  LDS R20, [R28+0x20] ;  /* 0x000020001c147984 */ /* 0x004ea20000000800 */
[C---:B-1---5:R-:W-:Y:S01]  /*27f00*/  FFMA.FTZ R21, R19.reuse, R32, R8 ;  /* 0x0000002013157223 */ /* 0x062fe20000010008 */
[C---:B------:R-:W-:Y:S01]  /*27f10*/  FFMA.FTZ R8, R19.reuse, R33, R9 ;  /* 0x0000002113087223 */ /* 0x040fe20000010009 */
[C---:B------:R-:W-:Y:S01]  /*27f20*/  FFMA.FTZ R9, R19.reuse, R34, R10 ;  /* 0x0000002213097223 */ /* 0x040fe2000001000a */
[----:B------:R-:W-:Y:S01]  /*27f30*/  FFMA.FTZ R10, R19, R35, R11 ;  /* 0x00000023130a7223 */ /* 0x000fe2000001000b */
[C---:B---3--:R-:W-:Y:S01]  /*27f40*/  FFMA.FTZ R21, R18.reuse, R36, R21 ;  /* 0x0000002412157223 */ /* 0x048fe20000010015 */
[C---:B------:R-:W-:Y:S01]  /*27f50*/  FFMA.FTZ R8, R18.reuse, R37, R8 ;  /* 0x0000002512087223 */ /* 0x040fe20000010008 */
[C---:B------:R-:W-:Y:S01]  /*27f60*/  FFMA.FTZ R9, R18.reuse, R38, R9 ;  /* 0x0000002612097223 */ /* 0x040fe20000010009 */
[----:B------:R-:W-:Y:S01]  /*27f70*/  FFMA.FTZ R10, R18, R39, R10 ;  /* 0x00000027120a7223 */ /* 0x000fe2000001000a */
[C---:B--2---:R-:W-:Y:S01]  /*27f80*/  FFMA.FTZ R40, R20.reuse, R40, R21 ;  /* 0x0000002814287223 */ /* 0x044fe20000010015 */
[C---:B------:R-:W-:Y:S01]  /*27f90*/  FFMA.FTZ R18, R20.reuse, R41, R8 ;  /* 0x0000002914127223 */ /* 0x040fe20000010008 */
[C---:B------:R-:W-:Y:S01]  /*27fa0*/  FFMA.FTZ R19, R20.reuse, R42, R9 ;  /* 0x0000002a14137223 */ /* 0x040fe20000010009 */
[----:B------:R-:W-:Y:S01]  /*27fb0*/  FFMA.FTZ R20, R20, R43, R10 ;  /* 0x0000002b14147223 */ /* 0x000fe2000001000a */
[----:B----4-:R-:W-:Y:S06]  /*27fc0*/  @P0 BRA `(.L_x_2914) ;  /* 0x0000000000480947 */ /* 0x010fec0003800000 */
[----:B------:R-:W-:Y:S01]  /*27fd0*/  VOTEU.ANY UP0, P5 ;  /* 0x0000000000ff7886 */ /* 0x000fe20002800100 */
[----:B------:R-:W-:Y:S01]  /*27fe0*/  PLOP3.LUT P1, PT, PT, PT, UP0, 0x80, 0x8 ;  /* 0x000000000008781c */ /* 0x000fe20003f2f008 */
[----:B------:R-:W1:-:S12]  /*27ff0*/  LDS.128 R32, [R16+UR8] ;  /* 0x0000000810207984 */ /* 0x000e580008000c00 */
[----:B------:R-:W2:Y:S01]  /*28000*/  @P1 LDG.E.128 R8, desc[UR36][R24.64] ;  /* 0x0000002418081981 */ /* 0x000ea2000c1e1d00 */
[----:B------:R-:W-:Y:S02]  /*28010*/  PLOP3.LUT P1, PT, PT, PT, UP0, 0x80, 0x8 ;  /* 0x000000000008781c */ /* 0x000fe40003f2f008 */
        /* <DEDUP_REMOVED lines=13> */
.L_x_2914:
[----:B------:R-:W1:Y:S01]  /*280f0*/  LDS R11, [R28+0x30] ;  /* 0x000030001c0b7984 */ /* 0x000e620000000800 */
[----:B------:R-:W-:-:S05]  /*28100*/  VIADD R29, R29, 0x10 ;  /* 0x000000101d1d7836 */ /* 0x000fca0000000000 */
[----:B------:R-:W-:Y:S01]  /*28110*/  ISETP.GE.AND P1, PT, R29, R26, PT ;  /* 0x0000001a1d00720c */ /* 0x000fe20003f26270 */
[C---:B-1----:R-:W-:Y:S01]  /*28120*/  FFMA.FTZ R8, R11.reuse, R44, R40 ;  /* 0x0000002c0b087223 */ /* 0x042fe20000010028 */
[C---:B------:R-:W-:Y:S01]  /*28130*/  FFMA.FTZ R9, R11.reuse, R45, R18 ;  /* 0x0000002d0b097223 */ /* 0x040fe20000010012 */
[C---:B------:R-:W-:Y:S01]  /*28140*/  FFMA.FTZ R10, R11.reuse, R46, R19 ;  /* 0x0000002e0b0a7223 */ /* 0x040fe20000010013 */
[----:B------:R-:W-:-:S09]  /*28150*/  FFMA.FTZ R11, R11, R47, R20 ;  /* 0x0000002f0b0b7223 */ /* 0x000fd20000010014 */
[----:B------:R-:W-:Y:S05]  /*28160*/  @!P1 BRA `(.L_x_2915) ;  /* 0xfffffff800189947 */ /* 0x000fea000383ffff */
.L_x_2905:
[----:B--2---:R-:W-:Y:S05]  /*28170*/  BSYNC.RECONVERGENT B1 ;  /* 0x0000000000017941 */ /* 0x004fea0003800200 */
.L_x_2904:
[----:B------:R-:W-:Y:S01]  /*28180*/  ISETP.GE.AND P0, PT, R27, UR40, PT ;  /* 0x000000281b007c0c */ /* 0x000fe2000bf06270 */
[----:B------:R-:W-:-:S12]  /*28190*/  BSSY.RECONVERGENT B1, `(.L_x_2916) ;  /* 0x00000d4000017945 */ /* 0x000fd80003800200 */
[----:B------:R-:W-:Y:S05]  /*281a0*/  @P0 BRA `(.L_x_2917) ;  /* 0x0000000c00480947 */ /* 0x000fea0003800000 */
[----:B------:R-:W2:Y:S01]  /*281b0*/  LDCU UR6, c[0x0][0x3f8] ;  /* 0x00007f00ff0677ac */ /* 0x000ea20008000800 */
[----:B------:R-:W-:Y:S01]  /*281c0*/  VIADD R22, R27, 0x4 ;  /* 0x000000041b167836 */ /* 0x000fe20000000000 */
[----:B-1----:R-:W1:Y:S01]  /*281d0*/  LDC.64 R18, c[0x0][0x458] ;  /* 0x00011600ff127b82 */ /* 0x002e620000000a00 */
[----:B------:R-:W-:Y:S01]  /*281e0*/  BSSY.RECONVERGENT B2, `(.L_x_2918) ;  /* 0x000004a000027945 */ /* 0x000fe20003800200 */
[----:B------:R-:W-:Y:S01]  /*281f0*/  ULOP3.LUT UR9, URZ, UR4, URZ, 0x33, !UPT ;  /* 0x00000004ff097292 */ /* 0x000fe2000f8e33ff */
[----:B------:R-:W-:Y:S01]  /*28200*/  IMAD.MOV.U32 R24, RZ, RZ, R27 ;  /* 0x000000ffff187224 */ /* 0x000fe200078e001b */
[----:B------:R-:W-:-:S04]  /*28210*/  VIMNMX R20, PT, PT, R22, UR40, !PT ;  /* 0x0000002816147c48 */ /* 0x000fc8000ffe0100 */
[----:B------:R-:W-:-:S04]  /*28220*/  IADD3 R23, PT, PT, -R17, UR9, R20 ;  /* 0x0000000911177c10 */ /* 0x000fc8000fffe114 */
[----:B------:R-:W-:Y:S01]  /*28230*/  LOP3.LUT P0, RZ, R23, 0x4, RZ, 0xc0, !PT ;  /* 0x0000000417ff7812 */ /* 0x000fe2000780c0ff */
[----:B--2---:R-:W-:-:S06]  /*28240*/  UIMAD UR6, UR39, UR6, UR11 ;  /* 0x00000006270672a4 */ /* 0x004fcc000f8e020b */
[----:B------:R-:W-:-:S05]  /*28250*/  MOV R21, UR6 ;  /* 0x0000000600157c02 */ /* 0x000fca0008000f00 */
[----:B------:R-:W-:-:S04]  /*28260*/  IMAD R21, R21, 0x90, R0 ;  /* 0x0000009015157824 */ /* 0x000fc800078e0200 */
[----:B-1----:R-:W-:Y:S01]  /*28270*/  IMAD.WIDE R20, R21, 0x4, R18 ;  /* 0x0000000415147825 */ /* 0x002fe200078e0212 */
[----:B------:R-:W-:Y:S06]  /*28280*/  @P0 BRA `(.L_x_2919) ;  /* 0x0000000000fc0947 */ /* 0x000fec0003800000 */
[----:B------:R-:W1:Y:S01]  /*28290*/  LDC R26, c[0x0][0x3f4] ;  /* 0x0000fd00ff1a7b82 */ /* 0x000e620000000800 */
[----:B------:R-:W-:Y:S01]  /*282a0*/  IMAD.MOV.U32 R24, RZ, RZ, R22 ;  /* 0x000000ffff187224 */ /* 0x000fe200078e0016 */
[----:B-1----:R-:W-:-:S13]  /*282b0*/  ISETP.GE.AND P0, PT, R27, R26, PT ;  /* 0x0000001a1b00720c */ /* 0x002fda0003f06270 */
[----:B------:R-:W-:Y:S05]  /*282c0*/  @!P0 BRA `(.L_x_2919) ;  /* 0x0000000000ec8947 */ /* 0x000fea0003800000 */
[----:B------:R-:W-:Y:S02]  /*282d0*/  IABS R25, R26 ;  /* 0x0000001a00197213 */ /* 0x000fe40000000000 */
[----:B------:R-:W-:Y:S02]  /*282e0*/  IABS R30, R27 ;  /* 0x0000001b001e7213 */ /* 0x000fe40000000000 */
[----:B------:R-:W1:Y:S01]  /*282f0*/  I2F.RP R24, R25 ;  /* 0x0000001900187306 */ /* 0x000e620000209400 */
[----:B------:R-:W-:Y:S02]  /*28300*/  ISETP.GE.AND P1, PT, R27, RZ, PT ;  /* 0x000000ff1b00720c */ /* 0x000fe40003f26270 */
[----:B------:R-:W-:-:S05]  /*28310*/  ISETP.NE.AND P2, PT, R26, RZ, PT ;  /* 0x000000ff1a00720c */ /* 0x000fca0003f45270 */
[----:B-1----:R-:W1:Y:S02]  /*28320*/  MUFU.RCP R24, R24 ;  /* 0x0000001800187308 */ /* 0x002e640000001000 */
[----:B-1----:R-:W-:-:S06]  /*28330*/  VIADD R28, R24, 0xffffffe ;  /* 0x0ffffffe181c7836 */ /* 0x002fcc0000000000 */
[----:B------:R-:W1:Y:S02]  /*28340*/  F2I.FTZ.U32.TRUNC.NTZ R19, R28 ;  /* 0x0000001c00137305 */ /* 0x000e64000021f000 */
[----:B-1----:R-:W-:-:S04]  /*28350*/  IMAD.MOV R18, RZ, RZ, -R19 ;  /* 0x000000ffff127224 */ /* 0x002fc800078e0a13 */
        /* <DEDUP_REMOVED lines=12> */
[----:B------:R-:W-:-:S05]  /*28420*/  @!P2 LOP3.LUT R18, RZ, R26, RZ, 0x33, !PT ;  /* 0x0000001aff12a212 */ /* 0x000fca00078e33ff */
[----:B------:R-:W-:-:S04]  /*28430*/  IMAD R19, R18, 0x90, RZ ;  /* 0x0000009012137824 */ /* 0x000fc800078e02ff */
[----:B------:R-:W-:-:S05]  /*28440*/  IMAD.WIDE.U32 R18, R19, 0x4, R14 ;  /* 0x0000000413127825 */ /* 0x000fca00078e000e */
[----:B---3--:R1:W5:Y:S01]  /*28450*/  LDG.E.128 R28, desc[UR36][R18.64] ;  /* 0x00000024121c7981 */ /* 0x008362000c1e1d00 */
[----:B------:R-:W2:Y:S01]  /*28460*/  S2UR UR9, SR_CgaCtaId ;  /* 0x00000000000979c3 */ /* 0x000ea20000008800 */
[----:B------:R-:W-:Y:S02]  /*28470*/  UMOV UR6, 0x400 ;  /* 0x0000040000067882 */ /* 0x000fe40000000000 */
[----:B------:R-:W-:-:S04]  /*28480*/  UIADD3 UR6, UPT, UPT, UR6, 0x840, URZ ;  /* 0x0000084006067890 */ /* 0x000fc8000fffe0ff */
[----:B--2---:R-:W-:-:S06]  /*28490*/  ULEA UR6, UR9, UR6, 0x18 ;  /* 0x0000000609067291 */ /* 0x004fcc000f8ec0ff */
[----:B------:R-:W-:-:S05]  /*284a0*/  LEA R25, R17, UR6, 0x2 ;  /* 0x0000000611197c11 */ /* 0x000fca000f8e10ff */
[----:B------:R-:W2:Y:S01]  /*284b0*/  LDCU UR6, c[0x0][0x40c] ;  /* 0x00008180ff0677ac */ /* 0x000ea20008000800 */
[----:B------:R-:W3:Y:S01]  /*284c0*/  LDS R25, [R25] ;  /* 0x0000000019197984 */ /* 0x000ee20000000800 */
[----:B--2---:R-:W-:-:S09]  /*284d0*/  UISETP.NE.AND UP0, UPT, UR6, URZ, UPT ;  /* 0x000000ff0600728c */ /* 0x004fd2000bf05270 */
[----:B-1----:R-:W-:Y:S05]  /*284e0*/  BRA.U UP0, `(.L_x_2920) ;  /* 0x0000000100507547 */ /* 0x002fea000b800000 */
[----:B------:R-:W-:Y:S01]  /*284f0*/  ISETP.NE.AND P3, PT, R2, RZ, PT ;  /* 0x000000ff0200720c */ /* 0x000fe20003f65270 */
[----:B------:R-:W1:-:S12]  /*28500*/  LDS.128 R36, [R16+UR8] ;  /* 0x0000000810247984 */ /* 0x000e580008000c00 */
        /* <DEDUP_REMOVED lines=9> */
[----:B-1---5:R-:W-:Y:S01]  /*285a0*/  FADD.FTZ R28, R28, R36 ;  /* 0x000000241c1c7221 */ /* 0x022fe20000010000 */
[----:B------:R-:W-:Y:S01]  /*285b0*/  FADD.FTZ R29, R29, R37 ;  /* 0x000000251d1d7221 */ /* 0x000fe20000010000 */
[----:B------:R-:W-:Y:S01]  /*285c0*/  FADD.FTZ R30, R30, R38 ;  /* 0x000000261e1e7221 */ /* 0x000fe20000010000 */
[----:B------:R-:W-:Y:S01]  /*285d0*/  FADD.FTZ R31, R31, R39 ;  /* 0x000000271f1f7221 */ /* 0x000fe20000010000 */
[----:B--2---:R-:W-:Y:S02]  /*285e0*/  @P0 FMUL.FTZ R28, R28, R32 ;  /* 0x000000201c1c0220 */ /* 0x004fe40000410000 */
[----:B------:R-:W-:Y:S02]  /*285f0*/  @P1 FMUL.FTZ R29, R29, R33 ;  /* 0x000000211d1d1220 */ /* 0x000fe40000410000 */
[----:B------:R-:W-:Y:S02]  /*28600*/  @P2 FMUL.FTZ R30, R30, R34 ;  /* 0x000000221e1e2220 */ /* 0x000fe40000410000 */
[----:B------:R-:W-:-:S05]  /*28610*/  @P3 FMUL.FTZ R31, R31, R35 ;  /* 0x000000231f1f3220 */ /* 0x000fca0000410000 */
[----:B------:R1:W-:Y:S02]  /*28620*/  STG.E.128 desc[UR36][R18.64], R28 ;  /* 0x0000001c12007986 */ /* 0x0003e4000c101d24 */
.L_x_2920:
[C---:B---3-5:R-:W-:Y:S01]  /*28630*/  FFMA.FTZ R8, R25.reuse, R28, R8 ;  /* 0x0000001c19087223 */ /* 0x068fe20000010008 */
[C---:B------:R-:W-:Y:S01]  /*28640*/  FFMA.FTZ R9, R25.reuse, R29, R9 ;  /* 0x0000001d19097223 */ /* 0x040fe20000010009 */
[C---:B------:R-:W-:Y:S01]  /*28650*/  FFMA.FTZ R10, R25.reuse, R30, R10 ;  /* 0x0000001e190a7223 */ /* 0x040fe2000001000a */
[----:B------:R-:W-:Y:S01]  /*28660*/  FFMA.FTZ R11, R25, R31, R11 ;  /* 0x0000001f190b7223 */ /* 0x000fe2000001000b */
[----:B------:R-:W-:-:S07]  /*28670*/  IMAD.MOV.U32 R24, RZ, RZ, R22 ;  /* 0x000000ffff187224 */ /* 0x000fce00078e0016 */
.L_x_2919:
[----:B------:R-:W-:Y:S05]  /*28680*/  BSYNC.RECONVERGENT B2 ;  /* 0x0000000000027941 */ /* 0x000fea0003800200 */
.L_x_2918:
[----:B------:R-:W-:-:S13]  /*28690*/  ISETP.GE.U32.AND P0, PT, R23, 0x4, PT ;  /* 0x000000041700780c */ /* 0x000fda0003f06070 */
[----:B------:R-:W-:Y:S05]  /*286a0*/  @!P0 BRA `(.L_x_2917) ;  /* 0x0000000800088947 */ /* 0x000fea0003800000 */
[----:B------:R-:W2:Y:S01]  /*286b0*/  S2R R22, SR_CgaCtaId ;  /* 0x0000000000167919 */ /* 0x000ea20000008800 */
[----:B-1----:R-:W-:Y:S01]  /*286c0*/  MOV R18, 0x400 ;  /* 0x0000040000127802 */ /* 0x002fe20000000f00 */
[----:B------:R-:W-:Y:S01]  /*286d0*/  USHF.L.U32 UR6, UR4, 0x2, URZ ;  /* 0x0000000204067899 */ /* 0x000fe200080006ff */
[----:B------:R-:W-:Y:S02]  /*286e0*/  IMAD R23, R24, 0x90, RZ ;  /* 0x0000009018177824 */ /* 0x000fe400078e02ff */
[----:B------:R-:W-:-:S03]  /*286f0*/  IADD3 R19, PT, PT, R18, 0x840, RZ ;  /* 0x0000084012137810 */ /* 0x000fc60007ffe0ff */
[----:B------:R-:W-:Y:S02]  /*28700*/  LEA R18, R24, -UR6, 0x2 ;  /* 0x8000000618127c11 */ /* 0x000fe4000f8e10ff */
[----:B--2---:R-:W-:Y:S01]  /*28710*/  LEA R19, R22, R19, 0x18 ;  /* 0x0000001316137211 */ /* 0x004fe200078ec0ff */
[----:B------:R-:W-:-:S03]  /*28720*/  VIADD R22, R24, 0x4 ;  /* 0x0000000418167836 */ /* 0x000fc60000000000 */
[----:B------:R-:W-:-:S07]  /*28730*/  IADD3 R24, PT, PT, R18, 0x10, R19 ;  /* 0x0000001012187810 */ /* 0x000fce0007ffe013 */
.L_x_2927:
        /* <DEDUP_REMOVED lines=11> */
[----:B------:R4:W0:Y:S04]  /*287f0*/  LDS R25, [R24+-0x10] ;  /* 0xfffff00018197984 */ /* 0x0008280000000800 */
[----:B--2---:R-:W2:Y:S02]  /*28800*/  MUFU.RCP R28, R28 ;  /* 0x0000001c001c7308 */ /* 0x004ea40000001000 */
[----:B--2---:R-:W-:-:S06]  /*28810*/  VIADD R29, R28, 0xffffffe ;  /* 0x0ffffffe1c1d7836 */ /* 0x004fcc0000000000 */
[----:B------:R-:W2:Y:S02]  /*28820*/  F2I.FTZ.U32.TRUNC.NTZ R19, R29 ;  /* 0x0000001d00137305 */ /* 0x000ea4000021f000 */
[----:B--2---:R-:W-:-:S04]  /*28830*/  IMAD.MOV R18, RZ, RZ, -R19 ;  /* 0x000000ffff127224 */ /* 0x004fc800078e0a13 */
[----:B---3--:R-:W-:Y:S02]  /*28840*/  IMAD R31, R18, R27, RZ ;  /* 0x0000001b121f7224 */ /* 0x008fe400078e02ff */
        /* <DEDUP_REMOVED lines=14> */
[----:B------:R4:W5:Y:S01]  /*28930*/  LDG.E.128 R28, desc[UR36][R18.64] ;  /* 0x00000024121c7981 */ /* 0x000962000c1e1d00 */
[----:B-1----:R-:W-:-:S09]  /*28940*/  UISETP.NE.AND UP0, UPT, UR6, URZ, UPT ;  /* 0x000000ff0600728c */ /* 0x002fd2000bf05270 */
[----:B0---4-:R-:W-:Y:S05]  /*28950*/  BRA.U UP0, `(.L_x_2923) ;  /* 0x00000001004c7547 */ /* 0x011fea000b800000 */
[----:B------:R-:W-:Y:S01]  /*28960*/  ISETP.NE.AND P3, PT, R2, RZ, PT ;  /* 0x000000ff0200720c */ /* 0x000fe20003f65270 */
[----:B------:R-:W0:-:S12]  /*28970*/  LDS.128 R32, [R16+UR8] ;  /* 0x0000000810207984 */ /* 0x000e180008000c00 */
        /* <DEDUP_REMOVED lines=8> */
[----:B0----5:R-:W-:Y:S01]  /*28a00*/  FADD.FTZ R28, R28, R32 ;  /* 0x000000201c1c7221 */ /* 0x021fe20000010000 */
        /* <DEDUP_REMOVED lines=8> */
.L_x_2923:
[C---:B-----5:R-:W-:Y:S01]  /*28a90*/  FFMA.FTZ R8, R25.reuse, R28, R8 ;  /* 0x0000001c19087223 */ /* 0x060fe20000010008 */
[C---:B------:R-:W-:Y:S01]  /*28aa0*/  FFMA.FTZ R9, R25.reuse, R29, R9 ;  /* 0x0000001d19097223 */ /* 0x040fe20000010009 */
[C---:B------:R-:W-:Y:S01]  /*28ab0*/  FFMA.FTZ R10, R25.reuse, R30, R10 ;  /* 0x0000001e190a7223 */ /* 0x040fe2000001000a */
[----:B------:R-:W-:-:S07]  /*28ac0*/  FFMA.FTZ R11, R25, R31, R11 ;  /* 0x0000001f190b7223 */ /* 0x000fce000001000b */
.L_x_2922:
[----:B------:R-:W-:Y:S05]  /*28ad0*/  BSYNC.RECONVERGENT B2 ;  /* 0x0000000000027941 */ /* 0x000fea0003800200 */
.L_x_2921:
[----:B------:R-:W-:Y:S01]  /*28ae0*/  ISETP.GE.AND P0, PT, R22, R26, PT ;  /* 0x0000001a1600720c */ /* 0x000fe20003f06270 */
[----:B------:R-:W-:-:S12]  /*28af0*/  BSSY.RECONVERGENT B2, `(.L_x_2924) ;  /* 0x0000037000027945 */ /* 0x000fd80003800200 */
[----:B------:R-:W-:Y:S05]  /*28b00*/  @!P0 BRA `(.L_x_2925) ;  /* 0x0000000000d48947 */ /* 0x000fea0003800000 */
[----:B------:R-:W-:Y:S01]  /*28b10*/  IABS R25, R26 ;  /* 0x0000001a00197213 */ /* 0x000fe20000000000 */
[----:B------:R-:W1:Y:S01]  /*28b20*/  LDCU UR6, c[0x0][0x40c] ;  /* 0x00008180ff0677ac */ /* 0x000e620008000800 */
[----:B0-----:R-:W-:Y:S02]  /*28b30*/  IABS R30, R22 ;  /* 0x00000016001e7213 */ /* 0x001fe40000000000 */
[----:B------:R-:W0:Y:S01]  /*28b40*/  I2F.RP R27, R25 ;  /* 0x00000019001b7306 */ /* 0x000e220000209400 */
[----:B------:R-:W-:Y:S02]  /*28b50*/  ISETP.GE.AND P1, PT, R22, RZ, PT ;  /* 0x000000ff1600720c */ /* 0x000fe40003f26270 */
[----:B------:R-:W-:-:S05]  /*28b60*/  ISETP.NE.AND P2, PT, R26, RZ, PT ;  /* 0x000000ff1a00720c */ /* 0x000fca0003f45270 */
[----:B0-----:R-:W0:Y:S02]  /*28b70*/  MUFU.RCP R27, R27 ;  /* 0x0000001b001b7308 */ /* 0x001e240000001000 */
[----:B0-----:R-:W-:-:S06]  /*28b80*/  VIADD R28, R27, 0xffffffe ;  /* 0x0ffffffe1b1c7836 */ /* 0x001fcc0000000000 */
[----:B------:R-:W0:Y:S02]  /*28b90*/  F2I.FTZ.U32.TRUNC.NTZ R19, R28 ;  /* 0x0000001c00137305 */ /* 0x000e24000021f000 */
[----:B0-----:R-:W-:-:S05]  /*28ba0*/  IADD3 R18, PT, PT, RZ, -R19, RZ ;  /* 0x80000013ff127210 */ /* 0x001fca0007ffe0ff */
        /* <DEDUP_REMOVED lines=10> */
[----:B------:R-:W-:Y:S02]  /*28c50*/  @!P0 IMAD.IADD R18, R18, 0x1, -R25 ;  /* 0x0000000112128824 */ /* 0x000fe400078e0a19 */
[----:B------:R0:W2:Y:S03]  /*28c60*/  LDS R25, [R24] ;  /* 0x0000000018197984 */ /* 0x0000a60000000800 */
[----:B------:R-:W-:Y:S02]  /*28c70*/  @!P1 IADD3 R18, PT, PT, -R18, RZ, RZ ;  /* 0x000000ff12129210 */ /* 0x000fe40007ffe1ff */
[----:B------:R-:W-:-:S05]  /*28c80*/  @!P2 LOP3.LUT R18, RZ, R26, RZ, 0x33, !PT ;  /* 0x0000001aff12a212 */ /* 0x000fca00078e33ff */
[----:B------:R-:W-:-:S04]  /*28c90*/  IMAD R19, R18, 0x90, RZ ;  /* 0x0000009012137824 */ /* 0x000fc800078e02ff */
[----:B------:R-:W-:-:S05]  /*28ca0*/  IMAD.WIDE.U32 R18, R19, 0x4, R14 ;  /* 0x0000000413127825 */ /* 0x000fca00078e000e */
[----:B---3--:R0:W5:Y:S01]  /*28cb0*/  LDG.E.128 R28, desc[UR36][R18.64] ;  /* 0x00000024121c7981 */ /* 0x008162000c1e1d00 */
[----:B-1----:R-:W-:-:S09]  /*28cc0*/  UISETP.NE.AND UP0, UPT, UR6, URZ, UPT ;  /* 0x000000ff0600728c */ /* 0x002fd2000bf05270 */
[----:B0-----:R-:W-:Y:S05]  /*28cd0*/  BRA.U UP0, `(.L_x_2926) ;  /* 0x0000000100507547 */ /* 0x001fea000b800000 */
[----:B------:R-:W-:Y:S01]  /*28ce0*/  ISETP.NE.AND P3, PT, R2, RZ, PT ;  /* 0x000000ff0200720c */ /* 0x000fe20003f65270 */
[----:B------:R-:W0:-:S12]  /*28cf0*/  LDS.128 R36, [R16+UR8] ;  /* 0x0000000810247984 */ /* 0x000e180008000c00 */
[----:B------:R-:W-:Y:S01]  /*28d00*/  VOTEU.ANY UP0, P3 ;  /* 0x0000000000ff7886 */ /* 0x000fe20001800100 */
[----:B------:R-:W-:-:S13]  /*28d10*/  PLOP3.LUT P0, PT, PT, PT, UP0, 0x80, 0x8 ;  /* 0x000000000008781c */ /* 0x000fda0003f0f008 */
[----:B------:R-:W3:Y:S01]  /*28d20*/  @P0 LDG.E.128 R32, desc[UR36][R20.64] ;  /* 0x0000002414200981 */ /* 0x000ee2000c1e1d00 */
[----:B------:R-:W-:Y:S01]  /*28d30*/  PLOP3.LUT P0, PT, PT, PT, UP0, 0x80, 0x8 ;  /* 0x000000000008781c */ /* 0x000fe20003f0f008 */
[----:B------:R-:W-:Y:S01]  /*28d40*/  VIADD R19, R23, 0x240 ;  /* 0x0000024017137836 */ /* 0x000fe20000000000 */
[----:B------:R-:W-:Y:S02]  /*28d50*/  PLOP3.LUT P1, PT, PT, PT, UP0, 0x80, 0x8 ;  /* 0x000000000008781c */ /* 0x000fe40003f2f008 */
[----:B------:R-:W-:Y:S01]  /*28d60*/  PLOP3.LUT P2, PT, PT, PT, UP0, 0x80, 0x8 ;  /* 0x000000000008781c */ /* 0x000fe20003f4f008 */
[----:B------:R-:W-:Y:S01]  /*28d70*/  IMAD.WIDE.U32 R18, R19, 0x4, R12 ;  /* 0x0000000413127825 */ /* 0x000fe200078e000c */
[----:B------:R-:W-:-:S03]  /*28d80*/  PLOP3.LUT P3, PT, PT, PT, UP0, 0x80, 0x8 ;  /* 0x000000000008781c */ /* 0x000fc60003f6f008 */
[----:B0----5:R-:W-:Y:S01]  /*28d90*/  FADD.FTZ R28, R36, R28 ;  /* 0x0000001c241c7221 */ /* 0x021fe20000010000 */
[----:B------:R-:W-:Y:S01]  /*28da0*/  FADD.FTZ R29, R37, R29 ;  /* 0x0000001d251d7221 */ /* 0x000fe20000010000 */
[----:B------:R-:W-:Y:S01]  /*28db0*/  FADD.FTZ R30, R38, R30 ;  /* 0x0000001e261e7221 */ /* 0x000fe20000010000 */
[----:B------:R-:W-:Y:S01]  /*28dc0*/  FADD.FTZ R31, R39, R31 ;  /* 0x0000001f271f7221 */ /* 0x000fe20000010000 */
[----:B---3--:R-:W-:Y:S02]  /*28dd0*/  @P0 FMUL.FTZ R28, R28, R32 ;  /* 0x000000201c1c0220 */ /* 0x008fe40000410000 */
[----:B------:R-:W-:Y:S02]  /*28de0*/  @P1 FMUL.FTZ R29, R29, R33 ;  /* 0x000000211d1d1220 */ /* 0x000fe40000410000 */
[----:B------:R-:W-:Y:S02]  /*28df0*/  @P2 FMUL.FTZ R30, R30, R34 ;  /* 0x000000221e1e2220 */ /* 0x000fe40000410000 */
[----:B------:R-:W-:-:S05]  /*28e00*/  @P3 FMUL.FTZ R31, R31, R35 ;  /* 0x000000231f1f3220 */ /* 0x000fca0000410000 */
[----:B------:R0:W-:Y:S02]  /*28e10*/  STG.E.128 desc[UR36][R18.64], R28 ;  /* 0x0000001c12007986 */ /* 0x0001e4000c101d24 */
.L_x_2926:
[C---:B--2--5:R-:W-:Y:S01]  /*28e20*/  FFMA.FTZ R8, R25.reuse, R28, R8 ;  /* 0x0000001c19087223 */ /* 0x064fe20000010008 */
[C---:B------:R-:W-:Y:S01]  /*28e30*/  FFMA.FTZ R9, R25.reuse, R29, R9 ;  /* 0x0000001d19097223 */ /* 0x040fe20000010009 */
[C---:B------:R-:W-:Y:S01]  /*28e40*/  FFMA.FTZ R10, R25.reuse, R30, R10 ;  /* 0x0000001e190a7223 */ /* 0x040fe2000001000a */
[----:B------:R-:W-:-:S07]  /*28e50*/  FFMA.FTZ R11, R25, R31, R11 ;  /* 0x0000001f190b7223 */ /* 0x000fce000001000b */
.L_x_2925:
[----:B------:R-:W-:Y:S05]  /*28e60*/  BSYNC.RECONVERGENT B2 ;  /* 0x0000000000027941 */ /* 0x000fea0003800200 */
.L_x_2924:
[C---:B0-----:R-:W-:Y:S02]  /*28e70*/  VIADD R18, R22.reuse, 0x4 ;  /* 0x0000000416127836 */ /* 0x041fe40000000000 */
[----:B------:R-:W-:Y:S02]  /*28e80*/  VIADD R22, R22, 0x8 ;  /* 0x0000000816167836 */ /* 0x000fe40000000000 */
[----:B------:R-:W-:Y:S01]  /*28e90*/  VIADD R23, R23, 0x480 ;  /* 0x0000048017177836 */ /* 0x000fe20000000000 */
[----:B------:R-:W-:Y:S01]  /*28ea0*/  ISETP.GE.AND P0, PT, R18, UR40, PT ;  /* 0x0000002812007c0c */ /* 0x000fe2000bf06270 */
[----:B------:R-:W-:-:S12]  /*28eb0*/  VIADD R24, R24, 0x20 ;  /* 0x0000002018187836 */ /* 0x000fd80000000000 */
[----:B------:R-:W-:Y:S05]  /*28ec0*/  @!P0 BRA `(.L_x_2927) ;  /* 0xfffffff8001c8947 */ /* 0x000fea000383ffff */
.L_x_2917:
[----:B------:R-:W-:Y:S05]  /*28ed0*/  BSYNC.RECONVERGENT B1 ;  /* 0x0000000000017941 */ /* 0x000fea0003800200 */
.L_x_2916:
[----:B------:R-:W-:-:S13]  /*28ee0*/  ISETP.NE.AND P0, PT, R17, UR5, PT ;  /* 0x0000000511007c0c */ /* 0x000fda000bf05270 */
[----:B------:R-:W-:Y:S05]  /*28ef0*/  @P0 BRA `(.L_x_2903) ;  /* 0x0000000000b80947 */ /* 0x000fea0003800000 */
[----:B------:R-:W-:Y:S02]  /*28f00*/  UMOV UR6, 0x90 ;  /* 0x0000009000067882 */ /* 0x000fe40000000000 */
[----:B------:R-:W-:-:S06]  /*28f10*/  UIMAD UR6, UR41, UR6, -0x90 ;  /* 0xffffff70290674a4 */ /* 0x000fcc000f8e0206 */
[----:B------:R-:W-:-:S05]  /*28f20*/  MOV R15, UR6 ;  /* 0x00000006000f7c02 */ /* 0x000fca0008000f00 */
[----:B------:R-:W-:-:S05]  /*28f30*/  IMAD.WIDE R14, R15, 0x4, R12 ;  /* 0x000000040f0e7825 */ /* 0x000fca00078e020c */
[----:B------:R2:W5:Y:S01]  /*28f40*/  LDG.E.128 R20, desc[UR36][R14.64] ;  /* 0x000000240e147981 */ /* 0x000562000c1e1d00 */
[----:B------:R-:W4:Y:S01]  /*28f50*/  S2UR UR9, SR_CgaCtaId ;  /* 0x00000000000979c3 */ /* 0x000f220000008800 */
[----:B------:R-:W-:Y:S02]  /*28f60*/  UMOV UR6, 0x400 ;  /* 0x0000040000067882 */ /* 0x000fe40000000000 */
[----:B------:R-:W-:Y:S02]  /*28f70*/  UIADD3 UR10, UPT, UPT, UR6, 0x840, URZ ;  /* 0x00000840060a7890 */ /* 0x000fe4000fffe0ff */
[----:B------:R-:W-:Y:S02]  /*28f80*/  UIADD3 UR6, UPT, UPT, UR41, -UR4, URZ ;  /* 0x8000000429067290 */ /* 0x000fe4000fffe0ff */
[----:B----4-:R-:W-:-:S04]  /*28f90*/  ULEA UR9, UR9, UR10, 0x18 ;  /* 0x0000000a09097291 */ /* 0x010fc8000f8ec0ff */
[----:B------:R-:W-:-:S09]  /*28fa0*/  ULEA UR6, UR6, UR9, 0x2 ;  /* 0x0000000906067291 */ /* 0x000fd2000f8e10ff */
[----:B-1----:R-:W1:Y:S02]  /*28fb0*/  LDS R19, [UR6+-0x4] ;  /* 0xfffffc06ff137984 */ /* 0x002e640008000800 */
[----:B------:R-:W4:Y:S02]  /*28fc0*/  LDCU UR6, c[0x0][0x40c] ;  /* 0x00008180ff0677ac */ /* 0x000f240008000800 */
[----:B----4-:R-:W-:-:S09]  /*28fd0*/  UISETP.NE.AND UP0, UPT, UR6, URZ, UPT ;  /* 0x000000ff0600728c */ /* 0x010fd2000bf05270 */
[----:B--2---:R-:W-:Y:S05]  /*28fe0*/  BRA.U UP0, `(.L_x_2928) ;  /* 0x00000001006c7547 */ /* 0x004fea000b800000 */
[----:B------:R-:W2:Y:S01]  /*28ff0*/  LDCU.64 UR12, c[0x0][0x460] ;  /* 0x00008c00ff0c77ac */ /* 0x000ea20008000a00 */
[----:B------:R-:W4:Y:S01]  /*29000*/  LDL R18, [R1+0x780] ;  /* 0x0007800001127983 */ /* 0x000f220000100800 */
[----:B--2---:R-:W-:-:S04]  /*29010*/  UISETP.NE.U32.AND UP0, UPT, UR12, URZ, UPT ;  /* 0x000000ff0c00728c */ /* 0x004fc8000bf05070 */
[----:B------:R-:W-:-:S06]  /*29020*/  UISETP.NE.AND.EX UP0, UPT, UR13, URZ, UPT, UP0 ;  /* 0x000000ff0d00728c */ /* 0x000fcc000bf05300 */
[----:B------:R-:W-:-:S05]  /*29030*/  PLOP3.LUT P0, PT, PT, PT, UP0, 0x80, 0x8 ;  /* 0x000000000008781c */ /* 0x000fca0003f0f008 */
[----:B------:R-:W2:Y:S01]  /*29040*/  @UP0 LDCU UR6, c[0x0][0x3f8] ;  /* 0x00007f00ff0607ac */ /* 0x000ea20008000800 */
[----:B------:R-:W0:Y:S01]  /*29050*/  @UP0 LDCU.64 UR12, c[0x0][0x458] ;  /* 0x00008b00ff0c07ac */ /* 0x000e220008000a00 */
[----:B--2---:R-:W-:Y:S01]  /*29060*/  @UP0 UIMAD UR6, UR39, UR6, UR11 ;  /* 0x00000006270602a4 */ /* 0x004fe2000f8e020b */
[----:B0-----:R-:W-:-:S05]  /*29070*/  IMAD.U32 R14, RZ, RZ, UR12 ;  /* 0x0000000cff0e7e24 */ /* 0x001fca000f8e00ff */
[----:B------:R-:W-:Y:S02]  /*29080*/  IMAD.U32 R25, RZ, RZ, UR6 ;  /* 0x00000006ff197e24 */ /* 0x000fe4000f8e00ff */
[----:B------:R-:W-:Y:S02]  /*29090*/  IMAD.U32 R15, RZ, RZ, UR13 ;  /* 0x0000000dff0f7e24 */ /* 0x000fe4000f8e00ff */
[----:B------:R-:W-:-:S04]  /*290a0*/  @P0 IMAD R25, R25, 0x90, R0 ;  /* 0x0000009019190824 */ /* 0x000fc800078e0200 */
[----:B------:R-:W-:-:S05]  /*290b0*/  @P0 IMAD.WIDE R14, R25, 0x4, R14 ;  /* 0x00000004190e0825 */ /* 0x000fca00078e020e */
[----:B------:R-:W2:Y:S01]  /*290c0*/  @P0 LDG.E.128 R24, desc[UR36][R14.64] ;  /* 0x000000240e180981 */ /* 0x000ea2000c1e1d00 */
[----:B-----5:R-:W-:Y:S01]  /*290d0*/  FADD.FTZ R20, R20, R4 ;  /* 0x0000000414147221 */ /* 0x020fe20000010000 */
[----:B------:R-:W-:Y:S01]  /*290e0*/  FADD.FTZ R21, R21, R5 ;  /* 0x0000000515157221 */ /* 0x000fe20000010000 */
[----:B------:R-:W-:Y:S01]  /*290f0*/  FADD.FTZ R22, R22, R6 ;  /* 0x0000000616167221 */ /* 0x000fe20000010000 */
[----:B------:R-:W-:Y:S01]  /*29100*/  FADD.FTZ R23, R23, R7 ;  /* 0x0000000717177221 */ /* 0x000fe20000010000 */
[----:B----4-:R-:W-:-:S13]  /*29110*/  R2UR UR9, R18 ;  /* 0x00000000120972ca */ /* 0x010fda00000e0000 */
[----:B------:R-:W-:-:S06]  /*29120*/  UIMAD UR6, UR9, 0x90, URZ ;  /* 0x00000090090678a4 */ /* 0x000fcc000f8e02ff */
[----:B------:R-:W-:-:S04]  /*29130*/  IMAD.U32 R29, RZ, RZ, UR6 ;  /* 0x00000006ff1d7e24 */ /* 0x000fc8000f8e00ff */
[----:B------:R-:W-:-:S04]  /*29140*/  IMAD.WIDE R12, R29, 0x4, R12 ;  /* 0x000000041d0c7825 */ /* 0x000fc800078e020c */
[----:B--2---:R-:W-:Y:S01]  /*29150*/  @P0 FMUL.FTZ R20, R20, R24 ;  /* 0x0000001814140220 */ /* 0x004fe20000410000 */
[----:B------:R-:W-:Y:S01]  /*29160*/  @P0 FMUL.FTZ R21, R21, R25 ;  /* 0x0000001915150220 */ /* 0x000fe20000410000 */
[----:B------:R-:W-:Y:S01]  /*29170*/  @P0 FMUL.FTZ R22, R22, R26 ;  /* 0x0000001a16160220 */ /* 0x000fe20000410000 */
[----:B------:R-:W-:-:S05]  /*29180*/  @P0 FMUL.FTZ R23, R23, R27 ;  /* 0x0000001b17170220 */ /* 0x000fca0000410000 */
[----:B------:R2:W-:Y:S02]  /*29190*/  STG.E.128 desc[UR36][R12.64], R20 ;  /* 0x000000140c007986 */ /* 0x0005e4000c101d24 */
.L_x_2928:
[C---:B-1---5:R-:W-:Y:S01]  /*291a0*/  FFMA.FTZ R8, R19.reuse, R20, R8 ;  /* 0x0000001413087223 */ /* 0x062fe20000010008 */
[C---:B------:R-:W-:Y:S01]  /*291b0*/  FFMA.FTZ R9, R19.reuse, R21, R9 ;  /* 0x0000001513097223 */ /* 0x040fe20000010009 */
[C---:B------:R-:W-:Y:S01]  /*291c0*/  FFMA.FTZ R10, R19.reuse, R22, R10 ;  /* 0x00000016130a7223 */ /* 0x040fe2000001000a */
[----:B------:R-:W-:-:S07]  /*291d0*/  FFMA.FTZ R11, R19, R23, R11 ;  /* 0x00000017130b7223 */ /* 0x000fce000001000b */
.L_x_2903:
[----:B--2---:R-:W-:Y:S05]  /*291e0*/  BSYNC.RECONVERGENT B0 ;  /* 0x0000000000007941 */ /* 0x004fea0003800200 */
.L_x_2902:
        /* <DEDUP_REMOVED lines=8> */
[C---:B------:R-:W-:Y:S02]  /*29270*/  ISETP.GT.U32.AND P1, PT, R3.reuse, 0x7f, PT ;  /* 0x0000007f0300780c */ /* 0x040fe40003f24070 */
        /* <DEDUP_REMOVED lines=26> */
[----:B------:R-:W0:Y:S01]  /*29420*/  LDC.64 R2, c[0x0][0x470] ;  /* 0x00011c00ff027b82 */ /* 0x000e220000000a00 */
[----:B------:R-:W2:Y:S01]  /*29430*/  LDCU.64 UR4, c[0x0][0x380] ;  /* 0x00007000ff0477ac */ /* 0x000ea20008000a00 */
        /* <DEDUP_REMOVED lines=16> */
[----:B0-----:R-:W-:Y:S02]  /*29540*/  PRMT R9, R9, 0x8880, RZ ;  /* 0x0000888009097816 */ /* 0x001fe400000000ff */
[----:B------:R-:W-:Y:S02]  /*29550*/  LEA R3, R3, R4, 0x18 ;  /* 0x0000000403037211 */ /* 0x000fe400078ec0ff */
[----:B------:R-:W-:Y:S02]  /*29560*/  PRMT R2, R9, 0x7710, RZ ;  /* 0x0000771009027816 */ /* 0x000fe400000000ff */
[----:B----4-:R-:W-:Y:S02]  /*29570*/  PRMT R5, R8, 0x8880, RZ ;  /* 0x0000888008057816 */ /* 0x010fe400000000ff */
[----:B------:R-:W-:-:S02]  /*29580*/  LOP3.LUT R4, R2, 0xff, RZ, 0xc0, !PT ;  /* 0x000000ff02047812 */ /* 0x000fc400078ec0ff */
[----:B------:R-:W-:Y:S02]  /*29590*/  PRMT R0, R5, 0x7710, RZ ;  /* 0x0000771005007816 */ /* 0x000fe400000000ff */
[----:B--2---:R-:W-:Y:S01]  /*295a0*/  IADD3 R2, P0, PT, R6, UR4, RZ ;  /* 0x0000000406027c10 */ /* 0x004fe2000ff1e0ff */
[----:B------:R-:W-:Y:S01]  /*295b0*/  IMAD R4, R4, 0x100, R3 ;  /* 0x0000010004047824 */ /* 0x000fe200078e0203 */
[----:B------:R-:W-:Y:S02]  /*295c0*/  LOP3.LUT R5, R0, 0xff, RZ, 0xc0, !PT ;  /* 0x000000ff00057812 */ /* 0x000fe400078ec0ff */
[----:B------:R-:W-:-:S03]  /*295d0*/  LEA.HI.X.SX32 R3, R6, UR5, 0x1, P0 ;  /* 0x0000000506037c11 */ /* 0x000fc600080f0eff */
[----:B------:R-:W-:-:S05]  /*295e0*/  IMAD.IADD R5, R4, 0x1, R5 ;  /* 0x0000000104057824 */ /* 0x000fca00078e0205 */
[----:B------:R-:W-:Y:S01]  /*295f0*/  STG.E desc[UR36][R2.64], R5 ;  /* 0x0000000502007986 */ /* 0x000fe2000c101924 */
[----:B------:R-:W-:Y:S05]  /*29600*/  EXIT ;  /* 0x000000000000794d */ /* 0x000fea0003800000 */
.L_x_2929:
[----:B------:R-:W0:Y:S01]  /*29610*/  LDC.64 R2, c[0x0][0x380] ;  /* 0x0000e000ff027b82 */ /* 0x000e220000000a00 */
[----:B------:R-:W-:-:S04]  /*29620*/  VIADD R5, R0, UR7 ;  /* 0x0000000700057c36 */ /* 0x000fc80008000000 */
[----:B0-----:R-:W-:-:S05]  /*29630*/  IMAD.WIDE R2, R5, 0x4, R2 ;  /* 0x0000000405027825 */ /* 0x001fca00078e0202 */
[----:B------:R-:W-:Y:S01]  /*29640*/  STG.E.128 desc[UR36][R2.64], R8 ;  /* 0x0000000802007986 */ /* 0x000fe2000c101d24 */
[----:B------:R-:W-:Y:S05]  /*29650*/  EXIT ;  /* 0x000000000000794d */ /* 0x000fea0003800000 */
.L_x_2930:
        /* <DEDUP_REMOVED lines=10> */
.L_x_5598:


//--------------------- .text._ZN4mmha33masked_multihead_attention_kernelIfLi144ELi256ELi2ELi64ELi128ELb1ELb0EEEv26Multihead_attention_paramsIT_XT5_EE --------------------------
	.section	.text._ZN4mmha33masked_multihead_attention_kernelIfLi144ELi256ELi2ELi64ELi128ELb1ELb0EEEv26Multihead_attention_paramsIT_XT5_EE,"ax",@progbits
	.align	128
        .global         _ZN4mmha33masked_multihead_attention_kernelIfLi144ELi256ELi2ELi64ELi128ELb1ELb0EEEv26Multihead_attention_paramsIT_XT5_EE
        .type           _ZN4mmha33masked_multihead_attention_kernelIfLi144ELi256ELi2ELi64ELi128ELb1ELb0EEEv26Multihead_attention_paramsIT_XT5_EE,@function
        .size           _ZN4mmha33masked_multihead_attention_kernelIfLi144ELi256ELi2ELi64ELi128ELb1ELb0EEEv26Multihead_attention_paramsIT_XT5_EE,(.L_x_5599 - _ZN4mmha33masked_multihead_attention_kernelIfLi144ELi256ELi2ELi64ELi128ELb1ELb0EEEv26Multihead_attention_paramsIT_XT5_EE)
        .other          _ZN4mmha33masked_multihead_attention_kernelIfLi144ELi256ELi2ELi64ELi128ELb1ELb0EEEv26Multihead_attention_paramsIT_XT5_EE,@"STO_CUDA_ENTRY STV_DEFAULT"
_ZN4mmha33masked_multihead_attention_kernelIfLi144ELi256ELi2ELi64ELi128ELb1ELb0EEEv26Multihead_attention_paramsIT_XT5_EE:
.text._ZN4mmha33masked_multihead_attention_kernelIfLi144ELi256ELi2ELi64ELi128ELb1ELb0EEEv26Multihead_attention_paramsIT_XT5_EE:
        /* <DEDUP_REMOVED lines=13> */
.L_x_2931:
        /* <DEDUP_REMOVED lines=115> */
.L_x_2933:
[----:B------:R-:W-:Y:S05]  /*0800*/  BSYNC.RECONVERGENT B0 ;  /* 0x0000000000007941 */ /* 0x000fea0003800200 */
.L_x_2932:
        /* <DEDUP_REMOVED lines=11> */
[----:B-1----:R-:W-:Y:S01]  /*08c0*/  ISETP.NE.U32.AND P2, PT, RZ, UR12, PT ;  /* 0x0000000cff007c0c */ /* 0x002fe2000bf45070 */
[----:B------:R-:W1:Y:S03]  /*08d0*/  @P0 LDC.64 R10, c[0x0][0x418] ;  /* 0x00010600ff0a0b82 */ /* 0x000e660000000a00 */
[----:B------:R-:W-:Y:S02]  /*08e0*/  ISETP.NE.AND.EX P2, PT, RZ, UR13, PT, P2 ;  /* 0x0000000dff007c0c */ /* 0x000fe4000bf45320 */
[----:B----4-:R-:W-:Y:S02]  /*08f0*/  ISETP.NE.U32.AND P1, PT, RZ, UR8, PT ;  /* 0x00000008ff007c0c */ /* 0x010fe4000bf25070 */
[----:B------:R-:W-:-:S02]  /*0900*/  ISETP.GT.U32.OR P2, PT, R22, 0x23, !P2 ;  /* 0x000000231600780c */ /* 0x000fc40005744470 */
[----:B------:R-:W-:Y:S02]  /*0910*/  ISETP.NE.AND.EX P1, PT, RZ, UR9, PT, P1 ;  /* 0x00000009ff007c0c */ /* 0x000fe4000bf25310 */
[----:B------:R-:W-:Y:S02]  /*0920*/  ISETP.NE.OR P4, PT, RZ, UR11, P2 ;  /* 0x0000000bff007c0c */ /* 0x000fe40009785670 */
[----:B------:R-:W-:Y:S02]  /*0930*/  PLOP3.LUT P2, PT, PT, PT, UP0, 0x40, 0x4 ;  /* 0x000000000004781c */ /* 0x000fe40003f4e808 */
[C---:B------:R-:W-:Y:S01]  /*0940*/  ISETP.GT.U32.OR P1, PT, R22.reuse, 0x23, !P1 ;  /* 0x000000231600780c */ /* 0x040fe20004f24470 */
[----:B--2---:R-:W-:Y:S01]  /*0950*/  IMAD R13, R13, 0x90, R0 ;  /* 0x000000900d0d7824 */ /* 0x004fe200078e0200 */
[----:B------:R-:W-:Y:S02]  /*0960*/  ISETP.GT.U32.OR P2, PT, R22, 0x3f, P2 ;  /* 0x0000003f1600780c */ /* 0x000fe40001744470 */
[----:B-----5:R-:W-:Y:S01]  /*0970*/  @P5 R2UR UR38, R8 ;  /* 0x00000000082652ca */ /* 0x020fe200000e0000 */
[----:B------:R-:W-:-:S04]  /*0980*/  @!P3 IMAD R8, R22, R15, UR43 ;  /* 0x0000002b1608be24 */ /* 0x000fc8000f8e020f */
[----:B------:R-:W2:Y:S01]  /*0990*/  @!P4 LDC.64 R6, c[0x0][0x3a0] ;  /* 0x0000e800ff06cb82 */ /* 0x000ea20000000a00 */
[----:B------:R-:W-:Y:S01]  /*09a0*/  @!P3 IMAD.SHL.U32 R12, R8, 0x4, RZ ;  /* 0x00000004080cb824 */ /* 0x000fe200078e00ff */
[----:B------:R-:W-:Y:S01]  /*09b0*/  CS2R R26, SRZ ;  /* 0x00000000001a7805 */ /* 0x000fe2000001ff00 */
[----:B-1----:R-:W-:-:S03]  /*09c0*/  @P0 IMAD.WIDE.U32 R10, R17, 0x4, R10 ;  /* 0x00000004110a0825 */ /* 0x002fc600078e000a */
[----:B------:R-:W-:Y:S01]  /*09d0*/  VOTEU.ALL UP0, P2 ;  /* 0x0000000000ff7886 */ /* 0x000fe20001000000 */
[----:B------:R-:W-:Y:S01]  /*09e0*/  @!P3 IMAD R15, R15, UR46, R12 ;  /* 0x0000002e0f0fbc24 */ /* 0x000fe2000f8e020c */
[----:B0-----:R-:W0:Y:S08]  /*09f0*/  @!P1 LDC.64 R4, c[0x0][0x390] ;  /* 0x0000e400ff049b82 */ /* 0x001e300000000a00 */
[----:B------:R-:W1:Y:S01]  /*0a00*/  @!P2 LDC.64 R8, c[0x0][0x450] ;  /* 0x00011400ff08ab82 */ /* 0x000e620000000a00 */
[----:B------:R-:W-:Y:S01]  /*0a10*/  @!UP0 UIMAD UR4, UR38, UR6, URZ ;  /* 0x00000006260482a4 */ /* 0x000fe2000f8e02ff */
[----:B---3--:R-:W-:Y:S01]  /*0a20*/  @!P3 IMAD.WIDE R2, R15, 0x4, R2 ;  /* 0x000000040f02b825 */ /* 0x008fe200078e0202 */
[----:B------:R-:W-:-:S02]  /*0a30*/  CS2R R24, SRZ ;  /* 0x0000000000187805 */ /* 0x000fc4000001ff00 */
[----:B------:R-:W-:Y:S02]  /*0a40*/  CS2R R18, SRZ ;  /* 0x0000000000127805 */ /* 0x000fe4000001ff00 */
[----:B------:R-:W-:Y:S01]  /*0a50*/  CS2R R16, SRZ ;  /* 0x0000000000107805 */ /* 0x000fe2000001ff00 */
[----:B------:R-:W3:Y:S01]  /*0a60*/  @P0 LDG.E R10, desc[UR36][R10.64] ;  /* 0x000000240a0a0981 */ /* 0x000ee2000c1e1900 */
[----:B------:R-:W-:Y:S02]  /*0a70*/  IMAD.U32 R12, RZ, RZ, UR4 ;  /* 0x00000004ff0c7e24 */ /* 0x000fe4000f8e00ff */
[C---:B--2---:R-:W-:Y:S01]  /*0a80*/  @!P4 IMAD.WIDE.U32 R6, R13.reuse, 0x4, R6 ;  /* 0x000000040d06c825 */ /* 0x044fe200078e0006 */
[----:B------:R-:W2:Y:S01]  /*0a90*/  @!P3 LDG.E.128 R24, desc[UR36][R2.64] ;  /* 0x000000240218b981 */ /* 0x000ea2000c1e1d00 */
[----:B------:R-:W4:Y:S02]  /*0aa0*/  LDCU.U8 UR4, c[0x0][0x404] ;  /* 0x00008080ff0477ac */ /* 0x000f240008000000 */
[----:B------:R-:W-:Y:S01]  /*0ab0*/  @!P2 IMAD R15, R12, 0x90, R13 ;  /* 0x000000900c0fa824 */ /* 0x000fe200078e020d */
[----:B------:R-:W2:Y:S01]  /*0ac0*/  @!P4 LDG.E.128 R16, desc[UR36][R6.64] ;  /* 0x000000240610c981 */ /* 0x000ea2000c1e1d00 */
[----:B0-----:R-:W-:-:S05]  /*0ad0*/  @!P1 IMAD.WIDE.U32 R4, R13, 0x4, R4 ;  /* 0x000000040d049825 */ /* 0x001fca00078e0004 */
[----:B------:R0:W2:Y:S01]  /*0ae0*/  @!P1 LDG.E.128 R32, desc[UR36][R4.64] ;  /* 0x0000002404209981 */ /* 0x0000a2000c1e1d00 */
[----:B-1----:R-:W-:-:S05]  /*0af0*/  @!P2 IMAD.WIDE R8, R15, 0x4, R8 ;  /* 0x000000040f08a825 */ /* 0x002fca00078e0208 */
[----:B------:R-:W2:Y:S01]  /*0b00*/  @!P2 LDG.E.128 R12, desc[UR36][R8.64] ;  /* 0x00000024080ca981 */ /* 0x000ea2000c1e1d00 */
[----:B0-----:R-:W0:Y:S01]  /*0b10*/  LDC R5, c[0x0][0x400] ;  /* 0x00010000ff057b82 */ /* 0x001e220000000800 */
[----:B----4-:R-:W-:Y:S02]  /*0b20*/  ISETP.NE.AND P1, PT, RZ, UR4, PT ;  /* 0x00000004ff007c0c */ /* 0x010fe4000bf25270 */
[----:B------:R-:W-:Y:S01]  /*0b30*/  ISETP.NE.AND P3, PT, RZ, UR11, PT ;  /* 0x0000000bff007c0c */ /* 0x000fe2000bf65270 */
[----:B------:R-:W-:Y:S01]  /*0b40*/  UMOV UR39, URZ ;  /* 0x000000ff00277c82 */ /* 0x000fe20008000000 */
[----:B------:R-:W-:Y:S01]  /*0b50*/  BSSY.RECONVERGENT B6, `(.L_x_2934) ;  /* 0x0000120000067945 */ /* 0x000fe20003800200 */
[----:B0-----:R-:W-:Y:S02]  /*0b60*/  ISETP.LT.OR P1, PT, R5, 0x1, P1 ;  /* 0x000000010500780c */ /* 0x001fe40000f21670 */
[----:B---3--:R-:W-:-:S08]  /*0b70*/  @P0 R2UR UR39, R10 ;  /* 0x000000000a2702ca */ /* 0x008fd000000e0000 */
[----:B--2---:R-:W-:Y:S01]  /*0b80*/  @!P3 FADD.FTZ R24, R24, R16 ;  /* 0x000000101818b221 */ /* 0x004fe20000010000 */
[----:B------:R-:W-:Y:S01]  /*0b90*/  @!P3 FADD.FTZ R25, R25, R17 ;  /* 0x000000111919b221 */ /* 0x000fe20000010000 */
[----:B------:R-:W-:Y:S01]  /*0ba0*/  @!P3 FADD.FTZ R26, R26, R18 ;  /* 0x000000121a1ab221 */ /* 0x000fe20000010000 */
[----:B------:R-:W-:Y:S01]  /*0bb0*/  @!P3 FADD.FTZ R27, R27, R19 ;  /* 0x000000131b1bb221 */ /* 0x000fe20000010000 */
[----:B------:R-:W-:Y:S01]  /*0bc0*/  FADD.FTZ R28, R32, R28 ;  /* 0x0000001c201c7221 */ /* 0x000fe20000010000 */
[----:B------:R-:W-:Y:S01]  /*0bd0*/  FADD.FTZ R29, R33, R29 ;  /* 0x0000001d211d7221 */ /* 0x000fe20000010000 */
[----:B------:R-:W-:Y:S01]  /*0be0*/  FADD.FTZ R30, R34, R30 ;  /* 0x0000001e221e7221 */ /* 0x000fe20000010000 */
[----:B------:R-:W-:Y:S01]  /*0bf0*/  FADD.FTZ R31, R35, R31 ;  /* 0x0000001f231f7221 */ /* 0x000fe20000010000 */
[----:B------:R-:W-:Y:S01]  /*0c00*/  @!P2 FMUL.FTZ R24, R24, R12 ;  /* 0x0000000c1818a220 */ /* 0x000fe20000410000 */
[----:B------:R-:W-:Y:S01]  /*0c10*/  @!P2 FMUL.FTZ R25, R25, R13 ;  /* 0x0000000d1919a220 */ /* 0x000fe20000410000 */
[----:B------:R-:W-:Y:S01]  /*0c20*/  @!P2 FMUL.FTZ R26, R26, R14 ;  /* 0x0000000e1a1aa220 */ /* 0x000fe20000410000 */
[----:B------:R-:W-:Y:S01]  /*0c30*/  @!P2 FMUL.FTZ R27, R27, R15 ;  /* 0x0000000f1b1ba220 */ /* 0x000fe20000410000 */
        /* <DEDUP_REMOVED lines=44> */
.L_x_2936:
        /* <DEDUP_REMOVED lines=32> */
.L_x_2935:
        /* <DEDUP_REMOVED lines=54> */
.L_x_2938:
        /* <DEDUP_REMOVED lines=15> */
.L_x_2939:
        /* <DEDUP_REMOVED lines=71> */
.L_x_2945:
[----:B------:R-:W-:Y:S05]  /*19c0*/  BSYNC.RECONVERGENT B2 ;  /* 0x0000000000027941 */ /* 0x000fea0003800200 */
.L_x_2944:
[----:B-1----:R0:W-:Y:S04]  /*19d0*/  STS [R21], R24 ;  /* 0x0000001815007388 */ /* 0x0021e80000000800 */
[----:B--2---:R0:W-:Y:S04]  /*19e0*/  STS [R21+0x4], R26 ;  /* 0x0000041a15007388 */ /* 0x0041e80000000800 */
[----:B---3--:R0:W-:Y:S04]  /*19f0*/  STS [R34], R25 ;  /* 0x0000001922007388 */ /* 0x0081e80000000800 */
[----:B----4-:R0:W-:Y:S01]  /*1a00*/  STS [R34+0x4], R27 ;  /* 0x0000041b22007388 */ /* 0x0101e20000000800 */
[----:B------:R-:W-:Y:S05]  /*1a10*/  BRA `(.L_x_2946) ;  /* 0x0000000000847947 */ /* 0x000fea0003800000 */
.L_x_2943:
        /* <DEDUP_REMOVED lines=33> */
.L_x_2946:
[----:B------:R-:W-:Y:S05]  /*1c30*/  BSYNC.RECONVERGENT B1 ;  /* 0x0000000000017941 */ /* 0x000fea0003800200 */
.L_x_2942:
[----:B------:R1:W-:Y:S04]  /*1c40*/  STS [R15], R28 ;  /* 0x0000001c0f007388 */ /* 0x0003e80000000800 */
[----:B------:R1:W-:Y:S04]  /*1c50*/  STS [R15+0x4], R30 ;  /* 0x0000041e0f007388 */ /* 0x0003e80000000800 */
[----:B------:R1:W-:Y:S04]  /*1c60*/  STS [R20], R29 ;  /* 0x0000001d14007388 */ /* 0x0003e80000000800 */
[----:B------:R1:W-:Y:S02]  /*1c70*/  STS [R20+0x4], R31 ;  /* 0x0000041f14007388 */ /* 0x0003e40000000800 */
.L_x_2941:
[----:B------:R-:W-:Y:S05]  /*1c80*/  BSYNC.RECONVERGENT B0 ;  /* 0x0000000000007941 */ /* 0x000fea0003800200 */
.L_x_2940:
        /* <DEDUP_REMOVED lines=10> */
.L_x_2948:
[----:B------:R-:W-:Y:S05]  /*1d30*/  BSYNC.RECONVERGENT B0 ;  /* 0x0000000000007941 */ /* 0x000fea0003800200 */
.L_x_2947:
[----:B------:R-:W-:Y:S06]  /*1d40*/  BAR.SYNC.DEFER_BLOCKING 0x0 ;  /* 0x0000000000007b1d */ /* 0x000fec0000010000 */
.L_x_2937:
[----:B------:R-:W-:Y:S05]  /*1d50*/  BSYNC.RECONVERGENT B6 ;  /* 0x0000000000067941 */ /* 0x000fea0003800200 */
.L_x_2934:
        /* <DEDUP_REMOVED lines=28> */
.L_x_2950:
[----:B------:R-:W-:Y:S05]  /*1f20*/  BSYNC.RECONVERGENT B0 ;  /* 0x0000000000007941 */ /* 0x000fea0003800200 */
.L_x_2949:
[----:B-1-3--:R-:W1:Y:S01]  /*1f30*/  SHFL.BFLY PT, R3, R0, 0x10, 0x1f ;  /* 0x0e001f0000037f89 */ /* 0x00ae6200000e0000 */
[----:B------:R-:W3:Y:S01]  /*1f40*/  S2UR UR11, SR_CgaCtaId ;  /* 0x00000000000b79c3 */ /* 0x000ee20000008800 */
[----:B------:R-:W-:Y:S01]  /*1f50*/  UMOV UR10, 0x400 ;  /* 0x00000400000a7882 */ /* 0x000fe20000000000 */
[----:B------:R-:W-:Y:S01]  /*1f60*/  BSSY.RECONVERGENT B0, `(.L_x_2951) ;  /* 0x0000038000007945 */ /* 0x000fe20003800200 */
[----:B-1----:R-:W-:Y:S01]  /*1f70*/  FADD.FTZ R3, R3, R0 ;  /* 0x0000000003037221 */ /* 0x002fe20000010000 */
[----:B------:R-:W-:Y:S01]  /*1f80*/  SHF.R.U32.HI R0, RZ, 0x3, R22 ;  /* 0x00000003ff007819 */ /* 0x000fe20000011616 */
[----:B---3--:R-:W-:-:S03]  /*1f90*/  ULEA UR4, UR11, UR10, 0x18 ;  /* 0x0000000a0b047291 */ /* 0x008fc6000f8ec0ff */
        /* <DEDUP_REMOVED lines=16> */
[----:B-1----:R-:W-:Y:S01]  /*20a0*/  IMAD.U32 R0, RZ, RZ, UR4 ;  /* 0x00000004ff007e24 */ /* 0x002fe2000f8e00ff */
[----:B------:R-:W-:-:S03]  /*20b0*/  UIADD3 UR4, UPT, UPT, UR10, 0x820, URZ ;  /* 0x000008200a047890 */ /* 0x000fc6000fffe0ff */
[----:B------:R-:W-:Y:S01]  /*20c0*/  IMAD.MOV R6, RZ, RZ, -R0 ;  /* 0x000000ffff067224 */ /* 0x000fe200078e0a00 */
[----:B------:R-:W-:Y:S01]  /*20d0*/  ULEA UR12, UR11, UR4, 0x18 ;  /* 0x000000040b0c7291 */ /* 0x000fe2000f8ec0ff */
[----:B------:R1:W3:Y:S03]  /*20e0*/  @!P1 LDS R4, [R2+0x8] ;  /* 0x0000080002049984 */ /* 0x0002e60000000800 */
[----:B------:R-:W-:-:S04]  /*20f0*/  VIADDMNMX R6, R6, UR44, RZ, !PT ;  /* 0x0000002c06067c46 */ /* 0x000fc8000f8001ff */
[----:B------:R-:W-:Y:S01]  /*2100*/  R2UR UR13, R6 ;  /* 0x00000000060d72ca */ /* 0x000fe200000e0000 */
[----:B-1----:R-:W-:-:S05]  /*2110*/  IMAD.MOV.U32 R2, RZ, RZ, -0x800001 ;  /* 0xff7fffffff027424 */ /* 0x002fca00078e00ff */
[----:B------:R-:W-:Y:S07]  /*2120*/  STL [R1+0x6c], R2 ;  /* 0x00006c0201007387 */ /* 0x000fee0000100800 */
[----:B------:R-:W-:-:S04]  /*2130*/  UIADD3 UR4, UPT, UPT, UR44, -UR13, URZ ;  /* 0x8000000d2c047290 */ /* 0x000fc8000fffe0ff */
[----:B------:R-:W-:Y:S01]  /*2140*/  ULEA UR6, UR4, UR12, 0x2 ;  /* 0x0000000c04067291 */ /* 0x000fe2000f8e10ff */
        /* <DEDUP_REMOVED lines=12> */
[----:B------:R-:W-:Y:S01]  /*2210*/  IMAD.MOV.U32 R4, RZ, RZ, R2 ;  /* 0x000000ffff047224 */ /* 0x000fe200078e0002 */
        /* <DEDUP_REMOVED lines=10> */
.L_x_2953:
[----:B------:R-:W3:Y:S04]  /*22c0*/  LDL R2, [R1+0x6c] ;  /* 0x00006c0001027983 */ /* 0x000ee80000100800 */
[----:B---3--:R3:W-:Y:S02]  /*22d0*/  STS [UR6+-0x4], R2 ;  /* 0xfffffc02ff007988 */ /* 0x0087e40008000806 */
.L_x_2952:
[----:B------:R-:W-:Y:S05]  /*22e0*/  BSYNC.RECONVERGENT B0 ;  /* 0x0000000000007941 */ /* 0x000fea0003800200 */
.L_x_2951:
[----:B------:R-:W-:Y:S01]  /*22f0*/  BAR.SYNC.DEFER_BLOCKING 0x0 ;  /* 0x0000000000007b1d */ /* 0x000fe20000010000 */
[----:B------:R-:W-:Y:S01]  /*2300*/  UIADD3 UR4, UPT, UPT, UR10, 0x20, URZ ;  /* 0x000000200a047890 */ /* 0x000fe2000fffe0ff */
[----:B---3--:R-:W-:-:S03]  /*2310*/  IMAD.SHL.U32 R2, R22, 0x8, RZ ;  /* 0x0000000816027824 */ /* 0x008fc600078e00ff */
[----:B------:R-:W-:-:S03]  /*2320*/  ULEA UR4, UR11, UR4, 0x18 ;  /* 0x000000040b047291 */ /* 0x000fc6000f8ec0ff */
[----:B------:R-:W3:Y:S01]  /*2330*/  S2UR UR14, SR_CTAID.X ;  /* 0x00000000000e79c3 */ /* 0x000ee20000002500 */
        /* <DEDUP_REMOVED lines=112> */
[----:B0--3--:R-:W-:Y:S05]  /*2a40*/  BRA.U UP0, `(.L_x_2954) ;  /* 0x0000000500387547 */ /* 0x009fea000b800000 */
        /* <DEDUP_REMOVED lines=11> */
[----:B----4-:R-:W-:Y:S04]  /*2b00*/  LDS.64 R28, [R2+UR10+0x120] ;  /* 0x0001200a021c7984 */ /* 0x010fe80008000a00 */
        /* <DEDUP_REMOVED lines=28> */
[----:B------:R3:W4:Y:S04]  /*2cd0*/  LDS.64 R50, [R2+UR10+0x1d0] ;  /* 0x0001d00a02327984 */ /* 0x0007280008000a00 */
        /* <DEDUP_REMOVED lines=25> */
[----:B------:R3:W1:Y:S04]  /*2e70*/  LDS.64 R102, [R2+UR10+0x370] ;  /* 0x0003700a02667984 */ /* 0x0006680008000a00 */
[----:B------:R3:W2:Y:S04]  /*2e80*/  LDS.64 R104, [R2+UR10+0x380] ;  /* 0x0003800a02687984 */ /* 0x0006a80008000a00 */
[----:B------:R3:W3:Y:S04]  /*2e90*/  LDS.64 R106, [R2+UR10+0x390] ;  /* 0x0003900a026a7984 */ /* 0x0006e80008000a00 */
[----:B------:R0:W3:Y:S04]  /*2ea0*/  LDS.64 R108, [R2+UR10+0x3a0] ;  /* 0x0003a00a026c7984 */ /* 0x0000e80008000a00 */
[----:B------:R0:W3:Y:S04]  /*2eb0*/  LDS.64 R110, [R2+UR10+0x3b0] ;  /* 0x0003b00a026e7984 */ /* 0x0000e80008000a00 */
[----:B------:R0:W3:Y:S04]  /*2ec0*/  LDS.64 R112, [R2+UR10+0x3c0] ;  /* 0x0003c00a02707984 */ /* 0x0000e80008000a00 */
[----:B------:R0:W3:Y:S04]  /*2ed0*/  LDS.64 R114, [R2+UR10+0x3d0] ;  /* 0x0003d00a02727984 */ /* 0x0000e80008000a00 */
[----:B------:R0:W3:Y:S04]  /*2ee0*/  LDS.64 R116, [R2+UR10+0x3e0] ;  /* 0x0003e00a02747984 */ /* 0x0000e80008000a00 */
[----:B------:R1:W3:Y:S04]  /*2ef0*/  LDS.64 R118, [R2+UR10+0x3f0] ;  /* 0x0003f00a02767984 */ /* 0x0002e80008000a00 */
[----:B0-----:R0:W-:Y:S04]  /*2f00*/  STL.64 [R1+0x10], R8 ;  /* 0x0000100801007387 */ /* 0x0011e80000100a00 */
[----:B-1----:R0:W-:Y:S04]  /*2f10*/  STL.64 [R1+0x8], R6 ;  /* 0x0000080601007387 */ /* 0x0021e80000100a00 */
[----:B--2-4-:R0:W-:Y:S02]  /*2f20*/  STL.64 [R1], R4 ;  /* 0x0000000401007387 */ /* 0x0141e40000100a00 */
.L_x_2954:
[----:B0-2---:R-:W0:Y:S01]  /*2f30*/  LDS.64 R8, [R2+UR4+0x360] ;  /* 0x0003600402087984 */ /* 0x005e220008000a00 */
[----:B------:R-:W1:Y:S01]  /*2f40*/  LDCU UR6, c[0x0][0x3f0] ;  /* 0x00007e00ff0677ac */ /* 0x000e620008000800 */
[----:B------:R-:W-:Y:S02]  /*2f50*/  BSSY B1, `(.L_x_2955) ;  /* 0x00013f9000017945 */ /* 0x000fe40003800000 */
[----:B------:R-:W2:Y:S01]  /*2f60*/  LDS.64 R6, [R2+UR4+0x370] ;  /* 0x0003700402067984 */ /* 0x000ea20008000a00 */
[----:B------:R-:W0:Y:S03]  /*2f70*/  LDCU UR16, c[0x0][0x40c] ;  /* 0x00008180ff1077ac */ /* 0x000e260008000800 */
[----:B------:R-:W5:Y:S01]  /*2f80*/  LDS.64 R4, [R2+UR4+0x380] ;  /* 0x0003800402047984 */ /* 0x000f620008000a00 */
[----:B------:R-:W0:Y:S01]  /*2f90*/  LDCU UR22, c[0x0][0x3f4] ;  /* 0x00007e80ff1677ac */ /* 0x000e220008000800 */
[----:B------:R-:W0:Y:S01]  /*2fa0*/  LDCU UR17, c[0x0][0x410] ;  /* 0x00008200ff1177ac */ /* 0x000e220008000800 */
[----:B------:R-:W0:Y:S01]  /*2fb0*/  LDCU.64 UR18, c[0x0][0x3b8] ;  /* 0x00007700ff1277ac */ /* 0x000e220008000a00 */
[----:B-1----:R-:W-:Y:S01]  /*2fc0*/  UIMAD UR6, UR41, UR6, UR14 ;  /* 0x00000006290672a4 */ /* 0x002fe2000f8e020e */
[----:B------:R-:W1:Y:S01]  /*2fd0*/  LDCU.64 UR20, c[0x0][0x438] ;  /* 0x00008700ff1477ac */ /* 0x000e620008000a00 */
[----:B------:R-:W0:Y:S02]  /*2fe0*/  LDCU.64 UR10, c[0x0][0x448] ;  /* 0x00008900ff0a77ac */ /* 0x000e240008000a00 */
        /* <DEDUP_REMOVED lines=13> */
[----:B---3--:R-:W3:Y:S01]  /*30c0*/  LDS.64 R2, [R2+UR4+0x3f0] ;  /* 0x0003f00402027984 */ /* 0x008ee20008000a00 */
[----:B------:R-:W-:-:S04]  /*30d0*/  UIADD3 UR4, UPT, UPT, UR43, 0xf, -UR13 ;  /* 0x0000000f2b047890 */ /* 0x000fc8000fffe80d */
[----:B------:R-:W-:-:S04]  /*30e0*/  USHF.R.S32.HI UR5, URZ, 0x1f, UR4 ;  /* 0x0000001fff057899 */ /* 0x000fc80008011404 */
[----:B------:R-:W-:-:S04]  /*30f0*/  ULEA.HI UR5, UR5, UR4, URZ, 0x4 ;  /* 0x0000000405057291 */ /* 0x000fc8000f8f20ff */
[----:B------:R-:W-:Y:S01]  /*3100*/  ULOP3.LUT UR7, UR5, 0xfffffff0, URZ, 0xc0, !UPT ;  /* 0xfffffff005077892 */ /* 0x000fe2000f8ec0ff */
[----:B0-----:R-:W-:Y:S04]  /*3110*/  STL.64 [R1+0x90], R8 ;  /* 0x0000900801007387 */ /* 0x001fe80000100a00 */
[----:B--2---:R-:W-:Y:S04]  /*3120*/  STL.64 [R1+0x88], R6 ;  /* 0x0000880601007387 */ /* 0x004fe80000100a00 */
[----:B-----5:R0:W-:Y:S04]  /*3130*/  STL.64 [R1+0x80], R4 ;  /* 0x0000800401007387 */ /* 0x0201e80000100a00 */
[----:B---3--:R2:W-:Y:S01]  /*3140*/  STL.64 [R1+0x78], R2 ;  /* 0x0000780201007387 */ /* 0x0085e20000100a00 */
[----:B0-----:R-:W-:-:S04]  /*3150*/  SHF.R.U32.HI R5, RZ, 0x1, R246 ;  /* 0x00000001ff057819 */ /* 0x001fc800000116f6 */
[----:B------:R-:W-:-:S13]  /*3160*/  ISETP.GE.AND P0, PT, R5, UR7, PT ;  /* 0x0000000705007c0c */ /* 0x000fda000bf06270 */
[----:B-12---:R-:W-:Y:S05]  /*3170*/  @P0 BRA `(.L_x_2956) ;  /* 0x0000013c00580947 */ /* 0x006fea0003800000 */
[----:B------:R-:W-:Y:S01]  /*3180*/  IABS R2, R0 ;  /* 0x0000000000027213 */ /* 0x000fe20000000000 */
[----:B------:R-:W0:Y:S01]  /*3190*/  S2UR UR5, SR_CTAID.Y ;  /* 0x00000000000579c3 */ /* 0x000e220000002600 */
[----:B------:R-:W0:Y:S01]  /*31a0*/  LDCU UR4, c[0x0][0x3f8] ;  /* 0x00007f00ff0477ac */ /* 0x000e220008000800 */
[C---:B------:R-:W-:Y:S01]  /*31b0*/  VIADD R249, R5.reuse, UR13 ;  /* 0x0000000d05f97c36 */ /* 0x040fe20008000000 */
[----:B------:R-:W-:Y:S01]  /*31c0*/  LEA R5, R5, UR12, 0x2 ;  /* 0x0000000c05057c11 */ /* 0x000fe2000f8e10ff */
[----:B------:R-:W-:Y:S01]  /*31d0*/  IMAD.MOV.U32 R4, RZ, RZ, R2 ;  /* 0x000000ffff047224 */ /* 0x000fe200078e0002 */
[----:B------:R-:W1:Y:S03]  /*31e0*/  LDCU.64 UR8, c[0x0][0x420] ;  /* 0x00008400ff0877ac */ /* 0x000e660008000a00 */
[----:B------:R-:W2:Y:S01]  /*31f0*/  I2F.RP R2, R4 ;  /* 0x0000000400027306 */ /* 0x000ea20000209400 */
[----:B------:R3:W-:Y:S01]  /*3200*/  STL [R1+0x70], R4 ;  /* 0x0000700401007387 */ /* 0x0007e20000100800 */
[----:B------:R-:W5:Y:S06]  /*3210*/  LDC.64 R8, c[0x0][0x450] ;  /* 0x00011400ff087b82 */ /* 0x000f6c0000000a00 */
[----:B--2---:R-:W2:Y:S01]  /*3220*/  MUFU.RCP R2, R2 ;  /* 0x0000000200027308 */ /* 0x004ea20000001000 */
[----:B0-----:R-:W-:Y:S01]  /*3230*/  UIMAD UR15, UR5, UR4, UR14 ;  /* 0x00000004050f72a4 */ /* 0x001fe2000f8e020e */
[----:B-1----:R-:W-:Y:S01]  /*3240*/  ISETP.NE.U32.AND P0, PT, RZ, UR8, PT ;  /* 0x00000008ff007c0c */ /* 0x002fe2000bf05070 */
[----:B------:R-:W-:-:S03]  /*3250*/  UIMAD UR4, UR38, UR4, UR14 ;  /* 0x00000004260472a4 */ /* 0x000fc6000f8e020e */
[----:B------:R-:W-:-:S03]  /*3260*/  ISETP.NE.AND.EX P0, PT, RZ, UR9, PT, P0 ;  /* 0x00000009ff007c0c */ /* 0x000fc6000bf05300 */
[----:B------:R-:W-:Y:S02]  /*3270*/  IMAD.U32 R6, RZ, RZ, UR4 ;  /* 0x00000004ff067e24 */ /* 0x000fe4000f8e00ff */
[----:B--2---:R-:W-:-:S04]  /*3280*/  VIADD R2, R2, 0xffffffe ;  /* 0x0ffffffe02027836 */ /* 0x004fc80000000000 */
[----:B------:R-:W0:Y:S02]  /*3290*/  F2I.FTZ.U32.TRUNC.NTZ R3, R2 ;  /* 0x0000000200037305 */ /* 0x000e24000021f000 */
[----:B0-----:R-:W-:-:S04]  /*32a0*/  IMAD.MOV R2, RZ, RZ, -R3 ;  /* 0x000000ffff027224 */ /* 0x001fc800078e0a03 */
[----:B---3--:R-:W-:Y:S02]  /*32b0*/  IMAD R4, R2, R4, RZ ;  /* 0x0000000402047224 */ /* 0x008fe400078e02ff */
[----:B------:R-:W-:-:S04]  /*32c0*/  IMAD.MOV.U32 R2, RZ, RZ, RZ ;  /* 0x000000ffff027224 */ /* 0x000fc800078e00ff */
[----:B------:R-:W-:Y:S02]  /*32d0*/  IMAD.HI.U32 R2, R3, R4, R2 ;  /* 0x0000000403027227 */ /* 0x000fe400078e0002 */
[----:B------:R-:W0:Y:S02]  /*32e0*/  LDC R4, c[0x0][0x430] ;  /* 0x00010c00ff047b82 */ /* 0x000e240000000800 */
        /* <DEDUP_REMOVED lines=8> */
[----:B------:R-:W0:Y:S01]  /*3370*/  LDCU UR5, c[0x0][0x408] ;  /* 0x00008100ff0577ac */ /* 0x000e220008000800 */
[----:B-----5:R-:W-:Y:S01]  /*3380*/  IMAD.WIDE R6, R6, 0x4, R8 ;  /* 0x0000000406067825 */ /* 0x020fe200078e0208 */
[----:B------:R-:W-:Y:S02]  /*3390*/  SHF.R.S32.HI R252, RZ, 0x1f, R0 ;  /* 0x0000001ffffc7819 */ /* 0x000fe40000011400 */
[----:B------:R-:W-:-:S04]  /*33a0*/  IADD3 R0, P1, P2, R0, UR8, R249 ;  /* 0x0000000800007c10 */ /* 0x000fc8000fa3e0f9 */
[----:B------:R-:W-:Y:S01]  /*33b0*/  IADD3.X R252, PT, PT, R252, UR9, RZ, P1, P2 ;  /* 0x00000009fcfc7c10 */ /* 0x000fe20008fe44ff */
[----:B------:R2:W-:Y:S04]  /*33c0*/  STL [R1+0x60], R0 ;  /* 0x0000600001007387 */ /* 0x0005e80000100800 */
[----:B------:R3:W-:Y:S01]  /*33d0*/  STL [R1+0x68], R5 ;  /* 0x0000680501007387 */ /* 0x0007e20000100800 */
[----:B-1----:R-:W-:Y:S02]  /*33e0*/  UIMAD UR4, UR14, UR15, UR43 ;  /* 0x0000000f0e0472a4 */ /* 0x002fe4000f8e022b */
[----:B------:R-:W-:Y:S02]  /*33f0*/  IMAD.U32 R3, RZ, RZ, UR15 ;  /* 0x0000000fff037e24 */ /* 0x000fe4000f8e00ff */
[----:B--2---:R-:W-:-:S02]  /*3400*/  IMAD.U32 R0, RZ, RZ, UR7 ;  /* 0x00000007ff007e24 */ /* 0x004fc4000f8e00ff */
[----:B------:R-:W-:Y:S02]  /*3410*/  IMAD R3, R3, UR4, R249 ;  /* 0x0000000403037c24 */ /* 0x000fe4000f8e02f9 */
[----:B---3--:R-:W-:Y:S02]  /*3420*/  VIADD R5, R0, UR13 ;  /* 0x0000000d00057c36 */ /* 0x008fe40008000000 */
[----:B------:R-:W-:Y:S01]  /*3430*/  VIADD R249, R249, 0x1 ;  /* 0x00000001f9f97836 */ /* 0x000fe20000000000 */
[----:B------:R1:W-:Y:S01]  /*3440*/  STL [R1+0x64], R3 ;  /* 0x0000640301007387 */ /* 0x0003e20000100800 */
[----:B0-----:R-:W-:-:S03]  /*3450*/  VIADD R0, R4, UR5 ;  /* 0x0000000504007c36 */ /* 0x001fc60008000000 */
[----:B------:R0:W-:Y:S01]  /*3460*/  STL [R1+0x74], R5 ;  /* 0x0000740501007387 */ /* 0x0001e20000100800 */
[----:B-1----:R-:W-:-:S07]  /*3470*/  SHF.R.S32.HI R3, RZ, 0x1f, R2 ;  /* 0x0000001fff037819 */ /* 0x002fce0000011402 */
.L_x_3218:
[----:B------:R-:W2:Y:S04]  /*3480*/  LDL R11, [R1+0x278] ;  /* 0x00027800010b7983 */ /* 0x000ea80000100800 */
[----:B-1----:R-:W3:Y:S04]  /*3490*/  LDL R13, [R1+0x70] ;  /* 0x00007000010d7983 */ /* 0x002ee80000100800 */
[----:B------:R-:W5:Y:S01]  /*34a0*/  LDL R12, [R1+0x60] ;  /* 0x00006000010c7983 */ /* 0x000f620000100800 */
[----:B------:R-:W-:Y:S02]  /*34b0*/  VIADD R4, R249, 0xffffffff ;  /* 0xfffffffff9047836 */ /* 0x000fe40000000000 */
[----:B------:R-:W-:-:S03]  /*34c0*/  IMAD.U32 R0, RZ, RZ, UR22 ;  /* 0x00000016ff007e24 */ /* 0x000fc6000f8e00ff */
[----:B0-----:R-:W-:Y:S02]  /*34d0*/  IABS R5, R4 ;  /* 0x0000000400057213 */ /* 0x001fe40000000000 */
[----:B------:R-:W-:-:S03]  /*34e0*/  IABS R10, R0 ;  /* 0x00000000000a7213 */ /* 0x000fc60000000000 */
[----:B--2---:R-:W-:-:S04]  /*34f0*/  IMAD.HI.U32 R11, R11, R5, RZ ;  /* 0x000000050b0b7227 */ /* 0x004fc800078e00ff */
[----:B------:R-:W-:-:S04]  /*3500*/  IMAD.MOV R11, RZ, RZ, -R11 ;  /* 0x000000ffff0b7224 */ /* 0x000fc800078e0a0b */
[----:B------:R-:W-:Y:S02]  /*3510*/  IMAD R5, R10, R11, R5 ;  /* 0x0000000b0a057224 */ /* 0x000fe400078e0205 */
[----:B------:R-:W-:-:S03]  /*3520*/  @P0 IMAD.MOV.U32 R11, RZ, RZ, R252 ;  /* 0x000000ffff0b0224 */ /* 0x000fc600078e00fc */
[----:B---3--:R-:W-:-:S13]  /*3530*/  ISETP.GT.U32.AND P1, PT, R13, R5, PT ;  /* 0x000000050d00720c */ /* 0x008fda0003f24070 */
[----:B------:R-:W-:-:S05]  /*3540*/  @!P1 IMAD.IADD R5, R5, 0x1, -R10 ;  /* 0x0000000105059824 */ /* 0x000fca00078e0a0a */
[----:B------:R-:W-:-:S13]  /*3550*/  ISETP.GT.U32.AND P1, PT, R13, R5, PT ;  /* 0x000000050d00720c */ /* 0x000fda0003f24070 */
[----:B------:R-:W-:Y:S02]  /*3560*/  @!P1 IMAD.IADD R5, R5, 0x1, -R10 ;  /* 0x0000000105059824 */ /* 0x000fe400078e0a0a */
[----:B-----5:R-:W-:-:S06]  /*3570*/  @P0 IMAD.MOV.U32 R10, RZ, RZ, R12 ;  /* 0x000000ffff0a0224 */ /* 0x020fcc00078e000c */
[----:B------:R-:W2:Y:S01]  /*3580*/  @P0 LDG.E.U8 R10, desc[UR36][R10.64] ;  /* 0x000000240a0a0981 */ /* 0x000ea2000c1e1100 */
[----:B------:R-:W-:Y:S01]  /*3590*/  ISETP.GE.AND P1, PT, R4, RZ, PT ;  /* 0x000000ff0400720c */ /* 0x000fe20003f26270 */
[----:B------:R-:W-:Y:S01]  /*35a0*/  UISETP.NE.AND UP0, UPT, UR16, URZ, UPT ;  /* 0x000000ff1000728c */ /* 0x000fe2000bf05270 */
[----:B------:R-:W-:Y:S01]  /*35b0*/  ISETP.NE.AND P2, PT, R0, RZ, PT ;  /* 0x000000ff0000720c */ /* 0x000fe20003f45270 */
[----:B------:R-:W-:Y:S01]  /*35c0*/  BSSY.RECONVERGENT B0, `(.L_x_2957) ;  /* 0x0001236000007945 */ /* 0x000fe20003800200 */
[----:B--2---:R-:W-:Y:S01]  /*35d0*/  ISETP.NE.AND P4, PT, R10, RZ, P0 ;  /* 0x000000ff0a00720c */ /* 0x004fe20000785270 */
[----:B------:R-:W-:-:S08]  /*35e0*/  IMAD.MOV.U32 R10, RZ, RZ, R5 ;  /* 0x000000ffff0a7224 */ /* 0x000fd000078e0005 */
[----:B------:R-:W-:Y:S02]  /*35f0*/  @!P1 IMAD.MOV R10, RZ, RZ, -R10 ;  /* 0x000000ffff0a9224 */ /* 0x000fe400078e0a0a */
[----:B------:R-:W-:Y:S01]  /*3600*/  @!P2 LOP3.LUT R10, RZ, R0, RZ, 0x33, !PT ;  /* 0x00000000ff0aa212 */ /* 0x000fe200078e33ff */
[----:B------:R-:W-:Y:S06]  /*3610*/  BRA.U UP0, `(.L_x_2958) ;  /* 0x000000dd00c87547 */ /* 0x000fec000b800000 */
[----:B------:R-:W-:-:S09]  /*3620*/  UISETP.NE.AND UP0, UPT, UR42, URZ, UPT ;  /* 0x000000ff2a00728c */ /* 0x000fd2000bf05270 */
[----:B------:R-:W-:Y:S05]  /*3630*/  BRA.U !UP0, `(.L_x_2959) ;  /* 0x00000075085c7547 */ /* 0x000fea000b800000 */
[----:B------:R-:W-:Y:S01]  /*3640*/  ISETP.GE.AND P1, PT, R4, UR43, PT ;  /* 0x0000002b04007c0c */ /* 0x000fe2000bf26270 */
[----:B------:R-:W-:Y:S01]  /*3650*/  BSSY.RECONVERGENT B2, `(.L_x_2960) ;  /* 0x000001e000027945 */ /* 0x000fe20003800200 */
[C---:B------:R-:W-:Y:S02]  /*3660*/  IMAD.SHL.U32 R5, R10.reuse, 0x4, RZ ;  /* 0x000000040a057824 */ /* 0x040fe400078e00ff */
[----:B------:R-:W-:Y:S02]  /*3670*/  IMAD.IADD R11, R10, 0x1, R0 ;  /* 0x000000010a0b7824 */ /* 0x000fe400078e0200 */
[----:B------:R-:W-:-:S07]  /*3680*/  IMAD R10, R0, 0x90, RZ ;  /* 0x00000090000a7824 */ /* 0x000fce00078e02ff */
[----:B------:R-:W-:Y:S05]  /*3690*/  @P1 BRA `(.L_x_2961) ;  /* 0x0000000000641947 */ /* 0x000fea0003800000 */
[----:B------:R-:W-:Y:S01]  /*36a0*/  ISETP.GE.AND P2, PT, R5, R10, PT ;  /* 0x0000000a0500720c */ /* 0x000fe20003f46270 */
[----:B------:R-:W2:Y:S04]  /*36b0*/  LDL R247, [R1+0x58] ;  /* 0x0000580001f77983 */ /* 0x000ea80000100800 */
[----:B------:R-:W3:Y:S04]  /*36c0*/  LDG.E.64 R170, desc[UR36][R6.64] ;  /* 0x0000002406aa7981 */ /* 0x000ee8000c1e1b00 */
[----:B------:R-:W5:Y:S04]  /*36d0*/  LDL R246, [R1+0x5c] ;  /* 0x00005c0001f67983 */ /* 0x000f680000100800 */
[----:B------:R-:W0:Y:S01]  /*36e0*/  @!P2 S2R R14, SR_TID.X ;  /* 0x00000000000ea919 */ /* 0x000e220000002100 */
[----:B------:R-:W1:Y:S01]  /*36f0*/  @!P2 LDC.64 R12, c[0x0][0x3b8] ;  /* 0x0000ee00ff0cab82 */ /* 0x000e620000000a00 */
[----:B0-----:R-:W-:-:S05]  /*3700*/  @!P2 IMAD.SHL.U32 R14, R14, 0x2, RZ ;  /* 0x000000020e0ea824 */ /* 0x001fca00078e00ff */
[----:B------:R-:W-:-:S05]  /*3710*/  @!P2 LOP3.LUT R14, R14, 0x2, RZ, 0xc0, !PT ;  /* 0x000000020e0ea812 */ /* 0x000fca00078ec0ff */
[----:B------:R-:W-:-:S05]  /*3720*/  @!P2 IMAD R15, R0, UR6, R14 ;  /* 0x00000006000fac24 */ /* 0x000fca000f8e020e */
[----:B------:R-:W-:-:S04]  /*3730*/  @!P2 IADD3 R14, P3, PT, R5, R15, RZ ;  /* 0x0000000f050ea210 */ /* 0x000fc80007f7e0ff */
[----:B------:R-:W-:Y:S02]  /*3740*/  @!P2 LEA.HI.X.SX32 R15, R15, RZ, 0x1, P3 ;  /* 0x000000ff0f0fa211 */ /* 0x000fe400018f0eff */
[----:B-1----:R-:W-:-:S04]  /*3750*/  @!P2 LEA R12, P3, R14, R12, 0x2 ;  /* 0x0000000c0e0ca211 */ /* 0x002fc800078610ff */
[----:B------:R-:W-:Y:S02]  /*3760*/  @!P2 LEA.HI.X R13, R14, R13, R15, 0x2, P3 ;  /* 0x0000000d0e0da211 */ /* 0x000fe400018f140f */
[----:B------:R-:W-:-:S06]  /*3770*/  CS2R R14, SRZ ;  /* 0x00000000000e7805 */ /* 0x000fcc000001ff00 */
[----:B------:R0:W2:Y:S02]  /*3780*/  @!P2 LDG.E.64 R14, desc[UR36][R12.64] ;  /* 0x000000240c0ea981 */ /* 0x0000a4000c1e1b00 */
[----:B0-----:R-:W0:Y:S01]  /*3790*/  @!P2 LDC.64 R12, c[0x0][0x3b8] ;  /* 0x0000ee00ff0cab82 */ /* 0x001e220000000a00 */
[----:B--2---:R-:W-:Y:S01]  /*37a0*/  FADD.FTZ R14, R247, R14 ;  /* 0x0000000ef70e7221 */ /* 0x004fe20000010000 */
[----:B-----5:R-:W-:-:S03]  /*37b0*/  FADD.FTZ R15, R246, R15 ;  /* 0x0000000ff60f7221 */ /* 0x020fc60000010000 */
[----:B---3--:R-:W-:Y:S01]  /*37c0*/  FMUL.FTZ R170, R14, R170 ;  /* 0x000000aa0eaa7220 */ /* 0x008fe20000410000 */
[----:B------:R-:W-:Y:S01]  /*37d0*/  @!P2 IADD3 R14, P3, PT, R2, R5, RZ ;  /* 0x00000005020ea210 */ /* 0x000fe20007f7e0ff */
[----:B------:R-:W-:-:S03]  /*37e0*/  FMUL.FTZ R171, R15, R171 ;  /* 0x000000ab0fab7220 */ /* 0x000fc60000410000 */
[----:B0-----:R-:W-:Y:S01]  /*37f0*/  @!P2 LEA R12, P5, R14, R12, 0x2 ;  /* 0x0000000c0e0ca211 */ /* 0x001fe200078a10ff */
[----:B------:R-:W-:-:S05]  /*3800*/  @!P2 IMAD.X R15, RZ, RZ, R3, P3 ;  /* 0x000000ffff0fa224 */ /* 0x000fca00018e0603 */
[----:B------:R-:W-:-:S05]  /*3810*/  @!P2 LEA.HI.X R13, R14, R13, R15, 0x2, P5 ;  /* 0x0000000d0e0da211 */ /* 0x000fca00028f140f */
[----:B------:R0:W-:Y:S02]  /*3820*/  @!P2 STG.E.64 desc[UR36][R12.64], R170 ;  /* 0x000000aa0c00a986 */ /* 0x0001e4000c101b24 */
.L_x_2961:
[----:B------:R-:W-:Y:S05]  /*3830*/  BSYNC.RECONVERGENT B2 ;  /* 0x0000000000027941 */ /* 0x000fea0003800200 */
.L_x_2960:
[----:B------:R-:W-:Y:S04]  /*3840*/  BSSY.RECONVERGENT B2, `(.L_x_2962) ;  /* 0x000001d000027945 */ /* 0x000fe80003800200 */
[----:B------:R-:W-:Y:S05]  /*3850*/  @P1 BRA `(.L_x_2963) ;  /* 0x00000000006c1947 */ /* 0x000fea0003800000 */
[----:B------:R-:W-:Y:S01]  /*3860*/  IMAD.SHL.U32 R246, R11, 0x4, RZ ;  /* 0x000000040bf67824 */ /* 0x000fe200078e00ff */
[----:B------:R-:W2:Y:S04]  /*3870*/  LDL R248, [R1+0x50] ;  /* 0x0000500001f87983 */ /* 0x000ea80000100800 */
[----:B------:R-:W-:Y:S01]  /*3880*/  ISETP.GE.AND P2, PT, R246, R10, PT ;  /* 0x0000000af600720c */ /* 0x000fe20003f46270 */
[----:B------:R-:W3:Y:S04]  /*3890*/  LDG.E.64 R128, desc[UR36][R6.64+0x10] ;  /* 0x0000102406807981 */ /* 0x000ee8000c1e1b00 */
[----:B------:R-:W5:Y:S08]  /*38a0*/  LDL R247, [R1+0x54] ;  /* 0x0000540001f77983 */ /* 0x000f700000100800 */
[----:B0-----:R-:W0:Y:S02]  /*38b0*/  @!P2 S2R R12, SR_TID.X ;  /* 0x00000000000ca919 */ /* 0x001e240000002100 */
[----:B0-----:R-:W-:-:S05]  /*38c0*/  @!P2 IMAD.SHL.U32 R12, R12, 0x2, RZ ;  /* 0x000000020c0ca824 */ /* 0x001fca00078e00ff */
[----:B------:R-:W-:-:S05]  /*38d0*/  @!P2 LOP3.LUT R12, R12, 0x2, RZ, 0xc0, !PT ;  /* 0x000000020c0ca812 */ /* 0x000fca00078ec0ff */
[----:B------:R-:W-:Y:S01]  /*38e0*/  @!P2 IMAD R15, R0, UR6, R12 ;  /* 0x00000006000fac24 */ /* 0x000fe2000f8e020c */
[----:B------:R-:W-:-:S04]  /*38f0*/  @!P2 SHF.R.S32.HI R12, RZ, 0x1f, R246 ;  /* 0x0000001fff0ca819 */ /* 0x000fc800000114f6 */
[----:B------:R-:W-:-:S04]  /*3900*/  @!P2 IADD3 R14, P3, PT, R15, R246, RZ ;  /* 0x000000f60f0ea210 */ /* 0x000fc80007f7e0ff */
[----:B------:R-:W-:Y:S02]  /*3910*/  @!P2 LEA.HI.X.SX32 R15, R15, R12, 0x1, P3 ;  /* 0x0000000c0f0fa211 */ /* 0x000fe400018f0eff */
[----:B------:R-:W0:Y:S02]  /*3920*/  @!P2 LDC.64 R12, c[0x0][0x3b8] ;  /* 0x0000ee00ff0cab82 */ /* 0x000e240000000a00 */
[----:B0-----:R-:W-:-:S04]  /*3930*/  @!P2 LEA R12, P3, R14, R12, 0x2 ;  /* 0x0000000c0e0ca211 */ /* 0x001fc800078610ff */
[----:B------:R-:W-:Y:S02]  /*3940*/  @!P2 LEA.HI.X R13, R14, R13, R15, 0x2, P3 ;  /* 0x0000000d0e0da211 */ /* 0x000fe400018f140f */
[----:B------:R-:W-:-:S06]  /*3950*/  CS2R R14, SRZ ;  /* 0x00000000000e7805 */ /* 0x000fcc000001ff00 */
[----:B------:R0:W2:Y:S02]  /*3960*/  @!P2 LDG.E.64 R14, desc[UR36][R12.64] ;  /* 0x000000240c0ea981 */ /* 0x0000a4000c1e1b00 */
[----:B0-----:R-:W0:Y:S01]  /*3970*/  @!P2 LDC.64 R12, c[0x0][0x3b8] ;  /* 0x0000ee00ff0cab82 */ /* 0x001e220000000a00 */
[----:B--2---:R-:W-:-:S04]  /*3980*/  FADD.FTZ R14, R248, R14 ;  /* 0x0000000ef80e7221 */ /* 0x004fc80000010000 */
[----:B---3--:R-:W-:Y:S01]  /*3990*/  FMUL.FTZ R128, R14, R128 ;  /* 0x000000800e807220 */ /* 0x008fe20000410000 */
[----:B------:R-:W-:Y:S01]  /*39a0*/  @!P2 IADD3 R14, P3, PT, R2, R246, RZ ;  /* 0x000000f6020ea210 */ /* 0x000fe20007f7e0ff */
[----:B-----5:R-:W-:-:S03]  /*39b0*/  FADD.FTZ R15, R247, R15 ;  /* 0x0000000ff70f7221 */ /* 0x020fc60000010000 */
[----:B------:R-:W-:Y:S02]  /*39c0*/  @!P2 LEA.HI.X.SX32 R246, R246, R3, 0x1, P3 ;  /* 0x00000003f6f6a211 */ /* 0x000fe400018f0eff */
[----:B0-----:R-:W-:Y:S01]  /*39d0*/  @!P2 LEA R12, P3, R14, R12, 0x2 ;  /* 0x0000000c0e0ca211 */ /* 0x001fe200078610ff */
[----:B------:R-:W-:-:S03]  /*39e0*/  FMUL.FTZ R129, R15, R129 ;  /* 0x000000810f817220 */ /* 0x000fc60000410000 */
[----:B------:R-:W-:-:S05]  /*39f0*/  @!P2 LEA.HI.X R13, R14, R13, R246, 0x2, P3 ;  /* 0x0000000d0e0da211 */ /* 0x000fca00018f14f6 */
[----:B------:R1:W-:Y:S04]  /*3a00*/  @!P2 STG.E.64 desc[UR36][R12.64], R128 ;  /* 0x000000800c00a986 */ /* 0x0003e8000c101b24 */
.L_x_2963:
[----:B------:R-:W-:Y:S05]  /*3a10*/  BSYNC.RECONVERGENT B2 ;  /* 0x0000000000027941 */ /* 0x000fea0003800200 */
.L_x_2962:
[----:B------:R-:W-:Y:S04]  /*3a20*/  BSSY.RECONVERGENT B2, `(.L_x_2964) ;  /* 0x000001e000027945 */ /* 0x000fe80003800200 */
[----:B------:R-:W-:Y:S05]  /*3a30*/  @P1 BRA `(.L_x_2965) ;  /* 0x0000000000701947 */ /* 0x000fea0003800000 */
[----:B------:R-:W-:Y:S01]  /*3a40*/  IMAD R246, R0, 0x8, R5 ;  /* 0x0000000800f67824 */ /* 0x000fe200078e0205 */
[----:B------:R-:W2:Y:S04]  /*3a50*/  LDL R248, [R1+0x48] ;  /* 0x0000480001f87983 */ /* 0x000ea80000100800 */
[----:B------:R-:W-:Y:S01]  /*3a60*/  ISETP.GE.AND P2, PT, R246, R10, PT ;  /* 0x0000000af600720c */ /* 0x000fe20003f46270 */
[----:B------:R-:W3:Y:S04]  /*3a70*/  LDG.E.64 R16, desc[UR36][R6.64+0x20] ;  /* 0x0000202406107981 */ /* 0x000ee8000c1e1b00 */
[----:B------:R-:W5:Y:S08]  /*3a80*/  LDL R247, [R1+0x4c] ;  /* 0x00004c0001f77983 */ /* 0x000f700000100800 */
[----:B01----:R-:W0:Y:S02]  /*3a90*/  @!P2 S2R R12, SR_TID.X ;  /* 0x00000000000ca919 */ /* 0x003e240000002100 */
        /* <DEDUP_REMOVED lines=10> */
[----:B------:R0:W2:Y:S01]  /*3b40*/  @!P2 LDG.E.64 R14, desc[UR36][R12.64] ;  /* 0x000000240c0ea981 */ /* 0x0000a2000c1e1b00 */
[----:B------:R-:W-:-:S13]  /*3b50*/  ISETP.GE.AND P2, PT, R246, R10, PT ;  /* 0x0000000af600720c */ /* 0x000fda0003f46270 */
        /* <DEDUP_REMOVED lines=10> */
.L_x_2965:
[----:B------:R-:W-:Y:S05]  /*3c00*/  BSYNC.RECONVERGENT B2 ;  /* 0x0000000000027941 */ /* 0x000fea0003800200 */
.L_x_2964:
[----:B------:R-:W-:Y:S04]  /*3c10*/  BSSY.RECONVERGENT B2, `(.L_x_2966) ;  /* 0x000001f000027945 */ /* 0x000fe80003800200 */
[----:B------:R-:W-:Y:S05]  /*3c20*/  @P1 BRA `(.L_x_2967) ;  /* 0x0000000000741947 */ /* 0x000fea0003800000 */
[----:B------:R-:W-:Y:S01]  /*3c30*/  IMAD R246, R0, 0x2, R11 ;  /* 0x0000000200f67824 */ /* 0x000fe200078e020b */
[----:B------:R-:W3:Y:S03]  /*3c40*/  LDL R248, [R1+0x40] ;  /* 0x0000400001f87983 */ /* 0x000ee60000100800 */
[----:B------:R-:W-:Y:S01]  /*3c50*/  IMAD.SHL.U32 R246, R246, 0x4, RZ ;  /* 0x00000004f6f67824 */ /* 0x000fe200078e00ff */
[----:B------:R-:W5:Y:S04]  /*3c60*/  LDG.E.64 R120, desc[UR36][R6.64+0x30] ;  /* 0x0000302406787981 */ /* 0x000f68000c1e1b00 */
[----:B------:R-:W-:Y:S01]  /*3c70*/  ISETP.GE.AND P2, PT, R246, R10, PT ;  /* 0x0000000af600720c */ /* 0x000fe20003f46270 */
[----:B------:R-:W4:-:S12]  /*3c80*/  LDL R247, [R1+0x44] ;  /* 0x0000440001f77983 */ /* 0x000f180000100800 */
[----:B012---:R-:W0:Y:S02]  /*3c90*/  @!P2 S2R R12, SR_TID.X ;  /* 0x00000000000ca919 */ /* 0x007e240000002100 */
        /* <DEDUP_REMOVED lines=10> */
[----:B------:R0:W3:Y:S01]  /*3d40*/  @!P2 LDG.E.64 R14, desc[UR36][R12.64] ;  /* 0x000000240c0ea981 */ /* 0x0000e2000c1e1b00 */
[----:B------:R-:W-:-:S13]  /*3d50*/  ISETP.GE.AND P2, PT, R246, R10, PT ;  /* 0x0000000af600720c */ /* 0x000fda0003f46270 */
[----:B0-----:R-:W0:Y:S01]  /*3d60*/  @!P2 LDC.64 R12, c[0x0][0x3b8] ;  /* 0x0000ee00ff0cab82 */ /* 0x001e220000000a00 */
[----:B---3--:R-:W-:-:S04]  /*3d70*/  FADD.FTZ R14, R248, R14 ;  /* 0x0000000ef80e7221 */ /* 0x008fc80000010000 */
[----:B-----5:R-:W-:Y:S01]  /*3d80*/  FMUL.FTZ R120, R14, R120 ;  /* 0x000000780e787220 */ /* 0x020fe20000410000 */
[----:B------:R-:W-:Y:S01]  /*3d90*/  @!P2 IADD3 R14, P3, PT, R2, R246, RZ ;  /* 0x000000f6020ea210 */ /* 0x000fe20007f7e0ff */
[----:B----4-:R-:W-:-:S03]  /*3da0*/  FADD.FTZ R15, R247, R15 ;  /* 0x0000000ff70f7221 */ /* 0x010fc60000010000 */
[----:B------:R-:W-:Y:S02]  /*3db0*/  @!P2 LEA.HI.X.SX32 R246, R246, R3, 0x1, P3 ;  /* 0x00000003f6f6a211 */ /* 0x000fe400018f0eff */
[----:B0-----:R-:W-:Y:S01]  /*3dc0*/  @!P2 LEA R12, P3, R14, R12, 0x2 ;  /* 0x0000000c0e0ca211 */ /* 0x001fe200078610ff */
[----:B------:R-:W-:-:S03]  /*3dd0*/  FMUL.FTZ R121, R15, R121 ;  /* 0x000000790f797220 */ /* 0x000fc60000410000 */
[----:B------:R-:W-:-:S05]  /*3de0*/  @!P2 LEA.HI.X R13, R14, R13, R246, 0x2, P3 ;  /* 0x0000000d0e0da211 */ /* 0x000fca00018f14f6 */
[----:B------:R3:W-:Y:S04]  /*3df0*/  @!P2 STG.E.64 desc[UR36][R12.64], R120 ;  /* 0x000000780c00a986 */ /* 0x0007e8000c101b24 */
.L_x_2967:
[----:B------:R-:W-:Y:S05]  /*3e00*/  BSYNC.RECONVERGENT B2 ;  /* 0x0000000000027941 */ /* 0x000fea0003800200 */
.L_x_2966:
[----:B------:R-:W-:Y:S01]  /*3e10*/  BSSY.RECONVERGENT B2, `(.L_x_2968) ;  /* 0x000001f000027945 */ /* 0x000fe20003800200 */
[----:B------:R-:W-:-:S03]  /*3e20*/  IMAD R11, R0, 0x4, R11 ;  /* 0x00000004000b7824 */ /* 0x000fc600078e020b */
[----:B------:R-:W-:Y:S05]  /*3e30*/  @P1 BRA `(.L_x_2969) ;  /* 0x0000000000701947 */ /* 0x000fea0003800000 */
[----:B------:R-:W-:Y:S01]  /*3e40*/  IMAD R14, R0, 0x10, R5 ;  /* 0x00000010000e7824 */ /* 0x000fe200078e0205 */
[----:B------:R-:W5:Y:S04]  /*3e50*/  LDL R246, [R1+0x38] ;  /* 0x0000380001f67983 */ /* 0x000f680000100800 */
[----:B------:R-:W-:Y:S01]  /*3e60*/  ISETP.GE.AND P2, PT, R14, R10, PT ;  /* 0x0000000a0e00720c */ /* 0x000fe20003f46270 */
[----:B------:R-:W4:-:S12]  /*3e70*/  LDL R15, [R1+0x3c] ;  /* 0x00003c00010f7983 */ /* 0x000f180000100800 */
[----:B------:R-:W0:Y:S02]  /*3e80*/  @!P2 S2R R8, SR_TID.X ;  /* 0x000000000008a919 */ /* 0x000e240000002100 */
[----:B0-----:R-:W-:-:S05]  /*3e90*/  @!P2 IMAD.SHL.U32 R8, R8, 0x2, RZ ;  /* 0x000000020808a824 */ /* 0x001fca00078e00ff */
[----:B------:R-:W-:-:S05]  /*3ea0*/  @!P2 LOP3.LUT R8, R8, 0x2, RZ, 0xc0, !PT ;  /* 0x000000020808a812 */ /* 0x000fca00078ec0ff */
[----:B-123--:R-:W-:Y:S01]  /*3eb0*/  @!P2 IMAD R13, R0, UR6, R8 ;  /* 0x00000006000dac24 */ /* 0x00efe2000f8e0208 */
[----:B------:R-:W-:-:S04]  /*3ec0*/  @!P2 SHF.R.S32.HI R8, RZ, 0x1f, R14 ;  /* 0x0000001fff08a819 */ /* 0x000fc8000001140e */
[----:B------:R-:W-:-:S04]  /*3ed0*/  @!P2 IADD3 R12, P3, PT, R13, R14, RZ ;  /* 0x0000000e0d0ca210 */ /* 0x000fc80007f7e0ff */
[----:B------:R-:W-:Y:S02]  /*3ee0*/  @!P2 LEA.HI.X.SX32 R13, R13, R8, 0x1, P3 ;  /* 0x000000080d0da211 */ /* 0x000fe400018f0eff */
[----:B------:R-:W0:Y:S02]  /*3ef0*/  @!P2 LDC.64 R8, c[0x0][0x3b8] ;  /* 0x0000ee00ff08ab82 */ /* 0x000e240000000a00 */
[----:B0-----:R-:W-:-:S04]  /*3f00*/  @!P2 LEA R8, P3, R12, R8, 0x2 ;  /* 0x000000080c08a211 */ /* 0x001fc800078610ff */
[----:B------:R-:W-:Y:S02]  /*3f10*/  @!P2 LEA.HI.X R9, R12, R9, R13, 0x2, P3 ;  /* 0x000000090c09a211 */ /* 0x000fe400018f140d */
[----:B------:R-:W-:-:S06]  /*3f20*/  CS2R R12, SRZ ;  /* 0x00000000000c7805 */ /* 0x000fcc000001ff00 */
[----:B------:R-:W5:Y:S04]  /*3f30*/  @!P2 LDG.E.64 R12, desc[UR36][R8.64] ;  /* 0x00000024080ca981 */ /* 0x000f68000c1e1b00 */
[----:B------:R-:W2:Y:S01]  /*3f40*/  LDG.E.64 R8, desc[UR36][R6.64+0x40] ;  /* 0x0000402406087981 */ /* 0x000ea2000c1e1b00 */
[----:B------:R-:W-:Y:S01]  /*3f50*/  ISETP.GE.AND P2, PT, R14, R10, PT ;  /* 0x0000000a0e00720c */ /* 0x000fe20003f46270 */
[----:B-----5:R-:W-:Y:S01]  /*3f60*/  FADD.FTZ R12, R246, R12 ;  /* 0x0000000cf60c7221 */ /* 0x020fe20000010000 */
[----:B----4-:R-:W-:-:S11]  /*3f70*/  FADD.FTZ R13, R15, R13 ;  /* 0x0000000d0f0d7221 */ /* 0x010fd60000010000 */
[----:B------:R-:W-:-:S04]  /*3f80*/  @!P2 IADD3 R15, P3, PT, R2, R14, RZ ;  /* 0x0000000e020fa210 */ /* 0x000fc80007f7e0ff */
[----:B------:R-:W-:Y:S01]  /*3f90*/  @!P2 LEA.HI.X.SX32 R14, R14, R3, 0x1, P3 ;  /* 0x000000030e0ea211 */ /* 0x000fe200018f0eff */
[----:B--2---:R-:W-:Y:S01]  /*3fa0*/  FMUL.FTZ R8, R12, R8 ;  /* 0x000000080c087220 */ /* 0x004fe20000410000 */
[----:B------:R-:W-:Y:S02]  /*3fb0*/  FMUL.FTZ R9, R13, R9 ;  /* 0x000000090d097220 */ /* 0x000fe40000410000 */
[----:B------:R-:W0:Y:S02]  /*3fc0*/  @!P2 LDC.64 R12, c[0x0][0x3b8] ;  /* 0x0000ee00ff0cab82 */ /* 0x000e240000000a00 */
[----:B0-----:R-:W-:-:S04]  /*3fd0*/  @!P2 LEA R12, P3, R15, R12, 0x2 ;  /* 0x0000000c0f0ca211 */ /* 0x001fc800078610ff */
[----:B------:R-:W-:-:S05]  /*3fe0*/  @!P2 LEA.HI.X R13, R15, R13, R14, 0x2, P3 ;  /* 0x0000000d0f0da211 */ /* 0x000fca00018f140e */
[----:B------:R0:W-:Y:S04]  /*3ff0*/  @!P2 STG.E.64 desc[UR36][R12.64], R8 ;  /* 0x000000080c00a986 */ /* 0x0001e8000c101b24 */
.L_x_2969:
[----:B------:R-:W-:Y:S05]  /*4000*/  BSYNC.RECONVERGENT B2 ;  /* 0x0000000000027941 */ /* 0x000fea0003800200 */
.L_x_2968:
[----:B------:R-:W-:Y:S04]  /*4010*/  BSSY.RECONVERGENT B2, `(.L_x_2970) ;  /* 0x000001d000027945 */ /* 0x000fe80003800200 */
[----:B------:R-:W-:Y:S05]  /*4020*/  @P1 BRA `(.L_x_2971) ;  /* 0x00000000006c1947 */ /* 0x000fea0003800000 */
[----:B------:R-:W-:Y:S01]  /*4030*/  IMAD.SHL.U32 R246, R11, 0x4, RZ ;  /* 0x000000040bf67824 */ /* 0x000fe200078e00ff */
[----:B------:R-:W5:Y:S04]  /*4040*/  LDL R248, [R1+0x30] ;  /* 0x0000300001f87983 */ /* 0x000f680000100800 */
[----:B------:R-:W-:Y:S01]  /*4050*/  ISETP.GE.AND P2, PT, R246, R10, PT ;  /* 0x0000000af600720c */ /* 0x000fe20003f46270 */
[----:B------:R-:W4:Y:S04]  /*4060*/  LDG.E.64 R122, desc[UR36][R6.64+0x50] ;  /* 0x00005024067a7981 */ /* 0x000f28000c1e1b00 */
[----:B------:R-:W4:Y:S08]  /*4070*/  LDL R247, [R1+0x34] ;  /* 0x0000340001f77983 */ /* 0x000f300000100800 */
[----:B0123--:R-:W0:Y:S02]  /*4080*/  @!P2 S2R R12, SR_TID.X ;  /* 0x00000000000ca919 */ /* 0x00fe240000002100 */
        /* <DEDUP_REMOVED lines=10> */
[----:B------:R0:W5:Y:S02]  /*4130*/  @!P2 LDG.E.64 R14, desc[UR36][R12.64] ;  /* 0x000000240c0ea981 */ /* 0x000164000c1e1b00 */
[----:B0-----:R-:W0:Y:S01]  /*4140*/  @!P2 LDC.64 R12, c[0x0][0x3b8] ;  /* 0x0000ee00ff0cab82 */ /* 0x001e220000000a00 */
[----:B-----5:R-:W-:-:S04]  /*4150*/  FADD.FTZ R14, R248, R14 ;  /* 0x0000000ef80e7221 */ /* 0x020fc80000010000 */
[----:B----4-:R-:W-:Y:S01]  /*4160*/  FMUL.FTZ R122, R14, R122 ;  /* 0x0000007a0e7a7220 */ /* 0x010fe20000410000 */
[----:B------:R-:W-:Y:S01]  /*4170*/  @!P2 IADD3 R14, P3, PT, R2, R246, RZ ;  /* 0x000000f6020ea210 */ /* 0x000fe20007f7e0ff */
[----:B------:R-:W-:-:S03]  /*4180*/  FADD.FTZ R15, R247, R15 ;  /* 0x0000000ff70f7221 */ /* 0x000fc60000010000 */
[----:B------:R-:W-:Y:S02]  /*4190*/  @!P2 LEA.HI.X.SX32 R246, R246, R3, 0x1, P3 ;  /* 0x00000003f6f6a211 */ /* 0x000fe400018f0eff */
[----:B0-----:R-:W-:Y:S01]  /*41a0*/  @!P2 LEA R12, P3, R14, R12, 0x2 ;  /* 0x0000000c0e0ca211 */ /* 0x001fe200078610ff */
[----:B------:R-:W-:-:S03]  /*41b0*/  FMUL.FTZ R123, R15, R123 ;  /* 0x0000007b0f7b7220 */ /* 0x000fc60000410000 */
[----:B------:R-:W-:-:S05]  /*41c0*/  @!P2 LEA.HI.X R13, R14, R13, R246, 0x2, P3 ;  /* 0x0000000d0e0da211 */ /* 0x000fca00018f14f6 */
[----:B------:R0:W-:Y:S04]  /*41d0*/  @!P2 STG.E.64 desc[UR36][R12.64], R122 ;  /* 0x0000007a0c00a986 */ /* 0x0001e8000c101b24 */
.L_x_2971:
[----:B------:R-:W-:Y:S05]  /*41e0*/  BSYNC.RECONVERGENT B2 ;  /* 0x0000000000027941 */ /* 0x000fea0003800200 */
.L_x_2970:
[----:B------:R-:W-:Y:S01]  /*41f0*/  BSSY.RECONVERGENT B2, `(.L_x_2972) ;  /* 0x000001e000027945 */ /* 0x000fe20003800200 */
[----:B------:R-:W-:-:S03]  /*4200*/  IMAD.IADD R11, R11, 0x1, R0 ;  /* 0x000000010b0b7824 */ /* 0x000fc600078e0200 */
        /* <DEDUP_REMOVED lines=28> */
.L_x_2973:
[----:B------:R-:W-:Y:S05]  /*43d0*/  BSYNC.RECONVERGENT B2 ;  /* 0x0000000000027941 */ /* 0x000fea0003800200 */
.L_x_2972:
        /* <DEDUP_REMOVED lines=30> */
.L_x_2975:
[----:B------:R-:W-:Y:S05]  /*45c0*/  BSYNC.RECONVERGENT B2 ;  /* 0x0000000000027941 */ /* 0x000fea0003800200 */
.L_x_2974:
[----:B------:R-:W-:Y:S01]  /*45d0*/  BSSY.RECONVERGENT B2, `(.L_x_2976) ;  /* 0x000001f000027945 */ /* 0x000fe20003800200 */
[----:B------:R-:W-:-:S03]  /*45e0*/  IMAD R11, R0, 0x2, R11 ;  /* 0x00000002000b7824 */ /* 0x000fc600078e020b */
[----:B------:R-:W-:Y:S05]  /*45f0*/  @P1 BRA `(.L_x_2977) ;  /* 0x0000000000701947 */ /* 0x000fea0003800000 */
[----:B------:R-:W-:Y:S01]  /*4600*/  IMAD R246, R0, 0x20, R5 ;  /* 0x0000002000f67824 */ /* 0x000fe200078e0205 */
        /* <DEDUP_REMOVED lines=15> */
[----:B------:R0:W5:Y:S01]  /*4700*/  @!P2 LDG.E.64 R14, desc[UR36][R12.64] ;  /* 0x000000240c0ea981 */ /* 0x000162000c1e1b00 */
[----:B------:R-:W-:-:S13]  /*4710*/  ISETP.GE.AND P2, PT, R246, R10, PT ;  /* 0x0000000af600720c */ /* 0x000fda0003f46270 */
        /* <DEDUP_REMOVED lines=10> */
.L_x_2977:
[----:B------:R-:W-:Y:S05]  /*47c0*/  BSYNC.RECONVERGENT B2 ;  /* 0x0000000000027941 */ /* 0x000fea0003800200 */
.L_x_2976:
        /* <DEDUP_REMOVED lines=29> */
.L_x_2979:
[----:B------:R-:W-:Y:S05]  /*49a0*/  BSYNC.RECONVERGENT B2 ;  /* 0x0000000000027941 */ /* 0x000fea0003800200 */
.L_x_2978:
        /* <DEDUP_REMOVED lines=30> */
.L_x_2981:
[----:B------:R-:W-:Y:S05]  /*4b90*/  BSYNC.RECONVERGENT B2 ;  /* 0x0000000000027941 */ /* 0x000fea0003800200 */
.L_x_2980:
[----:B------:R-:W-:Y:S01]  /*4ba0*/  BSSY.RECONVERGENT B2, `(.L_x_2982) ;  /* 0x000001e000027945 */ /* 0x000fe20003800200 */
[----:B------:R-:W-:-:S03]  /*4bb0*/  IMAD.IADD R11, R11, 0x1, R0 ;  /* 0x000000010b0b7824 */ /* 0x000fc600078e0200 */
[----:B------:R-:W-:Y:S05]  /*4bc0*/  @P1 BRA `(.L_x_2983) ;  /* 0x00000000006c1947 */ /* 0x000fea0003800000 */
[----:B------:R-:W-:Y:S01]  /*4bd0*/  IMAD.SHL.U32 R246, R11, 0x4, RZ ;  /* 0x000000040bf67824 */ /* 0x000fe200078e00ff */
[----:B------:R-:W5:Y:S04]  /*4be0*/  LDL R248, [R1] ;  /* 0x0000000001f87983 */ /* 0x000f680000100800 */
        /* <DEDUP_REMOVED lines=25> */
.L_x_2983:
[----:B------:R-:W-:Y:S05]  /*4d80*/  BSYNC.RECONVERGENT B2 ;  /* 0x0000000000027941 */ /* 0x000fea0003800200 */
.L_x_2982:
[----:B------:R-:W-:Y:S01]  /*4d90*/  BSSY.RECONVERGENT B2, `(.L_x_2984) ;  /* 0x000001c000027945 */ /* 0x000fe20003800200 */
[----:B------:R-:W-:-:S03]  /*4da0*/  IMAD.IADD R11, R11, 0x1, R0 ;  /* 0x000000010b0b7824 */ /* 0x000fc600078e0200 */
[----:B------:R-:W-:Y:S05]  /*4db0*/  @P1 BRA `(.L_x_2985) ;  /* 0x0000000000641947 */ /* 0x000fea0003800000 */
[----:B------:R-:W-:Y:S01]  /*4dc0*/  IMAD.SHL.U32 R246, R11, 0x4, RZ ;  /* 0x000000040bf67824 */ /* 0x000fe200078e00ff */
[----:B------:R-:W5:Y:S04]  /*4dd0*/  LDG.E.64 R132, desc[UR36][R6.64+0xc0] ;  /* 0x0000c02406847981 */ /* 0x000f68000c1e1b00 */
[----:B------:R-:W-:-:S13]  /*4de0*/  ISETP.GE.AND P2, PT, R246, R10, PT ;  /* 0x0000000af600720c */ /* 0x000fda0003f46270 */
        /* <DEDUP_REMOVED lines=14> */
[----:B-----5:R-:W-:Y:S01]  /*4ed0*/  FMUL.FTZ R132, R14, R132 ;  /* 0x000000840e847220 */ /* 0x020fe20000410000 */
[----:B------:R-:W-:Y:S01]  /*4ee0*/  @!P2 IADD3 R14, P3, PT, R2, R246, RZ ;  /* 0x000000f6020ea210 */ /* 0x000fe20007f7e0ff */
[----:B------:R-:W-:-:S03]  /*4ef0*/  FADD.FTZ R15, R245, R15 ;  /* 0x0000000ff50f7221 */ /* 0x000fc60000010000 */
[----:B------:R-:W-:Y:S02]  /*4f00*/  @!P2 LEA.HI.X.SX32 R246, R246, R3, 0x1, P3 ;  /* 0x00000003f6f6a211 */ /* 0x000fe400018f0eff */
[----:B0-----:R-:W-:Y:S01]  /*4f10*/  @!P2 LEA R12, P3, R14, R12, 0x2 ;  /* 0x0000000c0e0ca211 */ /* 0x001fe200078610ff */
[----:B------:R-:W-:-:S03]  /*4f20*/  FMUL.FTZ R133, R15, R133 ;  /* 0x000000850f857220 */ /* 0x000fc60000410000 */
[----:B------:R-:W-:-:S05]  /*4f30*/  @!P2 LEA.HI.X R13, R14, R13, R246, 0x2, P3 ;  /* 0x0000000d0e0da211 */ /* 0x000fca00018f14f6 */
[----:B------:R0:W-:Y:S04]  /*4f40*/  @!P2 STG.E.64 desc[UR36][R12.64], R132 ;  /* 0x000000840c00a986 */ /* 0x0001e8000c101b24 */
.L_x_2985:
[----:B------:R-:W-:Y:S05]  /*4f50*/  BSYNC.RECONVERGENT B2 ;  /* 0x0000000000027941 */ /* 0x000fea0003800200 */
.L_x_2984:
        /* <DEDUP_REMOVED lines=28> */
.L_x_2987:
[----:B------:R-:W-:Y:S05]  /*5120*/  BSYNC.RECONVERGENT B2 ;  /* 0x0000000000027941 */ /* 0x000fea0003800200 */
.L_x_2986:
        /* <DEDUP_REMOVED lines=28> */
.L_x_2989:
[----:B------:R-:W-:Y:S05]  /*52f0*/  BSYNC.RECONVERGENT B2 ;  /* 0x0000000000027941 */ /* 0x000fea0003800200 */
.L_x_2988:
        /* <DEDUP_REMOVED lines=28> */
.L_x_2991:
[----:B------:R-:W-:Y:S05]  /*54c0*/  BSYNC.RECONVERGENT B2 ;  /* 0x0000000000027941 */ /* 0x000fea0003800200 */
.L_x_2990:
[----:B------:R-:W-:Y:S04]  /*54d0*/  BSSY.RECONVERGENT B2, `(.L_x_2992) ;  /* 0x000001c000027945 */ /* 0x000fe80003800200 */
[----:B------:R-:W-:Y:S05]  /*54e0*/  @P1 BRA `(.L_x_2993) ;  /* 0x0000000000681947 */ /* 0x000fea0003800000 */
[----:B------:R-:W-:Y:S01]  /*54f0*/  IMAD R246, R0, 0x40, R5 ;  /* 0x0000004000f67824 */ /* 0x000fe200078e0205 */
        /* <DEDUP_REMOVED lines=25> */
.L_x_2993:
[----:B------:R-:W-:Y:S05]  /*5690*/  BSYNC.RECONVERGENT B2 ;  /* 0x0000000000027941 */ /* 0x000fea0003800200 */
.L_x_2992:
[----:B------:R-:W-:Y:S01]  /*56a0*/  BSSY.RECONVERGENT B2, `(.L_x_2994) ;  /* 0x000001d000027945 */ /* 0x000fe20003800200 */
[C---:B------:R-:W-:Y:S02]  /*56b0*/  IMAD R5, R0.reuse, 0x80, R5 ;  /* 0x0000008000057824 */ /* 0x040fe400078e0205 */
[----:B------:R-:W-:Y:S01]  /*56c0*/  IMAD R11, R0, 0x2, R11 ;  /* 0x00000002000b7824 */ /* 0x000fe200078e020b */
[----:B------:R-:W-:Y:S06]  /*56d0*/  @P1 BRA `(.L_x_2995) ;  /* 0x0000000000641947 */ /* 0x000fec0003800000 */
        /* <DEDUP_REMOVED lines=25> */
.L_x_2995:
[----:B------:R-:W-:Y:S05]  /*5870*/  BSYNC.RECONVERGENT B2 ;  /* 0x0000000000027941 */ /* 0x000fea0003800200 */
.L_x_2994:
        /* <DEDUP_REMOVED lines=17> */
[----:B------:R0:W4:Y:S02]  /*5990*/  @!P2 LDG.E.64 R14, desc[UR36][R12.64] ;  /* 0x000000240c0ea981 */ /* 0x000124000c1e1b00 */
[----:B0-----:R-:W0:Y:S01]  /*59a0*/  @!P2 LDC.64 R12, c[0x0][0x3b8] ;  /* 0x0000ee00ff0cab82 */ /* 0x001e220000000a00 */
[----:B----4-:R-:W-:-:S04]  /*59b0*/  FADD.FTZ R14, R28, R14 ;  /* 0x0000000e1c0e7221 */ /* 0x010fc80000010000 */
        /* <DEDUP_REMOVED lines=8> */
.L_x_2997:
[----:B------:R-:W-:Y:S05]  /*5a40*/  BSYNC.RECONVERGENT B2 ;  /* 0x0000000000027941 */ /* 0x000fea0003800200 */
.L_x_2996:
        /* <DEDUP_REMOVED lines=28> */
.L_x_2999:
[----:B------:R-:W-:Y:S05]  /*5c10*/  BSYNC.RECONVERGENT B2 ;  /* 0x0000000000027941 */ /* 0x000fea0003800200 */
.L_x_2998:
        /* <DEDUP_REMOVED lines=28> */
.L_x_3001:
[----:B------:R-:W-:Y:S05]  /*5de0*/  BSYNC.RECONVERGENT B2 ;  /* 0x0000000000027941 */ /* 0x000fea0003800200 */
.L_x_3000:
        /* <DEDUP_REMOVED lines=28> */
.L_x_3003:
[----:B------:R-:W-:Y:S05]  /*5fb0*/  BSYNC.RECONVERGENT B2 ;  /* 0x0000000000027941 */ /* 0x000fea0003800200 */
.L_x_3002:
        /* <DEDUP_REMOVED lines=28> */
.L_x_3005:
[----:B------:R-:W-:Y:S05]  /*6180*/  BSYNC.RECONVERGENT B2 ;  /* 0x0000000000027941 */ /* 0x000fea0003800200 */
.L_x_3004:
        /* <DEDUP_REMOVED lines=28> */
.L_x_3007:
[----:B------:R-:W-:Y:S05]  /*6350*/  BSYNC.RECONVERGENT B2 ;  /* 0x0000000000027941 */ /* 0x000fea0003800200 */
.L_x_3006:
        /* <DEDUP_REMOVED lines=28> */
.L_x_3009:
[----:B------:R-:W-:Y:S05]  /*6520*/  BSYNC.RECONVERGENT B2 ;  /* 0x0000000000027941 */ /* 0x000fea0003800200 */
.L_x_3008:
        /* <DEDUP_REMOVED lines=28> */
.L_x_3011:
[----:B------:R-:W-:Y:S05]  /*66f0*/  BSYNC.RECONVERGENT B2 ;  /* 0x0000000000027941 */ /* 0x000fea0003800200 */
.L_x_3010:
        /* <DEDUP_REMOVED lines=28> */
.L_x_3013:
[----:B------:R-:W-:Y:S05]  /*68c0*/  BSYNC.RECONVERGENT B2 ;  /* 0x0000000000027941 */ /* 0x000fea0003800200 */
.L_x_3012:
        /* <DEDUP_REMOVED lines=28> */
.L_x_3015:
[----:B------:R-:W-:Y:S05]  /*6a90*/  BSYNC.RECONVERGENT B2 ;  /* 0x0000000000027941 */ /* 0x000fea0003800200 */
.L_x_3014:
        /* <DEDUP_REMOVED lines=28> */
.L_x_3017:
[----:B------:R-:W-:Y:S05]  /*6c60*/  BSYNC.RECONVERGENT B2 ;  /* 0x0000000000027941 */ /* 0x000fea0003800200 */
.L_x_3016:
        /* <DEDUP_REMOVED lines=28> */
.L_x_3019:
[----:B------:R-:W-:Y:S05]  /*6e30*/  BSYNC.RECONVERGENT B2 ;  /* 0x0000000000027941 */ /* 0x000fea0003800200 */
.L_x_3018:
        /* <DEDUP_REMOVED lines=28> */
.L_x_3021:
[----:B------:R-:W-:Y:S05]  /*7000*/  BSYNC.RECONVERGENT B2 ;  /* 0x0000000000027941 */ /* 0x000fea0003800200 */
.L_x_3020:
        /* <DEDUP_REMOVED lines=28> */
.L_x_3023:
[----:B------:R-:W-:Y:S05]  /*71d0*/  BSYNC.RECONVERGENT B2 ;  /* 0x0000000000027941 */ /* 0x000fea0003800200 */
.L_x_3022:
[----:B------:R-:W-:Y:S04]  /*71e0*/  BSSY.RECONVERGENT B2, `(.L_x_3024) ;  /* 0x000001a000027945 */ /* 0x000fe80003800200 */
[----:B------:R-:W-:Y:S05]  /*71f0*/  @P1 BRA `(.L_x_3025) ;  /* 0x0000000000601947 */ /* 0x000fea0003800000 */
[----:B------:R-:W-:Y:S01]  /*7200*/  ISETP.GE.AND P2, PT, R5, R10, PT ;  /* 0x0000000a0500720c */ /* 0x000fe20003f46270 */
[----:B------:R-:W5:-:S12]  /*7210*/  LDG.E.64 R172, desc[UR36][R6.64+0x200] ;  /* 0x0002002406ac7981 */ /* 0x000f58000c1e1b00 */
        /* <DEDUP_REMOVED lines=22> */
.L_x_3025:
[----:B------:R-:W-:Y:S05]  /*7380*/  BSYNC.RECONVERGENT B2 ;  /* 0x0000000000027941 */ /* 0x000fea0003800200 */
.L_x_3024:
[----:B------:R-:W-:Y:S01]  /*7390*/  BSSY.RECONVERGENT B2, `(.L_x_3026) ;  /* 0x000001c000027945 */ /* 0x000fe20003800200 */
[----:B------:R-:W-:-:S03]  /*73a0*/  IMAD R11, R0, 0x2, R11 ;  /* 0x00000002000b7824 */ /* 0x000fc600078e020b */
        /* <DEDUP_REMOVED lines=26> */
.L_x_3027:
[----:B------:R-:W-:Y:S05]  /*7550*/  BSYNC.RECONVERGENT B2 ;  /* 0x0000000000027941 */ /* 0x000fea0003800200 */
.L_x_3026:
        /* <DEDUP_REMOVED lines=28> */
.L_x_3029:
[----:B------:R-:W-:Y:S05]  /*7720*/  BSYNC.RECONVERGENT B2 ;  /* 0x0000000000027941 */ /* 0x000fea0003800200 */
.L_x_3028:
        /* <DEDUP_REMOVED lines=28> */
.L_x_3031:
[----:B------:R-:W-:Y:S05]  /*78f0*/  BSYNC.RECONVERGENT B2 ;  /* 0x0000000000027941 */ /* 0x000fea0003800200 */
.L_x_3030:
        /* <DEDUP_REMOVED lines=28> */
.L_x_3033:
[----:B------:R-:W-:Y:S05]  /*7ac0*/  BSYNC.RECONVERGENT B2 ;  /* 0x0000000000027941 */ /* 0x000fea0003800200 */
.L_x_3032:
        /* <DEDUP_REMOVED lines=28> */
.L_x_3035:
[----:B------:R-:W-:Y:S05]  /*7c90*/  BSYNC.RECONVERGENT B2 ;  /* 0x0000000000027941 */ /* 0x000fea0003800200 */
.L_x_3034:
        /* <DEDUP_REMOVED lines=28> */
.L_x_3037:
[----:B------:R-:W-:Y:S05]  /*7e60*/  BSYNC.RECONVERGENT B2 ;  /* 0x0000000000027941 */ /* 0x000fea0003800200 */
.L_x_3036:
        /* <DEDUP_REMOVED lines=28> */
.L_x_3039:
[----:B------:R-:W-:Y:S05]  /*8030*/  BSYNC.RECONVERGENT B2 ;  /* 0x0000000000027941 */ /* 0x000fea0003800200 */
.L_x_3038:
        /* <DEDUP_REMOVED lines=28> */
.L_x_3041:
[----:B------:R-:W-:Y:S05]  /*8200*/  BSYNC.RECONVERGENT B2 ;  /* 0x0000000000027941 */ /* 0x000fea0003800200 */
.L_x_3040:
        /* <DEDUP_REMOVED lines=28> */
.L_x_3043:
[----:B------:R-:W-:Y:S05]  /*83d0*/  BSYNC.RECONVERGENT B2 ;  /* 0x0000000000027941 */ /* 0x000fea0003800200 */
.L_x_3042:
        /* <DEDUP_REMOVED lines=28> */
.L_x_3045:
[----:B------:R-:W-:Y:S05]  /*85a0*/  BSYNC.RECONVERGENT B2 ;  /* 0x0000000000027941 */ /* 0x000fea0003800200 */
.L_x_3044:
        /* <DEDUP_REMOVED lines=28> */
.L_x_3047:
[----:B------:R-:W-:Y:S05]  /*8770*/  BSYNC.RECONVERGENT B2 ;  /* 0x0000000000027941 */ /* 0x000fea0003800200 */
.L_x_3046:
        /* <DEDUP_REMOVED lines=28> */
.L_x_3049:
[----:B------:R-:W-:Y:S05]  /*8940*/  BSYNC.RECONVERGENT B2 ;  /* 0x0000000000027941 */ /* 0x000fea0003800200 */
.L_x_3048:
        /* <DEDUP_REMOVED lines=28> */
.L_x_3051:
[----:B------:R-:W-:Y:S05]  /*8b10*/  BSYNC.RECONVERGENT B2 ;  /* 0x0000000000027941 */ /* 0x000fea0003800200 */
.L_x_3050:
        /* <DEDUP_REMOVED lines=28> */
.L_x_3053:
[----:B------:R-:W-:Y:S05]  /*8ce0*/  BSYNC.RECONVERGENT B2 ;  /* 0x0000000000027941 */ /* 0x000fea0003800200 */
.L_x_3052:
        /* <DEDUP_REMOVED lines=28> */
.L_x_3055:
[----:B------:R-:W-:Y:S05]  /*8eb0*/  BSYNC.RECONVERGENT B2 ;  /* 0x0000000000027941 */ /* 0x000fea0003800200 */
.L_x_3054:
        /* <DEDUP_REMOVED lines=28> */
.L_x_3057:
[----:B------:R-:W-:Y:S05]  /*9080*/  BSYNC.RECONVERGENT B2 ;  /* 0x0000000000027941 */ /* 0x000fea0003800200 */
.L_x_3056:
        /* <DEDUP_REMOVED lines=28> */
.L_x_3059:
[----:B------:R-:W-:Y:S05]  /*9250*/  BSYNC.RECONVERGENT B2 ;  /* 0x0000000000027941 */ /* 0x000fea0003800200 */
.L_x_3058:
        /* <DEDUP_REMOVED lines=28> */
.L_x_3061:
[----:B------:R-:W-:Y:S05]  /*9420*/  BSYNC.RECONVERGENT B2 ;  /* 0x0000000000027941 */ /* 0x000fea0003800200 */
.L_x_3060:
        /* <DEDUP_REMOVED lines=28> */
.L_x_3063:
[----:B------:R-:W-:Y:S05]  /*95f0*/  BSYNC.RECONVERGENT B2 ;  /* 0x0000000000027941 */ /* 0x000fea0003800200 */
.L_x_3062:
        /* <DEDUP_REMOVED lines=28> */
.L_x_3065:
[----:B------:R-:W-:Y:S05]  /*97c0*/  BSYNC.RECONVERGENT B2 ;  /* 0x0000000000027941 */ /* 0x000fea0003800200 */
.L_x_3064:
        /* <DEDUP_REMOVED lines=28> */
.L_x_3067:
[----:B------:R-:W-:Y:S05]  /*9990*/  BSYNC.RECONVERGENT B2 ;  /* 0x0000000000027941 */ /* 0x000fea0003800200 */
.L_x_3066:
        /* <DEDUP_REMOVED lines=28> */
.L_x_3069:
[----:B------:R-:W-:Y:S05]  /*9b60*/  BSYNC.RECONVERGENT B2 ;  /* 0x0000000000027941 */ /* 0x000fea0003800200 */
.L_x_3068:
        /* <DEDUP_REMOVED lines=28> */
.L_x_3071:
[----:B------:R-:W-:Y:S05]  /*9d30*/  BSYNC.RECONVERGENT B2 ;  /* 0x0000000000027941 */ /* 0x000fea0003800200 */
.L_x_3070:
        /* <DEDUP_REMOVED lines=28> */
.L_x_3073:
[----:B------:R-:W-:Y:S05]  /*9f00*/  BSYNC.RECONVERGENT B2 ;  /* 0x0000000000027941 */ /* 0x000fea0003800200 */
.L_x_3072:
        /* <DEDUP_REMOVED lines=28> */
.L_x_3075:
[----:B------:R-:W-:Y:S05]  /*a0d0*/  BSYNC.RECONVERGENT B2 ;  /* 0x0000000000027941 */ /* 0x000fea0003800200 */
.L_x_3074:
        /* <DEDUP_REMOVED lines=28> */
.L_x_3077:
[----:B------:R-:W-:Y:S05]  /*a2a0*/  BSYNC.RECONVERGENT B2 ;  /* 0x0000000000027941 */ /* 0x000fea0003800200 */
.L_x_3076:
        /* <DEDUP_REMOVED lines=28> */
.L_x_3079:
[----:B------:R-:W-:Y:S05]  /*a470*/  BSYNC.RECONVERGENT B2 ;  /* 0x0000000000027941 */ /* 0x000fea0003800200 */
.L_x_3078:
        /* <DEDUP_REMOVED lines=28> */
.L_x_3081:
[----:B------:R-:W-:Y:S05]  /*a640*/  BSYNC.RECONVERGENT B2 ;  /* 0x0000000000027941 */ /* 0x000fea0003800200 */
.L_x_3080:
        /* <DEDUP_REMOVED lines=28> */
.L_x_3083:
[----:B------:R-:W-:Y:S05]  /*a810*/  BSYNC.RECONVERGENT B2 ;  /* 0x0000000000027941 */ /* 0x000fea0003800200 */
.L_x_3082:
        /* <DEDUP_REMOVED lines=28> */
.L_x_3085:
[----:B------:R-:W-:Y:S05]  /*a9e0*/  BSYNC.RECONVERGENT B2 ;  /* 0x0000000000027941 */ /* 0x000fea0003800200 */
.L_x_3084:
[----:B------:R-:W-:Y:S05]  /*a9f0*/  @P1 BRA `(.L_x_3086) ;  /* 0x000000ac00c81947 */ /* 0x000fea0003800000 */
[----:B------:R-:W-:Y:S01]  /*aa00*/  IMAD.IADD R5, R11, 0x1, R0 ;  /* 0x000000010b057824 */ /* 0x000fe200078e0200 */
[----:B------:R-:W5:Y:S03]  /*aa10*/  LDG.E.64 R234, desc[UR36][R6.64+0x3f0] ;  /* 0x0003f02406ea7981 */ /* 0x000f66000c1e1b00 */
[----:B------:R-:W-:-:S05]  /*aa20*/  IMAD.SHL.U32 R5, R5, 0x4, RZ ;  /* 0x0000000405057824 */ /* 0x000fca00078e00ff */
[----:B------:R-:W-:-:S13]  /*aa30*/  ISETP.GE.AND P2, PT, R5, R10, PT ;  /* 0x0000000a0500720c */ /* 0x000fda0003f46270 */
        /* <DEDUP_REMOVED lines=11> */
[----:B------:R-:W2:Y:S02]  /*aaf0*/  @!P2 LDG.E.64 R12, desc[UR36][R10.64] ;  /* 0x000000240a0ca981 */ /* 0x000ea4000c1e1b00 */
[----:B--2---:R-:W-:Y:S01]  /*ab00*/  FADD.FTZ R12, R118, R12 ;  /* 0x0000000c760c7221 */ /* 0x004fe20000010000 */
[----:B------:R-:W-:-:S03]  /*ab10*/  FADD.FTZ R13, R119, R13 ;  /* 0x0000000d770d7221 */ /* 0x000fc60000010000 */
[----:B-----5:R-:W-:Y:S01]  /*ab20*/  FMUL.FTZ R234, R12, R234 ;  /* 0x000000ea0cea7220 */ /* 0x020fe20000410000 */
[----:B------:R-:W-:Y:S01]  /*ab30*/  FMUL.FTZ R235, R13, R235 ;  /* 0x000000eb0deb7220 */ /* 0x000fe20000410000 */
[----:B------:R-:W-:Y:S06]  /*ab40*/  @P2 BRA `(.L_x_3086) ;  /* 0x000000ac00742947 */ /* 0x000fec0003800000 */
[----:B------:R-:W-:-:S04]  /*ab50*/  IADD3 R11, P2, PT, R2, R5, RZ ;  /* 0x00000005020b7210 */ /* 0x000fc80007f5e0ff */
[----:B------:R-:W-:Y:S02]  /*ab60*/  LEA.HI.X.SX32 R5, R5, R3, 0x1, P2 ;  /* 0x0000000305057211 */ /* 0x000fe400010f0eff */
[----:B------:R-:W-:-:S04]  /*ab70*/  LEA R10, P2, R11, UR18, 0x2 ;  /* 0x000000120b0a7c11 */ /* 0x000fc8000f8410ff */
[----:B------:R-:W-:-:S05]  /*ab80*/  LEA.HI.X R11, R11, UR19, R5, 0x2, P2 ;  /* 0x000000130b0b7c11 */ /* 0x000fca00090f1405 */
[----:B------:R0:W-:Y:S01]  /*ab90*/  STG.E.64 desc[UR36][R10.64], R234 ;  /* 0x000000ea0a007986 */ /* 0x0001e2000c101b24 */
[----:B------:R-:W-:Y:S05]  /*aba0*/  BRA `(.L_x_3086) ;  /* 0x000000ac005c7947 */ /* 0x000fea0003800000 */
.L_x_2959:
        /* <DEDUP_REMOVED lines=8> */
[----:B------:R-:W3:Y:S01]  /*ac30*/  LDL R246, [R1+0x5c] ;  /* 0x00005c0001f67983 */ /* 0x000ee20000100800 */
[----:B------:R-:W-:-:S07]  /*ac40*/  CS2R R170, SRZ ;  /* 0x0000000000aa7805 */ /* 0x000fce000001ff00 */
        /* <DEDUP_REMOVED lines=8> */
[----:B------:R-:W-:-:S05]  /*acd0*/  @!P2 LEA.HI.X R13, R14, R13, R15, 0x2, P3 ;  /* 0x0000000d0e0da211 */ /* 0x000fca00018f140f */
[----:B------:R0:W2:Y:S01]  /*ace0*/  @!P2 LDG.E.64 R170, desc[UR36][R12.64] ;  /* 0x000000240caaa981 */ /* 0x0000a2000c1e1b00 */
[----:B------:R-:W-:-:S05]  /*acf0*/  @!P2 IADD3 R14, P3, PT, R2, R5, RZ ;  /* 0x00000005020ea210 */ /* 0x000fca0007f7e0ff */
[----:B------:R-:W-:Y:S01]  /*ad00*/  @!P2 IMAD.X R15, RZ, RZ, R3, P3 ;  /* 0x000000ffff0fa224 */ /* 0x000fe200018e0603 */
[----:B0-----:R-:W0:Y:S02]  /*ad10*/  @!P2 LDC.64 R12, c[0x0][0x3b8] ;  /* 0x0000ee00ff0cab82 */ /* 0x001e240000000a00 */
[----:B0-----:R-:W-:-:S04]  /*ad20*/  @!P2 LEA R12, P5, R14, R12, 0x2 ;  /* 0x0000000c0e0ca211 */ /* 0x001fc800078a10ff */
[----:B------:R-:W-:Y:S01]  /*ad30*/  @!P2 LEA.HI.X R13, R14, R13, R15, 0x2, P5 ;  /* 0x0000000d0e0da211 */ /* 0x000fe200028f140f */
[----:B--2---:R-:W-:Y:S01]  /*ad40*/  FADD.FTZ R170, R247, R170 ;  /* 0x000000aaf7aa7221 */ /* 0x004fe20000010000 */
[----:B---3--:R-:W-:-:S05]  /*ad50*/  FADD.FTZ R171, R246, R171 ;  /* 0x000000abf6ab7221 */ /* 0x008fca0000010000 */
[----:B------:R0:W-:Y:S02]  /*ad60*/  @!P2 STG.E.64 desc[UR36][R12.64], R170 ;  /* 0x000000aa0c00a986 */ /* 0x0001e4000c101b24 */
.L_x_3088:
[----:B------:R-:W-:Y:S05]  /*ad70*/  BSYNC.RECONVERGENT B2 ;  /* 0x0000000000027941 */ /* 0x000fea0003800200 */
.L_x_3087:
[----:B------:R-:W-:Y:S04]  /*ad80*/  BSSY.RECONVERGENT B2, `(.L_x_3089) ;  /* 0x000001a000027945 */ /* 0x000fe80003800200 */
[----:B------:R-:W-:Y:S05]  /*ad90*/  @P1 BRA `(.L_x_3090) ;  /* 0x0000000000601947 */ /* 0x000fea0003800000 */
[----:B------:R-:W-:Y:S01]  /*ada0*/  IMAD.SHL.U32 R14, R11, 0x4, RZ ;  /* 0x000000040b0e7824 */ /* 0x000fe200078e00ff */
[----:B------:R-:W2:Y:S04]  /*adb0*/  LDL R247, [R1+0x50] ;  /* 0x0000500001f77983 */ /* 0x000ea80000100800 */
[----:B------:R-:W-:Y:S01]  /*adc0*/  ISETP.GE.AND P2, PT, R14, R10, PT ;  /* 0x0000000a0e00720c */ /* 0x000fe20003f46270 */
[----:B------:R-:W3:-:S12]  /*add0*/  LDL R246, [R1+0x54] ;  /* 0x0000540001f67983 */ /* 0x000ed80000100800 */
        /* <DEDUP_REMOVED lines=12> */
[----:B------:R-:W-:-:S04]  /*aea0*/  @!P2 IADD3 R15, P3, PT, R2, R14, RZ ;  /* 0x0000000e020fa210 */ /* 0x000fc80007f7e0ff */
[----:B------:R-:W-:Y:S01]  /*aeb0*/  @!P2 LEA.HI.X.SX32 R14, R14, R3, 0x1, P3 ;  /* 0x000000030e0ea211 */ /* 0x000fe200018f0eff */
[----:B0-----:R-:W0:Y:S02]  /*aec0*/  @!P2 LDC.64 R12, c[0x0][0x3b8] ;  /* 0x0000ee00ff0cab82 */ /* 0x001e240000000a00 */
[----:B0-----:R-:W-:-:S04]  /*aed0*/  @!P2 LEA R12, P3, R15, R12, 0x2 ;  /* 0x0000000c0f0ca211 */ /* 0x001fc800078610ff */
[----:B------:R-:W-:Y:S01]  /*aee0*/  @!P2 LEA.HI.X R13, R15, R13, R14, 0x2, P3 ;  /* 0x0000000d0f0da211 */ /* 0x000fe200018f140e */
[----:B--2---:R-:W-:Y:S01]  /*aef0*/  FADD.FTZ R128, R247, R128 ;  /* 0x00000080f7807221 */ /* 0x004fe20000010000 */
[----:B---3--:R-:W-:-:S05]  /*af00*/  FADD.FTZ R129, R246, R129 ;  /* 0x00000081f6817221 */ /* 0x008fca0000010000 */
[----:B------:R1:W-:Y:S02]  /*af10*/  @!P2 STG.E.64 desc[UR36][R12.64], R128 ;  /* 0x000000800c00a986 */ /* 0x0003e4000c101b24 */
.L_x_3090:
[----:B------:R-:W-:Y:S05]  /*af20*/  BSYNC.RECONVERGENT B2 ;  /* 0x0000000000027941 */ /* 0x000fea0003800200 */
.L_x_3089:
[----:B------:R-:W-:Y:S04]  /*af30*/  BSSY.RECONVERGENT B2, `(.L_x_3091) ;  /* 0x000001b000027945 */ /* 0x000fe80003800200 */
[----:B------:R-:W-:Y:S05]  /*af40*/  @P1 BRA `(.L_x_3092) ;  /* 0x0000000000641947 */ /* 0x000fea0003800000 */
[----:B------:R-:W-:Y:S01]  /*af50*/  IMAD R14, R0, 0x8, R5 ;  /* 0x00000008000e7824 */ /* 0x000fe200078e0205 */
[----:B------:R-:W2:Y:S04]  /*af60*/  LDL R247, [R1+0x48] ;  /* 0x0000480001f77983 */ /* 0x000ea80000100800 */
[----:B------:R-:W-:Y:S01]  /*af70*/  ISETP.GE.AND P2, PT, R14, R10, PT ;  /* 0x0000000a0e00720c */ /* 0x000fe20003f46270 */
[----:B------:R-:W3:-:S12]  /*af80*/  LDL R246, [R1+0x4c] ;  /* 0x00004c0001f67983 */ /* 0x000ed80000100800 */
        /* <DEDUP_REMOVED lines=14> */
[----:B------:R-:W-:-:S04]  /*b070*/  @!P2 IADD3 R15, P3, PT, R2, R14, RZ ;  /* 0x0000000e020fa210 */ /* 0x000fc80007f7e0ff */
[----:B------:R-:W-:Y:S02]  /*b080*/  @!P2 LEA.HI.X.SX32 R14, R14, R3, 0x1, P3 ;  /* 0x000000030e0ea211 */ /* 0x000fe400018f0eff */
[----:B0-----:R-:W-:-:S04]  /*b090*/  @!P2 LEA R12, P3, R15, R12, 0x2 ;  /* 0x0000000c0f0ca211 */ /* 0x001fc800078610ff */
[----:B------:R-:W-:Y:S01]  /*b0a0*/  @!P2 LEA.HI.X R13, R15, R13, R14, 0x2, P3 ;  /* 0x0000000d0f0da211 */ /* 0x000fe200018f140e */
[----:B--2---:R-:W-:Y:S01]  /*b0b0*/  FADD.FTZ R16, R247, R16 ;  /* 0x00000010f7107221 */ /* 0x004fe20000010000 */
[----:B---3--:R-:W-:-:S05]  /*b0c0*/  FADD.FTZ R17, R246, R17 ;  /* 0x00000011f6117221 */ /* 0x008fca0000010000 */
[----:B------:R2:W-:Y:S02]  /*b0d0*/  @!P2 STG.E.64 desc[UR36][R12.64], R16 ;  /* 0x000000100c00a986 */ /* 0x0005e4000c101b24 */
.L_x_3092:
[----:B------:R-:W-:Y:S05]  /*b0e0*/  BSYNC.RECONVERGENT B2 ;  /* 0x0000000000027941 */ /* 0x000fea0003800200 */
.L_x_3091:
[----:B------:R-:W-:Y:S04]  /*b0f0*/  BSSY.RECONVERGENT B2, `(.L_x_3093) ;  /* 0x000001c000027945 */ /* 0x000fe80003800200 */
[----:B------:R-:W-:Y:S05]  /*b100*/  @P1 BRA `(.L_x_3094) ;  /* 0x0000000000681947 */ /* 0x000fea0003800000 */
[----:B------:R-:W-:Y:S01]  /*b110*/  IMAD R14, R0, 0x2, R11 ;  /* 0x00000002000e7824 */ /* 0x000fe200078e020b */
[----:B------:R-:W3:Y:S03]  /*b120*/  LDL R247, [R1+0x40] ;  /* 0x0000400001f77983 */ /* 0x000ee60000100800 */
[----:B------:R-:W-:Y:S01]  /*b130*/  IMAD.SHL.U32 R14, R14, 0x4, RZ ;  /* 0x000000040e0e7824 */ /* 0x000fe200078e00ff */
[----:B------:R-:W5:Y:S04]  /*b140*/  LDL R246, [R1+0x44] ;  /* 0x0000440001f67983 */ /* 0x000f680000100800 */
[----:B------:R-:W-:-:S13]  /*b150*/  ISETP.GE.AND P2, PT, R14, R10, PT ;  /* 0x0000000a0e00720c */ /* 0x000fda0003f46270 */
        /* <DEDUP_REMOVED lines=14> */
[----:B------:R-:W-:-:S04]  /*b240*/  @!P2 IADD3 R15, P3, PT, R2, R14, RZ ;  /* 0x0000000e020fa210 */ /* 0x000fc80007f7e0ff */
[----:B------:R-:W-:Y:S02]  /*b250*/  @!P2 LEA.HI.X.SX32 R14, R14, R3, 0x1, P3 ;  /* 0x000000030e0ea211 */ /* 0x000fe400018f0eff */
[----:B0-----:R-:W-:-:S04]  /*b260*/  @!P2 LEA R12, P3, R15, R12, 0x2 ;  /* 0x0000000c0f0ca211 */ /* 0x001fc800078610ff */
[----:B------:R-:W-:Y:S01]  /*b270*/  @!P2 LEA.HI.X R13, R15, R13, R14, 0x2, P3 ;  /* 0x0000000d0f0da211 */ /* 0x000fe200018f140e */
[----:B---3--:R-:W-:Y:S01]  /*b280*/  FADD.FTZ R120, R247, R120 ;  /* 0x00000078f7787221 */ /* 0x008fe20000010000 */
[----:B-----5:R-:W-:-:S05]  /*b290*/  FADD.FTZ R121, R246, R121 ;  /* 0x00000079f6797221 */ /* 0x020fca0000010000 */
[----:B------:R3:W-:Y:S02]  /*b2a0*/  @!P2 STG.E.64 desc[UR36][R12.64], R120 ;  /* 0x000000780c00a986 */ /* 0x0007e4000c101b24 */
.L_x_3094:
[----:B------:R-:W-:Y:S05]  /*b2b0*/  BSYNC.RECONVERGENT B2 ;  /* 0x0000000000027941 */ /* 0x000fea0003800200 */
.L_x_3093:
        /* <DEDUP_REMOVED lines=8> */
[----:B0123--:R-:W-:Y:S01]  /*b340*/  @!P2 SHF.R.S32.HI R12, RZ, 0x1f, R14 ;  /* 0x0000001fff0ca819 */ /* 0x00ffe2000001140e */
[----:B------:R-:W-:-:S05]  /*b350*/  @!P2 IMAD.SHL.U32 R8, R8, 0x2, RZ ;  /* 0x000000020808a824 */ /* 0x000fca00078e00ff */
[----:B------:R-:W-:-:S05]  /*b360*/  @!P2 LOP3.LUT R8, R8, 0x2, RZ, 0xc0, !PT ;  /* 0x000000020808a812 */ /* 0x000fca00078ec0ff */
[----:B------:R-:W-:-:S05]  /*b370*/  @!P2 IMAD R9, R0, UR6, R8 ;  /* 0x000000060009ac24 */ /* 0x000fca000f8e0208 */
        /* <DEDUP_REMOVED lines=9> */
[----:B------:R-:W-:-:S04]  /*b410*/  @!P2 IADD3 R15, P3, PT, R2, R14, RZ ;  /* 0x0000000e020fa210 */ /* 0x000fc80007f7e0ff */
[----:B------:R-:W-:Y:S02]  /*b420*/  @!P2 LEA.HI.X.SX32 R14, R14, R3, 0x1, P3 ;  /* 0x000000030e0ea211 */ /* 0x000fe400018f0eff */
[----:B0-----:R-:W-:-:S04]  /*b430*/  @!P2 LEA R12, P3, R15, R12, 0x2 ;  /* 0x0000000c0f0ca211 */ /* 0x001fc800078610ff */
[----:B------:R-:W-:Y:S01]  /*b440*/  @!P2 LEA.HI.X R13, R15, R13, R14, 0x2, P3 ;  /* 0x0000000d0f0da211 */ /* 0x000fe200018f140e */
[----:B-----5:R-:W-:Y:S01]  /*b450*/  FADD.FTZ R8, R247, R8 ;  /* 0x00000008f7087221 */ /* 0x020fe20000010000 */
[----:B----4-:R-:W-:-:S05]  /*b460*/  FADD.FTZ R9, R246, R9 ;  /* 0x00000009f6097221 */ /* 0x010fca0000010000 */
[----:B------:R0:W-:Y:S02]  /*b470*/  @!P2 STG.E.64 desc[UR36][R12.64], R8 ;  /* 0x000000080c00a986 */ /* 0x0001e4000c101b24 */
.L_x_3096:
[----:B------:R-:W-:Y:S05]  /*b480*/  BSYNC.RECONVERGENT B2 ;  /* 0x0000000000027941 */ /* 0x000fea0003800200 */
.L_x_3095:
[----:B------:R-:W-:Y:S04]  /*b490*/  BSSY.RECONVERGENT B2, `(.L_x_3097) ;  /* 0x000001a000027945 */ /* 0x000fe80003800200 */
[----:B------:R-:W-:Y:S05]  /*b4a0*/  @P1 BRA `(.L_x_3098) ;  /* 0x0000000000601947 */ /* 0x000fea0003800000 */
[----:B------:R-:W-:Y:S01]  /*b4b0*/  IMAD.SHL.U32 R14, R11, 0x4, RZ ;  /* 0x000000040b0e7824 */ /* 0x000fe200078e00ff */
[----:B------:R-:W5:Y:S04]  /*b4c0*/  LDL R247, [R1+0x30] ;  /* 0x0000300001f77983 */ /* 0x000f680000100800 */
[----:B------:R-:W-:Y:S01]  /*b4d0*/  ISETP.GE.AND P2, PT, R14, R10, PT ;  /* 0x0000000a0e00720c */ /* 0x000fe20003f46270 */
[----:B------:R-:W4:-:S12]  /*b4e0*/  LDL R246, [R1+0x34] ;  /* 0x0000340001f67983 */ /* 0x000f180000100800 */
        /* <DEDUP_REMOVED lines=12> */
[----:B------:R-:W-:-:S04]  /*b5b0*/  @!P2 IADD3 R15, P3, PT, R2, R14, RZ ;  /* 0x0000000e020fa210 */ /* 0x000fc80007f7e0ff */
[----:B------:R-:W-:Y:S01]  /*b5c0*/  @!P2 LEA.HI.X.SX32 R14, R14, R3, 0x1, P3 ;  /* 0x000000030e0ea211 */ /* 0x000fe200018f0eff */
[----:B0-----:R-:W0:Y:S02]  /*b5d0*/  @!P2 LDC.64 R12, c[0x0][0x3b8] ;  /* 0x0000ee00ff0cab82 */ /* 0x001e240000000a00 */
[----:B0-----:R-:W-:-:S04]  /*b5e0*/  @!P2 LEA R12, P3, R15, R12, 0x2 ;  /* 0x0000000c0f0ca211 */ /* 0x001fc800078610ff */
[----:B------:R-:W-:Y:S01]  /*b5f0*/  @!P2 LEA.HI.X R13, R15, R13, R14, 0x2, P3 ;  /* 0x0000000d0f0da211 */ /* 0x000fe200018f140e */
[----:B-----5:R-:W-:Y:S01]  /*b600*/  FADD.FTZ R122, R247, R122 ;  /* 0x0000007af77a7221 */ /* 0x020fe20000010000 */
[----:B----4-:R-:W-:-:S05]  /*b610*/  FADD.FTZ R123, R246, R123 ;  /* 0x0000007bf67b7221 */ /* 0x010fca0000010000 */
[----:B------:R0:W-:Y:S02]  /*b620*/  @!P2 STG.E.64 desc[UR36][R12.64], R122 ;  /* 0x0000007a0c00a986 */ /* 0x0001e4000c101b24 */
.L_x_3098:
[----:B------:R-:W-:Y:S05]  /*b630*/  BSYNC.RECONVERGENT B2 ;  /* 0x0000000000027941 */ /* 0x000fea0003800200 */
.L_x_3097:
[----:B------:R-:W-:Y:S01]  /*b640*/  BSSY.RECONVERGENT B2, `(.L_x_3099) ;  /* 0x000001b000027945 */ /* 0x000fe20003800200 */
[----:B------:R-:W-:-:S03]  /*b650*/  IMAD.IADD R11, R11, 0x1, R0 ;  /* 0x000000010b0b7824 */ /* 0x000fc600078e0200 */
        /* <DEDUP_REMOVED lines=25> */
.L_x_3100:
[----:B------:R-:W-:Y:S05]  /*b7f0*/  BSYNC.RECONVERGENT B2 ;  /* 0x0000000000027941 */ /* 0x000fea0003800200 */
.L_x_3099:
        /* <DEDUP_REMOVED lines=27> */
.L_x_3102:
[----:B------:R-:W-:Y:S05]  /*b9b0*/  BSYNC.RECONVERGENT B2 ;  /* 0x0000000000027941 */ /* 0x000fea0003800200 */
.L_x_3101:
[----:B------:R-:W-:Y:S01]  /*b9c0*/  BSSY.RECONVERGENT B2, `(.L_x_3103) ;  /* 0x000001c000027945 */ /* 0x000fe20003800200 */
[----:B------:R-:W-:-:S03]  /*b9d0*/  IMAD R11, R0, 0x2, R11 ;  /* 0x00000002000b7824 */ /* 0x000fc600078e020b */
[----:B------:R-:W-:Y:S05]  /*b9e0*/  @P1 BRA `(.L_x_3104) ;  /* 0x0000000000641947 */ /* 0x000fea0003800000 */
[----:B------:R-:W-:Y:S01]  /*b9f0*/  IMAD R14, R0, 0x20, R5 ;  /* 0x00000020000e7824 */ /* 0x000fe200078e0205 */
        /* <DEDUP_REMOVED lines=24> */
.L_x_3104:
[----:B------:R-:W-:Y:S05]  /*bb80*/  BSYNC.RECONVERGENT B2 ;  /* 0x0000000000027941 */ /* 0x000fea0003800200 */
.L_x_3103:
        /* <DEDUP_REMOVED lines=26> */
.L_x_3106:
[----:B------:R-:W-:Y:S05]  /*bd30*/  BSYNC.RECONVERGENT B2 ;  /* 0x0000000000027941 */ /* 0x000fea0003800200 */
.L_x_3105:
        /* <DEDUP_REMOVED lines=27> */
.L_x_3108:
[----:B------:R-:W-:Y:S05]  /*bef0*/  BSYNC.RECONVERGENT B2 ;  /* 0x0000000000027941 */ /* 0x000fea0003800200 */
.L_x_3107:
[----:B------:R-:W-:Y:S01]  /*bf00*/  BSSY.RECONVERGENT B2, `(.L_x_3109) ;  /* 0x000001b000027945 */ /* 0x000fe20003800200 */
[----:B------:R-:W-:-:S03]  /*bf10*/  IMAD.IADD R11, R11, 0x1, R0 ;  /* 0x000000010b0b7824 */ /* 0x000fc600078e0200 */
[----:B------:R-:W-:Y:S05]  /*bf20*/  @P1 BRA `(.L_x_3110) ;  /* 0x0000000000601947 */ /* 0x000fea0003800000 */
[----:B------:R-:W-:Y:S01]  /*bf30*/  IMAD.SHL.U32 R14, R11, 0x4, RZ ;  /* 0x000000040b0e7824 */ /* 0x000fe200078e00ff */
[----:B------:R-:W5:Y:S04]  /*bf40*/  LDL R247, [R1] ;  /* 0x0000000001f77983 */ /* 0x000f680000100800 */
        /* <DEDUP_REMOVED lines=22> */
.L_x_3110:
[----:B------:R-:W-:Y:S05]  /*c0b0*/  BSYNC.RECONVERGENT B2 ;  /* 0x0000000000027941 */ /* 0x000fea0003800200 */
.L_x_3109:
[----:B------:R-:W-:Y:S01]  /*c0c0*/  BSSY.RECONVERGENT B2, `(.L_x_3111) ;  /* 0x0000019000027945 */ /* 0x000fe20003800200 */
[----:B------:R-:W-:-:S03]  /*c0d0*/  IMAD.IADD R11, R11, 0x1, R0 ;  /* 0x000000010b0b7824 */ /* 0x000fc600078e0200 */
[----:B------:R-:W-:Y:S05]  /*c0e0*/  @P1 BRA `(.L_x_3112) ;  /* 0x0000000000581947 */ /* 0x000fea0003800000 */
[----:B------:R-:W-:-:S05]  /*c0f0*/  IMAD.SHL.U32 R14, R11, 0x4, RZ ;  /* 0x000000040b0e7824 */ /* 0x000fca00078e00ff */
        /* <DEDUP_REMOVED lines=19> */
[----:B------:R-:W-:-:S05]  /*c230*/  FADD.FTZ R133, R245, R133 ;  /* 0x00000085f5857221 */ /* 0x000fca0000010000 */
[----:B------:R0:W-:Y:S02]  /*c240*/  @!P2 STG.E.64 desc[UR36][R12.64], R132 ;  /* 0x000000840c00a986 */ /* 0x0001e4000c101b24 */
.L_x_3112:
[----:B------:R-:W-:Y:S05]  /*c250*/  BSYNC.RECONVERGENT B2 ;  /* 0x0000000000027941 */ /* 0x000fea0003800200 */
.L_x_3111:
        /* <DEDUP_REMOVED lines=25> */
.L_x_3114:
[----:B------:R-:W-:Y:S05]  /*c3f0*/  BSYNC.RECONVERGENT B2 ;  /* 0x0000000000027941 */ /* 0x000fea0003800200 */
.L_x_3113:
        /* <DEDUP_REMOVED lines=25> */
.L_x_3116:
[----:B------:R-:W-:Y:S05]  /*c590*/  BSYNC.RECONVERGENT B2 ;  /* 0x0000000000027941 */ /* 0x000fea0003800200 */
.L_x_3115:
        /* <DEDUP_REMOVED lines=25> */
.L_x_3118:
[----:B------:R-:W-:Y:S05]  /*c730*/  BSYNC.RECONVERGENT B2 ;  /* 0x0000000000027941 */ /* 0x000fea0003800200 */
.L_x_3117:
[----:B------:R-:W-:Y:S04]  /*c740*/  BSSY.RECONVERGENT B2, `(.L_x_3119) ;  /* 0x0000019000027945 */ /* 0x000fe80003800200 */
[----:B------:R-:W-:Y:S05]  /*c750*/  @P1 BRA `(.L_x_3120) ;  /* 0x00000000005c1947 */ /* 0x000fea0003800000 */
[----:B------:R-:W-:-:S05]  /*c760*/  IMAD R14, R0, 0x40, R5 ;  /* 0x00000040000e7824 */ /* 0x000fca00078e0205 */
        /* <DEDUP_REMOVED lines=20> */
[----:B------:R-:W-:-:S05]  /*c8b0*/  FADD.FTZ R139, R25, R139 ;  /* 0x0000008b198b7221 */ /* 0x000fca0000010000 */
[----:B------:R0:W-:Y:S02]  /*c8c0*/  @!P2 STG.E.64 desc[UR36][R12.64], R138 ;  /* 0x0000008a0c00a986 */ /* 0x0001e4000c101b24 */
.L_x_3120:
[----:B------:R-:W-:Y:S05]  /*c8d0*/  BSYNC.RECONVERGENT B2 ;  /* 0x0000000000027941 */ /* 0x000fea0003800200 */
.L_x_3119:
[----:B------:R-:W-:Y:S01]  /*c8e0*/  BSSY.RECONVERGENT B2, `(.L_x_3121) ;  /* 0x000001a000027945 */ /* 0x000fe20003800200 */
[C---:B------:R-:W-:Y:S02]  /*c8f0*/  IMAD R14, R0.reuse, 0x80, R5 ;  /* 0x00000080000e7824 */ /* 0x040fe400078e0205 */
[----:B------:R-:W-:Y:S01]  /*c900*/  IMAD R11, R0, 0x2, R11 ;  /* 0x00000002000b7824 */ /* 0x000fe200078e020b */
[----:B------:R-:W-:Y:S06]  /*c910*/  @P1 BRA `(.L_x_3122) ;  /* 0x0000000000581947 */ /* 0x000fec0003800000 */
        /* <DEDUP_REMOVED lines=22> */
.L_x_3122:
[----:B------:R-:W-:Y:S05]  /*ca80*/  BSYNC.RECONVERGENT B2 ;  /* 0x0000000000027941 */ /* 0x000fea0003800200 */
.L_x_3121:
        /* <DEDUP_REMOVED lines=16> */
[----:B------:R0:W4:Y:S01]  /*cb90*/  @!P2 LDG.E.64 R144, desc[UR36][R12.64] ;  /* 0x000000240c90a981 */ /* 0x000122000c1e1b00 */
[----:B------:R-:W-:-:S04]  /*cba0*/  @!P2 IADD3 R15, P3, PT, R2, R5, RZ ;  /* 0x00000005020fa210 */ /* 0x000fc80007f7e0ff */
[----:B------:R-:W-:Y:S01]  /*cbb0*/  @!P2 LEA.HI.X.SX32 R5, R5, R3, 0x1, P3 ;  /* 0x000000030505a211 */ /* 0x000fe200018f0eff */
[----:B0-----:R-:W0:Y:S02]  /*cbc0*/  @!P2 LDC.64 R12, c[0x0][0x3b8] ;  /* 0x0000ee00ff0cab82 */ /* 0x001e240000000a00 */
[----:B0-----:R-:W-:-:S04]  /*cbd0*/  @!P2 LEA R12, P3, R15, R12, 0x2 ;  /* 0x0000000c0f0ca211 */ /* 0x001fc800078610ff */
[----:B------:R-:W-:Y:S01]  /*cbe0*/  @!P2 LEA.HI.X R13, R15, R13, R5, 0x2, P3 ;  /* 0x0000000d0f0da211 */ /* 0x000fe200018f1405 */
[----:B----4-:R-:W-:Y:S01]  /*cbf0*/  FADD.FTZ R144, R28, R144 ;  /* 0x000000901c907221 */ /* 0x010fe20000010000 */
[----:B------:R-:W-:-:S05]  /*cc00*/  FADD.FTZ R145, R29, R145 ;  /* 0x000000911d917221 */ /* 0x000fca0000010000 */
[----:B------:R0:W-:Y:S02]  /*cc10*/  @!P2 STG.E.64 desc[UR36][R12.64], R144 ;  /* 0x000000900c00a986 */ /* 0x0001e4000c101b24 */
.L_x_3124:
[----:B------:R-:W-:Y:S05]  /*cc20*/  BSYNC.RECONVERGENT B2 ;  /* 0x0000000000027941 */ /* 0x000fea0003800200 */
.L_x_3123:
        /* <DEDUP_REMOVED lines=25> */
.L_x_3126:
[----:B------:R-:W-:Y:S05]  /*cdc0*/  BSYNC.RECONVERGENT B2 ;  /* 0x0000000000027941 */ /* 0x000fea0003800200 */
.L_x_3125:
        /* <DEDUP_REMOVED lines=25> */
.L_x_3128:
[----:B------:R-:W-:Y:S05]  /*cf60*/  BSYNC.RECONVERGENT B2 ;  /* 0x0000000000027941 */ /* 0x000fea0003800200 */
.L_x_3127:
        /* <DEDUP_REMOVED lines=25> */
.L_x_3130:
[----:B------:R-:W-:Y:S05]  /*d100*/  BSYNC.RECONVERGENT B2 ;  /* 0x0000000000027941 */ /* 0x000fea0003800200 */
.L_x_3129:
        /* <DEDUP_REMOVED lines=25> */
.L_x_3132:
[----:B------:R-:W-:Y:S05]  /*d2a0*/  BSYNC.RECONVERGENT B2 ;  /* 0x0000000000027941 */ /* 0x000fea0003800200 */
.L_x_3131:
        /* <DEDUP_REMOVED lines=25> */
.L_x_3134:
[----:B------:R-:W-:Y:S05]  /*d440*/  BSYNC.RECONVERGENT B2 ;  /* 0x0000000000027941 */ /* 0x000fea0003800200 */
.L_x_3133:
        /* <DEDUP_REMOVED lines=25> */
.L_x_3136:
[----:B------:R-:W-:Y:S05]  /*d5e0*/  BSYNC.RECONVERGENT B2 ;  /* 0x0000000000027941 */ /* 0x000fea0003800200 */
.L_x_3135:
        /* <DEDUP_REMOVED lines=25> */
.L_x_3138:
[----:B------:R-:W-:Y:S05]  /*d780*/  BSYNC.RECONVERGENT B2 ;  /* 0x0000000000027941 */ /* 0x000fea0003800200 */
.L_x_3137:
        /* <DEDUP_REMOVED lines=25> */
.L_x_3140:
[----:B------:R-:W-:Y:S05]  /*d920*/  BSYNC.RECONVERGENT B2 ;  /* 0x0000000000027941 */ /* 0x000fea0003800200 */
.L_x_3139:
        /* <DEDUP_REMOVED lines=25> */
.L_x_3142:
[----:B------:R-:W-:Y:S05]  /*dac0*/  BSYNC.RECONVERGENT B2 ;  /* 0x0000000000027941 */ /* 0x000fea0003800200 */
.L_x_3141:
        /* <DEDUP_REMOVED lines=25> */
.L_x_3144:
[----:B------:R-:W-:Y:S05]  /*dc60*/  BSYNC.RECONVERGENT B2 ;  /* 0x0000000000027941 */ /* 0x000fea0003800200 */
.L_x_3143:
        /* <DEDUP_REMOVED lines=25> */
.L_x_3146:
[----:B------:R-:W-:Y:S05]  /*de00*/  BSYNC.RECONVERGENT B2 ;  /* 0x0000000000027941 */ /* 0x000fea0003800200 */
.L_x_3145:
        /* <DEDUP_REMOVED lines=25> */
.L_x_3148:
[----:B------:R-:W-:Y:S05]  /*dfa0*/  BSYNC.RECONVERGENT B2 ;  /* 0x0000000000027941 */ /* 0x000fea0003800200 */
.L_x_3147:
        /* <DEDUP_REMOVED lines=25> */
.L_x_3150:
[----:B------:R-:W-:Y:S05]  /*e140*/  BSYNC.RECONVERGENT B2 ;  /* 0x0000000000027941 */ /* 0x000fea0003800200 */
.L_x_3149:
[----:B------:R-:W-:Y:S04]  /*e150*/  BSSY.RECONVERGENT B2, `(.L_x_3151) ;  /* 0x0000017000027945 */ /* 0x000fe80003800200 */
[----:B------:R-:W-:Y:S05]  /*e160*/  @P1 BRA `(.L_x_3152) ;  /* 0x0000000000541947 */ /* 0x000fea0003800000 */
[----:B------:R-:W-:Y:S02]  /*e170*/  ISETP.GE.AND P2, PT, R14, R10, PT ;  /* 0x0000000a0e00720c */ /* 0x000fe40003f46270 */
[----:B------:R-:W-:-:S11]  /*e180*/  CS2R R172, SRZ ;  /* 0x0000000000ac7805 */ /* 0x000fd6000001ff00 */
[----:B------:R-:W5:Y:S01]  /*e190*/  @!P2 S2R R11, SR_TID.X ;  /* 0x00000000000ba919 */ /* 0x000f620000002100 */
[----:B0123--:R-:W-:Y:S01]  /*e1a0*/  @!P2 SHF.R.S32.HI R12, RZ, 0x1f, R14 ;  /* 0x0000001fff0ca819 */ /* 0x00ffe2000001140e */
[----:B-----5:R-:W-:-:S05]  /*e1b0*/  @!P2 IMAD.SHL.U32 R11, R11, 0x2, RZ ;  /* 0x000000020b0ba824 */ /* 0x020fca00078e00ff */
[----:B------:R-:W-:-:S05]  /*e1c0*/  @!P2 LOP3.LUT R11, R11, 0x2, RZ, 0xc0, !PT ;  /* 0x000000020b0ba812 */ /* 0x000fca00078ec0ff */
[----:B------:R-:W-:-:S05]  /*e1d0*/  @!P2 IMAD R15, R0, UR6, R11 ;  /* 0x00000006000fac24 */ /* 0x000fca000f8e020b */
[----:B------:R-:W-:-:S04]  /*e1e0*/  @!P2 IADD3 R11, P3, PT, R15, R14, RZ ;  /* 0x0000000e0f0ba210 */ /* 0x000fc80007f7e0ff */
[----:B------:R-:W-:Y:S02]  /*e1f0*/  @!P2 LEA.HI.X.SX32 R15, R15, R12, 0x1, P3 ;  /* 0x0000000c0f0fa211 */ /* 0x000fe400018f0eff */
[----:B------:R-:W0:Y:S02]  /*e200*/  @!P2 LDC.64 R12, c[0x0][0x3b8] ;  /* 0x0000ee00ff0cab82 */ /* 0x000e240000000a00 */
[----:B0-----:R-:W-:-:S04]  /*e210*/  @!P2 LEA R12, P3, R11, R12, 0x2 ;  /* 0x0000000c0b0ca211 */ /* 0x001fc800078610ff */
[----:B------:R-:W-:-:S05]  /*e220*/  @!P2 LEA.HI.X R13, R11, R13, R15, 0x2, P3 ;  /* 0x0000000d0b0da211 */ /* 0x000fca00018f140f */
        /* <DEDUP_REMOVED lines=9> */
.L_x_3152:
[----:B------:R-:W-:Y:S05]  /*e2c0*/  BSYNC.RECONVERGENT B2 ;  /* 0x0000000000027941 */ /* 0x000fea0003800200 */
.L_x_3151:
[----:B------:R-:W-:Y:S01]  /*e2d0*/  BSSY.RECONVERGENT B2, `(.L_x_3153) ;  /* 0x0000019000027945 */ /* 0x000fe20003800200 */
[----:B------:R-:W-:-:S03]  /*e2e0*/  IMAD R5, R0, 0x2, R5 ;  /* 0x0000000200057824 */ /* 0x000fc600078e0205 */
[----:B------:R-:W-:Y:S05]  /*e2f0*/  @P1 BRA `(.L_x_3154) ;  /* 0x0000000000581947 */ /* 0x000fea0003800000 */
[----:B------:R-:W-:Y:S01]  /*e300*/  IMAD.SHL.U32 R11, R5, 0x4, RZ ;  /* 0x00000004050b7824 */ /* 0x000fe200078e00ff */
[----:B------:R-:W-:-:S04]  /*e310*/  CS2R R188, SRZ ;  /* 0x0000000000bc7805 */ /* 0x000fc8000001ff00 */
        /* <DEDUP_REMOVED lines=20> */
.L_x_3154:
[----:B------:R-:W-:Y:S05]  /*e460*/  BSYNC.RECONVERGENT B2 ;  /* 0x0000000000027941 */ /* 0x000fea0003800200 */
.L_x_3153:
[----:B------:R-:W-:Y:S01]  /*e470*/  BSSY.RECONVERGENT B2, `(.L_x_3155) ;  /* 0x0000019000027945 */ /* 0x000fe20003800200 */
[----:B------:R-:W-:-:S03]  /*e480*/  IMAD.IADD R5, R5, 0x1, R0 ;  /* 0x0000000105057824 */ /* 0x000fc600078e0200 */
        /* <DEDUP_REMOVED lines=23> */
.L_x_3156:
[----:B------:R-:W-:Y:S05]  /*e600*/  BSYNC.RECONVERGENT B2 ;  /* 0x0000000000027941 */ /* 0x000fea0003800200 */
.L_x_3155:
        /* <DEDUP_REMOVED lines=25> */
.L_x_3158:
[----:B------:R-:W-:Y:S05]  /*e7a0*/  BSYNC.RECONVERGENT B2 ;  /* 0x0000000000027941 */ /* 0x000fea0003800200 */
.L_x_3157:
        /* <DEDUP_REMOVED lines=25> */
.L_x_3160:
[----:B------:R-:W-:Y:S05]  /*e940*/  BSYNC.RECONVERGENT B2 ;  /* 0x0000000000027941 */ /* 0x000fea0003800200 */
.L_x_3159:
        /* <DEDUP_REMOVED lines=25> */
.L_x_3162:
[----:B------:R-:W-:Y:S05]  /*eae0*/  BSYNC.RECONVERGENT B2 ;  /* 0x0000000000027941 */ /* 0x000fea0003800200 */
.L_x_3161:
        /* <DEDUP_REMOVED lines=25> */
.L_x_3164:
[----:B------:R-:W-:Y:S05]  /*ec80*/  BSYNC.RECONVERGENT B2 ;  /* 0x0000000000027941 */ /* 0x000fea0003800200 */
.L_x_3163:
        /* <DEDUP_REMOVED lines=25> */
.L_x_3166:
[----:B------:R-:W-:Y:S05]  /*ee20*/  BSYNC.RECONVERGENT B2 ;  /* 0x0000000000027941 */ /* 0x000fea0003800200 */
.L_x_3165:
        /* <DEDUP_REMOVED lines=25> */
.L_x_3168:
[----:B------:R-:W-:Y:S05]  /*efc0*/  BSYNC.RECONVERGENT B2 ;  /* 0x0000000000027941 */ /* 0x000fea0003800200 */
.L_x_3167:
        /* <DEDUP_REMOVED lines=25> */
.L_x_3170:
[----:B------:R-:W-:Y:S05]  /*f160*/  BSYNC.RECONVERGENT B2 ;  /* 0x0000000000027941 */ /* 0x000fea0003800200 */
.L_x_3169:
        /* <DEDUP_REMOVED lines=25> */
.L_x_3172:
[----:B------:R-:W-:Y:S05]  /*f300*/  BSYNC.RECONVERGENT B2 ;  /* 0x0000000000027941 */ /* 0x000fea0003800200 */
.L_x_3171:
        /* <DEDUP_REMOVED lines=25> */
.L_x_3174:
[----:B------:R-:W-:Y:S05]  /*f4a0*/  BSYNC.RECONVERGENT B2 ;  /* 0x0000000000027941 */ /* 0x000fea0003800200 */
.L_x_3173:
        /* <DEDUP_REMOVED lines=25> */
.L_x_3176:
[----:B------:R-:W-:Y:S05]  /*f640*/  BSYNC.RECONVERGENT B2 ;  /* 0x0000000000027941 */ /* 0x000fea0003800200 */
.L_x_3175:
        /* <DEDUP_REMOVED lines=25> */
.L_x_3178:
[----:B------:R-:W-:Y:S05]  /*f7e0*/  BSYNC.RECONVERGENT B2 ;  /* 0x0000000000027941 */ /* 0x000fea0003800200 */
.L_x_3177:
        /* <DEDUP_REMOVED lines=25> */
.L_x_3180:
[----:B------:R-:W-:Y:S05]  /*f980*/  BSYNC.RECONVERGENT B2 ;  /* 0x0000000000027941 */ /* 0x000fea0003800200 */
.L_x_3179:
        /* <DEDUP_REMOVED lines=25> */
.L_x_3182:
[----:B------:R-:W-:Y:S05]  /*fb20*/  BSYNC.RECONVERGENT B2 ;  /* 0x0000000000027941 */ /* 0x000fea0003800200 */
.L_x_3181:
        /* <DEDUP_REMOVED lines=25> */
.L_x_3184:
[----:B------:R-:W-:Y:S05]  /*fcc0*/  BSYNC.RECONVERGENT B2 ;  /* 0x0000000000027941 */ /* 0x000fea0003800200 */
.L_x_3183:
        /* <DEDUP_REMOVED lines=25> */
.L_x_3186:
[----:B------:R-:W-:Y:S05]  /*fe60*/  BSYNC.RECONVERGENT B2 ;  /* 0x0000000000027941 */ /* 0x000fea0003800200 */
.L_x_3185:
        /* <DEDUP_REMOVED lines=25> */
.L_x_3188:
[----:B------:R-:W-:Y:S05]  /*10000*/  BSYNC.RECONVERGENT B2 ;  /* 0x0000000000027941 */ /* 0x000fea0003800200 */
.L_x_3187:
        /* <DEDUP_REMOVED lines=25> */
.L_x_3190:
[----:B------:R-:W-:Y:S05]  /*101a0*/  BSYNC.RECONVERGENT B2 ;  /* 0x0000000000027941 */ /* 0x000fea0003800200 */
.L_x_3189:
        /* <DEDUP_REMOVED lines=25> */
.L_x_3192:
[----:B------:R-:W-:Y:S05]  /*10340*/  BSYNC.RECONVERGENT B2 ;  /* 0x0000000000027941 */ /* 0x000fea0003800200 */
.L_x_3191:
        /* <DEDUP_REMOVED lines=25> */
.L_x_3194:
[----:B------:R-:W-:Y:S05]  /*104e0*/  BSYNC.RECONVERGENT B2 ;  /* 0x0000000000027941 */ /* 0x000fea0003800200 */
.L_x_3193:
        /* <DEDUP_REMOVED lines=25> */
.L_x_3196:
[----:B------:R-:W-:Y:S05]  /*10680*/  BSYNC.RECONVERGENT B2 ;  /* 0x0000000000027941 */ /* 0x000fea0003800200 */
.L_x_3195:
        /* <DEDUP_REMOVED lines=25> */
.L_x_3198:
[----:B------:R-:W-:Y:S05]  /*10820*/  BSYNC.RECONVERGENT B2 ;  /* 0x0000000000027941 */ /* 0x000fea0003800200 */
.L_x_3197:
        /* <DEDUP_REMOVED lines=25> */
.L_x_3200:
[----:B------:R-:W-:Y:S05]  /*109c0*/  BSYNC.RECONVERGENT B2 ;  /* 0x0000000000027941 */ /* 0x000fea0003800200 */
.L_x_3199:
        /* <DEDUP_REMOVED lines=25> */
.L_x_3202:
[----:B------:R-:W-:Y:S05]  /*10b60*/  BSYNC.RECONVERGENT B2 ;  /* 0x0000000000027941 */ /* 0x000fea0003800200 */
.L_x_3201:
        /* <DEDUP_REMOVED lines=25> */
.L_x_3204:
[----:B------:R-:W-:Y:S05]  /*10d00*/  BSYNC.RECONVERGENT B2 ;  /* 0x0000000000027941 */ /* 0x000fea0003800200 */
.L_x_3203:
        /* <DEDUP_REMOVED lines=25> */
.L_x_3206:
[----:B------:R-:W-:Y:S05]  /*10ea0*/  BSYNC.RECONVERGENT B2 ;  /* 0x0000000000027941 */ /* 0x000fea0003800200 */
.L_x_3205:
        /* <DEDUP_REMOVED lines=25> */
.L_x_3208:
[----:B------:R-:W-:Y:S05]  /*11040*/  BSYNC.RECONVERGENT B2 ;  /* 0x0000000000027941 */ /* 0x000fea0003800200 */
.L_x_3207:
        /* <DEDUP_REMOVED lines=25> */
.L_x_3210:
[----:B------:R-:W-:Y:S05]  /*111e0*/  BSYNC.RECONVERGENT B2 ;  /* 0x0000000000027941 */ /* 0x000fea0003800200 */
.L_x_3209:
        /* <DEDUP_REMOVED lines=25> */
.L_x_3212:
[----:B------:R-:W-:Y:S05]  /*11380*/  BSYNC.RECONVERGENT B2 ;  /* 0x0000000000027941 */ /* 0x000fea0003800200 */
.L_x_3211:
[----:B------:R-:W-:Y:S05]  /*11390*/  @P1 BRA `(.L_x_3086) ;  /* 0x0000004400601947 */ /* 0x000fea0003800000 */
[----:B------:R-:W-:Y:S01]  /*113a0*/  IMAD.IADD R5, R5, 0x1, R0 ;  /* 0x0000000105057824 */ /* 0x000fe200078e0200 */
[----:B------:R-:W-:Y:S01]  /*113b0*/  BSSY.RECONVERGENT B2, `(.L_x_3213) ;  /* 0x000000f000027945 */ /* 0x000fe20003800200 */
[----:B------:R-:W-:Y:S02]  /*113c0*/  CS2R R234, SRZ ;  /* 0x0000000000ea7805 */ /* 0x000fe4000001ff00 */
[----:B------:R-:W-:-:S05]  /*113d0*/  IMAD.SHL.U32 R5, R5, 0x4, RZ ;  /* 0x0000000405057824 */ /* 0x000fca00078e00ff */
[----:B------:R-:W-:-:S13]  /*113e0*/  ISETP.GE.AND P2, PT, R5, R10, PT ;  /* 0x0000000a0500720c */ /* 0x000fda0003f46270 */
[----:B------:R-:W-:Y:S05]  /*113f0*/  @P2 BRA `(.L_x_3214) ;  /* 0x0000000000282947 */ /* 0x000fea0003800000 */
[----:B------:R-:W4:Y:S01]  /*11400*/  S2R R11, SR_TID.X ;  /* 0x00000000000b7919 */ /* 0x000f220000002100 */
[----:B0123--:R-:W-:Y:S01]  /*11410*/  SHF.R.S32.HI R12, RZ, 0x1f, R5 ;  /* 0x0000001fff0c7819 */ /* 0x00ffe20000011405 */
[----:B----4-:R-:W-:-:S05]  /*11420*/  IMAD.SHL.U32 R11, R11, 0x2, RZ ;  /* 0x000000020b0b7824 */ /* 0x010fca00078e00ff */
[----:B------:R-:W-:-:S05]  /*11430*/  LOP3.LUT R11, R11, 0x2, RZ, 0xc0, !PT ;  /* 0x000000020b0b7812 */ /* 0x000fca00078ec0ff */
[----:B------:R-:W-:-:S05]  /*11440*/  IMAD R11, R0, UR6, R11 ;  /* 0x00000006000b7c24 */ /* 0x000fca000f8e020b */
[----:B------:R-:W-:-:S04]  /*11450*/  IADD3 R10, P3, PT, R11, R5, RZ ;  /* 0x000000050b0a7210 */ /* 0x000fc80007f7e0ff */
[----:B------:R-:W-:Y:S02]  /*11460*/  LEA.HI.X.SX32 R11, R11, R12, 0x1, P3 ;  /* 0x0000000c0b0b7211 */ /* 0x000fe400018f0eff */
[----:B------:R-:W-:-:S04]  /*11470*/  LEA R234, P3, R10, UR18, 0x2 ;  /* 0x000000120aea7c11 */ /* 0x000fc8000f8610ff */
[----:B------:R-:W-:-:S06]  /*11480*/  LEA.HI.X R235, R10, UR19, R11, 0x2, P3 ;  /* 0x000000130aeb7c11 */ /* 0x000fcc00098f140b */
[----:B------:R-:W5:Y:S03]  /*11490*/  LDG.E.64 R234, desc[UR36][R234.64] ;  /* 0x00000024eaea7981 */ /* 0x000f66000c1e1b00 */
.L_x_3214:
[----:B------:R-:W-:Y:S05]  /*114a0*/  BSYNC.RECONVERGENT B2 ;  /* 0x0000000000027941 */ /* 0x000fea0003800200 */
.L_x_3213:
[----:B-----5:R-:W-:Y:S01]  /*114b0*/  FADD.FTZ R234, R118, R234 ;  /* 0x000000ea76ea7221 */ /* 0x020fe20000010000 */
[----:B------:R-:W-:Y:S01]  /*114c0*/  FADD.FTZ R235, R119, R235 ;  /* 0x000000eb77eb7221 */ /* 0x000fe20000010000 */
[----:B------:R-:W-:Y:S06]  /*114d0*/  @P2 BRA `(.L_x_3086) ;  /* 0x0000004400102947 */ /* 0x000fec0003800000 */
[----:B------:R-:W-:-:S04]  /*114e0*/  IADD3 R11, P2, PT, R2, R5, RZ ;  /* 0x00000005020b7210 */ /* 0x000fc80007f5e0ff */
[----:B------:R-:W-:Y:S02]  /*114f0*/  LEA.HI.X.SX32 R5, R5, R3, 0x1, P2 ;  /* 0x0000000305057211 */ /* 0x000fe400010f0eff */
[----:B------:R-:W-:-:S04]  /*11500*/  LEA R10, P2, R11, UR18, 0x2 ;  /* 0x000000120b0a7c11 */ /* 0x000fc8000f8410ff */
[----:B------:R-:W-:-:S05]  /*11510*/  LEA.HI.X R11, R11, UR19, R5, 0x2, P2 ;  /* 0x000000130b0b7c11 */ /* 0x000fca00090f1405 */
[----:B------:R0:W-:Y:S01]  /*11520*/  STG.E.64 desc[UR36][R10.64], R234 ;  /* 0x000000ea0a007986 */ /* 0x0001e2000c101b24 */
[----:B------:R-:W-:Y:S05]  /*11530*/  BRA `(.L_x_3086) ;  /* 0x0000004000f87947 */ /* 0x000fea0003800000 */
.L_x_2958:
[----:B------:R-:W-:Y:S02]  /*11540*/  IMAD.SHL.U32 R11, R10, 0x4, RZ ;  /* 0x000000040a0b7824 */ /* 0x000fe400078e00ff */
[C---:B------:R-:W-:Y:S02]  /*11550*/  IMAD R5, R0.reuse, 0x90, RZ ;  /* 0x0000009000057824 */ /* 0x040fe400078e02ff */
[C-C-:B------:R-:W-:Y:S02]  /*11560*/  IMAD R12, R0.reuse, 0x8, R11.reuse ;  /* 0x00000008000c7824 */ /* 0x140fe400078e020b */
[----:B------:R-:W-:-:S03]  /*11570*/  IMAD R247, R0, 0x10, R11 ;  /* 0x0000001000f77824 */ /* 0x000fc600078e020b */
[-C--:B------:R-:W-:Y:S02]  /*11580*/  ISETP.GE.AND P1, PT, R12, R5.reuse, PT ;  /* 0x000000050c00720c */ /* 0x080fe40003f26270 */
[----:B------:R-:W-:Y:S02]  /*11590*/  ISETP.GE.AND P2, PT, R247, R5, PT ;  /* 0x00000005f700720c */ /* 0x000fe40003f46270 */
[C---:B------:R-:W-:Y:S02]  /*115a0*/  ISETP.GE.OR P1, PT, R4.reuse, UR43, P1 ;  /* 0x0000002b04007c0c */ /* 0x040fe40008f26670 */
[----:B------:R-:W-:-:S11]  /*115b0*/  ISETP.GE.OR P2, PT, R4, UR43, P2 ;  /* 0x0000002b04007c0c */ /* 0x000fd60009746670 */
[----:B------:R-:W0:Y:S01]  /*115c0*/  @!P1 S2R R13, SR_TID.X ;  /* 0x00000000000d9919 */ /* 0x000e220000002100 */
[----:B------:R-:W1:Y:S01]  /*115d0*/  @!P1 LDC.64 R14, c[0x0][0x3b8] ;  /* 0x0000ee00ff0e9b82 */ /* 0x000e620000000a00 */
[----:B------:R-:W-:Y:S01]  /*115e0*/  @!P1 SHF.R.S32.HI R246, RZ, 0x1f, R12 ;  /* 0x0000001ffff69819 */ /* 0x000fe2000001140c */
[----:B------:R-:W2:Y:S01]  /*115f0*/  @!P2 S2R R248, SR_TID.X ;  /* 0x0000000000f8a919 */ /* 0x000ea20000002100 */
[----:B------:R-:W-:Y:S01]  /*11600*/  @!P2 SHF.R.S32.HI R251, RZ, 0x1f, R247 ;  /* 0x0000001ffffba819 */ /* 0x000fe200000114f7 */
[----:B0-----:R-:W-:Y:S02]  /*11610*/  @!P1 IMAD.SHL.U32 R13, R13, 0x2, RZ ;  /* 0x000000020d0d9824 */ /* 0x001fe400078e00ff */
[----:B--2---:R-:W-:-:S03]  /*11620*/  @!P2 IMAD.SHL.U32 R248, R248, 0x2, RZ ;  /* 0x00000002f8f8a824 */ /* 0x004fc600078e00ff */
[----:B------:R-:W-:Y:S02]  /*11630*/  @!P1 LOP3.LUT R13, R13, 0x2, RZ, 0xc0, !PT ;  /* 0x000000020d0d9812 */ /* 0x000fe400078ec0ff */
[----:B------:R-:W-:-:S03]  /*11640*/  @!P2 LOP3.LUT R248, R248, 0x2, RZ, 0xc0, !PT ;  /* 0x00000002f8f8a812 */ /* 0x000fc600078ec0ff */
[C---:B------:R-:W-:Y:S02]  /*11650*/  @!P1 IMAD R13, R0.reuse, UR6, R13 ;  /* 0x00000006000d9c24 */ /* 0x040fe4000f8e020d */
[----:B------:R-:W-:-:S03]  /*11660*/  @!P2 IMAD R250, R0, UR6, R248 ;  /* 0x0000000600faac24 */ /* 0x000fc6000f8e02f8 */
[----:B------:R-:W-:-:S04]  /*11670*/  @!P1 IADD3 R12, P3, PT, R13, R12, RZ ;  /* 0x0000000c0d0c9210 */ /* 0x000fc80007f7e0ff */
[----:B------:R-:W-:Y:S01]  /*11680*/  @!P1 LEA.HI.X.SX32 R13, R13, R246, 0x1, P3 ;  /* 0x000000f60d0d9211 */ /* 0x000fe200018f0eff */
[----:B------:R-:W-:Y:S01]  /*11690*/  IMAD R246, R0, 0x20, R11 ;  /* 0x0000002000f67824 */ /* 0x000fe200078e020b */
[----:B-1----:R-:W-:Y:S02]  /*116a0*/  @!P1 LEA R14, P3, R12, R14, 0x2 ;  /* 0x0000000e0c0e9211 */ /* 0x002fe400078610ff */
[----:B------:R-:W-:Y:S02]  /*116b0*/  @!P2 IADD3 R247, P5, PT, R250, R247, RZ ;  /* 0x000000f7faf7a210 */ /* 0x000fe40007fbe0ff */
[----:B------:R-:W-:Y:S02]  /*116c0*/  @!P1 LEA.HI.X R15, R12, R15, R13, 0x2, P3 ;  /* 0x0000000f0c0f9211 */ /* 0x000fe400018f140d */
[----:B------:R-:W-:Y:S01]  /*116d0*/  ISETP.GE.AND P3, PT, R246, R5, PT ;  /* 0x00000005f600720c */ /* 0x000fe20003f66270 */
[----:B------:R-:W0:Y:S01]  /*116e0*/  @!P2 LDC.64 R12, c[0x0][0x3b8] ;  /* 0x0000ee00ff0cab82 */ /* 0x000e220000000a00 */
[----:B------:R-:W-:-:S02]  /*116f0*/  @!P2 LEA.HI.X.SX32 R251, R250, R251, 0x1, P5 ;  /* 0x000000fbfafba211 */ /* 0x000fc400028f0eff */
[----:B------:R-:W-:-:S13]  /*11700*/  ISETP.GE.OR P3, PT, R4, UR43, P3 ;  /* 0x0000002b04007c0c */ /* 0x000fda0009f66670 */
[----:B------:R-:W1:Y:S01]  /*11710*/  @!P3 S2R R248, SR_TID.X ;  /* 0x0000000000f8b919 */ /* 0x000e620000002100 */
[----:B0-----:R-:W-:-:S04]  /*11720*/  @!P2 LEA R12, P5, R247, R12, 0x2 ;  /* 0x0000000cf70ca211 */ /* 0x001fc800078a10ff */
[----:B------:R-:W-:Y:S02]  /*11730*/  @!P2 LEA.HI.X R13, R247, R13, R251, 0x2, P5 ;  /* 0x0000000df70da211 */ /* 0x000fe400028f14fb */
[----:B------:R-:W-:Y:S01]  /*11740*/  ISETP.GE.AND P5, PT, R4, UR43, PT ;  /* 0x0000002b04007c0c */ /* 0x000fe2000bfa6270 */
[----:B------:R-:W-:-:S03]  /*11750*/  IMAD R247, R0, 0x40, R11 ;  /* 0x0000004000f77824 */ /* 0x000fc600078e020b */
[----:B------:R-:W-:Y:S02]  /*11760*/  FSEL R17, R17, RZ, P5 ;  /* 0x000000ff11117208 */ /* 0x000fe40002800000 */
[----:B------:R-:W-:-:S06]  /*11770*/  FSEL R16, R16, RZ, P5 ;  /* 0x000000ff10107208 */ /* 0x000fcc0002800000 */
[----:B------:R0:W5:Y:S01]  /*11780*/  @!P1 LDG.E.64 R16, desc[UR36][R14.64] ;  /* 0x000000240e109981 */ /* 0x000162000c1e1b00 */
[----:B------:R-:W-:Y:S02]  /*11790*/  ISETP.GE.AND P1, PT, R247, R5, PT ;  /* 0x00000005f700720c */ /* 0x000fe40003f26270 */
[----:B------:R-:W-:Y:S02]  /*117a0*/  FSEL R9, R9, RZ, P5 ;  /* 0x000000ff09097208 */ /* 0x000fe40002800000 */
[----:B------:R-:W-:Y:S01]  /*117b0*/  ISETP.GE.OR P1, PT, R4, UR43, P1 ;  /* 0x0000002b04007c0c */ /* 0x000fe20008f26670 */
[----:B-1----:R-:W-:Y:S01]  /*117c0*/  @!P3 IMAD.SHL.U32 R248, R248, 0x2, RZ ;  /* 0x00000002f8f8b824 */ /* 0x002fe200078e00ff */
[----:B------:R-:W-:Y:S02]  /*117d0*/  FSEL R8, R8, RZ, P5 ;  /* 0x000000ff08087208 */ /* 0x000fe40002800000 */
[----:B------:R-:W-:Y:S01]  /*117e0*/  @!P3 SHF.R.S32.HI R251, RZ, 0x1f, R246 ;  /* 0x0000001ffffbb819 */ /* 0x000fe200000114f6 */
[----:B0-----:R-:W0:Y:S01]  /*117f0*/  @!P3 LDC.64 R14, c[0x0][0x3b8] ;  /* 0x0000ee00ff0ebb82 */ /* 0x001e220000000a00 */
[----:B------:R-:W-:-:S02]  /*11800*/  @!P3 LOP3.LUT R248, R248, 0x2, RZ, 0xc0, !PT ;  /* 0x00000002f8f8b812 */ /* 0x000fc400078ec0ff */
[----:B------:R1:W5:Y:S01]  /*11810*/  @!P2 LDG.E.64 R8, desc[UR36][R12.64] ;  /* 0x000000240c08a981 */ /* 0x000362000c1e1b00 */
[----:B------:R-:W-:Y:S02]  /*11820*/  ISETP.GE.AND P2, PT, R11, R5, PT ;  /* 0x000000050b00720c */ /* 0x000fe40003f46270 */
[----:B------:R-:W-:Y:S02]  /*11830*/  @!P3 IMAD R250, R0, UR6, R248 ;  /* 0x0000000600fabc24 */ /* 0x000fe4000f8e02f8 */
[----:B------:R-:W-:Y:S01]  /*11840*/  ISETP.GE.OR P2, PT, R4, UR43, P2 ;  /* 0x0000002b04007c0c */ /* 0x000fe20009746670 */
[----:B------:R-:W2:Y:S02]  /*11850*/  @!P1 S2R R248, SR_TID.X ;  /* 0x0000000000f89919 */ /* 0x000ea40000002100 */
[C---:B------:R-:W-:Y:S01]  /*11860*/  @!P3 IADD3 R246, P6, PT, R250.reuse, R246, RZ ;  /* 0x000000f6faf6b210 */ /* 0x040fe20007fde0ff */
[----:B-1----:R-:W1:Y:S03]  /*11870*/  @!P1 LDC.64 R12, c[0x0][0x3b8] ;  /* 0x0000ee00ff0c9b82 */ /* 0x002e660000000a00 */
[----:B------:R-:W-:-:S02]  /*11880*/  @!P3 LEA.HI.X.SX32 R251, R250, R251, 0x1, P6 ;  /* 0x000000fbfafbb211 */ /* 0x000fc400030f0eff */
[----:B0-----:R-:W-:-:S04]  /*11890*/  @!P3 LEA R14, P6, R246, R14, 0x2 ;  /* 0x0000000ef60eb211 */ /* 0x001fc800078c10ff */
[----:B------:R-:W-:Y:S02]  /*118a0*/  @!P3 LEA.HI.X R15, R246, R15, R251, 0x2, P6 ;  /* 0x0000000ff60fb211 */ /* 0x000fe400030f14fb */
[----:B------:R-:W0:Y:S01]  /*118b0*/  @!P2 S2R R246, SR_TID.X ;  /* 0x0000000000f6a919 */ /* 0x000e220000002100 */
[----:B------:R-:W-:Y:S02]  /*118c0*/  FSEL R243, R243, RZ, P5 ;  /* 0x000000fff3f37208 */ /* 0x000fe40002800000 */
[----:B------:R-:W-:-:S06]  /*118d0*/  FSEL R242, R242, RZ, P5 ;  /* 0x000000fff2f27208 */ /* 0x000fcc0002800000 */
[----:B------:R3:W5:Y:S01]  /*118e0*/  @!P3 LDG.E.64 R242, desc[UR36][R14.64] ;  /* 0x000000240ef2b981 */ /* 0x000762000c1e1b00 */
[----:B--2---:R-:W-:-:S05]  /*118f0*/  @!P1 IMAD.SHL.U32 R248, R248, 0x2, RZ ;  /* 0x00000002f8f89824 */ /* 0x004fca00078e00ff */
[----:B------:R-:W-:Y:S01]  /*11900*/  @!P1 LOP3.LUT R248, R248, 0x2, RZ, 0xc0, !PT ;  /* 0x00000002f8f89812 */ /* 0x000fe200078ec0ff */
[----:B---3--:R-:W2:Y:S04]  /*11910*/  @!P2 LDC.64 R14, c[0x0][0x3b8] ;  /* 0x0000ee00ff0eab82 */ /* 0x008ea80000000a00 */
[----:B------:R-:W-:Y:S01]  /*11920*/  @!P1 IMAD R248, R0, UR6, R248 ;  /* 0x0000000600f89c24 */ /* 0x000fe2000f8e02f8 */
[----:B------:R-:W-:-:S04]  /*11930*/  @!P1 SHF.R.S32.HI R250, RZ, 0x1f, R247 ;  /* 0x0000001ffffa9819 */ /* 0x000fc800000114f7 */
[----:B------:R-:W-:Y:S01]  /*11940*/  @!P1 IADD3 R247, P6, PT, R248, R247, RZ ;  /* 0x000000f7f8f79210 */ /* 0x000fe20007fde0ff */
[----:B0-----:R-:W-:-:S03]  /*11950*/  @!P2 IMAD.SHL.U32 R246, R246, 0x2, RZ ;  /* 0x00000002f6f6a824 */ /* 0x001fc600078e00ff */
[----:B------:R-:W-:Y:S02]  /*11960*/  @!P1 LEA.HI.X.SX32 R250, R248, R250, 0x1, P6 ;  /* 0x000000faf8fa9211 */ /* 0x000fe400030f0eff */
[----:B------:R-:W-:Y:S02]  /*11970*/  @!P2 LOP3.LUT R246, R246, 0x2, RZ, 0xc0, !PT ;  /* 0x00000002f6f6a812 */ /* 0x000fe400078ec0ff */
[----:B-1----:R-:W-:-:S03]  /*11980*/  @!P1 LEA R12, P6, R247, R12, 0x2 ;  /* 0x0000000cf70c9211 */ /* 0x002fc600078c10ff */
[C---:B------:R-:W-:Y:S01]  /*11990*/  @!P2 IMAD R246, R0.reuse, UR6, R246 ;  /* 0x0000000600f6ac24 */ /* 0x040fe2000f8e02f6 */
[----:B------:R-:W-:Y:S01]  /*119a0*/  @!P1 LEA.HI.X R13, R247, R13, R250, 0x2, P6 ;  /* 0x0000000df70d9211 */ /* 0x000fe200030f14fa */
[----:B------:R-:W-:-:S03]  /*119b0*/  IMAD R247, R0, 0x80, R11 ;  /* 0x0000008000f77824 */ /* 0x000fc600078e020b */
[C---:B------:R-:W-:Y:S02]  /*119c0*/  @!P2 IADD3 R11, P6, PT, R246.reuse, R11, RZ ;  /* 0x0000000bf60ba210 */ /* 0x040fe40007fde0ff */
[----:B------:R-:W-:Y:S02]  /*119d0*/  ISETP.GE.AND P3, PT, R247, R5, PT ;  /* 0x00000005f700720c */ /* 0x000fe40003f66270 */
[----:B------:R-:W-:Y:S02]  /*119e0*/  @!P2 LEA.HI.X.SX32 R246, R246, RZ, 0x1, P6 ;  /* 0x000000fff6f6a211 */ /* 0x000fe400030f0eff */
[C---:B--2---:R-:W-:Y:S02]  /*119f0*/  @!P2 LEA R14, P6, R11.reuse, R14, 0x2 ;  /* 0x0000000e0b0ea211 */ /* 0x044fe400078c10ff */
[----:B------:R-:W-:Y:S02]  /*11a00*/  ISETP.GE.OR P3, PT, R4, UR43, P3 ;  /* 0x0000002b04007c0c */ /* 0x000fe40009f66670 */
[----:B------:R-:W-:Y:S01]  /*11a10*/  @!P2 LEA.HI.X R15, R11, R15, R246, 0x2, P6 ;  /* 0x0000000f0b0fa211 */ /* 0x000fe200030f14f6 */
[----:B------:R-:W-:Y:S01]  /*11a20*/  IMAD.IADD R246, R10, 0x1, R0 ;  /* 0x000000010af67824 */ /* 0x000fe200078e0200 */
[----:B------:R-:W-:-:S02]  /*11a30*/  FSEL R139, R139, RZ, P5 ;  /* 0x000000ff8b8b7208 */ /* 0x000fc40002800000 */
[----:B------:R-:W-:Y:S01]  /*11a40*/  FSEL R138, R138, RZ, P5 ;  /* 0x000000ff8a8a7208 */ /* 0x000fe20002800000 */
[----:B------:R-:W-:-:S05]  /*11a50*/  IMAD.SHL.U32 R248, R246, 0x4, RZ ;  /* 0x00000004f6f87824 */ /* 0x000fca00078e00ff */
[----:B------:R0:W5:Y:S01]  /*11a60*/  @!P1 LDG.E.64 R138, desc[UR36][R12.64] ;  /* 0x000000240c8a9981 */ /* 0x000162000c1e1b00 */
[----:B------:R-:W-:Y:S01]  /*11a70*/  ISETP.GE.AND P1, PT, R248, R5, PT ;  /* 0x00000005f800720c */ /* 0x000fe20003f26270 */
[----:B------:R-:W1:Y:S01]  /*11a80*/  @!P3 LDC.64 R10, c[0x0][0x3b8] ;  /* 0x0000ee00ff0abb82 */ /* 0x000e620000000a00 */
[----:B------:R-:W2:Y:S02]  /*11a90*/  @!P3 S2R R250, SR_TID.X ;  /* 0x0000000000fab919 */ /* 0x000ea40000002100 */
[----:B------:R-:W-:Y:S02]  /*11aa0*/  ISETP.GE.OR P1, PT, R4, UR43, P1 ;  /* 0x0000002b04007c0c */ /* 0x000fe40008f26670 */
[----:B------:R-:W-:-:S11]  /*11ab0*/  FSEL R171, R171, RZ, P5 ;  /* 0x000000ffabab7208 */ /* 0x000fd60002800000 */
[----:B0-----:R-:W0:Y:S01]  /*11ac0*/  @!P1 S2R R12, SR_TID.X ;  /* 0x00000000000c9919 */ /* 0x001e220000002100 */
[----:B------:R-:W-:-:S06]  /*11ad0*/  FSEL R170, R170, RZ, P5 ;  /* 0x000000ffaaaa7208 */ /* 0x000fcc0002800000 */
[----:B------:R3:W5:Y:S02]  /*11ae0*/  @!P2 LDG.E.64 R170, desc[UR36][R14.64] ;  /* 0x000000240eaaa981 */ /* 0x000764000c1e1b00 */
[----:B---3--:R-:W-:Y:S02]  /*11af0*/  IMAD R14, R0, 0x2, R246 ;  /* 0x00000002000e7824 */ /* 0x008fe400078e02f6 */
[----:B--2---:R-:W-:Y:S02]  /*11b00*/  @!P3 IMAD.SHL.U32 R250, R250, 0x2, RZ ;  /* 0x00000002fafab824 */ /* 0x004fe400078e00ff */
[----:B------:R-:W-:-:S03]  /*11b10*/  IMAD.SHL.U32 R14, R14, 0x4, RZ ;  /* 0x000000040e0e7824 */ /* 0x000fc600078e00ff */
[----:B------:R-:W-:Y:S02]  /*11b20*/  @!P3 LOP3.LUT R13, R250, 0x2, RZ, 0xc0, !PT ;  /* 0x00000002fa0db812 */ /* 0x000fe400078ec0ff */
[----:B------:R-:W-:-:S03]  /*11b30*/  ISETP.GE.AND P2, PT, R14, R5, PT ;  /* 0x000000050e00720c */ /* 0x000fc60003f46270 */
[----:B------:R-:W-:Y:S01]  /*11b40*/  @!P3 IMAD R13, R0, UR6, R13 ;  /* 0x00000006000dbc24 */ /* 0x000fe2000f8e020d */
[----:B------:R-:W-:Y:S02]  /*11b50*/  ISETP.GE.OR P2, PT, R4, UR43, P2 ;  /* 0x0000002b04007c0c */ /* 0x000fe40009746670 */
[----:B------:R-:W-:Y:S01]  /*11b60*/  @!P3 SHF.R.S32.HI R250, RZ, 0x1f, R247 ;  /* 0x0000001ffffab819 */ /* 0x000fe200000114f7 */
[----:B0-----:R-:W-:Y:S01]  /*11b70*/  @!P1 IMAD.SHL.U32 R15, R12, 0x2, RZ ;  /* 0x000000020c0f9824 */ /* 0x001fe200078e00ff */
[----:B------:R-:W-:-:S04]  /*11b80*/  @!P3 IADD3 R247, P6, PT, R13, R247, RZ ;  /* 0x000000f70df7b210 */ /* 0x000fc80007fde0ff */
[----:B------:R-:W-:Y:S02]  /*11b90*/  @!P3 LEA.HI.X.SX32 R250, R13, R250, 0x1, P6 ;  /* 0x000000fa0dfab211 */ /* 0x000fe400030f0eff */
[----:B-1----:R-:W-:Y:S01]  /*11ba0*/  @!P3 LEA R10, P6, R247, R10, 0x2 ;  /* 0x0000000af70ab211 */ /* 0x002fe200078c10ff */
[----:B------:R-:W0:Y:S01]  /*11bb0*/  @!P1 LDC.64 R12, c[0x0][0x3b8] ;  /* 0x0000ee00ff0c9b82 */ /* 0x000e220000000a00 */
[----:B------:R-:W-:Y:S02]  /*11bc0*/  @!P1 LOP3.LUT R15, R15, 0x2, RZ, 0xc0, !PT ;  /* 0x000000020f0f9812 */ /* 0x000fe400078ec0ff */
[----:B------:R-:W-:-:S03]  /*11bd0*/  @!P3 LEA.HI.X R11, R247, R11, R250, 0x2, P6 ;  /* 0x0000000bf70bb211 */ /* 0x000fc600030f14fa */
[----:B------:R-:W-:Y:S02]  /*11be0*/  @!P1 IMAD R247, R0, UR6, R15 ;  /* 0x0000000600f79c24 */ /* 0x000fe4000f8e020f */
[----:B------:R-:W1:Y:S01]  /*11bf0*/  @!P2 S2R R15, SR_TID.X ;  /* 0x00000000000fa919 */ /* 0x000e620000002100 */
[----:B------:R-:W-:Y:S02]  /*11c00*/  @!P1 SHF.R.S32.HI R250, RZ, 0x1f, R248 ;  /* 0x0000001ffffa9819 */ /* 0x000fe400000114f8 */
[----:B------:R-:W-:-:S04]  /*11c10*/  @!P1 IADD3 R248, P6, PT, R247, R248, RZ ;  /* 0x000000f8f7f89210 */ /* 0x000fc80007fde0ff */
[----:B------:R-:W-:Y:S01]  /*11c20*/  @!P1 LEA.HI.X.SX32 R250, R247, R250, 0x1, P6 ;  /* 0x000000faf7fa9211 */ /* 0x000fe200030f0eff */
[----:B------:R-:W-:Y:S01]  /*11c30*/  IMAD R247, R0, 0x4, R246 ;  /* 0x0000000400f77824 */ /* 0x000fe200078e02f6 */
[----:B------:R-:W-:Y:S02]  /*11c40*/  FSEL R173, R173, RZ, P5 ;  /* 0x000000ffadad7208 */ /* 0x000fe40002800000 */
[----:B------:R-:W-:Y:S01]  /*11c50*/  FSEL R172, R172, RZ, P5 ;  /* 0x000000ffacac7208 */ /* 0x000fe20002800000 */
[----:B------:R-:W-:-:S05]  /*11c60*/  IMAD.SHL.U32 R246, R247, 0x4, RZ ;  /* 0x00000004f7f67824 */ /* 0x000fca00078e00ff */
[----:B------:R2:W5:Y:S01]  /*11c70*/  @!P3 LDG.E.64 R172, desc[UR36][R10.64] ;  /* 0x000000240aacb981 */ /* 0x000562000c1e1b00 */
[----:B------:R-:W-:-:S04]  /*11c80*/  ISETP.GE.AND P3, PT, R246, R5, PT ;  /* 0x00000005f600720c */ /* 0x000fc80003f66270 */
[----:B------:R-:W-:Y:S01]  /*11c90*/  ISETP.GE.OR P3, PT, R4, UR43, P3 ;  /* 0x0000002b04007c0c */ /* 0x000fe20009f66670 */
[----:B--2---:R-:W2:Y:S01]  /*11ca0*/  @!P2 LDC.64 R10, c[0x0][0x3b8] ;  /* 0x0000ee00ff0aab82 */ /* 0x004ea20000000a00 */
[----:B-1----:R-:W-:Y:S01]  /*11cb0*/  @!P2 IMAD.SHL.U32 R15, R15, 0x2, RZ ;  /* 0x000000020f0fa824 */ /* 0x002fe200078e00ff */
[----:B0-----:R-:W-:-:S04]  /*11cc0*/  @!P1 LEA R12, P6, R248, R12, 0x2 ;  /* 0x0000000cf80c9211 */ /* 0x001fc800078c10ff */
[----:B------:R-:W-:Y:S02]  /*11cd0*/  @!P2 LOP3.LUT R15, R15, 0x2, RZ, 0xc0, !PT ;  /* 0x000000020f0fa812 */ /* 0x000fe400078ec0ff */
[----:B------:R-:W-:-:S03]  /*11ce0*/  @!P1 LEA.HI.X R13, R248, R13, R250, 0x2, P6 ;  /* 0x0000000df80d9211 */ /* 0x000fc600030f14fa */
[----:B------:R-:W-:Y:S02]  /*11cf0*/  @!P2 IMAD R248, R0, UR6, R15 ;  /* 0x0000000600f8ac24 */ /* 0x000fe4000f8e020f */
[----:B------:R-:W0:Y:S01]  /*11d00*/  @!P3 S2R R15, SR_TID.X ;  /* 0x00000000000fb919 */ /* 0x000e220000002100 */
[----:B------:R-:W-:Y:S02]  /*11d10*/  @!P2 SHF.R.S32.HI R250, RZ, 0x1f, R14 ;  /* 0x0000001ffffaa819 */ /* 0x000fe4000001140e */
[----:B------:R-:W-:-:S04]  /*11d20*/  @!P2 IADD3 R14, P6, PT, R248, R14, RZ ;  /* 0x0000000ef80ea210 */ /* 0x000fc80007fde0ff */
[----:B------:R-:W-:Y:S01]  /*11d30*/  @!P2 LEA.HI.X.SX32 R250, R248, R250, 0x1, P6 ;  /* 0x000000faf8faa211 */ /* 0x000fe200030f0eff */
[----:B------:R-:W-:Y:S01]  /*11d40*/  IMAD.IADD R248, R247, 0x1, R0 ;  /* 0x00000001f7f87824 */ /* 0x000fe200078e0200 */
[----:B--2---:R-:W-:Y:S02]  /*11d50*/  @!P2 LEA R10, P6, R14, R10, 0x2 ;  /* 0x0000000a0e0aa211 */ /* 0x004fe400078c10ff */
[----:B------:R-:W-:Y:S02]  /*11d60*/  FSEL R129, R129, RZ, P5 ;  /* 0x000000ff81817208 */ /* 0x000fe40002800000 */
[----:B------:R-:W-:Y:S02]  /*11d70*/  FSEL R128, R128, RZ, P5 ;  /* 0x000000ff80807208 */ /* 0x000fe40002800000 */
[----:B------:R-:W-:Y:S01]  /*11d80*/  @!P2 LEA.HI.X R11, R14, R11, R250, 0x2, P6 ;  /* 0x0000000b0e0ba211 */ /* 0x000fe200030f14fa */
[----:B------:R-:W-:-:S03]  /*11d90*/  IMAD.SHL.U32 R14, R248, 0x4, RZ ;  /* 0x00000004f80e7824 */ /* 0x000fc600078e00ff */
[----:B------:R1:W5:Y:S02]  /*11da0*/  @!P1 LDG.E.64 R128, desc[UR36][R12.64] ;  /* 0x000000240c809981 */ /* 0x000364000c1e1b00 */
[----:B------:R-:W-:-:S04]  /*11db0*/  ISETP.GE.AND P1, PT, R14, R5, PT ;  /* 0x000000050e00720c */ /* 0x000fc80003f26270 */
[----:B------:R-:W-:Y:S01]  /*11dc0*/  ISETP.GE.OR P1, PT, R4, UR43, P1 ;  /* 0x0000002b04007c0c */ /* 0x000fe20008f26670 */
[----:B0-----:R-:W-:Y:S01]  /*11dd0*/  @!P3 IMAD.SHL.U32 R15, R15, 0x2, RZ ;  /* 0x000000020f0fb824 */ /* 0x001fe200078e00ff */
[----:B-1----:R-:W0:Y:S04]  /*11de0*/  @!P3 LDC.64 R12, c[0x0][0x3b8] ;  /* 0x0000ee00ff0cbb82 */ /* 0x002e280000000a00 */
[----:B------:R-:W-:-:S07]  /*11df0*/  @!P3 LOP3.LUT R15, R15, 0x2, RZ, 0xc0, !PT ;  /* 0x000000020f0fb812 */ /* 0x000fce00078ec0ff */
[----:B------:R-:W1:Y:S01]  /*11e00*/  @!P1 S2R R247, SR_TID.X ;  /* 0x0000000000f79919 */ /* 0x000e620000002100 */
[----:B------:R-:W-:Y:S01]  /*11e10*/  @!P3 IMAD R15, R0, UR6, R15 ;  /* 0x00000006000fbc24 */ /* 0x000fe2000f8e020f */
[----:B------:R-:W-:Y:S01]  /*11e20*/  @!P3 SHF.R.S32.HI R250, RZ, 0x1f, R246 ;  /* 0x0000001ffffab819 */ /* 0x000fe200000114f6 */
[----:B------:R-:W-:-:S03]  /*11e30*/  IMAD.IADD R248, R248, 0x1, R0 ;  /* 0x00000001f8f87824 */ /* 0x000fc600078e0200 */
[----:B------:R-:W-:Y:S02]  /*11e40*/  @!P3 IADD3 R246, P6, PT, R15, R246, RZ ;  /* 0x000000f60ff6b210 */ /* 0x000fe40007fde0ff */
[----:B------:R-:W-:Y:S02]  /*11e50*/  FSEL R121, R121, RZ, P5 ;  /* 0x000000ff79797208 */ /* 0x000fe40002800000 */
[----:B------:R-:W-:Y:S02]  /*11e60*/  FSEL R120, R120, RZ, P5 ;  /* 0x000000ff78787208 */ /* 0x000fe40002800000 */
[----:B------:R-:W-:Y:S01]  /*11e70*/  @!P3 LEA.HI.X.SX32 R250, R15, R250, 0x1, P6 ;  /* 0x000000fa0ffab211 */ /* 0x000fe200030f0eff */
[----:B------:R-:W-:-:S03]  /*11e80*/  IMAD.SHL.U32 R15, R248, 0x4, RZ ;  /* 0x00000004f80f7824 */ /* 0x000fc600078e00ff */
[----:B------:R2:W5:Y:S02]  /*11e90*/  @!P2 LDG.E.64 R120, desc[UR36][R10.64] ;  /* 0x000000240a78a981 */ /* 0x000564000c1e1b00 */
[----:B------:R-:W-:-:S04]  /*11ea0*/  ISETP.GE.AND P2, PT, R15, R5, PT ;  /* 0x000000050f00720c */ /* 0x000fc80003f46270 */
[----:B------:R-:W-:Y:S01]  /*11eb0*/  ISETP.GE.OR P2, PT, R4, UR43, P2 ;  /* 0x0000002b04007c0c */ /* 0x000fe20009746670 */
[----:B--2---:R-:W2:Y:S01]  /*11ec0*/  @!P1 LDC.64 R10, c[0x0][0x3b8] ;  /* 0x0000ee00ff0a9b82 */ /* 0x004ea20000000a00 */
[----:B0-----:R-:W-:Y:S01]  /*11ed0*/  @!P3 LEA R12, P6, R246, R12, 0x2 ;  /* 0x0000000cf60cb211 */ /* 0x001fe200078c10ff */
[----:B-1----:R-:W-:-:S03]  /*11ee0*/  @!P1 IMAD.SHL.U32 R247, R247, 0x2, RZ ;  /* 0x00000002f7f79824 */ /* 0x002fc600078e00ff */
[----:B------:R-:W-:Y:S02]  /*11ef0*/  @!P3 LEA.HI.X R13, R246, R13, R250, 0x2, P6 ;  /* 0x0000000df60db211 */ /* 0x000fe400030f14fa */
[----:B------:R-:W-:-:S05]  /*11f00*/  @!P1 LOP3.LUT R247, R247, 0x2, RZ, 0xc0, !PT ;  /* 0x00000002f7f79812 */ /* 0x000fca00078ec0ff */
[----:B------:R-:W0:Y:S01]  /*11f10*/  @!P2 S2R R246, SR_TID.X ;  /* 0x0000000000f6a919 */ /* 0x000e220000002100 */
[----:B------:R-:W-:Y:S01]  /*11f20*/  @!P1 IMAD R247, R0, UR6, R247 ;  /* 0x0000000600f79c24 */ /* 0x000fe2000f8e02f7 */
[----:B------:R-:W-:-:S04]  /*11f30*/  @!P1 SHF.R.S32.HI R250, RZ, 0x1f, R14 ;  /* 0x0000001ffffa9819 */ /* 0x000fc8000001140e */
[----:B------:R-:W-:Y:S01]  /*11f40*/  @!P1 IADD3 R14, P6, PT, R247, R14, RZ ;  /* 0x0000000ef70e9210 */ /* 0x000fe20007fde0ff */
[----:B------:R-:W-:-:S03]  /*11f50*/  IMAD R248, R0, 0x2, R248 ;  /* 0x0000000200f87824 */ /* 0x000fc600078e02f8 */
[----:B------:R-:W-:Y:S02]  /*11f60*/  @!P1 LEA.HI.X.SX32 R250, R247, R250, 0x1, P6 ;  /* 0x000000faf7fa9211 */ /* 0x000fe400030f0eff */
        /* <DEDUP_REMOVED lines=10> */
[----:B------:R-:W-:-:S05]  /*12010*/  @!P2 LOP3.LUT R246, R246, 0x2, RZ, 0xc0, !PT ;  /* 0x00000002f6f6a812 */ /* 0x000fca00078ec0ff */
[----:B------:R-:W-:Y:S02]  /*12020*/  @!P2 IMAD R247, R0, UR6, R246 ;  /* 0x0000000600f7ac24 */ /* 0x000fe4000f8e02f6 */
[----:B------:R-:W1:Y:S01]  /*12030*/  @!P3 S2R R246, SR_TID.X ;  /* 0x0000000000f6b919 */ /* 0x000e620000002100 */
[----:B------:R-:W-:Y:S02]  /*12040*/  @!P2 SHF.R.S32.HI R250, RZ, 0x1f, R15 ;  /* 0x0000001ffffaa819 */ /* 0x000fe4000001140f */
[----:B------:R-:W-:Y:S01]  /*12050*/  @!P2 IADD3 R15, P6, PT, R247, R15, RZ ;  /* 0x0000000ff70fa210 */ /* 0x000fe20007fde0ff */
[----:B------:R-:W-:-:S03]  /*12060*/  IMAD.IADD R248, R248, 0x1, R0 ;  /* 0x00000001f8f87824 */ /* 0x000fc600078e0200 */
[----:B------:R-:W-:Y:S02]  /*12070*/  @!P2 LEA.HI.X.SX32 R250, R247, R250, 0x1, P6 ;  /* 0x000000faf7faa211 */ /* 0x000fe400030f0eff */
[----:B------:R-:W-:Y:S02]  /*12080*/  FSEL R135, R135, RZ, P5 ;  /* 0x000000ff87877208 */ /* 0x000fe40002800000 */
[----:B------:R-:W-:Y:S02]  /*12090*/  FSEL R134, R134, RZ, P5 ;  /* 0x000000ff86867208 */ /* 0x000fe40002800000 */
[----:B0-----:R-:W-:-:S04]  /*120a0*/  @!P2 LEA R12, P6, R15, R12, 0x2 ;  /* 0x0000000c0f0ca211 */ /* 0x001fc800078c10ff */
[----:B------:R0:W5:Y:S01]  /*120b0*/  @!P1 LDG.E.64 R134, desc[UR36][R10.64] ;  /* 0x000000240a869981 */ /* 0x000162000c1e1b00 */
[----:B------:R-:W-:Y:S01]  /*120c0*/  @!P2 LEA.HI.X R13, R15, R13, R250, 0x2, P6 ;  /* 0x0000000d0f0da211 */ /* 0x000fe200030f14fa */
[----:B------:R-:W-:-:S05]  /*120d0*/  IMAD.SHL.U32 R15, R248, 0x4, RZ ;  /* 0x00000004f80f7824 */ /* 0x000fca00078e00ff */
[----:B------:R-:W-:Y:S01]  /*120e0*/  ISETP.GE.AND P1, PT, R15, R5, PT ;  /* 0x000000050f00720c */ /* 0x000fe20003f26270 */
[----:B0-----:R-:W0:Y:S03]  /*120f0*/  @!P3 LDC.64 R10, c[0x0][0x3b8] ;  /* 0x0000ee00ff0abb82 */ /* 0x001e260000000a00 */
[----:B------:R-:W-:Y:S01]  /*12100*/  ISETP.GE.OR P1, PT, R4, UR43, P1 ;  /* 0x0000002b04007c0c */ /* 0x000fe20008f26670 */
[----:B-1----:R-:W-:-:S05]  /*12110*/  @!P3 IMAD.SHL.U32 R246, R246, 0x2, RZ ;  /* 0x00000002f6f6b824 */ /* 0x002fca00078e00ff */
[----:B------:R-:W-:-:S05]  /*12120*/  @!P3 LOP3.LUT R246, R246, 0x2, RZ, 0xc0, !PT ;  /* 0x00000002f6f6b812 */ /* 0x000fca00078ec0ff */
[----:B------:R-:W-:Y:S02]  /*12130*/  @!P3 IMAD R247, R0, UR6, R246 ;  /* 0x0000000600f7bc24 */ /* 0x000fe4000f8e02f6 */
[----:B------:R-:W1:Y:S01]  /*12140*/  @!P1 S2R R246, SR_TID.X ;  /* 0x0000000000f69919 */ /* 0x000e620000002100 */
[----:B------:R-:W-:Y:S02]  /*12150*/  @!P3 SHF.R.S32.HI R250, RZ, 0x1f, R14 ;  /* 0x0000001ffffab819 */ /* 0x000fe4000001140e */
[----:B------:R-:W-:Y:S01]  /*12160*/  @!P3 IADD3 R14, P6, PT, R247, R14, RZ ;  /* 0x0000000ef70eb210 */ /* 0x000fe20007fde0ff */
[----:B------:R-:W-:-:S03]  /*12170*/  IMAD.IADD R248, R248, 0x1, R0 ;  /* 0x00000001f8f87824 */ /* 0x000fc600078e0200 */
[----:B------:R-:W-:Y:S02]  /*12180*/  @!P3 LEA.HI.X.SX32 R250, R247, R250, 0x1, P6 ;  /* 0x000000faf7fab211 */ /* 0x000fe400030f0eff */
[----:B0-----:R-:W-:Y:S02]  /*12190*/  @!P3 LEA R10, P6, R14, R10, 0x2 ;  /* 0x0000000a0e0ab211 */ /* 0x001fe400078c10ff */
[----:B------:R-:W-:Y:S02]  /*121a0*/  FSEL R125, R125, RZ, P5 ;  /* 0x000000ff7d7d7208 */ /* 0x000fe40002800000 */
[----:B------:R-:W-:Y:S02]  /*121b0*/  FSEL R124, R124, RZ, P5 ;  /* 0x000000ff7c7c7208 */ /* 0x000fe40002800000 */
[----:B------:R-:W-:Y:S01]  /*121c0*/  @!P3 LEA.HI.X R11, R14, R11, R250, 0x2, P6 ;  /* 0x0000000b0e0bb211 */ /* 0x000fe200030f14fa */
[----:B------:R-:W-:-:S03]  /*121d0*/  IMAD.SHL.U32 R14, R248, 0x4, RZ ;  /* 0x00000004f80e7824 */ /* 0x000fc600078e00ff */
[----:B------:R0:W5:Y:S02]  /*121e0*/  @!P2 LDG.E.64 R124, desc[UR36][R12.64] ;  /* 0x000000240c7ca981 */ /* 0x000164000c1e1b00 */
[----:B------:R-:W-:-:S04]  /*121f0*/  ISETP.GE.AND P2, PT, R14, R5, PT ;  /* 0x000000050e00720c */ /* 0x000fc80003f46270 */
[----:B------:R-:W-:Y:S01]  /*12200*/  ISETP.GE.OR P2, PT, R4, UR43, P2 ;  /* 0x0000002b04007c0c */ /* 0x000fe20009746670 */
[----:B0-----:R-:W0:Y:S01]  /*12210*/  @!P1 LDC.64 R12, c[0x0][0x3b8] ;  /* 0x0000ee00ff0c9b82 */ /* 0x001e220000000a00 */
        /* <DEDUP_REMOVED lines=70> */
[C---:B------:R-:W-:Y:S02]  /*12680*/  @!P2 IMAD R247, R0.reuse, UR6, R246 ;  /* 0x0000000600f7ac24 */ /* 0x040fe4000f8e02f6 */
[----:B------:R-:W1:Y:S01]  /*12690*/  @!P3 S2R R246, SR_TID.X ;  /* 0x0000000000f6b919 */ /* 0x000e620000002100 */
[----:B------:R-:W-:Y:S02]  /*126a0*/  @!P2 SHF.R.S32.HI R250, RZ, 0x1f, R15 ;  /* 0x0000001ffffaa819 */ /* 0x000fe4000001140f */
[----:B------:R-:W-:Y:S01]  /*126b0*/  @!P2 IADD3 R15, P6, PT, R247, R15, RZ ;  /* 0x0000000ff70fa210 */ /* 0x000fe20007fde0ff */
[----:B------:R-:W-:-:S03]  /*126c0*/  IMAD R248, R0, 0x2, R248 ;  /* 0x0000000200f87824 */ /* 0x000fc600078e02f8 */
        /* <DEDUP_REMOVED lines=692> */
[----:B------:R-:W-:Y:S01]  /*15210*/  @!P1 IMAD R246, R0, UR6, R246 ;  /* 0x0000000600f69c24 */ /* 0x000fe2000f8e02f6 */
[----:B------:R-:W-:-:S04]  /*15220*/  @!P1 SHF.R.S32.HI R247, RZ, 0x1f, R14 ;  /* 0x0000001ffff79819 */ /* 0x000fc8000001140e */
[----:B------:R-:W-:-:S04]  /*15230*/  @!P1 IADD3 R14, P6, PT, R246, R14, RZ ;  /* 0x0000000ef60e9210 */ /* 0x000fc80007fde0ff */
[----:B------:R-:W-:Y:S02]  /*15240*/  @!P1 LEA.HI.X.SX32 R246, R246, R247, 0x1, P6 ;  /* 0x000000f7f6f69211 */ /* 0x000fe400030f0eff */
[----:B------:R-:W1:Y:S01]  /*15250*/  @!P2 S2R R247, SR_TID.X ;  /* 0x0000000000f7a919 */ /* 0x000e620000002100 */
[----:B0-----:R-:W-:-:S04]  /*15260*/  @!P1 LEA R10, P6, R14, R10, 0x2 ;  /* 0x0000000a0e0a9211 */ /* 0x001fc800078c10ff */
[----:B------:R-:W-:Y:S01]  /*15270*/  @!P1 LEA.HI.X R11, R14, R11, R246, 0x2, P6 ;  /* 0x0000000b0e0b9211 */ /* 0x000fe200030f14f6 */
[----:B------:R-:W-:Y:S01]  /*15280*/  IMAD.IADD R246, R248, 0x1, R0 ;  /* 0x00000001f8f67824 */ /* 0x000fe200078e0200 */
[----:B------:R-:W-:Y:S02]  /*15290*/  FSEL R229, R229, RZ, P5 ;  /* 0x000000ffe5e57208 */ /* 0x000fe40002800000 */
[----:B------:R-:W-:Y:S01]  /*152a0*/  FSEL R228, R228, RZ, P5 ;  /* 0x000000ffe4e47208 */ /* 0x000fe20002800000 */
[----:B------:R-:W-:-:S05]  /*152b0*/  IMAD.SHL.U32 R14, R246, 0x4, RZ ;  /* 0x00000004f60e7824 */ /* 0x000fca00078e00ff */
[----:B------:R0:W5:Y:S01]  /*152c0*/  @!P3 LDG.E.64 R228, desc[UR36][R12.64] ;  /* 0x000000240ce4b981 */ /* 0x000162000c1e1b00 */
[----:B------:R-:W-:-:S04]  /*152d0*/  ISETP.GE.AND P3, PT, R14, R5, PT ;  /* 0x000000050e00720c */ /* 0x000fc80003f66270 */
[----:B------:R-:W-:Y:S01]  /*152e0*/  ISETP.GE.OR P3, PT, R4, UR43, P3 ;  /* 0x0000002b04007c0c */ /* 0x000fe20009f66670 */
[----:B0-----:R-:W0:Y:S01]  /*152f0*/  @!P2 LDC.64 R12, c[0x0][0x3b8] ;  /* 0x0000ee00ff0cab82 */ /* 0x001e220000000a00 */
[----:B-1----:R-:W-:-:S05]  /*15300*/  @!P2 IMAD.SHL.U32 R247, R247, 0x2, RZ ;  /* 0x00000002f7f7a824 */ /* 0x002fca00078e00ff */
[----:B------:R-:W-:-:S06]  /*15310*/  @!P2 LOP3.LUT R248, R247, 0x2, RZ, 0xc0, !PT ;  /* 0x00000002f7f8a812 */ /* 0x000fcc00078ec0ff */
[----:B------:R-:W1:Y:S01]  /*15320*/  @!P3 S2R R247, SR_TID.X ;  /* 0x0000000000f7b919 */ /* 0x000e620000002100 */
[----:B------:R-:W-:Y:S01]  /*15330*/  @!P2 IMAD R248, R0, UR6, R248 ;  /* 0x0000000600f8ac24 */ /* 0x000fe2000f8e02f8 */
[----:B------:R-:W-:-:S04]  /*15340*/  @!P2 SHF.R.S32.HI R250, RZ, 0x1f, R15 ;  /* 0x0000001ffffaa819 */ /* 0x000fc8000001140f */
[----:B------:R-:W-:Y:S02]  /*15350*/  @!P2 IADD3 R15, P6, PT, R248, R15, RZ ;  /* 0x0000000ff80fa210 */ /* 0x000fe40007fde0ff */
[----:B------:R-:W-:Y:S02]  /*15360*/  FSEL R225, R225, RZ, P5 ;  /* 0x000000ffe1e17208 */ /* 0x000fe40002800000 */
[----:B------:R-:W-:Y:S02]  /*15370*/  FSEL R224, R224, RZ, P5 ;  /* 0x000000ffe0e07208 */ /* 0x000fe40002800000 */
[----:B------:R-:W-:Y:S01]  /*15380*/  @!P2 LEA.HI.X.SX32 R250, R248, R250, 0x1, P6 ;  /* 0x000000faf8faa211 */ /* 0x000fe200030f0eff */
[----:B------:R-:W-:Y:S01]  /*15390*/  IMAD.IADD R246, R246, 0x1, R0 ;  /* 0x00000001f6f67824 */ /* 0x000fe200078e0200 */
[C---:B0-----:R-:W-:Y:S02]  /*153a0*/  @!P2 LEA R12, P6, R15.reuse, R12, 0x2 ;  /* 0x0000000c0f0ca211 */ /* 0x041fe400078c10ff */
[----:B------:R0:W5:Y:S02]  /*153b0*/  @!P1 LDG.E.64 R224, desc[UR36][R10.64] ;  /* 0x000000240ae09981 */ /* 0x000164000c1e1b00 */
[----:B------:R-:W-:Y:S01]  /*153c0*/  @!P2 LEA.HI.X R13, R15, R13, R250, 0x2, P6 ;  /* 0x0000000d0f0da211 */ /* 0x000fe200030f14fa */
[----:B------:R-:W-:Y:S01]  /*153d0*/  IMAD.SHL.U32 R15, R246, 0x4, RZ ;  /* 0x00000004f60f7824 */ /* 0x000fe200078e00ff */
[----:B0-----:R-:W0:Y:S04]  /*153e0*/  @!P3 LDC.64 R10, c[0x0][0x3b8] ;  /* 0x0000ee00ff0abb82 */ /* 0x001e280000000a00 */
[----:B------:R-:W-:Y:S01]  /*153f0*/  ISETP.GE.AND P1, PT, R15, R5, PT ;  /* 0x000000050f00720c */ /* 0x000fe20003f26270 */
[----:B-1----:R-:W-:-:S03]  /*15400*/  @!P3 IMAD.SHL.U32 R247, R247, 0x2, RZ ;  /* 0x00000002f7f7b824 */ /* 0x002fc600078e00ff */
[----:B------:R-:W-:Y:S02]  /*15410*/  ISETP.GE.OR P1, PT, R4, UR43, P1 ;  /* 0x0000002b04007c0c */ /* 0x000fe40008f26670 */
[----:B------:R-:W-:Y:S02]  /*15420*/  @!P3 LOP3.LUT R247, R247, 0x2, RZ, 0xc0, !PT ;  /* 0x00000002f7f7b812 */ /* 0x000fe400078ec0ff */
[----:B------:R-:W-:Y:S02]  /*15430*/  FSEL R233, R233, RZ, P5 ;  /* 0x000000ffe9e97208 */ /* 0x000fe40002800000 */
[----:B------:R-:W-:Y:S01]  /*15440*/  FSEL R232, R232, RZ, P5 ;  /* 0x000000ffe8e87208 */ /* 0x000fe20002800000 */
[----:B------:R-:W-:Y:S01]  /*15450*/  @!P3 IMAD R247, R0, UR6, R247 ;  /* 0x0000000600f7bc24 */ /* 0x000fe2000f8e02f7 */
[----:B------:R-:W-:-:S04]  /*15460*/  @!P3 SHF.R.S32.HI R248, RZ, 0x1f, R14 ;  /* 0x0000001ffff8b819 */ /* 0x000fc8000001140e */
[C---:B------:R-:W-:Y:S01]  /*15470*/  @!P3 IADD3 R14, P6, PT, R247.reuse, R14, RZ ;  /* 0x0000000ef70eb210 */ /* 0x040fe20007fde0ff */
[----:B------:R1:W5:Y:S01]  /*15480*/  @!P2 LDG.E.64 R232, desc[UR36][R12.64] ;  /* 0x000000240ce8a981 */ /* 0x000362000c1e1b00 */
[----:B------:R-:W-:Y:S02]  /*15490*/  IMAD.IADD R246, R246, 0x1, R0 ;  /* 0x00000001f6f67824 */ /* 0x000fe400078e0200 */
[----:B------:R-:W-:Y:S02]  /*154a0*/  @!P3 LEA.HI.X.SX32 R248, R247, R248, 0x1, P6 ;  /* 0x000000f8f7f8b211 */ /* 0x000fe400030f0eff */
[C---:B0-----:R-:W-:Y:S01]  /*154b0*/  @!P3 LEA R10, P6, R14.reuse, R10, 0x2 ;  /* 0x0000000a0e0ab211 */ /* 0x041fe200078c10ff */
[----:B-1----:R-:W0:Y:S03]  /*154c0*/  @!P1 S2R R12, SR_TID.X ;  /* 0x00000000000c9919 */ /* 0x002e260000002100 */
[----:B------:R-:W-:Y:S01]  /*154d0*/  @!P3 LEA.HI.X R11, R14, R11, R248, 0x2, P6 ;  /* 0x0000000b0e0bb211 */ /* 0x000fe200030f14f8 */
[----:B------:R-:W-:-:S05]  /*154e0*/  IMAD.SHL.U32 R14, R246, 0x4, RZ ;  /* 0x00000004f60e7824 */ /* 0x000fca00078e00ff */
[----:B------:R-:W-:-:S04]  /*154f0*/  ISETP.GE.AND P2, PT, R14, R5, PT ;  /* 0x000000050e00720c */ /* 0x000fc80003f46270 */
[----:B------:R-:W-:Y:S02]  /*15500*/  ISETP.GE.OR P2, PT, R4, UR43, P2 ;  /* 0x0000002b04007c0c */ /* 0x000fe40009746670 */
[----:B------:R-:W-:Y:S02]  /*15510*/  FSEL R231, R231, RZ, P5 ;  /* 0x000000ffe7e77208 */ /* 0x000fe40002800000 */
[----:B------:R-:W-:Y:S01]  /*15520*/  FSEL R230, R230, RZ, P5 ;  /* 0x000000ffe6e67208 */ /* 0x000fe20002800000 */
[----:B------:R-:W-:-:S05]  /*15530*/  IMAD.IADD R246, R246, 0x1, R0 ;  /* 0x00000001f6f67824 */ /* 0x000fca00078e0200 */
[----:B------:R1:W5:Y:S03]  /*15540*/  @!P3 LDG.E.64 R230, desc[UR36][R10.64] ;  /* 0x000000240ae6b981 */ /* 0x000366000c1e1b00 */
[----:B------:R-:W2:Y:S01]  /*15550*/  @!P2 S2R R250, SR_TID.X ;  /* 0x0000000000faa919 */ /* 0x000ea20000002100 */
[----:B-1----:R-:W1:Y:S01]  /*15560*/  @!P1 LDC.64 R10, c[0x0][0x3b8] ;  /* 0x0000ee00ff0a9b82 */ /* 0x002e620000000a00 */
[----:B0-----:R-:W-:Y:S02]  /*15570*/  @!P1 IMAD.SHL.U32 R12, R12, 0x2, RZ ;  /* 0x000000020c0c9824 */ /* 0x001fe400078e00ff */
[----:B------:R-:W-:-:S03]  /*15580*/  IMAD.SHL.U32 R247, R246, 0x4, RZ ;  /* 0x00000004f6f77824 */ /* 0x000fc600078e00ff */
[----:B------:R-:W-:Y:S02]  /*15590*/  @!P1 LOP3.LUT R12, R12, 0x2, RZ, 0xc0, !PT ;  /* 0x000000020c0c9812 */ /* 0x000fe400078ec0ff */
[----:B------:R-:W-:-:S03]  /*155a0*/  ISETP.GE.AND P3, PT, R247, R5, PT ;  /* 0x00000005f700720c */ /* 0x000fc60003f66270 */
[----:B------:R-:W-:Y:S01]  /*155b0*/  @!P1 IMAD R12, R0, UR6, R12 ;  /* 0x00000006000c9c24 */ /* 0x000fe2000f8e020c */
[----:B------:R-:W-:Y:S02]  /*155c0*/  ISETP.GE.OR P3, PT, R4, UR43, P3 ;  /* 0x0000002b04007c0c */ /* 0x000fe40009f66670 */
[----:B------:R-:W-:Y:S02]  /*155d0*/  @!P1 SHF.R.S32.HI R13, RZ, 0x1f, R15 ;  /* 0x0000001fff0d9819 */ /* 0x000fe4000001140f */
[----:B------:R-:W-:-:S04]  /*155e0*/  @!P1 IADD3 R15, P6, PT, R12, R15, RZ ;  /* 0x0000000f0c0f9210 */ /* 0x000fc80007fde0ff */
[----:B------:R-:W-:Y:S02]  /*155f0*/  @!P1 LEA.HI.X.SX32 R13, R12, R13, 0x1, P6 ;  /* 0x0000000d0c0d9211 */ /* 0x000fe400030f0eff */
[----:B-1----:R-:W-:-:S03]  /*15600*/  @!P1 LEA R10, P6, R15, R10, 0x2 ;  /* 0x0000000a0f0a9211 */ /* 0x002fc600078c10ff */
[----:B------:R-:W0:Y:S01]  /*15610*/  @!P3 S2R R248, SR_TID.X ;  /* 0x0000000000f8b919 */ /* 0x000e220000002100 */
[----:B------:R-:W-:Y:S02]  /*15620*/  @!P1 LEA.HI.X R11, R15, R11, R13, 0x2, P6 ;  /* 0x0000000b0f0b9211 */ /* 0x000fe400030f140d */
[----:B------:R-:W1:Y:S01]  /*15630*/  @!P2 LDC.64 R12, c[0x0][0x3b8] ;  /* 0x0000ee00ff0cab82 */ /* 0x000e620000000a00 */
[----:B--2---:R-:W-:-:S05]  /*15640*/  @!P2 IMAD.SHL.U32 R250, R250, 0x2, RZ ;  /* 0x00000002fafaa824 */ /* 0x004fca00078e00ff */
[----:B------:R-:W-:-:S05]  /*15650*/  @!P2 LOP3.LUT R15, R250, 0x2, RZ, 0xc0, !PT ;  /* 0x00000002fa0fa812 */ /* 0x000fca00078ec0ff */
[----:B------:R-:W-:Y:S01]  /*15660*/  @!P2 IMAD R15, R0, UR6, R15 ;  /* 0x00000006000fac24 */ /* 0x000fe2000f8e020f */
[----:B------:R-:W-:-:S04]  /*15670*/  @!P2 SHF.R.S32.HI R250, RZ, 0x1f, R14 ;  /* 0x0000001ffffaa819 */ /* 0x000fc8000001140e */
[----:B------:R-:W-:-:S04]  /*15680*/  @!P2 IADD3 R14, P6, PT, R15, R14, RZ ;  /* 0x0000000e0f0ea210 */ /* 0x000fc80007fde0ff */
[----:B------:R-:W-:Y:S02]  /*15690*/  @!P2 LEA.HI.X.SX32 R250, R15, R250, 0x1, P6 ;  /* 0x000000fa0ffaa211 */ /* 0x000fe400030f0eff */
[----:B-1----:R-:W-:-:S04]  /*156a0*/  @!P2 LEA R12, P6, R14, R12, 0x2 ;  /* 0x0000000c0e0ca211 */ /* 0x002fc800078c10ff */
[----:B------:R-:W-:Y:S02]  /*156b0*/  @!P2 LEA.HI.X R13, R14, R13, R250, 0x2, P6 ;  /* 0x0000000d0e0da211 */ /* 0x000fe400030f14fa */
[----:B------:R-:W1:Y:S01]  /*156c0*/  @!P3 LDC.64 R14, c[0x0][0x3b8] ;  /* 0x0000ee00ff0ebb82 */ /* 0x000e620000000a00 */
[----:B0-----:R-:W-:-:S05]  /*156d0*/  @!P3 IMAD.SHL.U32 R248, R248, 0x2, RZ ;  /* 0x00000002f8f8b824 */ /* 0x001fca00078e00ff */
[----:B------:R-:W-:-:S05]  /*156e0*/  @!P3 LOP3.LUT R248, R248, 0x2, RZ, 0xc0, !PT ;  /* 0x00000002f8f8b812 */ /* 0x000fca00078ec0ff */
[----:B------:R-:W-:Y:S01]  /*156f0*/  @!P3 IMAD R248, R0, UR6, R248 ;  /* 0x0000000600f8bc24 */ /* 0x000fe2000f8e02f8 */
[----:B------:R-:W-:-:S04]  /*15700*/  @!P3 SHF.R.S32.HI R250, RZ, 0x1f, R247 ;  /* 0x0000001ffffab819 */ /* 0x000fc800000114f7 */
[----:B------:R-:W-:-:S04]  /*15710*/  @!P3 IADD3 R247, P6, PT, R248, R247, RZ ;  /* 0x000000f7f8f7b210 */ /* 0x000fc80007fde0ff */
[----:B------:R-:W-:Y:S02]  /*15720*/  @!P3 LEA.HI.X.SX32 R250, R248, R250, 0x1, P6 ;  /* 0x000000faf8fab211 */ /* 0x000fe400030f0eff */
[----:B-1----:R-:W-:Y:S02]  /*15730*/  @!P3 LEA R14, P6, R247, R14, 0x2 ;  /* 0x0000000ef70eb211 */ /* 0x002fe400078c10ff */
[----:B------:R-:W-:Y:S02]  /*15740*/  FSEL R241, R241, RZ, P5 ;  /* 0x000000fff1f17208 */ /* 0x000fe40002800000 */
[----:B------:R-:W-:Y:S02]  /*15750*/  FSEL R240, R240, RZ, P5 ;  /* 0x000000fff0f07208 */ /* 0x000fe40002800000 */
[----:B------:R-:W-:Y:S02]  /*15760*/  FSEL R239, R239, RZ, P5 ;  /* 0x000000ffefef7208 */ /* 0x000fe40002800000 */
[----:B------:R-:W-:-:S02]  /*15770*/  FSEL R238, R238, RZ, P5 ;  /* 0x000000ffeeee7208 */ /* 0x000fc40002800000 */
[----:B------:R-:W-:Y:S01]  /*15780*/  @!P3 LEA.HI.X R15, R247, R15, R250, 0x2, P6 ;  /* 0x0000000ff70fb211 */ /* 0x000fe200030f14fa */
[----:B------:R0:W5:Y:S04]  /*15790*/  @!P2 LDG.E.64 R240, desc[UR36][R12.64] ;  /* 0x000000240cf0a981 */ /* 0x000168000c1e1b00 */
[----:B------:R0:W5:Y:S01]  /*157a0*/  @!P3 LDG.E.64 R238, desc[UR36][R14.64] ;  /* 0x000000240eeeb981 */ /* 0x000162000c1e1b00 */
[----:B------:R-:W-:Y:S02]  /*157b0*/  FSEL R237, R237, RZ, P5 ;  /* 0x000000ffeded7208 */ /* 0x000fe40002800000 */
[----:B------:R-:W-:-:S06]  /*157c0*/  FSEL R236, R236, RZ, P5 ;  /* 0x000000ffecec7208 */ /* 0x000fcc0002800000 */
[----:B------:R0:W5:Y:S01]  /*157d0*/  @!P1 LDG.E.64 R236, desc[UR36][R10.64] ;  /* 0x000000240aec9981 */ /* 0x000162000c1e1b00 */
[----:B------:R-:W-:-:S13]  /*157e0*/  ISETP.GE.AND P1, PT, R4, UR43, PT ;  /* 0x0000002b04007c0c */ /* 0x000fda000bf26270 */
[----:B0-----:R-:W-:Y:S05]  /*157f0*/  @P1 BRA `(.L_x_3086) ;  /* 0x0000000000481947 */ /* 0x001fea0003800000 */
        /* <DEDUP_REMOVED lines=8> */
[----:B------:R-:W0:Y:S01]  /*15880*/  S2R R5, SR_TID.X ;  /* 0x0000000000057919 */ /* 0x000e220000002100 */
        /* <DEDUP_REMOVED lines=9> */
.L_x_3086:
[----:B------:R-:W-:Y:S05]  /*15920*/  BSYNC.RECONVERGENT B0 ;  /* 0x0000000000007941 */ /* 0x000fea0003800200 */
.L_x_2957:
        /* <DEDUP_REMOVED lines=9> */
[----:B-123--:R-:W2:Y:S04]  /*159c0*/  LDL R13, [R1+0x234] ;  /* 0x00023400010d7983 */ /* 0x00eea80000100800 */
[----:B------:R-:W3:Y:S04]  /*159d0*/  LDL R12, [R1+0x228] ;  /* 0x00022800010c7983 */ /* 0x000ee80000100800 */
[----:B------:R-:W3:Y:S04]  /*159e0*/  LDL R11, [R1+0x22c] ;  /* 0x00022c00010b7983 */ /* 0x000ee80000100800 */
[----:B----4-:R0:W-:Y:S04]  /*159f0*/  STL [R1+0x2c8], R31 ;  /* 0x0002c81f01007387 */ /* 0x0101e80000100800 */
[----:B0-----:R-:W4:Y:S04]  /*15a00*/  LDL R31, [R1+0x254] ;  /* 0x00025400011f7983 */ /* 0x001f280000100800 */
[----:B------:R0:W-:Y:S04]  /*15a10*/  STL [R1+0x2c4], R30 ;  /* 0x0002c41e01007387 */ /* 0x0001e80000100800 */
[----:B0-----:R-:W2:Y:S04]  /*15a20*/  LDL R30, [R1+0x250] ;  /* 0x00025000011e7983 */ /* 0x001ea80000100800 */
[----:B------:R0:W-:Y:S04]  /*15a30*/  STL [R1+0x2c0], R29 ;  /* 0x0002c01d01007387 */ /* 0x0001e80000100800 */
[----:B0-----:R-:W3:Y:S04]  /*15a40*/  LDL R29, [R1+0x25c] ;  /* 0x00025c00011d7983 */ /* 0x001ee80000100800 */
[----:B------:R0:W-:Y:S04]  /*15a50*/  STL [R1+0x2bc], R28 ;  /* 0x0002bc1c01007387 */ /* 0x0001e80000100800 */
[----:B0-----:R-:W2:Y:S04]  /*15a60*/  LDL R28, [R1+0x258] ;  /* 0x00025800011c7983 */ /* 0x001ea80000100800 */
[----:B------:R0:W-:Y:S04]  /*15a70*/  STL [R1+0x2b8], R27 ;  /* 0x0002b81b01007387 */ /* 0x0001e80000100800 */
        /* <DEDUP_REMOVED lines=19> */
[----:B0-----:R-:W2:Y:S04]  /*15bb0*/  LDL R23, [R1+0x1ec] ;  /* 0x0001ec0001177983 */ /* 0x001ea80000100800 */
        /* <DEDUP_REMOVED lines=11> */
[----:B-----5:R-:W-:Y:S01]  /*15c70*/  FMUL.FTZ R10, R10, R128 ;  /* 0x000000800a0a7220 */ /* 0x020fe20000410000 */
[----:B------:R-:W-:-:S04]  /*15c80*/  FMUL.FTZ R5, R5, R129 ;  /* 0x0000008105057220 */ /* 0x000fc80000410000 */
[----:B---3--:R-:W-:Y:S02]  /*15c90*/  FFMA.FTZ R5, R25, R171, R5 ;  /* 0x000000ab19057223 */ /* 0x008fe40000010005 */
[----:B------:R-:W3:Y:S02]  /*15ca0*/  LDL R25, [R1+0x1f4] ;  /* 0x0001f40001197983 */ /* 0x000ee40000100800 */
[----:B----4-:R-:W-:Y:S02]  /*15cb0*/  FFMA.FTZ R5, R27, R17, R5 ;  /* 0x000000111b057223 */ /* 0x010fe40000010005 */
[----:B------:R-:W4:Y:S02]  /*15cc0*/  LDL R27, [R1+0x1fc] ;  /* 0x0001fc00011b7983 */ /* 0x000f240000100800 */
[----:B------:R-:W-:Y:S02]  /*15cd0*/  FFMA.FTZ R5, R29, R121, R5 ;  /* 0x000000791d057223 */ /* 0x000fe40000010005 */
[----:B------:R-:W3:Y:S02]  /*15ce0*/  LDL R29, [R1+0x210] ;  /* 0x00021000011d7983 */ /* 0x000ee40000100800 */
[----:B------:R-:W-:Y:S01]  /*15cf0*/  FFMA.FTZ R5, R31, R9, R5 ;  /* 0x000000091f057223 */ /* 0x000fe20000010005 */
[----:B--2---:R-:W-:Y:S01]  /*15d00*/  FFMA.FTZ R10, R24, R170, R10 ;  /* 0x000000aa180a7223 */ /* 0x004fe2000001000a */
[----:B------:R-:W2:Y:S02]  /*15d10*/  LDL R31, [R1+0x218] ;  /* 0x00021800011f7983 */ /* 0x000ea40000100800 */
        /* <DEDUP_REMOVED lines=14> */
[----:B------:R-:W4:Y:S03]  /*15e00*/  LDL R251, [R1+0x208] ;  /* 0x0002080001fb7983 */ /* 0x000f260000100800 */
[----:B------:R-:W-:Y:S01]  /*15e10*/  FFMA.FTZ R10, R246, R124, R10 ;  /* 0x0000007cf60a7223 */ /* 0x000fe2000001000a */
[----:B------:R-:W4:Y:S03]  /*15e20*/  LDL R248, [R1+0x200] ;  /* 0x0002000001f87983 */ /* 0x000f260000100800 */
[----:B------:R-:W-:Y:S01]  /*15e30*/  FFMA.FTZ R10, R14, R242, R10 ;  /* 0x000000f20e0a7223 */ /* 0x000fe2000001000a */
[----:B------:R-:W4:Y:S03]  /*15e40*/  LDL R246, [R1+0x1f8] ;  /* 0x0001f80001f67983 */ /* 0x000f260000100800 */
[----:B------:R-:W-:Y:S01]  /*15e50*/  FFMA.FTZ R10, R12, R126, R10 ;  /* 0x0000007e0c0a7223 */ /* 0x000fe2000001000a */
[----:B------:R-:W4:Y:S04]  /*15e60*/  LDL R26, [R1+0x1f0] ;  /* 0x0001f000011a7983 */ /* 0x000f280000100800 */
[----:B------:R-:W4:Y:S04]  /*15e70*/  LDL R24, [R1+0x1e8] ;  /* 0x0001e80001187983 */ /* 0x000f280000100800 */
[----:B------:R-:W4:Y:S04]  /*15e80*/  LDL R15, [R1+0x1d4] ;  /* 0x0001d400010f7983 */ /* 0x000f280000100800 */
[----:B------:R-:W4:Y:S04]  /*15e90*/  LDL R14, [R1+0x1c8] ;  /* 0x0001c800010e7983 */ /* 0x000f280000100800 */
[----:B------:R-:W4:Y:S04]  /*15ea0*/  LDL R13, [R1+0x1cc] ;  /* 0x0001cc00010d7983 */ /* 0x000f280000100800 */
[----:B------:R-:W4:Y:S04]  /*15eb0*/  LDL R12, [R1+0x1c0] ;  /* 0x0001c000010c7983 */ /* 0x000f280000100800 */
[----:B------:R-:W4:Y:S01]  /*15ec0*/  LDL R11, [R1+0x1c4] ;  /* 0x0001c400010b7983 */ /* 0x000f220000100800 */
[----:B------:R-:W-:Y:S01]  /*15ed0*/  FFMA.FTZ R10, R2, R142, R10 ;  /* 0x0000008e020a7223 */ /* 0x000fe2000001000a */
[----:B------:R-:W-:-:S02]  /*15ee0*/  FFMA.FTZ R5, R0, R143, R5 ;  /* 0x0000008f00057223 */ /* 0x000fc40000010005 */
[----:B------:R-:W4:Y:S04]  /*15ef0*/  LDL R2, [R1+0x1a8] ;  /* 0x0001a80001027983 */ /* 0x000f280000100800 */
[----:B------:R-:W4:Y:S01]  /*15f00*/  LDL R0, [R1+0x1ac] ;  /* 0x0001ac0001007983 */ /* 0x000f220000100800 */
[----:B--2---:R-:W-:-:S03]  /*15f10*/  FFMA.FTZ R10, R31, R130, R10 ;  /* 0x000000821f0a7223 */ /* 0x004fc6000001000a */
[----:B------:R0:W5:Y:S01]  /*15f20*/  LDL.LU R31, [R1+0x2c8] ;  /* 0x0002c800011f7983 */ /* 0x0001620000300800 */
[----:B---3--:R-:W-:Y:S01]  /*15f30*/  FFMA.FTZ R10, R29, R132, R10 ;  /* 0x000000841d0a7223 */ /* 0x008fe2000001000a */
[----:B----4-:R-:W-:Y:S02]  /*15f40*/  FFMA.FTZ R5, R30, R131, R5 ;  /* 0x000000831e057223 */ /* 0x010fe40000010005 */
        /* <DEDUP_REMOVED lines=140> */
[----:B------:R-:W-:Y:S01]  /*16810*/  FFMA.FTZ R5, R247, R205, R5 ;  /* 0x000000cdf7057223 */ /* 0x000fe20000010005 */
[----:B------:R-:W-:-:S02]  /*16820*/  FFMA.FTZ R10, R246, R218, R10 ;  /* 0x000000daf60a7223 */ /* 0x000fc4000001000a */
        /* <DEDUP_REMOVED lines=9> */
[----:B------:R-:W4:Y:S01]  /*168c0*/  LDL R15, [R1+0x8c] ;  /* 0x00008c00010f7983 */ /* 0x000f220000100800 */
[----:B--2---:R-:W-:-:S03]  /*168d0*/  FFMA.FTZ R10, R14, R210, R10 ;  /* 0x000000d20e0a7223 */ /* 0x004fc6000001000a */
[----:B------:R-:W2:Y:S01]  /*168e0*/  LDL R14, [R1+0x80] ;  /* 0x00008000010e7983 */ /* 0x000ea20000100800 */
[----:B---3--:R-:W-:Y:S01]  /*168f0*/  FFMA.FTZ R5, R13, R211, R5 ;  /* 0x000000d30d057223 */ /* 0x008fe20000010005 */
[----:B------:R-:W-:Y:S02]  /*16900*/  FFMA.FTZ R10, R12, R222, R10 ;  /* 0x000000de0c0a7223 */ /* 0x000fe4000001000a */
[----:B------:R-:W3:Y:S01]  /*16910*/  LDL R13, [R1+0x84] ;  /* 0x00008400010d7983 */ /* 0x000ee20000100800 */
[----:B----4-:R-:W-:Y:S01]  /*16920*/  FFMA.FTZ R5, R11, R223, R5 ;  /* 0x000000df0b057223 */ /* 0x010fe20000010005 */
[----:B------:R-:W-:Y:S02]  /*16930*/  FFMA.FTZ R10, R7, R214, R10 ;  /* 0x000000d6070a7223 */ /* 0x000fe4000001000a */
[----:B------:R-:W4:Y:S01]  /*16940*/  LDL R12, [R1+0x78] ;  /* 0x00007800010c7983 */ /* 0x000f220000100800 */
[----:B------:R-:W-:-:S03]  /*16950*/  FFMA.FTZ R5, R6, R215, R5 ;  /* 0x000000d706057223 */ /* 0x000fc60000010005 */
[----:B------:R-:W2:Y:S01]  /*16960*/  LDL R7, [R1+0xb0] ;  /* 0x0000b00001077983 */ /* 0x000ea20000100800 */
[----:B------:R-:W-:-:S03]  /*16970*/  FFMA.FTZ R10, R4, R216, R10 ;  /* 0x000000d8040a7223 */ /* 0x000fc6000001000a */
[----:B------:R-:W3:Y:S01]  /*16980*/  LDL R6, [R1+0xb4] ;  /* 0x0000b40001067983 */ /* 0x000ee20000100800 */
        /* <DEDUP_REMOVED lines=8> */
[----:B------:R-:W-:-:S03]  /*16a10*/  FFMA.FTZ R10, R19, R220, R10 ;  /* 0x000000dc130a7223 */ /* 0x000fc6000001000a */
[----:B------:R0:W5:Y:S01]  /*16a20*/  LDL.LU R19, [R1+0x298] ;  /* 0x0002980001137983 */ /* 0x0001620000300800 */
[----:B------:R-:W-:-:S03]  /*16a30*/  FFMA.FTZ R5, R18, R221, R5 ;  /* 0x000000dd12057223 */ /* 0x000fc60000010005 */
[----:B------:R0:W5:Y:S01]  /*16a40*/  LDL.LU R18, [R1+0x294] ;  /* 0x0002940001127983 */ /* 0x0001620000300800 */
[----:B--2---:R-:W-:-:S03]  /*16a50*/  FFMA.FTZ R10, R7, R228, R10 ;  /* 0x000000e4070a7223 */ /* 0x004fc6000001000a */
[----:B------:R0:W5:Y:S01]  /*16a60*/  LDL.LU R7, [R1+0x290] ;  /* 0x0002900001077983 */ /* 0x0001620000300800 */
[----:B---3--:R-:W-:-:S03]  /*16a70*/  FFMA.FTZ R5, R6, R229, R5 ;  /* 0x000000e506057223 */ /* 0x008fc60000010005 */
[----:B------:R0:W5:Y:S01]  /*16a80*/  LDL.LU R6, [R1+0x28c] ;  /* 0x00028c0001067983 */ /* 0x0001620000300800 */
[----:B----4-:R-:W-:-:S03]  /*16a90*/  FFMA.FTZ R10, R4, R224, R10 ;  /* 0x000000e0040a7223 */ /* 0x010fc6000001000a */
        /* <DEDUP_REMOVED lines=8> */
[----:B------:R-:W-:-:S04]  /*16b20*/  FFMA.FTZ R10, R248, R236, R10 ;  /* 0x000000ecf80a7223 */ /* 0x000fc8000001000a */
[----:B------:R-:W-:Y:S02]  /*16b30*/  FFMA.FTZ R10, R246, R240, R10 ;  /* 0x000000f0f60a7223 */ /* 0x000fe4000001000a */
[----:B------:R-:W1:Y:S01]  /*16b40*/  S2R R246, SR_TID.X ;  /* 0x0000000000f67919 */ /* 0x000e620000002100 */
[----:B------:R-:W-:-:S04]  /*16b50*/  FFMA.FTZ R5, R250, R231, R5 ;  /* 0x000000e7fa057223 */ /* 0x000fc80000010005 */
[----:B------:R-:W-:-:S04]  /*16b60*/  FFMA.FTZ R5, R247, R237, R5 ;  /* 0x000000edf7057223 */ /* 0x000fc80000010005 */
        /* <DEDUP_REMOVED lines=10> */
.L_x_3288:
[----:B------:R2:W5:Y:S04]  /*16c10*/  LDL R13, [R1+0x68] ;  /* 0x00006800010d7983 */ /* 0x0005680000100800 */
[----:B------:R2:W5:Y:S01]  /*16c20*/  LDL R12, [R1+0x64] ;  /* 0x00006400010c7983 */ /* 0x0005620000100800 */
[----:B------:R-:W-:Y:S01]  /*16c30*/  ISETP.EQ.U32.OR P1, PT, R247, 0x1, P1 ;  /* 0x00000001f700780c */ /* 0x000fe20000f22470 */
[----:B-1----:R-:W-:Y:S01]  /*16c40*/  FADD.FTZ R10, R5, R14 ;  /* 0x0000000e050a7221 */ /* 0x002fe20000010000 */
[----:B------:R-:W-:Y:S03]  /*16c50*/  BSSY.RECONVERGENT B0, `(.L_x_3216) ;  /* 0x000001b000007945 */ /* 0x000fe60003800200 */
[----:B------:R-:W-:-:S08]  /*16c60*/  FMUL.FTZ R10, R10, UR17 ;  /* 0x000000110a0a7c20 */ /* 0x000fd00008410000 */
[----:B--2---:R-:W-:Y:S05]  /*16c70*/  @P1 BRA `(.L_x_3217) ;  /* 0x0000000000601947 */ /* 0x004fea0003800000 */
[----:B------:R-:W1:Y:S01]  /*16c80*/  LDC R11, c[0x0][0x430] ;  /* 0x00010c00ff0b7b82 */ /* 0x000e620000000800 */
[----:B------:R-:W1:Y:S01]  /*16c90*/  LDCU UR4, c[0x0][0x408] ;  /* 0x00008100ff0477ac */ /* 0x000e620008000800 */
[----:B------:R-:W-:Y:S01]  /*16ca0*/  ISETP.NE.U32.AND P1, PT, RZ, UR10, PT ;  /* 0x0000000aff007c0c */ /* 0x000fe2000bf25070 */
[----:B------:R-:W2:Y:S01]  /*16cb0*/  LDL R15, [R1+0x6c] ;  /* 0x00006c00010f7983 */ /* 0x000ea20000100800 */
[----:B------:R-:W-:Y:S02]  /*16cc0*/  ISETP.NE.U32.AND P2, PT, RZ, UR20, PT ;  /* 0x00000014ff007c0c */ /* 0x000fe4000bf45070 */
[----:B------:R-:W-:Y:S02]  /*16cd0*/  ISETP.NE.AND.EX P1, PT, RZ, UR11, PT, P1 ;  /* 0x0000000bff007c0c */ /* 0x000fe4000bf25310 */
[----:B------:R-:W-:Y:S01]  /*16ce0*/  ISETP.NE.AND.EX P2, PT, RZ, UR21, PT, P2 ;  /* 0x00000015ff007c0c */ /* 0x000fe2000bf45320 */
[----:B-1----:R-:W-:-:S10]  /*16cf0*/  VIADD R11, R11, UR4 ;  /* 0x000000040b0b7c36 */ /* 0x002fd40008000000 */
[----:B-----5:R-:W-:Y:S02]  /*16d00*/  @P1 ISETP.GE.AND P3, PT, R4, R11, PT ;  /* 0x0000000b0400120c */ /* 0x020fe40003f66270 */
[----:B0-----:R-:W0:Y:S02]  /*16d10*/  @P2 LDC.64 R4, c[0x0][0x438] ;  /* 0x00010e00ff042b82 */ /* 0x001e240000000a00 */
[----:B0-----:R-:W-:-:S06]  /*16d20*/  @P2 IMAD.WIDE R4, R12, 0x4, R4 ;  /* 0x000000040c042825 */ /* 0x001fcc00078e0204 */
[----:B------:R-:W3:Y:S01]  /*16d30*/  @P2 LDG.E R4, desc[UR36][R4.64] ;  /* 0x0000002404042981 */ /* 0x000ee2000c1e1900 */
[----:B------:R-:W0:Y:S01]  /*16d40*/  @P1 S2R R11, SR_CTAID.X ;  /* 0x00000000000b1919 */ /* 0x000e220000002500 */
[----:B---3--:R-:W-:Y:S02]  /*16d50*/  @P2 FADD.FTZ R10, R10, R4 ;  /* 0x000000040a0a2221 */ /* 0x008fe40000010000 */
[----:B------:R-:W0:Y:S02]  /*16d60*/  @P1 LDC.64 R4, c[0x0][0x448] ;  /* 0x00011200ff041b82 */ /* 0x000e240000000a00 */
[----:B0-----:R-:W-:-:S06]  /*16d70*/  @P1 IMAD.WIDE.U32 R4, R11, 0x4, R4 ;  /* 0x000000040b041825 */ /* 0x001fcc00078e0004 */
[----:B------:R0:W3:Y:S02]  /*16d80*/  @P1 LDG.E R4, desc[UR36][R4.64] ;  /* 0x0000002404041981 */ /* 0x0000e4000c1e1900 */
[----:B0-----:R-:W-:-:S04]  /*16d90*/  @P1 SEL R5, RZ, UR39, P3 ;  /* 0x00000027ff051c07 */ /* 0x001fc80009800000 */
[----:B------:R-:W-:-:S04]  /*16da0*/  @P1 IADD3 R5, PT, PT, R249, -UR44, R5 ;  /* 0x8000002cf9051c10 */ /* 0x000fc8000fffe005 */
[----:B------:R-:W-:-:S05]  /*16db0*/  @P1 I2FP.F32.S32 R5, R5 ;  /* 0x0000000500051245 */ /* 0x000fca0000201400 */
[----:B---3--:R-:W-:-:S05]  /*16dc0*/  @P1 FFMA.FTZ R10, R5, R4, R10 ;  /* 0x00000004050a1223 */ /* 0x008fca000001000a */
[----:B--2---:R-:W-:Y:S01]  /*16dd0*/  @!P4 FMNMX.FTZ R15, R15, R10, !PT ;  /* 0x0000000a0f0fc209 */ /* 0x004fe20007810000 */
[----:B------:R1:W-:Y:S04]  /*16de0*/  STS [R13], R10 ;  /* 0x0000000a0d007388 */ /* 0x0003e80000000800 */
[----:B------:R1:W-:Y:S02]  /*16df0*/  @!P4 STL [R1+0x6c], R15 ;  /* 0x00006c0f0100c387 */ /* 0x0003e40000100800 */
.L_x_3217:
[----:B------:R-:W-:Y:S05]  /*16e00*/  BSYNC.RECONVERGENT B0 ;  /* 0x0000000000007941 */ /* 0x000fea0003800200 */
.L_x_3216:
[----:B-1----:R-:W2:Y:S04]  /*16e10*/  LDL R10, [R1+0x74] ;  /* 0x00007400010a7983 */ /* 0x002ea80000100800 */
[----:B0-----:R-:W3:Y:S01]  /*16e20*/  LDL.LU R5, [R1+0x60] ;  /* 0x0000600001057983 */ /* 0x001ee20000300800 */
[----:B-----5:R-:W-:Y:S02]  /*16e30*/  VIADD R13, R13, 0x100 ;  /* 0x000001000d0d7836 */ /* 0x020fe40000000000 */
[----:B------:R-:W-:Y:S02]  /*16e40*/  VIADD R12, R12, 0x40 ;  /* 0x000000400c0c7836 */ /* 0x000fe40000000000 */
[C---:B------:R-:W-:Y:S02]  /*16e50*/  VIADD R4, R249.reuse, 0x3f ;  /* 0x0000003ff9047836 */ /* 0x040fe40000000000 */
[----:B------:R-:W-:-:S03]  /*16e60*/  VIADD R249, R249, 0x40 ;  /* 0x00000040f9f97836 */ /* 0x000fc60000000000 */
[----:B--2---:R-:W-:Y:S02]  /*16e70*/  ISETP.GE.AND P1, PT, R4, R10, PT ;  /* 0x0000000a0400720c */ /* 0x004fe40003f26270 */
[----:B---3--:R-:W-:-:S05]  /*16e80*/  IADD3 R5, P2, PT, R5, 0x40, RZ ;  /* 0x0000004005057810 */ /* 0x008fca0007f5e0ff */
[----:B------:R1:W-:Y:S01]  /*16e90*/  STL [R1+0x60], R5 ;  /* 0x0000600501007387 */ /* 0x0003e20000100800 */
[----:B------:R-:W-:-:S03]  /*16ea0*/  IMAD.X R252, RZ, RZ, R252, P2 ;  /* 0x000000fffffc7224 */ /* 0x000fc600010e06fc */
[----:B------:R1:W-:Y:S04]  /*16eb0*/  STL [R1+0x68], R13 ;  /* 0x0000680d01007387 */ /* 0x0003e80000100800 */
[----:B------:R1:W-:Y:S01]  /*16ec0*/  STL [R1+0x64], R12 ;  /* 0x0000640c01007387 */ /* 0x0003e20000100800 */
[----:B------:R-:W-:Y:S05]  /*16ed0*/  @!P1 BRA `(.L_x_3218) ;  /* 0xfffffec400689947 */ /* 0x000fea000383ffff */
.L_x_2956:
[----:B------:R-:W-:Y:S05]  /*16ee0*/  BSYNC B1 ;  /* 0x0000000000017941 */ /* 0x000fea0003800000 */
.L_x_2955:
[----:B------:R-:W-:Y:S01]  /*16ef0*/  UMOV UR4, 0xffffffff ;  /* 0xffffffff00047882 */ /* 0x000fe20000000000 */
[----:B------:R-:W-:Y:S02]  /*16f00*/  LOP3.LUT P0, R24, R246, 0x1f, RZ, 0xc0, !PT ;  /* 0x0000001ff6187812 */ /* 0x000fe4000780c0ff */
[----:B------:R-:W-:Y:S11]  /*16f10*/  BRA.DIV UR4, `(.L_x_3219) ;  /* 0x0000005204c87947 */ /* 0x000ff6000b800000 */
[----:B------:R-:W2:Y:S04]  /*16f20*/  LDL.LU R2, [R1+0x6c] ;  /* 0x00006c0001027983 */ /* 0x000ea80000300800 */
[----:B--2---:R-:W1:Y:S02]  /*16f30*/  SHFL.BFLY PT, R14, R2, 0x10, 0x1f ;  /* 0x0e001f00020e7f89 */ /* 0x004e6400000e0000 */
[----:B-1----:R-:W-:-:S05]  /*16f40*/  FMNMX.FTZ R13, R14, R2, !PT ;  /* 0x000000020e0d7209 */ /* 0x002fca0007810000 */
[----:B------:R-:W0:Y:S02]  /*16f50*/  SHFL.BFLY PT, R14, R13, 0x8, 0x1f ;  /* 0x0d001f000d0e7f89 */ /* 0x000e2400000e0000 */
[----:B0-----:R-:W-:-:S05]  /*16f60*/  FMNMX.FTZ R2, R13, R14, !PT ;  /* 0x0000000e0d027209 */ /* 0x001fca0007810000 */
[----:B------:R-:W0:Y:S02]  /*16f70*/  SHFL.BFLY PT, R14, R2, 0x4, 0x1f ;  /* 0x0c801f00020e7f89 */ /* 0x000e2400000e0000 */
[----:B0-----:R-:W-:-:S05]  /*16f80*/  FMNMX.FTZ R3, R2, R14, !PT ;  /* 0x0000000e02037209 */ /* 0x001fca0007810000 */
[----:B------:R0:W1:Y:S02]  /*16f90*/  SHFL.BFLY PT, R14, R3, 0x2, 0x1f ;  /* 0x0c401f00030e7f89 */ /* 0x00006400000e0000 */
.L_x_3294:
[----:B------:R-:W2:Y:S01]  /*16fa0*/  S2R R11, SR_CgaCtaId ;  /* 0x00000000000b7919 */ /* 0x000ea20000008800 */
[----:B------:R-:W-:Y:S01]  /*16fb0*/  MOV R10, 0x400 ;  /* 0x00000400000a7802 */ /* 0x000fe20000000f00 */
[----:B------:R-:W-:Y:S01]  /*16fc0*/  IMAD.SHL.U32 R2, R246, 0x4, RZ ;  /* 0x00000004f6027824 */ /* 0x000fe200078e00ff */
[----:B-1----:R-:W-:Y:S01]  /*16fd0*/  FMNMX.FTZ R14, R3, R14, !PT ;  /* 0x0000000e030e7209 */ /* 0x002fe20007810000 */
[----:B------:R-:W-:Y:S05]  /*16fe0*/  WARPSYNC.ALL ;  /* 0x0000000000007948 */ /* 0x000fea0003800000 */
[----:B------:R-:W-:Y:S02]  /*16ff0*/  LOP3.LUT R4, R2, 0x7c, RZ, 0xc0, !PT ;  /* 0x0000007c02047812 */ /* 0x000fe400078ec0ff */
[----:B--2---:R-:W-:-:S04]  /*17000*/  LEA R5, R11, R10, 0x18 ;  /* 0x0000000a0b057211 */ /* 0x004fc800078ec0ff */
[----:B0-----:R-:W-:Y:S01]  /*17010*/  @!P0 LEA.HI R3, R246, R5, RZ, 0x1d ;  /* 0x00000005f6038211 */ /* 0x001fe200078fe8ff */
[----:B------:R-:W-:-:S04]  /*17020*/  IMAD.IADD R4, R5, 0x1, R4 ;  /* 0x0000000105047824 */ /* 0x000fc800078e0204 */
[----:B------:R-:W-:Y:S01]  /*17030*/  @!P0 STS [R3], R14 ;  /* 0x0000000e03008388 */ /* 0x000fe20000000800 */
[----:B------:R-:W-:Y:S01]  /*17040*/  BAR.SYNC.DEFER_BLOCKING 0x0 ;  /* 0x0000000000007b1d */ /* 0x000fe20000010000 */
[----:B------:R-:W-:Y:S01]  /*17050*/  ISETP.GT.U32.AND P0, PT, R24, 0x3, PT ;  /* 0x000000031800780c */ /* 0x000fe20003f04070 */
[----:B------:R-:W-:Y:S02]  /*17060*/  IMAD.MOV.U32 R6, RZ, RZ, -0x800001 ;  /* 0xff7fffffff067424 */ /* 0x000fe400078e00ff */
[----:B------:R-:W-:Y:S02]  /*17070*/  IMAD.MOV.U32 R9, RZ, RZ, RZ ;  /* 0x000000ffff097224 */ /* 0x000fe400078e00ff */
[----:B------:R-:W-:Y:S08]  /*17080*/  BSSY.RECONVERGENT B0, `(.L_x_3220) ;  /* 0x0000155000007945 */ /* 0x000ff00003800200 */
[----:B------:R-:W0:Y:S04]  /*17090*/  @!P0 LDS R6, [R4] ;  /* 0x0000000004068984 */ /* 0x000e280000000800 */
[----:B0-----:R-:W0:Y:S02]  /*170a0*/  SHFL.BFLY PT, R3, R6, 0x2, 0x1f ;  /* 0x0c401f0006037f89 */ /* 0x001e2400000e0000 */
        /* <DEDUP_REMOVED lines=30> */
.L_x_3225:
[----:B0-----:R-:W1:Y:S01]  /*17290*/  LDS R8, [R7] ;  /* 0x0000000007087984 */ /* 0x001e620000000800 */
        /* <DEDUP_REMOVED lines=10> */
.L_x_3224:
[----:B------:R-:W-:Y:S05]  /*17340*/  BSYNC.RECONVERGENT B1 ;  /* 0x0000000000017941 */ /* 0x000fea0003800200 */
.L_x_3223:
        /* <DEDUP_REMOVED lines=14> */
.L_x_3228:
[----:B------:R-:W1:Y:S01]  /*17430*/  LDS R7, [R6+-0x400] ;  /* 0xfffc000006077984 */ /* 0x000e620000000800 */
[----:B------:R-:W-:-:S03]  /*17440*/  VIADD R0, R0, 0x800 ;  /* 0x0000080000007836 */ /* 0x000fc60000000000 */
[----:B0-----:R-:W0:Y:S02]  /*17450*/  LDS R8, [R6+-0x200] ;  /* 0xfffe000006087984 */ /* 0x001e240000000800 */
[----:B------:R-:W-:Y:S02]  /*17460*/  ISETP.GE.AND P1, PT, R0, R25, PT ;  /* 0x000000190000720c */ /* 0x000fe40003f26270 */
[----:B------:R-:W2:Y:S04]  /*17470*/  LDS R10, [R6] ;  /* 0x00000000060a7984 */ /* 0x000ea80000000800 */
[----:B------:R-:W3:Y:S04]  /*17480*/  LDS R11, [R6+0x200] ;  /* 0x00020000060b7984 */ /* 0x000ee80000000800 */
[----:B------:R-:W5:Y:S04]  /*17490*/  LDS R12, [R6+0x400] ;  /* 0x00040000060c7984 */ /* 0x000f680000000800 */
        /* <DEDUP_REMOVED lines=10> */
[C---:B--2---:R-:W-:Y:S01]  /*17540*/  FADD.FTZ R10, -R27.reuse, R10 ;  /* 0x0000000a1b0a7221 */ /* 0x044fe20000010100 */
[----:B------:R-:W-:Y:S02]  /*17550*/  FMUL.FTZ R8, R8, 1.4426950216293334961 ;  /* 0x3fb8aa3b08087820 */ /* 0x000fe40000410000 */
[----:B------:R-:W2:Y:S01]  /*17560*/  LDS R20, [R6+0x1400] ;  /* 0x0014000006147984 */ /* 0x000ea20000000800 */
[----:B------:R-:W4:Y:S01]  /*17570*/  MUFU.EX2 R7, R7 ;  /* 0x0000000700077308 */ /* 0x000f220000000800 */
[----:B------:R-:W-:Y:S01]  /*17580*/  FMUL.FTZ R10, R10, 1.4426950216293334961 ;  /* 0x3fb8aa3b0a0a7820 */ /* 0x000fe20000410000 */
[C---:B---3--:R-:W-:Y:S01]  /*17590*/  FADD.FTZ R11, -R27.reuse, R11 ;  /* 0x0000000b1b0b7221 */ /* 0x048fe20000010100 */
[----:B------:R-:W3:Y:S01]  /*175a0*/  LDS R21, [R6+0x1600] ;  /* 0x0016000006157984 */ /* 0x000ee20000000800 */
[----:B-----5:R-:W-:-:S02]  /*175b0*/  FADD.FTZ R12, -R27, R12 ;  /* 0x0000000c1b0c7221 */ /* 0x020fc40000010100 */
[----:B------:R-:W-:Y:S01]  /*175c0*/  FMUL.FTZ R11, R11, 1.4426950216293334961 ;  /* 0x3fb8aa3b0b0b7820 */ /* 0x000fe20000410000 */
[----:B------:R-:W5:Y:S01]  /*175d0*/  LDS R22, [R6+0x1800] ;  /* 0x0018000006167984 */ /* 0x000f620000000800 */
[----:B------:R-:W1:Y:S01]  /*175e0*/  MUFU.EX2 R8, R8 ;  /* 0x0000000800087308 */ /* 0x000e620000000800 */
[----:B------:R-:W-:Y:S01]  /*175f0*/  FMUL.FTZ R12, R12, 1.4426950216293334961 ;  /* 0x3fb8aa3b0c0c7820 */ /* 0x000fe20000410000 */
[C---:B----4-:R-:W-:Y:S01]  /*17600*/  FADD.FTZ R13, -R27.reuse, R13 ;  /* 0x0000000d1b0d7221 */ /* 0x050fe20000010100 */
        /* <DEDUP_REMOVED lines=32> */
[C---:B-----5:R-:W-:Y:S01]  /*17810*/  FADD.FTZ R22, -R27.reuse, R22 ;  /* 0x000000161b167221 */ /* 0x060fe20000010100 */
[----:B----4-:R-:W-:Y:S01]  /*17820*/  FADD.FTZ R23, -R27, R23 ;  /* 0x000000171b177221 */ /* 0x010fe20000010100 */
        /* <DEDUP_REMOVED lines=36> */
.L_x_3227:
[----:B------:R-:W-:Y:S05]  /*17a70*/  BSYNC.RECONVERGENT B1 ;  /* 0x0000000000017941 */ /* 0x000fea0003800200 */
.L_x_3226:
[----:B------:R-:W-:Y:S01]  /*17a80*/  IADD3 R7, PT, PT, -R0, UR44, RZ ;  /* 0x0000002c00077c10 */ /* 0x000fe2000fffe1ff */
[----:B------:R-:W-:Y:S03]  /*17a90*/  BSSY.RECONVERGENT B1, `(.L_x_3229) ;  /* 0x0000036000017945 */ /* 0x000fe60003800200 */
[----:B------:R-:W-:-:S13]  /*17aa0*/  ISETP.GT.AND P1, PT, R7, 0x200, PT ;  /* 0x000002000700780c */ /* 0x000fda0003f24270 */
[----:B------:R-:W-:Y:S05]  /*17ab0*/  @!P1 BRA `(.L_x_3230) ;  /* 0x0000000000cc9947 */ /* 0x000fea0003800000 */
[----:B------:R-:W1:Y:S01]  /*17ac0*/  LDS R7, [R6+-0x400] ;  /* 0xfffc000006077984 */ /* 0x000e620000000800 */
[----:B------:R-:W-:Y:S01]  /*17ad0*/  PLOP3.LUT P0, PT, PT, PT, PT, 0x8, 0x80 ;  /* 0x000000000080781c */ /* 0x000fe20003f0e170 */
[----:B------:R-:W-:Y:S02]  /*17ae0*/  VIADD R0, R0, 0x400 ;  /* 0x0000040000007836 */ /* 0x000fe40000000000 */
[----:B0-----:R-:W0:Y:S04]  /*17af0*/  LDS R8, [R6+-0x200] ;  /* 0xfffe000006087984 */ /* 0x001e280000000800 */
        /* <DEDUP_REMOVED lines=16> */
[----:B------:R-:W1:Y:S01]  /*17c00*/  MUFU.EX2 R8, R8 ;  /* 0x0000000800087308 */ /* 0x000e620000000800 */
[----:B------:R-:W-:Y:S01]  /*17c10*/  FMUL.FTZ R12, R12, 1.4426950216293334961 ;  /* 0x3fb8aa3b0c0c7820 */ /* 0x000fe20000410000 */
[C---:B----4-:R-:W-:Y:S01]  /*17c20*/  FADD.FTZ R13, -R27.reuse, R13 ;  /* 0x0000000d1b0d7221 */ /* 0x050fe20000010100 */
        /* <DEDUP_REMOVED lines=28> */
.L_x_3230:
[----:B------:R-:W-:Y:S05]  /*17df0*/  BSYNC.RECONVERGENT B1 ;  /* 0x0000000000017941 */ /* 0x000fea0003800200 */
.L_x_3229:
[----:B------:R-:W-:-:S13]  /*17e00*/  ISETP.LT.OR P0, PT, R0, UR44, P0 ;  /* 0x0000002c00007c0c */ /* 0x000fda0008701670 */
[----:B------:R-:W-:Y:S05]  /*17e10*/  @!P0 BRA `(.L_x_3221) ;  /* 0x0000000400ec8947 */ /* 0x000fea0003800000 */
[----:B------:R-:W1:Y:S04]  /*17e20*/  LDS R0, [R6+-0x400] ;  /* 0xfffc000006007984 */ /* 0x000e680000000800 */
[----:B------:R-:W2:Y:S04]  /*17e30*/  LDS R7, [R6+-0x200] ;  /* 0xfffe000006077984 */ /* 0x000ea80000000800 */
[----:B0-----:R-:W0:Y:S04]  /*17e40*/  LDS R8, [R6] ;  /* 0x0000000006087984 */ /* 0x001e280000000800 */
[----:B------:R-:W3:Y:S01]  /*17e50*/  LDS R10, [R6+0x200] ;  /* 0x00020000060a7984 */ /* 0x000ee20000000800 */
[C---:B-1----:R-:W-:Y:S01]  /*17e60*/  FADD.FTZ R0, -R27.reuse, R0 ;  /* 0x000000001b007221 */ /* 0x042fe20000010100 */
[----:B--2---:R-:W-:-:S03]  /*17e70*/  FADD.FTZ R7, -R27, R7 ;  /* 0x000000071b077221 */ /* 0x004fc60000010100 */
[----:B------:R-:W-:Y:S01]  /*17e80*/  FMUL.FTZ R0, R0, 1.4426950216293334961 ;  /* 0x3fb8aa3b00007820 */ /* 0x000fe20000410000 */
[----:B0-----:R-:W-:Y:S01]  /*17e90*/  FADD.FTZ R8, -R27, R8 ;  /* 0x000000081b087221 */ /* 0x001fe20000010100 */
        /* <DEDUP_REMOVED lines=17> */
.L_x_3222:
[----:B0-----:R-:W-:Y:S01]  /*17fb0*/  IMAD.MOV.U32 R8, RZ, RZ, 0x80 ;  /* 0x00000080ff087424 */ /* 0x001fe200078e00ff */
[----:B------:R-:W0:Y:S01]  /*17fc0*/  S2UR UR4, SR_CTAID.Y ;  /* 0x00000000000479c3 */ /* 0x000e220000002600 */
        /* <DEDUP_REMOVED lines=8> */
[----:B0-----:R-:W-:Y:S02]  /*18050*/  IMAD R15, R0, UR4, RZ ;  /* 0x00000004000f7c24 */ /* 0x001fe4000f8e02ff */
[----:B------:R-:W-:-:S03]  /*18060*/  IMAD.MOV.U32 R0, RZ, RZ, R3 ;  /* 0x000000ffff007224 */ /* 0x000fc600078e0003 */
[----:B------:R-:W-:-:S05]  /*18070*/  SHF.R.S32.HI R14, RZ, 0x1f, R15 ;  /* 0x0000001fff0e7819 */ /* 0x000fca000001140f */
[----:B------:R-:W-:Y:S05]  /*18080*/  @!P0 BRA `(.L_x_3232) ;  /* 0x00000000006c8947 */ /* 0x000fea0003800000 */
[----:B------:R-:W-:Y:S01]  /*18090*/  VIADD R10, R10, 0x820 ;  /* 0x000008200a0a7836 */ /* 0x000fe20000000000 */
[----:B------:R-:W-:Y:S01]  /*180a0*/  LEA.HI R0, R8, 0x1, RZ, 0x19 ;  /* 0x0000000108007811 */ /* 0x000fe200078fc8ff */
[----:B------:R-:W-:Y:S01]  /*180b0*/  IMAD.MOV.U32 R9, RZ, RZ, RZ ;  /* 0x000000ffff097224 */ /* 0x000fe200078e00ff */
[--C-:B------:R-:W-:Y:S02]  /*180c0*/  IADD3 R13, P0, P2, R15, R6, R3.reuse ;  /* 0x000000060f0d7210 */ /* 0x100fe40007a1e003 */
[----:B------:R-:W-:Y:S02]  /*180d0*/  LEA R11, R11, R10, 0x18 ;  /* 0x0000000a0b0b7211 */ /* 0x000fe400078ec0ff */
[----:B------:R-:W-:Y:S01]  /*180e0*/  LOP3.LUT R6, R0, 0x3, RZ, 0xc0, !PT ;  /* 0x0000000300067812 */ /* 0x000fe200078ec0ff */
[----:B------:R-:W-:Y:S01]  /*180f0*/  IMAD.MOV.U32 R0, RZ, RZ, R3 ;  /* 0x000000ffff007224 */ /* 0x000fe200078e0003 */
[----:B------:R-:W-:Y:S01]  /*18100*/  IADD3.X R7, PT, PT, R14, R7, RZ, P0, P2 ;  /* 0x000000070e077210 */ /* 0x000fe200007e44ff */
[----:B------:R-:W-:-:S02]  /*18110*/  IMAD.IADD R8, R2, 0x1, R11 ;  /* 0x0000000102087824 */ /* 0x000fc400078e020b */
[----:B------:R-:W-:-:S07]  /*18120*/  IMAD.MOV R10, RZ, RZ, -R6 ;  /* 0x000000ffff0a7224 */ /* 0x000fce00078e0a06 */
.L_x_3233:
        /* <DEDUP_REMOVED lines=17> */
.L_x_3232:
[----:B------:R-:W-:Y:S05]  /*18240*/  BSYNC.RECONVERGENT B1 ;  /* 0x0000000000017941 */ /* 0x000fea0003800200 */
.L_x_3231:
        /* <DEDUP_REMOVED lines=13> */
.L_x_3234:
[----:B------:R-:W-:-:S05]  /*18320*/  IMAD.MOV.U32 R6, RZ, RZ, R11 ;  /* 0x000000ffff067224 */ /* 0x000fca00078e000b */
[----:B------:R-:W2:Y:S04]  /*18330*/  LDG.E.U8 R12, desc[UR36][R6.64+-0x100] ;  /* 0xffff0024060c7981 */ /* 0x000ea8000c1e1100 */
[----:B------:R-:W3:Y:S04]  /*18340*/  LDG.E.U8 R10, desc[UR36][R6.64+-0x80] ;  /* 0xffff8024060a7981 */ /* 0x000ee8000c1e1100 */
[----:B------:R-:W5:Y:S04]  /*18350*/  LDG.E.U8 R11, desc[UR36][R6.64] ;  /* 0x00000024060b7981 */ /* 0x000f68000c1e1100 */
[----:B------:R-:W4:Y:S01]  /*18360*/  LDG.E.U8 R13, desc[UR36][R6.64+0x80] ;  /* 0x00008024060d7981 */ /* 0x000f22000c1e1100 */
[----:B------:R-:W-:-:S02]  /*18370*/  IMAD.MOV.U32 R15, RZ, RZ, RZ ;  /* 0x000000ffff0f7224 */ /* 0x000fc400078e00ff */
[----:B------:R-:W-:Y:S02]  /*18380*/  IMAD.MOV.U32 R17, RZ, RZ, RZ ;  /* 0x000000ffff117224 */ /* 0x000fe400078e00ff */
[----:B------:R-:W-:Y:S01]  /*18390*/  VIADD R0, R0, 0x200 ;  /* 0x0000020000007836 */ /* 0x000fe20000000000 */
[----:B--2---:R-:W-:Y:S02]  /*183a0*/  ISETP.NE.AND P0, PT, R12, RZ, PT ;  /* 0x000000ff0c00720c */ /* 0x004fe40003f05270 */
[----:B---3--:R-:W-:Y:S02]  /*183b0*/  ISETP.NE.AND P1, PT, R10, RZ, PT ;  /* 0x000000ff0a00720c */ /* 0x008fe40003f25270 */
[----:B-----5:R-:W-:Y:S02]  /*183c0*/  ISETP.NE.AND P2, PT, R11, RZ, PT ;  /* 0x000000ff0b00720c */ /* 0x020fe40003f45270 */
[----:B----4-:R-:W-:-:S07]  /*183d0*/  ISETP.NE.AND P3, PT, R13, RZ, PT ;  /* 0x000000ff0d00720c */ /* 0x010fce0003f65270 */
        /* <DEDUP_REMOVED lines=11> */
[C---:B--2---:R-:W-:Y:S01]  /*18490*/  @!P2 FADD.FTZ R14, -R27.reuse, R14 ;  /* 0x0000000e1b0ea221 */ /* 0x044fe20000010100 */
        /* <DEDUP_REMOVED lines=19> */
.L_x_3221:
[----:B------:R-:W-:Y:S05]  /*185d0*/  BSYNC.RECONVERGENT B0 ;  /* 0x0000000000007941 */ /* 0x000fea0003800200 */
.L_x_3220:
[----:B---3--:R-:W2:Y:S01]  /*185e0*/  SHFL.BFLY PT, R0, R9, 0x10, 0x1f ;  /* 0x0e001f0009007f89 */ /* 0x008ea200000e0000 */
[C---:B------:R-:W-:Y:S01]  /*185f0*/  ISETP.NE.AND P0, PT, R24.reuse, RZ, PT ;  /* 0x000000ff1800720c */ /* 0x040fe20003f05270 */
[----:B------:R-:W3:Y:S01]  /*18600*/  LDCU.U8 UR11, c[0x0][0x48c] ;  /* 0x00009180ff0b77ac */ /* 0x000ee20008000000 */
[----:B------:R-:W-:Y:S01]  /*18610*/  ISETP.GT.U32.AND P1, PT, R24, 0x3, PT ;  /* 0x000000031800780c */ /* 0x000fe20003f24070 */
[----:B------:R-:W0:Y:S01]  /*18620*/  S2UR UR10, SR_CTAID.X ;  /* 0x00000000000a79c3 */ /* 0x000e220000002500 */
[----:B------:R-:W-:Y:S01]  /*18630*/  UMOV UR4, URZ ;  /* 0x000000ff00047c82 */ /* 0x000fe20008000000 */
[----:B------:R-:W-:-:S08]  /*18640*/  UMOV UR5, URZ ;  /* 0x000000ff00057c82 */ /* 0x000fd00008000000 */
[----:B------:R-:W-:-:S04]  /*18650*/  @!P0 SHF.R.U32.HI R10, RZ, 0x3, R246 ;  /* 0x00000003ff0a8819 */ /* 0x000fc800000116f6 */
[----:B------:R-:W-:Y:S01]  /*18660*/  @!P0 LOP3.LUT R10, R10, 0x7c, RZ, 0xc0, !PT ;  /* 0x0000007c0a0a8812 */ /* 0x000fe200078ec0ff */
[----:B---3--:R-:W-:Y:S01]  /*18670*/  UISETP.NE.AND UP0, UPT, UR11, URZ, UPT ;  /* 0x000000ff0b00728c */ /* 0x008fe2000bf05270 */
[----:B--2---:R-:W-:-:S03]  /*18680*/  FADD.FTZ R0, R0, R9 ;  /* 0x0000000900007221 */ /* 0x004fc60000010000 */
[----:B------:R-:W-:Y:S02]  /*18690*/  @!P0 IMAD.IADD R9, R10, 0x1, R5 ;  /* 0x000000010a098824 */ /* 0x000fe400078e0205 */
[----:B------:R-:W2:Y:S02]  /*186a0*/  SHFL.BFLY PT, R7, R0, 0x8, 0x1f ;  /* 0x0d001f0000077f89 */ /* 0x000ea400000e0000 */
[----:B--2---:R-:W-:-:S05]  /*186b0*/  FADD.FTZ R7, R0, R7 ;  /* 0x0000000700077221 */ /* 0x004fca0000010000 */
[----:B------:R-:W2:Y:S02]  /*186c0*/  SHFL.BFLY PT, R6, R7, 0x4, 0x1f ;  /* 0x0c801f0007067f89 */ /* 0x000ea400000e0000 */
[----:B--2---:R-:W-:-:S05]  /*186d0*/  FADD.FTZ R6, R7, R6 ;  /* 0x0000000607067221 */ /* 0x004fca0000010000 */
[----:B------:R-:W2:Y:S02]  /*186e0*/  SHFL.BFLY PT, R11, R6, 0x2, 0x1f ;  /* 0x0c401f00060b7f89 */ /* 0x000ea400000e0000 */
[----:B--2---:R-:W-:-:S05]  /*186f0*/  FADD.FTZ R11, R6, R11 ;  /* 0x0000000b060b7221 */ /* 0x004fca0000010000 */
[----:B0-----:R-:W0:Y:S02]  /*18700*/  SHFL.BFLY PT, R8, R11, 0x1, 0x1f ;  /* 0x0c201f000b087f89 */ /* 0x001e2400000e0000 */
        /* <DEDUP_REMOVED lines=11> */
[----:B----4-:R0:W2:Y:S01]  /*187c0*/  MUFU.RCP R29, R6 ;  /* 0x00000006001d7308 */ /* 0x0100a20000001000 */
[----:B------:R-:W-:Y:S05]  /*187d0*/  BRA.U !UP0, `(.L_x_3235) ;  /* 0x0000000108247547 */ /* 0x000fea000b800000 */
[----:B------:R-:W3:Y:S01]  /*187e0*/  S2UR UR5, SR_CTAID.Y ;  /* 0x00000000000579c3 */ /* 0x000ee20000002600 */
        /* <DEDUP_REMOVED lines=8> */
.L_x_3235:
        /* <DEDUP_REMOVED lines=22> */
[----:B---3--:R-:W-:-:S06]  /*189d0*/  ULEA UR7, UR8, UR7, 0x18 ;  /* 0x0000000708077291 */ /* 0x008fcc000f8ec0ff */
[----:B------:R-:W-:-:S07]  /*189e0*/  VIADD R0, R2, UR7 ;  /* 0x0000000702007c36 */ /* 0x000fce0008000000 */
.L_x_3241:
[----:B------:R-:W2:Y:S01]  /*189f0*/  LDS R4, [R0] ;  /* 0x0000000000047984 */ /* 0x000ea20000000800 */
[----:B------:R-:W-:-:S05]  /*18a00*/  VIADD R5, R5, 0x1 ;  /* 0x0000000105057836 */ /* 0x000fca0000000000 */
[----:B------:R-:W-:Y:S01]  /*18a10*/  ISETP.NE.AND P0, PT, R5, RZ, PT ;  /* 0x000000ff0500720c */ /* 0x000fe20003f05270 */
[----:B--2---:R-:W-:-:S05]  /*18a20*/  FMUL.FTZ R7, R4, R29 ;  /* 0x0000001d04077220 */ /* 0x004fca0000410000 */
[----:B------:R2:W-:Y:S02]  /*18a30*/  STS [R0], R7 ;  /* 0x0000000700007388 */ /* 0x0005e40000000800 */
[----:B--2---:R-:W-:-:S05]  /*18a40*/  VIADD R0, R0, 0x200 ;  /* 0x0000020000007836 */ /* 0x004fca0000000000 */
[----:B------:R-:W-:Y:S05]  /*18a50*/  @P0 BRA `(.L_x_3241) ;  /* 0xfffffffc00e40947 */ /* 0x000fea000383ffff */
.L_x_3240:
[----:B------:R-:W-:Y:S05]  /*18a60*/  BSYNC.RECONVERGENT B1 ;  /* 0x0000000000017941 */ /* 0x000fea0003800200 */
.L_x_3239:
[----:B------:R-:W-:Y:S05]  /*18a70*/  @!P1 BRA `(.L_x_3237) ;  /* 0x0000001000dc9947 */ /* 0x000fea0003800000 */
[----:B------:R-:W3:Y:S01]  /*18a80*/  S2R R5, SR_CgaCtaId ;  /* 0x0000000000057919 */ /* 0x000ee20000008800 */
        /* <DEDUP_REMOVED lines=8> */
[----:B---3--:R-:W-:-:S04]  /*18b10*/  LEA R5, R5, R4, 0x18 ;  /* 0x0000000405057211 */ /* 0x008fc800078ec0ff */
[----:B------:R-:W-:Y:S01]  /*18b20*/  IADD3 R0, PT, PT, R0, 0x400, R5 ;  /* 0x0000040000007810 */ /* 0x000fe20007ffe005 */
[----:B------:R-:W-:Y:S06]  /*18b30*/  @!P1 BRA `(.L_x_3243) ;  /* 0x0000000000dc9947 */ /* 0x000fec0003800000 */
[----:B------:R-:W-:Y:S01]  /*18b40*/  IMAD.U32 R30, RZ, RZ, UR44 ;  /* 0x0000002cff1e7e24 */ /* 0x000fe2000f8e00ff */
[----:B------:R-:W-:-:S03]  /*18b50*/  PLOP3.LUT P0, PT, PT, PT, PT, 0x8, 0x80 ;  /* 0x000000000080781c */ /* 0x000fc60003f0e170 */
[----:B------:R-:W-:-:S10]  /*18b60*/  VIADD R30, R30, 0xfffffa00 ;  /* 0xfffffa001e1e7836 */ /* 0x000fd40000000000 */
.L_x_3244:
[----:B------:R-:W2:Y:S01]  /*18b70*/  LDS R4, [R0+-0x400] ;  /* 0xfffc000000047984 */ /* 0x000ea20000000800 */
[----:B------:R-:W-:-:S03]  /*18b80*/  VIADD R3, R3, 0x800 ;  /* 0x0000080003037836 */ /* 0x000fc60000000000 */
[----:B0-----:R-:W0:Y:S02]  /*18b90*/  LDS R6, [R0+-0x200] ;  /* 0xfffe000000067984 */ /* 0x001e240000000800 */
[----:B------:R-:W-:Y:S02]  /*18ba0*/  ISETP.GE.AND P1, PT, R3, R30, PT ;  /* 0x0000001e0300720c */ /* 0x000fe40003f26270 */
[----:B------:R-:W3:Y:S04]  /*18bb0*/  LDS R8, [R0] ;  /* 0x0000000000087984 */ /* 0x000ee80000000800 */
[----:B------:R-:W4:Y:S04]  /*18bc0*/  LDS R10, [R0+0x200] ;  /* 0x00020000000a7984 */ /* 0x000f280000000800 */
[----:B------:R-:W5:Y:S04]  /*18bd0*/  LDS R12, [R0+0x400] ;  /* 0x00040000000c7984 */ /* 0x000f680000000800 */
[----:B------:R-:W5:Y:S04]  /*18be0*/  LDS R14, [R0+0x600] ;  /* 0x00060000000e7984 */ /* 0x000f680000000800 */
[----:B------:R-:W-:Y:S04]  /*18bf0*/  LDS R16, [R0+0x800] ;  /* 0x0008000000107984 */ /* 0x000fe80000000800 */
[----:B------:R-:W5:Y:S04]  /*18c00*/  LDS R17, [R0+0xa00] ;  /* 0x000a000000117984 */ /* 0x000f680000000800 */
[----:B------:R-:W5:Y:S04]  /*18c10*/  LDS R18, [R0+0xc00] ;  /* 0x000c000000127984 */ /* 0x000f680000000800 */
[----:B------:R-:W5:Y:S04]  /*18c20*/  LDS R20, [R0+0xe00] ;  /* 0x000e000000147984 */ /* 0x000f680000000800 */
[----:B------:R-:W5:Y:S01]  /*18c30*/  LDS R22, [R0+0x1000] ;  /* 0x0010000000167984 */ /* 0x000f620000000800 */
[----:B--2---:R-:W-:-:S03]  /*18c40*/  FMUL.FTZ R5, R29, R4 ;  /* 0x000000041d057220 */ /* 0x004fc60000410000 */
[----:B------:R-:W2:Y:S01]  /*18c50*/  LDS R24, [R0+0x1200] ;  /* 0x0012000000187984 */ /* 0x000ea20000000800 */
[----:B0-----:R-:W-:-:S03]  /*18c60*/  FMUL.FTZ R7, R29, R6 ;  /* 0x000000061d077220 */ /* 0x001fc60000410000 */
[----:B------:R-:W0:Y:S01]  /*18c70*/  LDS R25, [R0+0x1400] ;  /* 0x0014000000197984 */ /* 0x000e220000000800 */
[----:B---3--:R-:W-:-:S03]  /*18c80*/  FMUL.FTZ R9, R29, R8 ;  /* 0x000000081d097220 */ /* 0x008fc60000410000 */
[----:B------:R-:W3:Y:S01]  /*18c90*/  LDS R26, [R0+0x1600] ;  /* 0x00160000001a7984 */ /* 0x000ee20000000800 */
[----:B----4-:R-:W-:-:S03]  /*18ca0*/  FMUL.FTZ R11, R29, R10 ;  /* 0x0000000a1d0b7220 */ /* 0x010fc60000410000 */
[----:B-1----:R-:W1:Y:S01]  /*18cb0*/  LDS R27, [R0+0x1800] ;  /* 0x00180000001b7984 */ /* 0x002e620000000800 */
        /* <DEDUP_REMOVED lines=31> */
.L_x_3243:
[----:B------:R-:W-:Y:S05]  /*18eb0*/  BSYNC.RECONVERGENT B1 ;  /* 0x0000000000017941 */ /* 0x000fea0003800200 */
.L_x_3242:
[----:B------:R-:W-:Y:S01]  /*18ec0*/  IADD3 R4, PT, PT, -R3, UR44, RZ ;  /* 0x0000002c03047c10 */ /* 0x000fe2000fffe1ff */
[----:B------:R-:W-:Y:S03]  /*18ed0*/  BSSY.RECONVERGENT B1, `(.L_x_3245) ;  /* 0x000001e000017945 */ /* 0x000fe60003800200 */
[----:B------:R-:W-:-:S13]  /*18ee0*/  ISETP.GT.AND P1, PT, R4, 0x200, PT ;  /* 0x000002000400780c */ /* 0x000fda0003f24270 */
[----:B------:R-:W-:Y:S05]  /*18ef0*/  @!P1 BRA `(.L_x_3246) ;  /* 0x00000000006c9947 */ /* 0x000fea0003800000 */
[----:B------:R-:W2:Y:S01]  /*18f00*/  LDS R4, [R0+-0x400] ;  /* 0xfffc000000047984 */ /* 0x000ea20000000800 */
[----:B------:R-:W-:Y:S01]  /*18f10*/  PLOP3.LUT P0, PT, PT, PT, PT, 0x8, 0x80 ;  /* 0x000000000080781c */ /* 0x000fe20003f0e170 */
[----:B------:R-:W-:Y:S02]  /*18f20*/  VIADD R3, R3, 0x400 ;  /* 0x0000040003037836 */ /* 0x000fe40000000000 */
[----:B0-----:R-:W0:Y:S04]  /*18f30*/  LDS R6, [R0+-0x200] ;  /* 0xfffe000000067984 */ /* 0x001e280000000800 */
        /* <DEDUP_REMOVED lines=23> */
.L_x_3246:
[----:B------:R-:W-:Y:S05]  /*190b0*/  BSYNC.RECONVERGENT B1 ;  /* 0x0000000000017941 */ /* 0x000fea0003800200 */
.L_x_3245:
[----:B------:R-:W-:-:S13]  /*190c0*/  ISETP.LT.OR P0, PT, R3, UR44, P0 ;  /* 0x0000002c03007c0c */ /* 0x000fda0008701670 */
[----:B------:R-:W-:Y:S05]  /*190d0*/  @!P0 BRA `(.L_x_3237) ;  /* 0x0000000c00448947 */ /* 0x000fea0003800000 */
[----:B------:R-:W2:Y:S04]  /*190e0*/  LDS R3, [R0+-0x400] ;  /* 0xfffc000000037984 */ /* 0x000ea80000000800 */
[----:B------:R-:W3:Y:S04]  /*190f0*/  LDS R4, [R0+-0x200] ;  /* 0xfffe000000047984 */ /* 0x000ee80000000800 */
[----:B0-----:R-:W0:Y:S04]  /*19100*/  LDS R6, [R0] ;  /* 0x0000000000067984 */ /* 0x001e280000000800 */
[----:B------:R-:W4:Y:S01]  /*19110*/  LDS R8, [R0+0x200] ;  /* 0x0002000000087984 */ /* 0x000f220000000800 */
[-C--:B--2---:R-:W-:Y:S01]  /*19120*/  FMUL.FTZ R3, R3, R29.reuse ;  /* 0x0000001d03037220 */ /* 0x084fe20000410000 */
[----:B---3--:R-:W-:-:S04]  /*19130*/  FMUL.FTZ R5, R4, R29 ;  /* 0x0000001d04057220 */ /* 0x008fc80000410000 */
[----:B------:R3:W-:Y:S01]  /*19140*/  STS [R0+-0x400], R3 ;  /* 0xfffc000300007388 */ /* 0x0007e20000000800 */
[----:B0-----:R-:W-:-:S03]  /*19150*/  FMUL.FTZ R7, R6, R29 ;  /* 0x0000001d06077220 */ /* 0x001fc60000410000 */
[----:B------:R3:W-:Y:S01]  /*19160*/  STS [R0+-0x200], R5 ;  /* 0xfffe000500007388 */ /* 0x0007e20000000800 */
[----:B----4-:R-:W-:-:S03]  /*19170*/  FMUL.FTZ R9, R8, R29 ;  /* 0x0000001d08097220 */ /* 0x010fc60000410000 */
[----:B------:R3:W-:Y:S04]  /*19180*/  STS [R0], R7 ;  /* 0x0000000700007388 */ /* 0x0007e80000000800 */
[----:B------:R3:W-:Y:S01]  /*19190*/  STS [R0+0x200], R9 ;  /* 0x0002000900007388 */ /* 0x0007e20000000800 */
[----:B------:R-:W-:Y:S05]  /*191a0*/  BRA `(.L_x_3237) ;  /* 0x0000000c00107947 */ /* 0x000fea0003800000 */
.L_x_3238:
        /* <DEDUP_REMOVED lines=10> */
[----:B------:R-:W4:Y:S01]  /*19250*/  LDCU.64 UR14, c[0x0][0x480] ;  /* 0x00009000ff0e77ac */ /* 0x000f220008000a00 */
[----:B------:R-:W-:Y:S02]  /*19260*/  LEA.HI R0, R0, 0x1, RZ, 0x19 ;  /* 0x0000000100007811 */ /* 0x000fe400078fc8ff */
[----:B------:R-:W-:Y:S01]  /*19270*/  IADD3 R9, P0, PT, R3, UR4, RZ ;  /* 0x0000000403097c10 */ /* 0x000fe2000ff1e0ff */
[----:B------:R-:W-:Y:S02]  /*19280*/  UMOV UR7, 0x400 ;  /* 0x0000040000077882 */ /* 0x000fe40000000000 */
[----:B------:R-:W-:Y:S01]  /*19290*/  UIADD3 UR7, UPT, UPT, UR7, 0x820, URZ ;  /* 0x0000082007077890 */ /* 0x000fe2000fffe0ff */
[C---:B------:R-:W-:Y:S01]  /*192a0*/  IMAD.SHL.U32 R4, R0.reuse, 0x80, RZ ;  /* 0x0000008000047824 */ /* 0x040fe200078e00ff */
[----:B------:R-:W-:Y:S01]  /*192b0*/  LOP3.LUT R0, R0, 0x3, RZ, 0xc0, !PT ;  /* 0x0000000300007812 */ /* 0x000fe200078ec0ff */
[----:B0-----:R-:W-:-:S03]  /*192c0*/  IMAD.X R6, RZ, RZ, UR5, P0 ;  /* 0x00000005ff067e24 */ /* 0x001fc600080e06ff */
[----:B------:R-:W-:-:S05]  /*192d0*/  LOP3.LUT R4, R4, 0x180, RZ, 0xc0, !PT ;  /* 0x0000018004047812 */ /* 0x000fca00078ec0ff */
[----:B------:R-:W-:Y:S01]  /*192e0*/  IMAD.IADD R3, R3, 0x1, R4 ;  /* 0x0000000103037824 */ /* 0x000fe200078e0204 */
[----:B----4-:R-:W-:-:S04]  /*192f0*/  LEA R8, P0, R9, UR14, 0x2 ;  /* 0x0000000e09087c11 */ /* 0x010fc8000f8010ff */
[----:B------:R-:W-:Y:S01]  /*19300*/  LEA.HI.X R9, R9, UR15, R6, 0x2, P0 ;  /* 0x0000000f09097c11 */ /* 0x000fe200080f1406 */
[----:B---3--:R-:W-:Y:S01]  /*19310*/  ULEA UR7, UR8, UR7, 0x18 ;  /* 0x0000000708077291 */ /* 0x008fe2000f8ec0ff */
[----:B------:R-:W-:-:S05]  /*19320*/  IMAD.MOV R6, RZ, RZ, -R0 ;  /* 0x000000ffff067224 */ /* 0x000fca00078e0a00 */
[----:B------:R-:W-:-:S07]  /*19330*/  VIADD R0, R2, UR7 ;  /* 0x0000000702007c36 */ /* 0x000fce0008000000 */
.L_x_3249:
[----:B---3--:R-:W2:Y:S01]  /*19340*/  LDS R4, [R0] ;  /* 0x0000000000047984 */ /* 0x008ea20000000800 */
        /* <DEDUP_REMOVED lines=11> */
.L_x_3248:
[----:B------:R-:W-:Y:S05]  /*19400*/  BSYNC.RECONVERGENT B1 ;  /* 0x0000000000017941 */ /* 0x000fea0003800200 */
.L_x_3247:
[----:B------:R-:W-:Y:S05]  /*19410*/  @!P1 BRA `(.L_x_3237) ;  /* 0x0000000800749947 */ /* 0x000fea0003800000 */
[----:B---3--:R-:W3:Y:S01]  /*19420*/  S2R R5, SR_CgaCtaId ;  /* 0x0000000000057919 */ /* 0x008ee20000008800 */
[----:B------:R-:W0:Y:S01]  /*19430*/  LDCU.64 UR8, c[0x0][0x480] ;  /* 0x00009000ff0877ac */ /* 0x000e220008000a00 */
        /* <DEDUP_REMOVED lines=8> */
[----:B0-----:R-:W-:-:S04]  /*194c0*/  LEA R6, P0, R4, UR8, 0x2 ;  /* 0x0000000804067c11 */ /* 0x001fc8000f8010ff */
[----:B------:R-:W-:Y:S02]  /*194d0*/  LEA.HI.X R8, R4, UR9, R7, 0x2, P0 ;  /* 0x0000000904087c11 */ /* 0x000fe400080f1407 */
[----:B------:R-:W-:Y:S02]  /*194e0*/  IADD3 R4, P0, PT, R6, 0x400, RZ ;  /* 0x0000040006047810 */ /* 0x000fe40007f1e0ff */
[----:B---3--:R-:W-:-:S03]  /*194f0*/  LEA R7, R5, R0, 0x18 ;  /* 0x0000000005077211 */ /* 0x008fc600078ec0ff */
[----:B------:R-:W-:Y:S01]  /*19500*/  IMAD.X R5, RZ, RZ, R8, P0 ;  /* 0x000000ffff057224 */ /* 0x000fe200000e0608 */
[----:B------:R-:W-:Y:S02]  /*19510*/  LEA R0, R3, -UR7, 0x2 ;  /* 0x8000000703007c11 */ /* 0x000fe4000f8e10ff */
[----:B------:R-:W-:Y:S02]  /*19520*/  PLOP3.LUT P0, PT, PT, PT, PT, 0x80, 0x8 ;  /* 0x000000000008781c */ /* 0x000fe40003f0f070 */
[----:B------:R-:W-:Y:S01]  /*19530*/  IADD3 R0, PT, PT, R0, 0x400, R7 ;  /* 0x0000040000007810 */ /* 0x000fe20007ffe007 */
[----:B------:R-:W-:Y:S10]  /*19540*/  @!P1 BRA `(.L_x_3251) ;  /* 0x00000004002c9947 */ /* 0x000ff40003800000 */
[----:B------:R-:W-:Y:S01]  /*19550*/  IMAD.U32 R28, RZ, RZ, UR44 ;  /* 0x0000002cff1c7e24 */ /* 0x000fe2000f8e00ff */
[----:B------:R-:W-:-:S03]  /*19560*/  PLOP3.LUT P0, PT, PT, PT, PT, 0x8, 0x80 ;  /* 0x000000000080781c */ /* 0x000fc60003f0e170 */
[----:B------:R-:W-:-:S10]  /*19570*/  VIADD R28, R28, 0xfffffa00 ;  /* 0xfffffa001c1c7836 */ /* 0x000fd40000000000 */
.L_x_3252:
[----:B------:R-:W2:Y:S01]  /*19580*/  LDS R6, [R0+-0x400] ;  /* 0xfffc000000067984 */ /* 0x000ea20000000800 */
[----:B------:R-:W-:-:S03]  /*19590*/  VIADD R3, R3, 0x800 ;  /* 0x0000080003037836 */ /* 0x000fc60000000000 */
[----:B------:R-:W0:Y:S02]  /*195a0*/  LDS R8, [R0+-0x200] ;  /* 0xfffe000000087984 */ /* 0x000e240000000800 */
[----:B------:R-:W-:Y:S02]  /*195b0*/  ISETP.GE.AND P2, PT, R3, R28, PT ;  /* 0x0000001c0300720c */ /* 0x000fe40003f46270 */
[----:B------:R-:W3:Y:S04]  /*195c0*/  LDS R12, [R0+0x200] ;  /* 0x00020000000c7984 */ /* 0x000ee80000000800 */
[----:B------:R-:W4:Y:S04]  /*195d0*/  LDS R10, [R0] ;  /* 0x00000000000a7984 */ /* 0x000f280000000800 */
[----:B------:R-:W-:Y:S04]  /*195e0*/  LDS R20, [R0+0xa00] ;  /* 0x000a000000147984 */ /* 0x000fe80000000800 */
        /* <DEDUP_REMOVED lines=8> */
[----:B------:R-:W-:Y:S01]  /*19670*/  LDS R6, [R0+0x1a00] ;  /* 0x001a000000067984 */ /* 0x000fe20000000800 */
[----:B---3--:R-:W-:-:S03]  /*19680*/  FMUL.FTZ R13, R29, R12 ;  /* 0x0000000c1d0d7220 */ /* 0x008fc60000410000 */
[----:B------:R-:W-:Y:S01]  /*19690*/  LDS R24, [R0+0x1200] ;  /* 0x0012000000187984 */ /* 0x000fe20000000800 */
[----:B----4-:R-:W-:-:S03]  /*196a0*/  FMUL.FTZ R11, R29, R10 ;  /* 0x0000000a1d0b7220 */ /* 0x010fc60000410000 */
[----:B------:R-:W0:Y:S04]  /*196b0*/  LDS R25, [R0+0x1400] ;  /* 0x0014000000197984 */ /* 0x000e280000000800 */
[----:B------:R-:W-:Y:S04]  /*196c0*/  LDS R26, [R0+0x1600] ;  /* 0x00160000001a7984 */ /* 0x000fe80000000800 */
[----:B-1----:R-:W1:Y:S01]  /*196d0*/  LDS R27, [R0+0x1800] ;  /* 0x00180000001b7984 */ /* 0x002e620000000800 */
        /* <DEDUP_REMOVED lines=8> */
[----:B---3--:R-:W-:-:S03]  /*19760*/  FMUL.FTZ R7, R29, R20 ;  /* 0x000000141d077220 */ /* 0x008fc60000410000 */
[----:B------:R-:W-:Y:S01]  /*19770*/  STG.E desc[UR36][R4.64+0x200], R13 ;  /* 0x0002000d04007986 */ /* 0x000fe2000c101924 */
[----:B--2---:R-:W-:-:S03]  /*19780*/  FMUL.FTZ R23, R29, R23 ;  /* 0x000000171d177220 */ /* 0x004fc60000410000 */
        /* <DEDUP_REMOVED lines=39> */
.L_x_3251:
[----:B------:R-:W-:Y:S05]  /*19a00*/  BSYNC.RECONVERGENT B1 ;  /* 0x0000000000017941 */ /* 0x000fea0003800200 */
.L_x_3250:
        /* <DEDUP_REMOVED lines=15> */
[----:B------:R-:W-:Y:S01]  /*19b00*/  IADD3 R6, P1, PT, R4, 0x1000, RZ ;  /* 0x0000100004067810 */ /* 0x000fe20007f3e0ff */
[----:B0-----:R-:W-:-:S03]  /*19b10*/  FMUL.FTZ R9, R29, R8 ;  /* 0x000000081d097220 */ /* 0x001fc60000410000 */
[----:B------:R-:W-:Y:S01]  /*19b20*/  STG.E desc[UR36][R4.64+-0x400], R7 ;  /* 0xfffc000704007986 */ /* 0x000fe2000c101924 */
[----:B---3--:R-:W-:-:S03]  /*19b30*/  FMUL.FTZ R11, R29, R10 ;  /* 0x0000000a1d0b7220 */ /* 0x008fc60000410000 */
        /* <DEDUP_REMOVED lines=9> */
[----:B0-----:R-:W-:Y:S02]  /*19bd0*/  IMAD.X R9, RZ, RZ, R5, P1 ;  /* 0x000000ffff097224 */ /* 0x001fe400008e0605 */
        /* <DEDUP_REMOVED lines=14> */
.L_x_3254:
[----:B------:R-:W-:Y:S05]  /*19cc0*/  BSYNC.RECONVERGENT B1 ;  /* 0x0000000000017941 */ /* 0x000fea0003800200 */
.L_x_3253:
[----:B------:R-:W-:-:S13]  /*19cd0*/  ISETP.LT.OR P0, PT, R3, UR44, P0 ;  /* 0x0000002c03007c0c */ /* 0x000fda0008701670 */
        /* <DEDUP_REMOVED lines=17> */
.L_x_3237:
[----:B------:R-:W-:Y:S05]  /*19df0*/  BSYNC.RECONVERGENT B0 ;  /* 0x0000000000007941 */ /* 0x000fea0003800200 */
.L_x_3236:
[----:B------:R-:W-:Y:S01]  /*19e00*/  ULEA.HI UR4, UR43, UR43, URZ, 0x1 ;  /* 0x0000002b2b047291 */ /* 0x000fe2000f8f08ff */
[----:B------:R-:W4:Y:S01]  /*19e10*/  S2UR UR5, SR_CTAID.Y ;  /* 0x00000000000579c3 */ /* 0x000f220000002600 */
[----:B------:R-:W5:Y:S01]  /*19e20*/  LDCU UR12, c[0x0][0x40c] ;  /* 0x00008180ff0c77ac */ /* 0x000f620008000800 */
[----:B------:R-:W-:Y:S01]  /*19e30*/  SHF.R.U32.HI R14, RZ, 0x6, R246 ;  /* 0x00000006ff0e7819 */ /* 0x000fe200000116f6 */
[----:B------:R-:W-:Y:S01]  /*19e40*/  IMAD.SHL.U32 R15, R246, 0x10, RZ ;  /* 0x00000010f60f7824 */ /* 0x000fe200078e00ff */
[----:B0--3--:R-:W-:Y:S01]  /*19e50*/  LOP3.LUT R0, R2, 0xfc, RZ, 0xc0, !PT ;  /* 0x000000fc02007812 */ /* 0x009fe200078ec0ff */
[----:B------:R-:W-:Y:S01]  /*19e60*/  ULOP3.LUT UR4, UR4, 0xfffffffe, URZ, 0xc0, !UPT ;  /* 0xfffffffe04047892 */ /* 0x000fe2000f8ec0ff */
[----:B------:R-:W-:Y:S01]  /*19e70*/  BSSY.RECONVERGENT B0, `(.L_x_3255) ;  /* 0x000001f000007945 */ /* 0x000fe20003800200 */
[----:B------:R-:W4:Y:S01]  /*19e80*/  LDCU UR11, c[0x0][0x3f8] ;  /* 0x00007f00ff0b77ac */ /* 0x000f220008000800 */
[----:B------:R-:W0:Y:S01]  /*19e90*/  S2UR UR17, SR_CgaCtaId ;  /* 0x00000000001179c3 */ /* 0x000e220000008800 */
[----:B------:R-:W-:-:S02]  /*19ea0*/  CS2R R6, SRZ ;  /* 0x0000000000067805 */ /* 0x000fc4000001ff00 */
[----:B------:R-:W-:Y:S01]  /*19eb0*/  CS2R R4, SRZ ;  /* 0x0000000000047805 */ /* 0x000fe2000001ff00 */
[----:B------:R-:W-:Y:S01]  /*19ec0*/  UIADD3 UR4, UPT, UPT, UR43, -UR4, URZ ;  /* 0x800000042b047290 */ /* 0x000fe2000fffe0ff */
[----:B------:R-:W-:Y:S01]  /*19ed0*/  LOP3.LUT R15, R15, 0x3f0, RZ, 0xc0, !PT ;  /* 0x000003f00f0f7812 */ /* 0x000fe200078ec0ff */
[----:B------:R-:W3:Y:S04]  /*19ee0*/  LDCU UR9, c[0x0][0x3f4] ;  /* 0x00007e80ff0977ac */ /* 0x000ee80008000800 */
[----:B------:R-:W-:Y:S01]  /*19ef0*/  ISETP.NE.AND P0, PT, R14, UR4, PT ;  /* 0x000000040e007c0c */ /* 0x000fe2000bf05270 */
[----:B------:R-:W-:Y:S02]  /*19f00*/  UMOV UR16, 0x400 ;  /* 0x0000040000107882 */ /* 0x000fe40000000000 */
[----:B------:R-:W-:Y:S01]  /*19f10*/  UIADD3 UR8, UPT, UPT, UR16, 0x420, URZ ;  /* 0x0000042010087890 */ /* 0x000fe2000fffe0ff */
[----:B-----5:R-:W-:-:S04]  /*19f20*/  ISETP.NE.OR P0, PT, RZ, UR12, P0 ;  /* 0x0000000cff007c0c */ /* 0x020fc80008705670 */
[----:B------:R-:W-:Y:S01]  /*19f30*/  ISETP.GT.U32.OR P0, PT, R0, 0x8f, P0 ;  /* 0x0000008f0000780c */ /* 0x000fe20000704470 */
[----:B----4-:R-:W-:-:S04]  /*19f40*/  UIMAD UR5, UR5, UR11, UR10 ;  /* 0x0000000b050572a4 */ /* 0x010fc8000f8e020a */
[----:B------:R-:W-:Y:S01]  /*19f50*/  UIMAD UR7, UR5, 0x90, URZ ;  /* 0x00000090050778a4 */ /* 0x000fe2000f8e02ff */
[----:B---3--:R-:W-:Y:S01]  /*19f60*/  IMAD.U32 R17, RZ, RZ, UR9 ;  /* 0x00000009ff117e24 */ /* 0x008fe2000f8e00ff */
[----:B0-----:R-:W-:-:S03]  /*19f70*/  ULEA UR8, UR17, UR8, 0x18 ;  /* 0x0000000811087291 */ /* 0x001fc6000f8ec0ff */
[C-C-:B------:R-:W-:Y:S02]  /*19f80*/  IMAD R21, R17.reuse, UR6, R0.reuse ;  /* 0x0000000611157c24 */ /* 0x140fe4000f8e0200 */
[----:B------:R-:W-:Y:S01]  /*19f90*/  IMAD R19, R17, UR7, R0 ;  /* 0x0000000711137c24 */ /* 0x000fe2000f8e0200 */
[----:B------:R-:W-:Y:S06]  /*19fa0*/  @P0 BRA `(.L_x_3256) ;  /* 0x00000000002c0947 */ /* 0x000fec0003800000 */
        /* <DEDUP_REMOVED lines=10> */
.L_x_3257:
[----:B-----5:R0:W-:Y:S02]  /*1a050*/  STS.128 [R15+UR8], R4 ;  /* 0x000000040f007988 */ /* 0x0201e40008000c08 */
.L_x_3256:
[----:B------:R-:W-:Y:S05]  /*1a060*/  BSYNC.RECONVERGENT B0 ;  /* 0x0000000000007941 */ /* 0x000fea0003800200 */
.L_x_3255:
[----:B------:R-:W-:Y:S01]  /*1a070*/  BAR.SYNC.DEFER_BLOCKING 0x0 ;  /* 0x0000000000007b1d */ /* 0x000fe20000010000 */
[----:B------:R-:W-:Y:S02]  /*1a080*/  ISETP.GT.U32.AND P0, PT, R0, 0x8f, PT ;  /* 0x0000008f0000780c */ /* 0x000fe40003f04070 */
[----:B------:R-:W-:Y:S02]  /*1a090*/  CS2R R10, SRZ ;  /* 0x00000000000a7805 */ /* 0x000fe4000001ff00 */
[----:B------:R-:W-:Y:S01]  /*1a0a0*/  CS2R R8, SRZ ;  /* 0x0000000000087805 */ /* 0x000fe2000001ff00 */
[----:B------:R-:W3:Y:S01]  /*1a0b0*/  LDCU UR18, c[0x0][0x40c] ;  /* 0x00008180ff1277ac */ /* 0x000ee20008000800 */
[----:B------:R-:W-:Y:S07]  /*1a0c0*/  BSSY.RECONVERGENT B0, `(.L_x_3258) ;  /* 0x00001d2000007945 */ /* 0x000fee0003800200 */
[----:B------:R-:W-:Y:S05]  /*1a0d0*/  @P0 BRA `(.L_x_3259) ;  /* 0x0000001c00400947 */ /* 0x000fea0003800000 */
[----:B------:R-:W4:Y:S01]  /*1a0e0*/  LDC.64 R12, c[0x0][0x3c0] ;  /* 0x0000f000ff0c7b82 */ /* 0x000f220000000a00 */
[----:B------:R-:W-:Y:S01]  /*1a0f0*/  VIADD R25, R14, UR13 ;  /* 0x0000000d0e197c36 */ /* 0x000fe20008000000 */
[----:B------:R-:W-:Y:S01]  /*1a100*/  VIMNMX R24, PT, PT, R17, UR43, PT ;  /* 0x0000002b11187c48 */ /* 0x000fe2000bfe0100 */
        /* <DEDUP_REMOVED lines=8> */
[----:B------:R-:W4:Y:S01]  /*1a190*/  LDC.64 R8, c[0x0][0x458] ;  /* 0x00011600ff087b82 */ /* 0x000f220000000a00 */
[----:B------:R-:W-:Y:S01]  /*1a1a0*/  UIMAD UR6, UR38, UR11, UR10 ;  /* 0x0000000b260672a4 */ /* 0x000fe2000f8e020a */
[----:B------:R-:W-:Y:S01]  /*1a1b0*/  BSSY.RECONVERGENT B2, `(.L_x_3262) ;  /* 0x0000042000027945 */ /* 0x000fe20003800200 */
[----:B-1----:R-:W-:Y:S01]  /*1a1c0*/  IMAD.MOV.U32 R27, RZ, RZ, R25 ;  /* 0x000000ffff1b7224 */ /* 0x002fe200078e0019 */
[----:B------:R-:W-:-:S03]  /*1a1d0*/  IADD3 R20, PT, PT, -R14, UR5, R11 ;  /* 0x000000050e147c10 */ /* 0x000fc6000fffe10b */
[----:B------:R-:W-:Y:S01]  /*1a1e0*/  IMAD.U32 R23, RZ, RZ, UR6 ;  /* 0x00000006ff177e24 */ /* 0x000fe2000f8e00ff */
[----:B------:R-:W-:-:S03]  /*1a1f0*/  LOP3.LUT R10, R20, 0x6, RZ, 0xc0, !PT ;  /* 0x00000006140a7812 */ /* 0x000fc600078ec0ff */
[----:B------:R-:W-:Y:S01]  /*1a200*/  IMAD R23, R23, 0x90, R0 ;  /* 0x0000009017177824 */ /* 0x000fe200078e0200 */
[----:B------:R-:W-:Y:S02]  /*1a210*/  ISETP.NE.AND P0, PT, R10, 0x6, PT ;  /* 0x000000060a00780c */ /* 0x000fe40003f05270 */
[----:B------:R-:W-:Y:S01]  /*1a220*/  CS2R R10, SRZ ;  /* 0x00000000000a7805 */ /* 0x000fe2000001ff00 */
[----:B----4-:R-:W-:Y:S01]  /*1a230*/  IMAD.WIDE R22, R23, 0x4, R8 ;  /* 0x0000000417167825 */ /* 0x010fe200078e0208 */
[----:B------:R-:W-:-:S09]  /*1a240*/  CS2R R8, SRZ ;  /* 0x0000000000087805 */ /* 0x000fd2000001ff00 */
[----:B------:R-:W-:Y:S05]  /*1a250*/  @!P0 BRA `(.L_x_3263) ;  /* 0x0000000000dc8947 */ /* 0x000fea0003800000 */
[----:B------:R-:W1:Y:S01]  /*1a260*/  LDCU.64 UR14, c[0x0][0x3c0] ;  /* 0x00007800ff0e77ac */ /* 0x000e620008000a00 */
[----:B------:R-:W-:Y:S01]  /*1a270*/  IMAD R16, R25, 0x90, RZ ;  /* 0x0000009019107824 */ /* 0x000fe200078e02ff */
[----:B------:R-:W-:Y:S01]  /*1a280*/  LEA.HI R8, R20, 0x1, RZ, 0x1f ;  /* 0x0000000114087811 */ /* 0x000fe200078ff8ff */
[----:B------:R-:W-:Y:S01]  /*1a290*/  IMAD.MOV.U32 R27, RZ, RZ, R25 ;  /* 0x000000ffff1b7224 */ /* 0x000fe200078e0019 */
[----:B------:R-:W-:Y:S01]  /*1a2a0*/  UIADD3 UR5, UPT, UPT, UR16, 0x820, URZ ;  /* 0x0000082010057890 */ /* 0x000fe2000fffe0ff */
[----:B------:R-:W-:-:S03]  /*1a2b0*/  IMAD.WIDE.U32 R16, R16, 0x4, RZ ;  /* 0x0000000410107825 */ /* 0x000fc600078e00ff */
[----:B------:R-:W-:Y:S01]  /*1a2c0*/  ULEA UR5, UR17, UR5, 0x18 ;  /* 0x0000000511057291 */ /* 0x000fe2000f8ec0ff */
[----:B------:R-:W-:-:S04]  /*1a2d0*/  IMAD.WIDE R18, R19, 0x4, R16 ;  /* 0x0000000413127825 */ /* 0x000fc800078e0210 */
[----:B------:R-:W-:Y:S01]  /*1a2e0*/  IMAD.WIDE R16, R21, 0x4, R16 ;  /* 0x0000000415107825 */ /* 0x000fe200078e0210 */
[----:B-1----:R-:W-:Y:S02]  /*1a2f0*/  IADD3 R40, P0, PT, R18, UR14, RZ ;  /* 0x0000000e12287c10 */ /* 0x002fe4000ff1e0ff */
[----:B------:R-:W-:Y:S02]  /*1a300*/  IADD3 R26, P1, PT, R16, UR14, RZ ;  /* 0x0000000e101a7c10 */ /* 0x000fe4000ff3e0ff */
[----:B------:R-:W-:Y:S01]  /*1a310*/  LOP3.LUT R16, R8, 0x3, RZ, 0xc0, !PT ;  /* 0x0000000308107812 */ /* 0x000fe200078ec0ff */
[----:B------:R-:W-:Y:S01]  /*1a320*/  IMAD.MOV.U32 R8, RZ, RZ, RZ ;  /* 0x000000ffff087224 */ /* 0x000fe200078e00ff */
[----:B------:R-:W-:Y:S02]  /*1a330*/  IADD3.X R43, PT, PT, R19, UR15, RZ, P0, !PT ;  /* 0x0000000f132b7c10 */ /* 0x000fe400087fe4ff */
[----:B------:R-:W-:Y:S01]  /*1a340*/  IADD3.X R41, PT, PT, R17, UR15, RZ, P1, !PT ;  /* 0x0000000f11297c10 */ /* 0x000fe20008ffe4ff */
[----:B------:R-:W-:Y:S01]  /*1a350*/  IMAD.MOV R19, RZ, RZ, -R16 ;  /* 0x000000ffff137224 */ /* 0x000fe200078e0a10 */
[----:B------:R-:W-:-:S07]  /*1a360*/  LEA R18, R14, UR5, 0x2 ;  /* 0x000000050e127c11 */ /* 0x000fce000f8e10ff */
.L_x_3265:
[----:B-1----:R-:W-:Y:S01]  /*1a370*/  IMAD.MOV.U32 R16, RZ, RZ, R26 ;  /* 0x000000ffff107224 */ /* 0x002fe200078e001a */
[----:B------:R1:W4:Y:S01]  /*1a380*/  LDS R21, [R18] ;  /* 0x0000000012157984 */ /* 0x0003220000000800 */
[----:B------:R-:W-:-:S05]  /*1a390*/  IMAD.MOV.U32 R17, RZ, RZ, R41 ;  /* 0x000000ffff117224 */ /* 0x000fca00078e0029 */
[----:B--2---:R1:W5:Y:S01]  /*1a3a0*/  LDG.E.128 R28, desc[UR36][R16.64] ;  /* 0x00000024101c7981 */ /* 0x004362000c1e1d00 */
[----:B------:R-:W-:Y:S01]  /*1a3b0*/  UISETP.NE.AND UP0, UPT, UR12, URZ, UPT ;  /* 0x000000ff0c00728c */ /* 0x000fe2000bf05270 */
[----:B------:R-:W-:-:S08]  /*1a3c0*/  VIADD R19, R19, 0x1 ;  /* 0x0000000113137836 */ /* 0x000fd00000000000 */
[----:B-1----:R-:W-:Y:S05]  /*1a3d0*/  BRA.U UP0, `(.L_x_3264) ;  /* 0x00000001004c7547 */ /* 0x002fea000b800000 */
[----:B------:R-:W-:Y:S01]  /*1a3e0*/  UISETP.NE.AND UP0, UPT, UR42, URZ, UPT ;  /* 0x000000ff2a00728c */ /* 0x000fe2000bf05270 */
[----:B------:R-:W1:Y:S05]  /*1a3f0*/  LDS.128 R32, [R15+UR8] ;  /* 0x000000080f207984 */ /* 0x000e6a0008000c00 */
[----:B------:R-:W-:-:S13]  /*1a400*/  PLOP3.LUT P0, PT, PT, PT, UP0, 0x80, 0x8 ;  /* 0x000000000008781c */ /* 0x000fda0003f0f008 */
[----:B------:R-:W2:Y:S01]  /*1a410*/  @P0 LDG.E.128 R36, desc[UR36][R22.64] ;  /* 0x0000002416240981 */ /* 0x000ea2000c1e1d00 */
[----:B------:R-:W-:Y:S01]  /*1a420*/  PLOP3.LUT P0, PT, PT, PT, UP0, 0x80, 0x8 ;  /* 0x000000000008781c */ /* 0x000fe20003f0f008 */
[----:B------:R-:W-:Y:S01]  /*1a430*/  IMAD.MOV.U32 R16, RZ, RZ, R40 ;  /* 0x000000ffff107224 */ /* 0x000fe200078e0028 */
[----:B------:R-:W-:Y:S01]  /*1a440*/  PLOP3.LUT P1, PT, PT, PT, UP0, 0x80, 0x8 ;  /* 0x000000000008781c */ /* 0x000fe20003f2f008 */
[----:B------:R-:W-:Y:S01]  /*1a450*/  IMAD.MOV.U32 R17, RZ, RZ, R43 ;  /* 0x000000ffff117224 */ /* 0x000fe200078e002b */
        /* <DEDUP_REMOVED lines=11> */
.L_x_3264:
[----:B------:R-:W-:Y:S01]  /*1a510*/  ISETP.NE.AND P0, PT, R19, RZ, PT ;  /* 0x000000ff1300720c */ /* 0x000fe20003f05270 */
[C---:B----45:R-:W-:Y:S01]  /*1a520*/  FFMA.FTZ R8, R21.reuse, R28, R8 ;  /* 0x0000001c15087223 */ /* 0x070fe20000010008 */
        /* <DEDUP_REMOVED lines=10> */
.L_x_3263:
[----:B---3--:R-:W-:Y:S05]  /*1a5d0*/  BSYNC.RECONVERGENT B2 ;  /* 0x0000000000027941 */ /* 0x008fea0003800200 */
.L_x_3262:
[----:B------:R-:W-:-:S13]  /*1a5e0*/  ISETP.GE.U32.AND P0, PT, R20, 0x6, PT ;  /* 0x000000061400780c */ /* 0x000fda0003f06070 */
[----:B------:R-:W-:Y:S05]  /*1a5f0*/  @!P0 BRA `(.L_x_3261) ;  /* 0x0000000400f08947 */ /* 0x000fea0003800000 */
[----:B------:R-:W3:Y:S02]  /*1a600*/  LDCU UR5, c[0x0][0x40c] ;  /* 0x00008180ff0577ac */ /* 0x000ee40008000800 */
[----:B---3--:R-:W-:-:S06]  /*1a610*/  UISETP.NE.AND UP0, UPT, UR5, URZ, UPT ;  /* 0x000000ff0500728c */ /* 0x008fcc000bf05270 */
[----:B------:R-:W-:-:S13]  /*1a620*/  PLOP3.LUT P0, PT, PT, PT, UP0, 0x80, 0x8 ;  /* 0x000000000008781c */ /* 0x000fda0003f0f008 */
.L_x_3271:
[----:B------:R-:W-:-:S04]  /*1a630*/  IMAD R21, R27, 0x90, RZ ;  /* 0x000000901b157824 */ /* 0x000fc800078e02ff */
[----:B-1----:R-:W-:-:S05]  /*1a640*/  IMAD.WIDE.U32 R16, R21, 0x4, R12 ;  /* 0x0000000415107825 */ /* 0x002fca00078e000c */
[----:B--2---:R1:W5:Y:S01]  /*1a650*/  LDG.E.128 R28, desc[UR36][R16.64] ;  /* 0x00000024101c7981 */ /* 0x004362000c1e1d00 */
[----:B------:R-:W-:Y:S04]  /*1a660*/  BSSY.RECONVERGENT B2, `(.L_x_3266) ;  /* 0x0000014000027945 */ /* 0x000fe80003800200 */
[----:B------:R-:W-:Y:S05]  /*1a670*/  @P0 BRA `(.L_x_3267) ;  /* 0x0000000000480947 */ /* 0x000fea0003800000 */
[----:B------:R-:W-:Y:S01]  /*1a680*/  UISETP.NE.AND UP0, UPT, UR42, URZ, UPT ;  /* 0x000000ff2a00728c */ /* 0x000fe2000bf05270 */
[----:B-1----:R-:W1:Y:S05]  /*1a690*/  LDS.128 R16, [R15+UR8] ;  /* 0x000000080f107984 */ /* 0x002e6a0008000c00 */
        /* <DEDUP_REMOVED lines=16> */
.L_x_3267:
[----:B------:R-:W-:Y:S05]  /*1a7a0*/  BSYNC.RECONVERGENT B2 ;  /* 0x0000000000027941 */ /* 0x000fea0003800200 */
.L_x_3266:
[----:B------:R-:W-:Y:S01]  /*1a7b0*/  VIADD R41, R21, 0x120 ;  /* 0x0000012015297836 */ /* 0x000fe20000000000 */
        /* <DEDUP_REMOVED lines=15> */
[----:B------:R-:W-:Y:S01]  /*1a8b0*/  UISETP.NE.AND UP0, UPT, UR42, URZ, UPT ;  /* 0x000000ff2a00728c */ /* 0x000fe2000bf05270 */
[----:B------:R-:W1:Y:S05]  /*1a8c0*/  LDS.128 R48, [R15+UR8] ;  /* 0x000000080f307984 */ /* 0x000e6a0008000c00 */
[----:B------:R-:W-:-:S13]  /*1a8d0*/  PLOP3.LUT P1, PT, PT, PT, UP0, 0x80, 0x8 ;  /* 0x000000000008781c */ /* 0x000fda0003f2f008 */
        /* <DEDUP_REMOVED lines=15> */
.L_x_3268:
[----:B------:R2:W5:Y:S01]  /*1a9d0*/  LDG.E.128 R36, desc[UR36][R18.64] ;  /* 0x0000002412247981 */ /* 0x000562000c1e1d00 */
[----:B------:R-:W-:Y:S05]  /*1a9e0*/  @P0 BRA `(.L_x_3269) ;  /* 0x0000000000480947 */ /* 0x000fea0003800000 */
[----:B------:R-:W-:Y:S01]  /*1a9f0*/  UISETP.NE.AND UP0, UPT, UR42, URZ, UPT ;  /* 0x000000ff2a00728c */ /* 0x000fe2000bf05270 */
[----:B------:R-:W3:Y:S05]  /*1aa00*/  LDS.128 R48, [R15+UR8] ;  /* 0x000000080f307984 */ /* 0x000eea0008000c00 */
[----:B------:R-:W-:-:S13]  /*1aa10*/  PLOP3.LUT P1, PT, PT, PT, UP0, 0x80, 0x8 ;  /* 0x000000000008781c */ /* 0x000fda0003f2f008 */
[----:B-12---:R-:W2:Y:S01]  /*1aa20*/  @P1 LDG.E.128 R16, desc[UR36][R22.64] ;  /* 0x0000002416101981 */ /* 0x006ea2000c1e1d00 */
[----:B------:R-:W-:Y:S02]  /*1aa30*/  PLOP3.LUT P1, PT, PT, PT, UP0, 0x80, 0x8 ;  /* 0x000000000008781c */ /* 0x000fe40003f2f008 */
[----:B------:R-:W-:Y:S02]  /*1aa40*/  PLOP3.LUT P2, PT, PT, PT, UP0, 0x80, 0x8 ;  /* 0x000000000008781c */ /* 0x000fe40003f4f008 */
[----:B------:R-:W-:Y:S02]  /*1aa50*/  PLOP3.LUT P3, PT, PT, PT, UP0, 0x80, 0x8 ;  /* 0x000000000008781c */ /* 0x000fe40003f6f008 */
[----:B------:R-:W-:Y:S01]  /*1aa60*/  PLOP3.LUT P4, PT, PT, PT, UP0, 0x80, 0x8 ;  /* 0x000000000008781c */ /* 0x000fe20003f8f008 */
[----:B---3-5:R-:W-:Y:S01]  /*1aa70*/  FADD.FTZ R36, R48, R36 ;  /* 0x0000002430247221 */ /* 0x028fe20000010000 */
        /* <DEDUP_REMOVED lines=9> */
.L_x_3269:
        /* <DEDUP_REMOVED lines=17> */
[----:B------:R-:W-:Y:S01]  /*1ac20*/  UISETP.NE.AND UP0, UPT, UR42, URZ, UPT ;  /* 0x000000ff2a00728c */ /* 0x000fe2000bf05270 */
[----:B------:R-:W1:Y:S05]  /*1ac30*/  LDS.128 R28, [R15+UR8] ;  /* 0x000000080f1c7984 */ /* 0x000e6a0008000c00 */
[----:B------:R-:W-:-:S13]  /*1ac40*/  PLOP3.LUT P1, PT, PT, PT, UP0, 0x80, 0x8 ;  /* 0x000000000008781c */ /* 0x000fda0003f2f008 */
        /* <DEDUP_REMOVED lines=15> */
.L_x_3270:
        /* <DEDUP_REMOVED lines=8> */
.L_x_3261:
[----:B---3--:R-:W-:Y:S05]  /*1adc0*/  BSYNC.RECONVERGENT B1 ;  /* 0x0000000000017941 */ /* 0x008fea0003800200 */
.L_x_3260:
[----:B------:R-:W-:Y:S01]  /*1add0*/  ISETP.GE.AND P0, PT, R25, UR43, PT ;  /* 0x0000002b19007c0c */ /* 0x000fe2000bf06270 */
[----:B------:R-:W-:-:S12]  /*1ade0*/  BSSY.RECONVERGENT B1, `(.L_x_3272) ;  /* 0x00000d1000017945 */ /* 0x000fd80003800200 */
[----:B------:R-:W-:Y:S05]  /*1adf0*/  @P0 BRA `(.L_x_3273) ;  /* 0x0000000c003c0947 */ /* 0x000fea0003800000 */
[----:B------:R-:W3:Y:S01]  /*1ae00*/  LDCU UR5, c[0x0][0x3f8] ;  /* 0x00007f00ff0577ac */ /* 0x000ee20008000800 */
        /* <DEDUP_REMOVED lines=8> */
[----:B---3--:R-:W-:-:S06]  /*1ae90*/  UIMAD UR5, UR38, UR5, UR10 ;  /* 0x00000005260572a4 */ /* 0x008fcc000f8e020a */
[----:B------:R-:W-:-:S04]  /*1aea0*/  IMAD.U32 R19, RZ, RZ, UR5 ;  /* 0x00000005ff137e24 */ /* 0x000fc8000f8e00ff */
        /* <DEDUP_REMOVED lines=31> */
[----:B--2---:R1:W5:Y:S01]  /*1b0a0*/  LDG.E.128 R28, desc[UR36][R16.64] ;  /* 0x00000024101c7981 */ /* 0x004362000c1e1d00 */
        /* <DEDUP_REMOVED lines=9> */
[----:B------:R-:W-:Y:S01]  /*1b140*/  UISETP.NE.AND UP0, UPT, UR42, URZ, UPT ;  /* 0x000000ff2a00728c */ /* 0x000fe2000bf05270 */
[----:B------:R-:W1:Y:S05]  /*1b150*/  LDS.128 R36, [R15+UR8] ;  /* 0x000000080f247984 */ /* 0x000e6a0008000c00 */
        /* <DEDUP_REMOVED lines=17> */
.L_x_3276:
[C---:B---3-5:R-:W-:Y:S01]  /*1b270*/  FFMA.FTZ R8, R23.reuse, R28, R8 ;  /* 0x0000001c17087223 */ /* 0x068fe20000010008 */
[C---:B------:R-:W-:Y:S01]  /*1b280*/  FFMA.FTZ R9, R23.reuse, R29, R9 ;  /* 0x0000001d17097223 */ /* 0x040fe20000010009 */
[C---:B------:R-:W-:Y:S01]  /*1b290*/  FFMA.FTZ R10, R23.reuse, R30, R10 ;  /* 0x0000001e170a7223 */ /* 0x040fe2000001000a */
[----:B------:R-:W-:Y:S01]  /*1b2a0*/  FFMA.FTZ R11, R23, R31, R11 ;  /* 0x0000001f170b7223 */ /* 0x000fe2000001000b */
[----:B------:R-:W-:-:S07]  /*1b2b0*/  IMAD.MOV.U32 R22, RZ, RZ, R20 ;  /* 0x000000ffff167224 */ /* 0x000fce00078e0014 */
.L_x_3275:
[----:B------:R-:W-:Y:S05]  /*1b2c0*/  BSYNC.RECONVERGENT B2 ;  /* 0x0000000000027941 */ /* 0x000fea0003800200 */
.L_x_3274:
[----:B------:R-:W-:-:S13]  /*1b2d0*/  ISETP.GE.U32.AND P0, PT, R21, 0x2, PT ;  /* 0x000000021500780c */ /* 0x000fda0003f06070 */
[----:B------:R-:W-:Y:S05]  /*1b2e0*/  @!P0 BRA `(.L_x_3273) ;  /* 0x0000000800008947 */ /* 0x000fea0003800000 */
[----:B------:R-:W3:Y:S01]  /*1b2f0*/  S2R R20, SR_CgaCtaId ;  /* 0x0000000000147919 */ /* 0x000ee20000008800 */
[----:B-1----:R-:W-:Y:S01]  /*1b300*/  MOV R16, 0x400 ;  /* 0x0000040000107802 */ /* 0x002fe20000000f00 */
[----:B------:R-:W-:Y:S01]  /*1b310*/  USHF.L.U32 UR5, UR13, 0x2, URZ ;  /* 0x000000020d057899 */ /* 0x000fe200080006ff */
[----:B------:R-:W-:-:S03]  /*1b320*/  IMAD R21, R22, 0x90, RZ ;  /* 0x0000009016157824 */ /* 0x000fc600078e02ff */
[----:B------:R-:W-:Y:S02]  /*1b330*/  VIADD R17, R16, 0x820 ;  /* 0x0000082010117836 */ /* 0x000fe40000000000 */
[----:B------:R-:W-:-:S03]  /*1b340*/  LEA R16, R22, -UR5, 0x2 ;  /* 0x8000000516107c11 */ /* 0x000fc6000f8e10ff */
[----:B---3--:R-:W-:Y:S01]  /*1b350*/  LEA R17, R20, R17, 0x18 ;  /* 0x0000001114117211 */ /* 0x008fe200078ec0ff */
[----:B------:R-:W-:-:S03]  /*1b360*/  VIADD R20, R22, 0x2 ;  /* 0x0000000216147836 */ /* 0x000fc60000000000 */
[----:B------:R-:W-:-:S07]  /*1b370*/  IADD3 R22, PT, PT, R16, 0x8, R17 ;  /* 0x0000000810167810 */ /* 0x000fce0007ffe011 */
.L_x_3283:
        /* <DEDUP_REMOVED lines=8> */
[----:B------:R-:W3:Y:S01]  /*1b400*/  I2F.RP R24, R25 ;  /* 0x0000001900187306 */ /* 0x000ee20000209400 */
[----:B------:R-:W-:Y:S02]  /*1b410*/  ISETP.GE.AND P1, PT, R23, RZ, PT ;  /* 0x000000ff1700720c */ /* 0x000fe40003f26270 */
[----:B------:R-:W-:Y:S01]  /*1b420*/  ISETP.NE.AND P2, PT, R36, RZ, PT ;  /* 0x000000ff2400720c */ /* 0x000fe20003f45270 */
[----:B------:R4:W0:Y:S04]  /*1b430*/  LDS R23, [R22+-0x8] ;  /* 0xfffff80016177984 */ /* 0x0008280000000800 */
[----:B---3--:R-:W3:Y:S02]  /*1b440*/  MUFU.RCP R24, R24 ;  /* 0x0000001800187308 */ /* 0x008ee40000001000 */
[----:B---3--:R-:W-:-:S06]  /*1b450*/  VIADD R26, R24, 0xffffffe ;  /* 0x0ffffffe181a7836 */ /* 0x008fcc0000000000 */
[----:B------:R-:W3:Y:S02]  /*1b460*/  F2I.FTZ.U32.TRUNC.NTZ R17, R26 ;  /* 0x0000001a00117305 */ /* 0x000ee4000021f000 */
[----:B---3--:R-:W-:-:S04]  /*1b470*/  IMAD.MOV R16, RZ, RZ, -R17 ;  /* 0x000000ffff107224 */ /* 0x008fc800078e0a11 */
        /* <DEDUP_REMOVED lines=18> */
[----:B------:R-:W-:Y:S01]  /*1b5a0*/  UISETP.NE.AND UP0, UPT, UR42, URZ, UPT ;  /* 0x000000ff2a00728c */ /* 0x000fe2000bf05270 */
[----:B--2---:R-:W0:Y:S05]  /*1b5b0*/  LDS.128 R28, [R15+UR8] ;  /* 0x000000080f1c7984 */ /* 0x004e2a0008000c00 */
        /* <DEDUP_REMOVED lines=16> */
.L_x_3279:
[C---:B-----5:R-:W-:Y:S01]  /*1b6c0*/  FFMA.FTZ R8, R23.reuse, R24, R8 ;  /* 0x0000001817087223 */ /* 0x060fe20000010008 */
[C---:B------:R-:W-:Y:S01]  /*1b6d0*/  FFMA.FTZ R9, R23.reuse, R25, R9 ;  /* 0x0000001917097223 */ /* 0x040fe20000010009 */
[C---:B------:R-:W-:Y:S01]  /*1b6e0*/  FFMA.FTZ R10, R23.reuse, R26, R10 ;  /* 0x0000001a170a7223 */ /* 0x040fe2000001000a */
[----:B------:R-:W-:-:S07]  /*1b6f0*/  FFMA.FTZ R11, R23, R27, R11 ;  /* 0x0000001b170b7223 */ /* 0x000fce000001000b */
.L_x_3278:
[----:B------:R-:W-:Y:S05]  /*1b700*/  BSYNC.RECONVERGENT B2 ;  /* 0x0000000000027941 */ /* 0x000fea0003800200 */
.L_x_3277:
        /* <DEDUP_REMOVED lines=24> */
[----:B------:R0:W3:Y:S02]  /*1b890*/  LDS R23, [R22] ;  /* 0x0000000016177984 */ /* 0x0000e40000000800 */
[----:B------:R-:W-:Y:S01]  /*1b8a0*/  @!P1 IMAD.MOV R16, RZ, RZ, -R16 ;  /* 0x000000ffff109224 */ /* 0x000fe200078e0a10 */
[----:B------:R-:W-:-:S05]  /*1b8b0*/  @!P2 LOP3.LUT R16, RZ, R36, RZ, 0x33, !PT ;  /* 0x00000024ff10a212 */ /* 0x000fca00078e33ff */
[----:B------:R-:W-:-:S04]  /*1b8c0*/  IMAD R17, R16, 0x90, RZ ;  /* 0x0000009010117824 */ /* 0x000fc800078e02ff */
[----:B------:R-:W-:-:S05]  /*1b8d0*/  IMAD.WIDE.U32 R16, R17, 0x4, R12 ;  /* 0x0000000411107825 */ /* 0x000fca00078e000c */
[----:B------:R0:W5:Y:S01]  /*1b8e0*/  LDG.E.128 R24, desc[UR36][R16.64] ;  /* 0x0000002410187981 */ /* 0x000162000c1e1d00 */
[----:B-1----:R-:W-:-:S09]  /*1b8f0*/  UISETP.NE.AND UP0, UPT, UR5, URZ, UPT ;  /* 0x000000ff0500728c */ /* 0x002fd2000bf05270 */
[----:B0-----:R-:W-:Y:S05]  /*1b900*/  BRA.U UP0, `(.L_x_3282) ;  /* 0x00000001004c7547 */ /* 0x001fea000b800000 */
[----:B------:R-:W-:Y:S01]  /*1b910*/  UISETP.NE.AND UP0, UPT, UR42, URZ, UPT ;  /* 0x000000ff2a00728c */ /* 0x000fe2000bf05270 */
[----:B------:R-:W0:Y:S05]  /*1b920*/  LDS.128 R32, [R15+UR8] ;  /* 0x000000080f207984 */ /* 0x000e2a0008000c00 */
[----:B------:R-:W-:-:S13]  /*1b930*/  PLOP3.LUT P0, PT, PT, PT, UP0, 0x80, 0x8 ;  /* 0x000000000008781c */ /* 0x000fda0003f0f008 */
[----:B--2---:R-:W2:Y:S01]  /*1b940*/  @P0 LDG.E.128 R28, desc[UR36][R18.64] ;  /* 0x00000024121c0981 */ /* 0x004ea2000c1e1d00 */
        /* <DEDUP_REMOVED lines=15> */
.L_x_3282:
[C---:B---3-5:R-:W-:Y:S01]  /*1ba40*/  FFMA.FTZ R8, R23.reuse, R24, R8 ;  /* 0x0000001817087223 */ /* 0x068fe20000010008 */
[C---:B------:R-:W-:Y:S01]  /*1ba50*/  FFMA.FTZ R9, R23.reuse, R25, R9 ;  /* 0x0000001917097223 */ /* 0x040fe20000010009 */
[C---:B------:R-:W-:Y:S01]  /*1ba60*/  FFMA.FTZ R10, R23.reuse, R26, R10 ;  /* 0x0000001a170a7223 */ /* 0x040fe2000001000a */
[----:B------:R-:W-:-:S07]  /*1ba70*/  FFMA.FTZ R11, R23, R27, R11 ;  /* 0x0000001b170b7223 */ /* 0x000fce000001000b */
.L_x_3281:
[----:B------:R-:W-:Y:S05]  /*1ba80*/  BSYNC.RECONVERGENT B2 ;  /* 0x0000000000027941 */ /* 0x000fea0003800200 */
.L_x_3280:
[C---:B0-----:R-:W-:Y:S02]  /*1ba90*/  VIADD R16, R20.reuse, 0x2 ;  /* 0x0000000214107836 */ /* 0x041fe40000000000 */
[----:B------:R-:W-:Y:S02]  /*1baa0*/  VIADD R20, R20, 0x4 ;  /* 0x0000000414147836 */ /* 0x000fe40000000000 */
[----:B------:R-:W-:Y:S01]  /*1bab0*/  VIADD R21, R21, 0x240 ;  /* 0x0000024015157836 */ /* 0x000fe20000000000 */
[----:B------:R-:W-:Y:S01]  /*1bac0*/  ISETP.GE.AND P0, PT, R16, UR43, PT ;  /* 0x0000002b10007c0c */ /* 0x000fe2000bf06270 */
[----:B------:R-:W-:-:S12]  /*1bad0*/  VIADD R22, R22, 0x10 ;  /* 0x0000001016167836 */ /* 0x000fd80000000000 */
[----:B------:R-:W-:Y:S05]  /*1bae0*/  @!P0 BRA `(.L_x_3283) ;  /* 0xfffffff800248947 */ /* 0x000fea000383ffff */
.L_x_3273:
[----:B------:R-:W-:Y:S05]  /*1baf0*/  BSYNC.RECONVERGENT B1 ;  /* 0x0000000000017941 */ /* 0x000fea0003800200 */
.L_x_3272:
[----:B------:R-:W-:-:S13]  /*1bb00*/  ISETP.NE.AND P0, PT, R14, UR4, PT ;  /* 0x000000040e007c0c */ /* 0x000fda000bf05270 */
[----:B------:R-:W-:Y:S05]  /*1bb10*/  @P0 BRA `(.L_x_3259) ;  /* 0x0000000000b00947 */ /* 0x000fea0003800000 */
[----:B------:R-:W-:Y:S02]  /*1bb20*/  UMOV UR5, 0x90 ;  /* 0x0000009000057882 */ /* 0x000fe40000000000 */
[----:B------:R-:W-:-:S06]  /*1bb30*/  UIMAD UR5, UR44, UR5, -0x90 ;  /* 0xffffff702c0574a4 */ /* 0x000fcc000f8e0205 */
[----:B------:R-:W-:-:S04]  /*1bb40*/  IMAD.U32 R13, RZ, RZ, UR5 ;  /* 0x00000005ff0d7e24 */ /* 0x000fc8000f8e00ff */
[----:B------:R-:W-:-:S05]  /*1bb50*/  IMAD.WIDE R12, R13, 0x4, R2 ;  /* 0x000000040d0c7825 */ /* 0x000fca00078e0202 */
[----:B-1----:R1:W5:Y:S01]  /*1bb60*/  LDG.E.128 R16, desc[UR36][R12.64] ;  /* 0x000000240c107981 */ /* 0x002362000c1e1d00 */
[----:B------:R-:W3:Y:S01]  /*1bb70*/  S2UR UR6, SR_CgaCtaId ;  /* 0x00000000000679c3 */ /* 0x000ee20000008800 */
[----:B------:R-:W-:Y:S02]  /*1bb80*/  UMOV UR5, 0x400 ;  /* 0x0000040000057882 */ /* 0x000fe40000000000 */
[----:B------:R-:W-:Y:S02]  /*1bb90*/  UIADD3 UR9, UPT, UPT, UR5, 0x820, URZ ;  /* 0x0000082005097890 */ /* 0x000fe4000fffe0ff */
[----:B------:R-:W-:Y:S02]  /*1bba0*/  UIADD3 UR5, UPT, UPT, UR44, -UR13, URZ ;  /* 0x8000000d2c057290 */ /* 0x000fe4000fffe0ff */
[----:B---3--:R-:W-:-:S04]  /*1bbb0*/  ULEA UR6, UR6, UR9, 0x18 ;  /* 0x0000000906067291 */ /* 0x008fc8000f8ec0ff */
[----:B------:R-:W-:-:S09]  /*1bbc0*/  ULEA UR5, UR5, UR6, 0x2 ;  /* 0x0000000605057291 */ /* 0x000fd2000f8e10ff */
[----:B------:R-:W3:Y:S02]  /*1bbd0*/  LDS R21, [UR5+-0x4] ;  /* 0xfffffc05ff157984 */ /* 0x000ee40008000800 */
[----:B------:R-:W4:Y:S02]  /*1bbe0*/  LDCU UR5, c[0x0][0x40c] ;  /* 0x00008180ff0577ac */ /* 0x000f240008000800 */
[----:B----4-:R-:W-:-:S09]  /*1bbf0*/  UISETP.NE.AND UP0, UPT, UR5, URZ, UPT ;  /* 0x000000ff0500728c */ /* 0x010fd2000bf05270 */
[----:B-1----:R-:W-:Y:S05]  /*1bc00*/  BRA.U UP0, `(.L_x_3284) ;  /* 0x0000000100647547 */ /* 0x002fea000b800000 */
[----:B------:R-:W1:Y:S02]  /*1bc10*/  LDCU.64 UR14, c[0x0][0x460] ;  /* 0x00008c00ff0e77ac */ /* 0x000e640008000a00 */
[----:B-1----:R-:W-:-:S04]  /*1bc20*/  UISETP.NE.U32.AND UP0, UPT, UR14, URZ, UPT ;  /* 0x000000ff0e00728c */ /* 0x002fc8000bf05070 */
[----:B------:R-:W-:-:S06]  /*1bc30*/  UISETP.NE.AND.EX UP0, UPT, UR15, URZ, UPT, UP0 ;  /* 0x000000ff0f00728c */ /* 0x000fcc000bf05300 */
[----:B------:R-:W-:-:S05]  /*1bc40*/  PLOP3.LUT P0, PT, PT, PT, UP0, 0x80, 0x8 ;  /* 0x000000000008781c */ /* 0x000fca0003f0f008 */
[----:B------:R-:W1:Y:S01]  /*1bc50*/  @UP0 LDCU UR5, c[0x0][0x3f8] ;  /* 0x00007f00ff0507ac */ /* 0x000e620008000800 */
[----:B------:R-:W4:Y:S01]  /*1bc60*/  @UP0 LDCU.64 UR14, c[0x0][0x458] ;  /* 0x00008b00ff0e07ac */ /* 0x000f220008000a00 */
[----:B-1----:R-:W-:Y:S01]  /*1bc70*/  @UP0 UIMAD UR5, UR38, UR5, UR10 ;  /* 0x00000005260502a4 */ /* 0x002fe2000f8e020a */
[----:B----4-:R-:W-:-:S05]  /*1bc80*/  IMAD.U32 R12, RZ, RZ, UR14 ;  /* 0x0000000eff0c7e24 */ /* 0x010fca000f8e00ff */
[----:B0-----:R-:W-:Y:S02]  /*1bc90*/  IMAD.U32 R15, RZ, RZ, UR5 ;  /* 0x00000005ff0f7e24 */ /* 0x001fe4000f8e00ff */
[----:B------:R-:W-:Y:S02]  /*1bca0*/  IMAD.U32 R13, RZ, RZ, UR15 ;  /* 0x0000000fff0d7e24 */ /* 0x000fe4000f8e00ff */
[----:B------:R-:W-:-:S04]  /*1bcb0*/  @P0 IMAD R15, R15, 0x90, R0 ;  /* 0x000000900f0f0824 */ /* 0x000fc800078e0200 */
[----:B------:R-:W-:-:S06]  /*1bcc0*/  @P0 IMAD.WIDE R12, R15, 0x4, R12 ;  /* 0x000000040f0c0825 */ /* 0x000fcc00078e020c */
[----:B------:R-:W4:Y:S01]  /*1bcd0*/  @P0 LDG.E.128 R12, desc[UR36][R12.64] ;  /* 0x000000240c0c0981 */ /* 0x000f22000c1e1d00 */
[----:B------:R-:W-:Y:S01]  /*1bce0*/  UIMAD UR5, UR40, 0x90, URZ ;  /* 0x00000090280578a4 */ /* 0x000fe2000f8e02ff */
[----:B-----5:R-:W-:Y:S01]  /*1bcf0*/  FADD.FTZ R16, R16, R4 ;  /* 0x0000000410107221 */ /* 0x020fe20000010000 */
[----:B------:R-:W-:Y:S01]  /*1bd00*/  FADD.FTZ R17, R17, R5 ;  /* 0x0000000511117221 */ /* 0x000fe20000010000 */
[----:B------:R-:W-:Y:S01]  /*1bd10*/  FADD.FTZ R18, R18, R6 ;  /* 0x0000000612127221 */ /* 0x000fe20000010000 */
[----:B------:R-:W-:Y:S02]  /*1bd20*/  FADD.FTZ R19, R19, R7 ;  /* 0x0000000713137221 */ /* 0x000fe40000010000 */
[----:B------:R-:W-:-:S04]  /*1bd30*/  IMAD.U32 R23, RZ, RZ, UR5 ;  /* 0x00000005ff177e24 */ /* 0x000fc8000f8e00ff */
[----:B------:R-:W-:-:S04]  /*1bd40*/  IMAD.WIDE R2, R23, 0x4, R2 ;  /* 0x0000000417027825 */ /* 0x000fc800078e0202 */
[----:B----4-:R-:W-:Y:S01]  /*1bd50*/  @P0 FMUL.FTZ R16, R16, R12 ;  /* 0x0000000c10100220 */ /* 0x010fe20000410000 */
[----:B------:R-:W-:Y:S01]  /*1bd60*/  @P0 FMUL.FTZ R17, R17, R13 ;  /* 0x0000000d11110220 */ /* 0x000fe20000410000 */
[----:B------:R-:W-:Y:S01]  /*1bd70*/  @P0 FMUL.FTZ R18, R18, R14 ;  /* 0x0000000e12120220 */ /* 0x000fe20000410000 */
[----:B------:R-:W-:-:S05]  /*1bd80*/  @P0 FMUL.FTZ R19, R19, R15 ;  /* 0x0000000f13130220 */ /* 0x000fca0000410000 */
[----:B------:R1:W-:Y:S02]  /*1bd90*/  STG.E.128 desc[UR36][R2.64], R16 ;  /* 0x0000001002007986 */ /* 0x0003e4000c101d24 */
.L_x_3284:
[C---:B---3-5:R-:W-:Y:S01]  /*1bda0*/  FFMA.FTZ R8, R21.reuse, R16, R8 ;  /* 0x0000001015087223 */ /* 0x068fe20000010008 */
[C---:B------:R-:W-:Y:S01]  /*1bdb0*/  FFMA.FTZ R9, R21.reuse, R17, R9 ;  /* 0x0000001115097223 */ /* 0x040fe20000010009 */
[C---:B------:R-:W-:Y:S01]  /*1bdc0*/  FFMA.FTZ R10, R21.reuse, R18, R10 ;  /* 0x00000012150a7223 */ /* 0x040fe2000001000a */
[----:B------:R-:W-:-:S07]  /*1bdd0*/  FFMA.FTZ R11, R21, R19, R11 ;  /* 0x00000013150b7223 */ /* 0x000fce000001000b */
.L_x_3259:
[----:B---3--:R-:W-:Y:S05]  /*1bde0*/  BSYNC.RECONVERGENT B0 ;  /* 0x0000000000007941 */ /* 0x008fea0003800200 */
.L_x_3258:
[----:B------:R-:W-:Y:S01]  /*1bdf0*/  BAR.SYNC.DEFER_BLOCKING 0x0 ;  /* 0x0000000000007b1d */ /* 0x000fe20000010000 */
[----:B------:R-:W-:-:S13]  /*1be00*/  ISETP.GT.U32.AND P0, PT, R0, 0x8f, PT ;  /* 0x0000008f0000780c */ /* 0x000fda0003f04070 */
[----:B------:R-:W-:Y:S05]  /*1be10*/  @P0 EXIT ;  /* 0x000000000000094d */ /* 0x000fea0003800000 */
[----:B------:R-:W3:Y:S01]  /*1be20*/  S2UR UR5, SR_CgaCtaId ;  /* 0x00000000000579c3 */ /* 0x000ee20000008800 */
[----:B------:R-:W-:Y:S01]  /*1be30*/  UMOV UR4, 0x400 ;  /* 0x0000040000047882 */ /* 0x000fe20000000000 */
[C---:B-1----:R-:W-:Y:S01]  /*1be40*/  LOP3.LUT R2, R246.reuse, 0x3c0, RZ, 0xc0, !PT ;  /* 0x000003c0f6027812 */ /* 0x042fe200078ec0ff */
[----:B------:R-:W-:Y:S01]  /*1be50*/  UIADD3 UR4, UPT, UPT, UR4, 0x820, URZ ;  /* 0x0000082004047890 */ /* 0x000fe2000fffe0ff */
[----:B------:R-:W-:Y:S02]  /*1be60*/  ISETP.GT.U32.AND P1, PT, R246, 0x3f, PT ;  /* 0x0000003ff600780c */ /* 0x000fe40003f24070 */
[----:B------:R-:W-:Y:S01]  /*1be70*/  ISETP.NE.AND P0, PT, R2, 0x40, PT ;  /* 0x000000400200780c */ /* 0x000fe20003f05270 */
[----:B---3--:R-:W-:-:S06]  /*1be80*/  ULEA UR4, UR5, UR4, 0x18 ;  /* 0x0000000405047291 */ /* 0x008fcc000f8ec0ff */
[----:B------:R-:W-:-:S06]  /*1be90*/  LEA R2, R0, UR4, 0x2 ;  /* 0x0000000400027c11 */ /* 0x000fcc000f8e10ff */
[----:B------:R1:W-:Y:S01]  /*1bea0*/  @!P0 STS.128 [R2], R8 ;  /* 0x0000000802008388 */ /* 0x0003e20000000c00 */
[----:B------:R-:W-:Y:S06]  /*1beb0*/  BAR.SYNC.DEFER_BLOCKING 0x0 ;  /* 0x0000000000007b1d */ /* 0x000fec0000010000 */
[----:B0-----:R1:W0:Y:S02]  /*1bec0*/  @!P1 LDS.128 R4, [R2] ;  /* 0x0000000002049984 */ /* 0x0012240000000c00 */
[----:B------:R-:W-:Y:S06]  /*1bed0*/  BAR.SYNC.DEFER_BLOCKING 0x0 ;  /* 0x0000000000007b1d */ /* 0x000fec0000010000 */
[----:B------:R-:W-:Y:S05]  /*1bee0*/  @P1 EXIT ;  /* 0x000000000000194d */ /* 0x000fea0003800000 */
[----:B------:R-:W3:Y:S01]  /*1bef0*/  LDCU UR4, c[0x0][0x478] ;  /* 0x00008f00ff0477ac */ /* 0x000ee20008000800 */
[----:B01----:R-:W-:Y:S01]  /*1bf00*/  @!P1 FADD.FTZ R8, R8, R4 ;  /* 0x0000000408089221 */ /* 0x003fe20000010000 */
[----:B------:R-:W-:Y:S01]  /*1bf10*/  @!P1 FADD.FTZ R9, R9, R5 ;  /* 0x0000000509099221 */ /* 0x000fe20000010000 */
[----:B------:R-:W-:Y:S01]  /*1bf20*/  @!P1 FADD.FTZ R10, R10, R6 ;  /* 0x000000060a0a9221 */ /* 0x000fe20000010000 */
[----:B------:R-:W-:Y:S01]  /*1bf30*/  @!P1 FADD.FTZ R11, R11, R7 ;  /* 0x000000070b0b9221 */ /* 0x000fe20000010000 */
[----:B---3--:R-:W-:-:S09]  /*1bf40*/  UISETP.NE.AND UP0, UPT, UR4, 0x2, UPT ;  /* 0x000000020400788c */ /* 0x008fd2000bf05270 */
[----:B------:R-:W-:Y:S05]  /*1bf50*/  BRA.U UP0, `(.L_x_3285) ;  /* 0x00000001007c7547 */ /* 0x000fea000b800000 */
[----:B------:R-:W0:Y:S01]  /*1bf60*/  LDC.64 R2, c[0x0][0x470] ;  /* 0x00011c00ff027b82 */ /* 0x000e220000000a00 */
[----:B------:R-:W1:Y:S01]  /*1bf70*/  LDCU.64 UR4, c[0x0][0x380] ;  /* 0x00007000ff0477ac */ /* 0x000e620008000a00 */
[----:B0-----:R-:W3:Y:S01]  /*1bf80*/  LDG.E R2, desc[UR36][R2.64] ;  /* 0x0000002402027981 */ /* 0x001ee2000c1e1900 */
[----:B------:R-:W-:Y:S02]  /*1bf90*/  VIADD R6, R0, UR7 ;  /* 0x0000000700067c36 */ /* 0x000fe40008000000 */
[C---:B---3--:R-:W-:Y:S01]  /*1bfa0*/  FMUL.FTZ R10, R2.reuse, R10 ;  /* 0x0000000a020a7220 */ /* 0x048fe20000410000 */
[C---:B------:R-:W-:Y:S01]  /*1bfb0*/  FMUL.FTZ R11, R2.reuse, R11 ;  /* 0x0000000b020b7220 */ /* 0x040fe20000410000 */
[C---:B------:R-:W-:Y:S01]  /*1bfc0*/  FMUL.FTZ R9, R2.reuse, R9 ;  /* 0x0000000902097220 */ /* 0x040fe20000410000 */
[----:B------:R-:W-:-:S03]  /*1bfd0*/  FMUL.FTZ R8, R2, R8 ;  /* 0x0000000802087220 */ /* 0x000fc60000410000 */
[----:B------:R-:W0:Y:S08]  /*1bfe0*/  F2I.S8.NTZ R10, R10 ;  /* 0x0000000a000a7305 */ /* 0x000e300000202100 */
[----:B------:R-:W3:Y:S01]  /*1bff0*/  F2I.S8.NTZ R11, R11 ;  /* 0x0000000b000b7305 */ /* 0x000ee20000202100 */
[----:B0-----:R-:W-:-:S07]  /*1c000*/  PRMT R4, R10, 0x8880, RZ ;  /* 0x000088800a047816 */ /* 0x001fce00000000ff */
[----:B------:R-:W0:Y:S01]  /*1c010*/  F2I.S8.NTZ R9, R9 ;  /* 0x0000000900097305 */ /* 0x000e220000202100 */
[----:B------:R-:W-:Y:S02]  /*1c020*/  PRMT R2, R4, 0x7710, RZ ;  /* 0x0000771004027816 */ /* 0x000fe400000000ff */
[----:B---3--:R-:W-:-:S05]  /*1c030*/  PRMT R3, R11, 0x8880, RZ ;  /* 0x000088800b037816 */ /* 0x008fca00000000ff */
[----:B------:R-:W3:Y:S01]  /*1c040*/  F2I.S8.NTZ R8, R8 ;  /* 0x0000000800087305 */ /* 0x000ee20000202100 */
[----:B------:R-:W-:Y:S01]  /*1c050*/  IMAD.U32 R2, R2, 0x10000, RZ ;  /* 0x0001000002027824 */ /* 0x000fe200078e00ff */
[----:B------:R-:W-:-:S04]  /*1c060*/  PRMT R3, R3, 0x7710, RZ ;  /* 0x0000771003037816 */ /* 0x000fc800000000ff */
[----:B------:R-:W-:Y:S02]  /*1c070*/  LOP3.LUT R4, R2, 0xff0000, RZ, 0xc0, !PT ;  /* 0x00ff000002047812 */ /* 0x000fe400078ec0ff */
[----:B0-----:R-:W-:-:S03]  /*1c080*/  PRMT R9, R9, 0x8880, RZ ;  /* 0x0000888009097816 */ /* 0x001fc600000000ff */
[----:B------:R-:W-:Y:S01]  /*1c090*/  IMAD R3, R3, 0x1000000, R4 ;  /* 0x0100000003037824 */ /* 0x000fe200078e0204 */
[----:B------:R-:W-:Y:S02]  /*1c0a0*/  PRMT R2, R9, 0x7710, RZ ;  /* 0x0000771009027816 */ /* 0x000fe400000000ff */
[----:B---3--:R-:W-:Y:S02]  /*1c0b0*/  PRMT R5, R8, 0x8880, RZ ;  /* 0x0000888008057816 */ /* 0x008fe400000000ff */
[----:B------:R-:W-:Y:S02]  /*1c0c0*/  LOP3.LUT R4, R2, 0xff, RZ, 0xc0, !PT ;  /* 0x000000ff02047812 */ /* 0x000fe400078ec0ff */
[----:B------:R-:W-:Y:S02]  /*1c0d0*/  PRMT R0, R5, 0x7710, RZ ;  /* 0x0000771005007816 */ /* 0x000fe400000000ff */
[----:B-1----:R-:W-:Y:S01]  /*1c0e0*/  IADD3 R2, P0, PT, R6, UR4, RZ ;  /* 0x0000000406027c10 */ /* 0x002fe2000ff1e0ff */
[----:B------:R-:W-:Y:S01]  /*1c0f0*/  IMAD R4, R4, 0x100, R3 ;  /* 0x0000010004047824 */ /* 0x000fe200078e0203 */
[----:B------:R-:W-:-:S02]  /*1c100*/  LOP3.LUT R5, R0, 0xff, RZ, 0xc0, !PT ;  /* 0x000000ff00057812 */ /* 0x000fc400078ec0ff */
[----:B------:R-:W-:-:S03]  /*1c110*/  LEA.HI.X.SX32 R3, R6, UR5, 0x1, P0 ;  /* 0x0000000506037c11 */ /* 0x000fc600080f0eff */
[----:B------:R-:W-:-:S05]  /*1c120*/  IMAD.IADD R5, R4, 0x1, R5 ;  /* 0x0000000104057824 */ /* 0x000fca00078e0205 */
[----:B------:R-:W-:Y:S01]  /*1c130*/  STG.E desc[UR36][R2.64], R5 ;  /* 0x0000000502007986 */ /* 0x000fe2000c101924 */
[----:B------:R-:W-:Y:S05]  /*1c140*/  EXIT ;  /* 0x000000000000794d */ /* 0x000fea0003800000 */
.L_x_3285:
[----:B------:R-:W0:Y:S01]  /*1c150*/  LDC.64 R2, c[0x0][0x380] ;  /* 0x0000e000ff027b82 */ /* 0x000e220000000a00 */
[----:B------:R-:W-:-:S04]  /*1c160*/  VIADD R5, R0, UR7 ;  /* 0x0000000700057c36 */ /* 0x000fc80008000000 */
[----:B0-----:R-:W-:-:S05]  /*1c170*/  IMAD.WIDE R2, R5, 0x4, R2 ;  /* 0x0000000405027825 */ /* 0x001fca00078e0202 */
[----:B------:R-:W-:Y:S01]  /*1c180*/  STG.E.128 desc[UR36][R2.64], R8 ;  /* 0x0000000802007986 */ /* 0x000fe2000c101d24 */
[----:B------:R-:W-:Y:S05]  /*1c190*/  EXIT ;  /* 0x000000000000794d */ /* 0x000fea0003800000 */
.L_x_3215:
        /* <DEDUP_REMOVED lines=8> */
.L_x_3287:
[----:B------:R-:W-:Y:S05]  /*1c220*/  BSYNC B0 ;  /* 0x0000000000007941 */ /* 0x000fea0003800000 */
.L_x_3286:
[----:B------:R-:W-:Y:S05]  /*1c230*/  BRA `(.L_x_3288) ;  /* 0xffffffa800747947 */ /* 0x000fea000383ffff */
.L_x_3219:
[----:B------:R-:W2:Y:S01]  /*1c240*/  LDL R4, [R1+0x6c] ;  /* 0x00006c0001047983 */ /* 0x000ea20000100800 */
[----:B------:R-:W-:Y:S01]  /*1c250*/  BSSY B0, `(.L_x_3289) ;  /* 0x0000008000007945 */ /* 0x000fe20003800000 */
[----:B-1----:R-:W-:Y:S02]  /*1c260*/  IMAD.MOV.U32 R12, RZ, RZ, 0x10 ;  /* 0x00000010ff0c7424 */ /* 0x002fe400078e00ff */
[----:B------:R-:W-:Y:S02]  /*1c270*/  IMAD.MOV.U32 R11, RZ, RZ, 0x1f ;  /* 0x0000001fff0b7424 */ /* 0x000fe400078e00ff */
[----:B------:R-:W-:Y:S02]  /*1c280*/  IMAD.MOV.U32 R15, RZ, RZ, -0x1 ;  /* 0xffffffffff0f7424 */ /* 0x000fe400078e00ff */
[----:B--2---:R-:W-:-:S07]  /*1c290*/  IMAD.MOV.U32 R13, RZ, RZ, R4 ;  /* 0x000000ffff0d7224 */ /* 0x004fce00078e0004 */
[----:B----4-:R-:W-:Y:S05]  /*1c2a0*/  WARPSYNC.COLLECTIVE R15, `(.L_x_3290) ;  /* 0x000000000f087348 */ /* 0x010fea0003c00000 */
[----:B------:R0:W1:Y:S02]  /*1c2b0*/  SHFL.BFLY P6, R14, R13, R12, R11 ;  /* 0x0c00000c0d0e7389 */ /* 0x00006400000c000b */
[----:B01--4-:R-:W-:Y:S05]  /*1c2c0*/  ENDCOLLECTIVE ;  /* 0x000000000000791b */ /* 0x013fea0003800000 */
.L_x_3290:
[----:B------:R-:W-:Y:S05]  /*1c2d0*/  BSYNC B0 ;  /* 0x0000000000007941 */ /* 0x000fea0003800000 */
.L_x_3289:
[----:B------:R-:W-:Y:S01]  /*1c2e0*/  FMNMX.FTZ R13, R14, R4, !PT ;  /* 0x000000040e0d7209 */ /* 0x000fe20007810000 */
[----:B------:R-:W-:Y:S02]  /*1c2f0*/  IMAD.MOV.U32 R12, RZ, RZ, 0x8 ;  /* 0x00000008ff0c7424 */ /* 0x000fe400078e00ff */
[----:B------:R-:W-:Y:S02]  /*1c300*/  IMAD.MOV.U32 R11, RZ, RZ, 0x1f ;  /* 0x0000001fff0b7424 */ /* 0x000fe400078e00ff */
[----:B------:R-:W-:-:S07]  /*1c310*/  IMAD.MOV.U32 R15, RZ, RZ, -0x1 ;  /* 0xffffffffff0f7424 */ /* 0x000fce00078e00ff */
[----:B------:R-:W-:Y:S05]  /*1c320*/  WARPSYNC.COLLECTIVE R15, `(.L_x_3291) ;  /* 0x000000000f087348 */ /* 0x000fea0003c00000 */
[----:B------:R0:W1:Y:S02]  /*1c330*/  SHFL.BFLY P6, R14, R13, R12, R11 ;  /* 0x0c00000c0d0e7389 */ /* 0x00006400000c000b */
[----:B01----:R-:W-:Y:S05]  /*1c340*/  ENDCOLLECTIVE ;  /* 0x000000000000791b */ /* 0x003fea0003800000 */
.L_x_3291:
[----:B------:R-:W-:Y:S01]  /*1c350*/  IMAD.MOV.U32 R12, RZ, RZ, 0x4 ;  /* 0x00000004ff0c7424 */ /* 0x000fe200078e00ff */
[----:B------:R-:W-:-:S05]  /*1c360*/  FMNMX.FTZ R2, R13, R14, !PT ;  /* 0x0000000e0d027209 */ /* 0x000fca0007810000 */
[----:B------:R-:W-:-:S07]  /*1c370*/  IMAD.MOV.U32 R13, RZ, RZ, R2 ;  /* 0x000000ffff0d7224 */ /* 0x000fce00078e0002 */
[----:B------:R-:W-:Y:S05]  /*1c380*/  WARPSYNC.COLLECTIVE R15, `(.L_x_3292) ;  /* 0x000000000f087348 */ /* 0x000fea0003c00000 */
[----:B------:R0:W1:Y:S02]  /*1c390*/  SHFL.BFLY P6, R14, R13, R12, R11 ;  /* 0x0c00000c0d0e7389 */ /* 0x00006400000c000b */
[----:B01----:R-:W-:Y:S05]  /*1c3a0*/  ENDCOLLECTIVE ;  /* 0x000000000000791b */ /* 0x003fea0003800000 */
.L_x_3292:
[----:B------:R-:W-:Y:S01]  /*1c3b0*/  IMAD.MOV.U32 R12, RZ, RZ, 0x2 ;  /* 0x00000002ff0c7424 */ /* 0x000fe200078e00ff */
[----:B------:R-:W-:-:S05]  /*1c3c0*/  FMNMX.FTZ R3, R2, R14, !PT ;  /* 0x0000000e02037209 */ /* 0x000fca0007810000 */
[----:B------:R-:W-:-:S07]  /*1c3d0*/  IMAD.MOV.U32 R13, RZ, RZ, R3 ;  /* 0x000000ffff0d7224 */ /* 0x000fce00078e0003 */
[----:B------:R-:W-:Y:S05]  /*1c3e0*/  WARPSYNC.COLLECTIVE R15, `(.L_x_3293) ;  /* 0x000000000f087348 */ /* 0x000fea0003c00000 */
[----:B------:R0:W1:Y:S02]  /*1c3f0*/  SHFL.BFLY P6, R14, R13, R12, R11 ;  /* 0x0c00000c0d0e7389 */ /* 0x00006400000c000b */
[----:B01----:R-:W-:Y:S05]  /*1c400*/  ENDCOLLECTIVE ;  /* 0x000000000000791b */ /* 0x003fea0003800000 */
.L_x_3293:
[----:B------:R-:W-:Y:S05]  /*1c410*/  BRA `(.L_x_3294) ;  /* 0xffffffa800e07947 */ /* 0x000fea000383ffff */
.L_x_3295:
        /* <DEDUP_REMOVED lines=14> */
.L_x_5599:


//--------------------- .text._ZN4mmha33masked_multihead_attention_kernelIfLi144ELi256ELi4ELi64ELi64ELb1ELb0EEEv26Multihead_attention_paramsIT_XT5_EE --------------------------
	.section	.text._ZN4mmha33masked_multihead_attention_kernelIfLi144ELi256ELi4ELi64ELi64ELb1ELb0EEEv26Multihead_attention_paramsIT_XT5_EE,"ax",@progbits
	.align	128
        .global         _ZN4mmha33masked_multihead_attention_kernelIfLi144ELi256ELi4ELi64ELi64ELb1ELb0EEEv26Multihead_attention_paramsIT_XT5_EE
        .type           _ZN4mmha33masked_multihead_attention_kernelIfLi144ELi256ELi4ELi64ELi64ELb1ELb0EEEv26Multihead_attention_paramsIT_XT5_EE,@function
        .size           _ZN4mmha33masked_multihead_attention_kernelIfLi144ELi256ELi4ELi64ELi64ELb1ELb0EEEv26Multihead_attention_paramsIT_XT5_EE,(.L_x_5600 - _ZN4mmha33masked_multihead_attention_kernelIfLi144ELi256ELi4ELi64ELi64ELb1ELb0EEEv26Multihead_attention_paramsIT_XT5_EE)
        .other          _ZN4mmha33masked_multihead_attention_kernelIfLi144ELi256ELi4ELi64ELi64ELb1ELb0EEEv26Multihead_attention_paramsIT_XT5_EE,@"STO_CUDA_ENTRY STV_DEFAULT"
_ZN4mmha33masked_multihead_attention_kernelIfLi144ELi256ELi4ELi64ELi64ELb1ELb0EEEv26Multihead_attention_paramsIT_XT5_EE:
.text._ZN4mmha33masked_multihead_attention_kernelIfLi144ELi256ELi4ELi64ELi64ELb1ELb0EEEv26Multihead_attention_paramsIT_XT5_EE:
        /* <DEDUP_REMOVED lines=12> */
.L_x_3296:
[----:B------:R-:W1:Y:S08]  /*00c0*/  LDC R6, c[0x0][0x3f0] ;  /* 0x0000fc00ff067b82 */ /* 0x000e700000000800 */
[----:B------:R-:W3:Y:S08]  /*00d0*/  LDC.64 R8, c[0x0][0x460] ;  /* 0x00011800ff087b82 */ /* 0x000ef00000000a00 */
[----:B------:R-:W4:Y:S01]  /*00e0*/  LDC R48, c[0x0][0x40c] ;  /* 0x00010300ff307b82 */ /* 0x000f220000000800 */
[----:B-1----:R-:W-:-:S07]  /*00f0*/  IABS R5, R6 ;  /* 0x0000000600057213 */ /* 0x002fce0000000000 */
[----:B------:R-:W2:Y:S01]  /*0100*/  LDC.64 R16, c[0x0][0x498] ;  /* 0x00012600ff107b82 */ /* 0x000ea20000000a00 */
[----:B------:R-:W1:Y:S01]  /*0110*/  I2F.RP R0, R5 ;  /* 0x0000000500007306 */ /* 0x000e620000209400 */
[----:B---3--:R-:W-:Y:S01]  /*0120*/  ISETP.NE.U32.AND P0, PT, R8, RZ, PT ;  /* 0x000000ff0800720c */ /* 0x008fe20003f05070 */
[----:B------:R-:W3:Y:S05]  /*0130*/  S2R R37, SR_TID.X ;  /* 0x0000000000257919 */ /* 0x000eea0000002100 */
[----:B------:R-:W0:Y:S01]  /*0140*/  LDC R14, c[0x0][0x3f8] ;  /* 0x0000fe00ff0e7b82 */ /* 0x000e220000000800 */
[----:B------:R-:W-:-:S04]  /*0150*/  ISETP.NE.AND.EX P0, PT, R9, RZ, PT, P0 ;  /* 0x000000ff0900720c */ /* 0x000fc80003f05300 */
[----:B----4-:R-:W-:Y:S01]  /*0160*/  ISETP.EQ.AND P3, PT, R48, RZ, P0 ;  /* 0x000000ff3000720c */ /* 0x010fe20000762270 */
[----:B-1----:R-:W1:Y:S01]  /*0170*/  MUFU.RCP R0, R0 ;  /* 0x0000000000007308 */ /* 0x002e620000001000 */
[----:B------:R-:W0:Y:S01]  /*0180*/  S2R R23, SR_CTAID.X ;  /* 0x0000000000177919 */ /* 0x000e220000002500 */
[----:B------:R-:W-:Y:S01]  /*0190*/  BSSY.RECONVERGENT B0, `(.L_x_3297) ;  /* 0x000003b000007945 */ /* 0x000fe20003800200 */
[----:B------:R-:W-:Y:S01]  /*01a0*/  P2R R19, PR, RZ, 0x8 ;  /* 0x00000008ff137803 */ /* 0x000fe20000000000 */
[----:B--2---:R-:W-:-:S06]  /*01b0*/  IMAD.WIDE.U32 R16, R21, 0x4, R16 ;  /* 0x0000000415107825 */ /* 0x004fcc00078e0010 */
[----:B------:R2:W5:Y:S01]  /*01c0*/  LDG.E R16, desc[UR36][R16.64] ;  /* 0x0000002410107981 */ /* 0x000562000c1e1900 */
[----:B-1----:R-:W-:-:S04]  /*01d0*/  VIADD R2, R0, 0xffffffe ;  /* 0x0ffffffe00027836 */ /* 0x002fc80000000000 */
[----:B------:R1:W4:Y:S02]  /*01e0*/  F2I.FTZ.U32.TRUNC.NTZ R3, R2 ;  /* 0x0000000200037305 */ /* 0x000324000021f000 */
[----:B-1----:R-:W-:Y:S02]  /*01f0*/  IMAD.MOV.U32 R2, RZ, RZ, RZ ;  /* 0x000000ffff027224 */ /* 0x002fe400078e00ff */
[----:B----4-:R-:W-:-:S04]  /*0200*/  IMAD.MOV R4, RZ, RZ, -R3 ;  /* 0x000000ffff047224 */ /* 0x010fc800078e0a03 */
[----:B------:R-:W-:Y:S01]  /*0210*/  IMAD R7, R4, R5, RZ ;  /* 0x0000000504077224 */ /* 0x000fe200078e02ff */
[----:B------:R-:W-:-:S03]  /*0220*/  IABS R4, R21 ;  /* 0x0000001500047213 */ /* 0x000fc60000000000 */
[----:B------:R-:W-:-:S06]  /*0230*/  IMAD.HI.U32 R3, R3, R7, R2 ;  /* 0x0000000703037227 */ /* 0x000fcc00078e0002 */
        /* <DEDUP_REMOVED lines=8> */
[----:B------:R-:W1:Y:S01]  /*02c0*/  @P3 LDC.64 R4, c[0x0][0x460] ;  /* 0x00011800ff043b82 */ /* 0x000e620000000a00 */
[----:B------:R-:W-:-:S04]  /*02d0*/  LOP3.LUT R0, R21, R6, RZ, 0x3c, !PT ;  /* 0x0000000615007212 */ /* 0x000fc800078e3cff */
[----:B------:R-:W-:-:S03]  /*02e0*/  ISETP.GE.AND P2, PT, R0, RZ, PT ;  /* 0x000000ff0000720c */ /* 0x000fc60003f46270 */
[----:B------:R-:W4:Y:S03]  /*02f0*/  LDC R0, c[0x0][0x3e8] ;  /* 0x0000fa00ff007b82 */ /* 0x000f260000000800 */
[----:B------:R-:W-:-:S04]  /*0300*/  @P0 VIADD R3, R3, 0x1 ;  /* 0x0000000103030836 */ /* 0x000fc80000000000 */
[----:B------:R-:W-:-:S04]  /*0310*/  IMAD.MOV.U32 R51, RZ, RZ, R3 ;  /* 0x000000ffff337224 */ /* 0x000fc800078e0003 */
[----:B------:R-:W-:Y:S01]  /*0320*/  @!P2 IMAD.MOV R51, RZ, RZ, -R51 ;  /* 0x000000ffff33a224 */ /* 0x000fe200078e0a33 */
[----:B------:R-:W-:-:S05]  /*0330*/  @!P1 LOP3.LUT R51, RZ, R6, RZ, 0x33, !PT ;  /* 0x00000006ff339212 */ /* 0x000fca00078e33ff */
[----:B-1----:R-:W-:-:S05]  /*0340*/  @P3 IMAD.WIDE R4, R51, 0x4, R4 ;  /* 0x0000000433043825 */ /* 0x002fca00078e0204 */
[----:B------:R2:W5:Y:S01]  /*0350*/  @P3 LDG.E R2, desc[UR36][R4.64] ;  /* 0x0000002404023981 */ /* 0x000562000c1e1900 */
[----:B----4-:R-:W-:Y:S02]  /*0360*/  ISETP.NE.AND P0, PT, R0, RZ, PT ;  /* 0x000000ff0000720c */ /* 0x010fe40003f05270 */
[----:B---3--:R-:W-:Y:S01]  /*0370*/  ISETP.GT.U32.AND P2, PT, R37, 0x23, PT ;  /* 0x000000232500780c */ /* 0x008fe20003f44070 */
[----:B0-----:R-:W-:Y:S01]  /*0380*/  IMAD R38, R21, R14, R23 ;  /* 0x0000000e15267224 */ /* 0x001fe200078e0217 */
[----:B------:R-:W-:Y:S02]  /*0390*/  CS2R R34, SRZ ;  /* 0x0000000000227805 */ /* 0x000fe4000001ff00 */
        /* <DEDUP_REMOVED lines=26> */
.L_x_3298:
[----:B------:R-:W-:Y:S05]  /*0540*/  BSYNC.RECONVERGENT B0 ;  /* 0x0000000000007941 */ /* 0x000fea0003800200 */
.L_x_3297:
        /* <DEDUP_REMOVED lines=22> */
[----:B----4-:R-:W-:Y:S01]  /*06b0*/  @!P2 IMAD R0, R37, R20, R36 ;  /* 0x000000142500a224 */ /* 0x010fe200078e0224 */
[----:B--2---:R-:W-:Y:S01]  /*06c0*/  ISETP.NE.U32.AND P1, PT, R10, RZ, PT ;  /* 0x000000ff0a00720c */ /* 0x004fe20003f25070 */
[----:B------:R-:W-:Y:S01]  /*06d0*/  IMAD.MOV.U32 R17, RZ, RZ, RZ ;  /* 0x000000ffff117224 */ /* 0x000fe200078e00ff */
[----:B------:R-:W-:Y:S01]  /*06e0*/  IABS R18, R36 ;  /* 0x0000002400127213 */ /* 0x000fe20000000000 */
[----:B------:R-:W-:Y:S01]  /*06f0*/  @!P2 IMAD.SHL.U32 R13, R0, 0x4, RZ ;  /* 0x00000004000da824 */ /* 0x000fe200078e00ff */
[----:B------:R-:W-:Y:S01]  /*0700*/  ISETP.NE.AND.EX P1, PT, R11, RZ, PT, P1 ;  /* 0x000000ff0b00720c */ /* 0x000fe20003f25310 */
[----:B------:R-:W-:Y:S01]  /*0710*/  @!P3 IMAD R0, R2, R14, RZ ;  /* 0x0000000e0200b224 */ /* 0x000fe200078e02ff */
[----:B------:R-:W1:Y:S01]  /*0720*/  @!P3 LDC.64 R10, c[0x0][0x450] ;  /* 0x00011400ff0abb82 */ /* 0x000e620000000a00 */
[----:B------:R-:W-:Y:S01]  /*0730*/  @!P2 IMAD R13, R38, R20, R13 ;  /* 0x00000014260da224 */ /* 0x000fe200078e020d */
[----:B------:R-:W2:Y:S01]  /*0740*/  LDCU.U8 UR4, c[0x0][0x404] ;  /* 0x00008080ff0477ac */ /* 0x000ea20008000000 */
[----:B------:R-:W-:-:S02]  /*0750*/  @!P3 IMAD R15, R0, 0x90, R3 ;  /* 0x00000090000fb824 */ /* 0x000fc400078e0203 */
[----:B0-----:R-:W-:-:S03]  /*0760*/  @!P2 IMAD.WIDE R4, R13, 0x4, R4 ;  /* 0x000000040d04a825 */ /* 0x001fc600078e0204 */
[----:B------:R-:W0:Y:S02]  /*0770*/  @!P4 LDC.64 R8, c[0x0][0x3a0] ;  /* 0x0000e800ff08cb82 */ /* 0x000e240000000a00 */
[----:B------:R-:W3:Y:S06]  /*0780*/  @!P2 LDG.E.128 R28, desc[UR36][R4.64] ;  /* 0x00000024041ca981 */ /* 0x000eec000c1e1d00 */
[----:B------:R-:W4:Y:S01]  /*0790*/  @!P0 LDC.64 R6, c[0x0][0x390] ;  /* 0x0000e400ff068b82 */ /* 0x000f220000000a00 */
[----:B-1----:R-:W-:-:S07]  /*07a0*/  @!P3 IMAD.WIDE R10, R15, 0x4, R10 ;  /* 0x000000040f0ab825 */ /* 0x002fce00078e020a */
[----:B------:R-:W1:Y:S01]  /*07b0*/  @P1 LDC.64 R12, c[0x0][0x418] ;  /* 0x00010600ff0c1b82 */ /* 0x000e620000000a00 */
[----:B------:R-:W3:Y:S01]  /*07c0*/  @!P3 LDG.E.128 R44, desc[UR36][R10.64] ;  /* 0x000000240a2cb981 */ /* 0x000ee2000c1e1d00 */
[----:B0-----:R-:W-:-:S05]  /*07d0*/  @!P4 IMAD.WIDE.U32 R8, R3, 0x4, R8 ;  /* 0x000000040308c825 */ /* 0x001fca00078e0008 */
[----:B------:R-:W3:Y:S01]  /*07e0*/  @!P4 LDG.E.128 R24, desc[UR36][R8.64] ;  /* 0x000000240818c981 */ /* 0x000ee2000c1e1d00 */
[----:B----4-:R-:W-:-:S05]  /*07f0*/  @!P0 IMAD.WIDE.U32 R6, R3, 0x4, R6 ;  /* 0x0000000403068825 */ /* 0x010fca00078e0006 */
[----:B------:R1:W4:Y:S02]  /*0800*/  @!P0 LDG.E.128 R40, desc[UR36][R6.64] ;  /* 0x0000002406288981 */ /* 0x000324000c1e1d00 */
[----:B-1----:R-:W-:Y:S01]  /*0810*/  @P1 IMAD.WIDE.U32 R6, R21, 0x4, R12 ;  /* 0x0000000415061825 */ /* 0x002fe200078e000c */
[----:B------:R-:W-:-:S04]  /*0820*/  IABS R13, R20 ;  /* 0x00000014000d7213 */ /* 0x000fc80000000000 */
[----:B------:R-:W0:Y:S01]  /*0830*/  I2F.RP R0, R13 ;  /* 0x0000000d00007306 */ /* 0x000e220000209400 */
[----:B------:R1:W5:Y:S07]  /*0840*/  @P1 LDG.E R17, desc[UR36][R6.64] ;  /* 0x0000002406111981 */ /* 0x00036e000c1e1900 */
[----:B0-----:R-:W0:Y:S02]  /*0850*/  MUFU.RCP R0, R0 ;  /* 0x0000000000007308 */ /* 0x001e240000001000 */
[----:B0-----:R-:W-:-:S06]  /*0860*/  VIADD R3, R0, 0xffffffe ;  /* 0x0ffffffe00037836 */ /* 0x001fcc0000000000 */
[----:B------:R0:W2:Y:S01]  /*0870*/  F2I.FTZ.U32.TRUNC.NTZ R5, R3 ;  /* 0x0000000300057305 */ /* 0x0000a2000021f000 */
[----:B------:R-:W-:Y:S01]  /*0880*/  ISETP.GE.AND P2, PT, R36, RZ, PT ;  /* 0x000000ff2400720c */ /* 0x000fe20003f46270 */
[----:B0-----:R-:W0:Y:S01]  /*0890*/  LDC R3, c[0x0][0x400] ;  /* 0x00010000ff037b82 */ /* 0x001e220000000800 */
[----:B--2---:R-:W-:-:S04]  /*08a0*/  IMAD.MOV R4, RZ, RZ, -R5 ;  /* 0x000000ffff047224 */ /* 0x004fc800078e0a05 */
[----:B------:R-:W-:Y:S02]  /*08b0*/  IMAD R9, R4, R13, RZ ;  /* 0x0000000d04097224 */ /* 0x000fe400078e02ff */
[----:B------:R-:W-:-:S04]  /*08c0*/  IMAD.MOV.U32 R4, RZ, RZ, RZ ;  /* 0x000000ffff047224 */ /* 0x000fc800078e00ff */
        /* <DEDUP_REMOVED lines=10> */
[----:B------:R-:W-:Y:S02]  /*0970*/  @!P0 LOP3.LUT R18, RZ, R20, RZ, 0x33, !PT ;  /* 0x00000014ff128212 */ /* 0x000fe400078e33ff */
[----:B------:R-:W-:Y:S02]  /*0980*/  ISETP.NE.AND P0, PT, RZ, UR4, PT ;  /* 0x00000004ff007c0c */ /* 0x000fe4000bf05270 */
[----:B------:R-:W-:Y:S02]  /*0990*/  ISETP.NE.AND P1, PT, R48, RZ, PT ;  /* 0x000000ff3000720c */ /* 0x000fe40003f25270 */
[----:B0-----:R-:W-:Y:S01]  /*09a0*/  ISETP.LT.OR P0, PT, R3, 0x1, P0 ;  /* 0x000000010300780c */ /* 0x001fe20000701670 */
[----:B------:R-:W-:Y:S01]  /*09b0*/  BSSY.RECONVERGENT B6, `(.L_x_3299) ;  /* 0x000011f000067945 */ /* 0x000fe20003800200 */
[----:B------:R-:W-:-:S09]  /*09c0*/  IMAD R51, R51, R14, RZ ;  /* 0x0000000e33337224 */ /* 0x000fd200078e02ff */
        /* <DEDUP_REMOVED lines=12> */
[----:B-1----:R-:W-:Y:S06]  /*0a90*/  @P0 BRA `(.L_x_3300) ;  /* 0x00000004002c0947 */ /* 0x002fec0003800000 */
        /* <DEDUP_REMOVED lines=43> */
.L_x_3301:
        /* <DEDUP_REMOVED lines=11> */
[----:B------:R-:W-:Y:S02]  /*0e00*/  FMUL.FTZ R0, R0, R3 ;  /* 0x0000000300007220 */ /* 0x000fe40000410000 */
[----:B------:R-:W0:Y:S02]  /*0e10*/  MUFU.EX2 R7, -R4 ;  /* 0x8000000400077308 */ /* 0x000e240000000800 */
[----:B------:R-:W-:-:S06]  /*0e20*/  FMUL.FTZ R0, R0, 13.28771209716796875 ;  /* 0x41549a7800007820 */ /* 0x000fcc0000410000 */
        /* <DEDUP_REMOVED lines=18> */
.L_x_3300:
        /* <DEDUP_REMOVED lines=54> */
.L_x_3303:
        /* <DEDUP_REMOVED lines=15> */
.L_x_3304:
        /* <DEDUP_REMOVED lines=71> */
.L_x_3310:
[----:B------:R-:W-:Y:S05]  /*1810*/  BSYNC.RECONVERGENT B2 ;  /* 0x0000000000027941 */ /* 0x000fea0003800200 */
.L_x_3309:
[----:B-1----:R0:W-:Y:S04]  /*1820*/  STS [R43], R28 ;  /* 0x0000001c2b007388 */ /* 0x0021e80000000800 */
[----:B--2---:R0:W-:Y:S04]  /*1830*/  STS [R43+0x4], R30 ;  /* 0x0000041e2b007388 */ /* 0x0041e80000000800 */
[----:B---3--:R0:W-:Y:S04]  /*1840*/  STS [R42], R29 ;  /* 0x0000001d2a007388 */ /* 0x0081e80000000800 */
[----:B----4-:R0:W-:Y:S01]  /*1850*/  STS [R42+0x4], R31 ;  /* 0x0000041f2a007388 */ /* 0x0101e20000000800 */
[----:B------:R-:W-:Y:S05]  /*1860*/  BRA `(.L_x_3311) ;  /* 0x0000000000847947 */ /* 0x000fea0003800000 */
.L_x_3308:
        /* <DEDUP_REMOVED lines=33> */
.L_x_3311:
[----:B------:R-:W-:Y:S05]  /*1a80*/  BSYNC.RECONVERGENT B1 ;  /* 0x0000000000017941 */ /* 0x000fea0003800200 */
.L_x_3307:
[----:B------:R1:W-:Y:S04]  /*1a90*/  STS [R21], R32 ;  /* 0x0000002015007388 */ /* 0x0003e80000000800 */
[----:B------:R1:W-:Y:S04]  /*1aa0*/  STS [R21+0x4], R34 ;  /* 0x0000042215007388 */ /* 0x0003e80000000800 */
[----:B------:R1:W-:Y:S04]  /*1ab0*/  STS [R20], R33 ;  /* 0x0000002114007388 */ /* 0x0003e80000000800 */
[----:B------:R1:W-:Y:S02]  /*1ac0*/  STS [R20+0x4], R35 ;  /* 0x0000042314007388 */ /* 0x0003e40000000800 */
.L_x_3306:
[----:B------:R-:W-:Y:S05]  /*1ad0*/  BSYNC.RECONVERGENT B0 ;  /* 0x0000000000007941 */ /* 0x000fea0003800200 */
.L_x_3305:
        /* <DEDUP_REMOVED lines=10> */
.L_x_3313:
[----:B------:R-:W-:Y:S05]  /*1b80*/  BSYNC.RECONVERGENT B0 ;  /* 0x0000000000007941 */ /* 0x000fea0003800200 */
.L_x_3312:
[----:B------:R-:W-:Y:S06]  /*1b90*/  BAR.SYNC.DEFER_BLOCKING 0x0 ;  /* 0x0000000000007b1d */ /* 0x000fec0000010000 */
.L_x_3302:
[----:B------:R-:W-:Y:S05]  /*1ba0*/  BSYNC.RECONVERGENT B6 ;  /* 0x0000000000067941 */ /* 0x000fea0003800200 */
.L_x_3299:
        /* <DEDUP_REMOVED lines=9> */
[----:B------:R-:W-:-:S04]  /*1c40*/  ISETP.GT.U32.OR P0, PT, R37, 0x23, P1 ;  /* 0x000000232500780c */ /* 0x000fc80000f04470 */
[----:B0-----:R-:W-:-:S05]  /*1c50*/  LEA R0, R8, R0, 0x18 ;  /* 0x0000000008007211 */ /* 0x001fca00078ec0ff */
[----:B------:R-:W-:-:S04]  /*1c60*/  @!P1 VIADD R3, R3, 0x410 ;  /* 0x0000041003039836 */ /* 0x000fc80000000000 */
[----:B------:R-:W0:Y:S08]  /*1c70*/  @!P0 LDC R9, c[0x0][0x3f4] ;  /* 0x0000fd00ff098b82 */ /* 0x000e300000000800 */
[----:B-1----:R-:W1:Y:S01]  /*1c80*/  @!P0 LDC.64 R4, c[0x0][0x3b8] ;  /* 0x0000ee00ff048b82 */ /* 0x002e620000000a00 */
[----:B0-----:R-:W-:-:S04]  /*1c90*/  @!P0 IMAD R6, R37, R9, R18 ;  /* 0x0000000925068224 */ /* 0x001fc800078e0212 */
[----:B------:R-:W-:Y:S01]  /*1ca0*/  @!P0 IMAD.SHL.U32 R7, R6, 0x4, RZ ;  /* 0x0000000406078824 */ /* 0x000fe200078e00ff */
[----:B------:R-:W-:Y:S01]  /*1cb0*/  @!P1 LEA R6, R8, R3, 0x18 ;  /* 0x0000000308069211 */ /* 0x000fe200078ec0ff */
[C---:B------:R-:W-:Y:S02]  /*1cc0*/  IMAD R3, R37.reuse, 0x10, R0 ;  /* 0x0000001025037824 */ /* 0x040fe400078e0200 */
[----:B--2-4-:R-:W-:Y:S01]  /*1cd0*/  FMUL.FTZ R0, R32, R28 ;  /* 0x0000001c20007220 */ /* 0x014fe20000410000 */
[----:B------:R-:W-:Y:S02]  /*1ce0*/  @!P0 IMAD R7, R38, R9, R7 ;  /* 0x0000000926078224 */ /* 0x000fe400078e0207 */
[----:B------:R-:W-:Y:S01]  /*1cf0*/  @!P1 IMAD R6, R37, 0x10, R6 ;  /* 0x0000001025069824 */ /* 0x000fe200078e0206 */
[----:B------:R3:W-:Y:S01]  /*1d00*/  STS.128 [R3], R32 ;  /* 0x0000002003007388 */ /* 0x0007e20000000c00 */
[----:B-1----:R-:W-:-:S04]  /*1d10*/  @!P0 IMAD.WIDE R4, R7, 0x4, R4 ;  /* 0x0000000407048825 */ /* 0x002fc800078e0204 */
[----:B------:R-:W-:Y:S01]  /*1d20*/  FFMA.FTZ R7, R33, R29, R0 ;  /* 0x0000001d21077223 */ /* 0x000fe20000010000 */
[----:B------:R3:W-:Y:S03]  /*1d30*/  @!P1 STS.128 [R6], R24 ;  /* 0x0000001806009388 */ /* 0x0007e60000000c00 */
[----:B------:R-:W-:Y:S01]  /*1d40*/  FFMA.FTZ R0, R34, R30, R7 ;  /* 0x0000001e22007223 */ /* 0x000fe20000010007 */
[----:B------:R3:W-:Y:S03]  /*1d50*/  @!P0 STG.E.128 desc[UR36][R4.64], R28 ;  /* 0x0000001c04008986 */ /* 0x0007e6000c101d24 */
[----:B------:R-:W-:-:S07]  /*1d60*/  FFMA.FTZ R0, R35, R31, R0 ;  /* 0x0000001f23007223 */ /* 0x000fce0000010000 */
.L_x_3315:
[----:B------:R-:W-:Y:S05]  /*1d70*/  BSYNC.RECONVERGENT B0 ;  /* 0x0000000000007941 */ /* 0x000fea0003800200 */
.L_x_3314:
[----:B---3--:R-:W1:Y:S01]  /*1d80*/  SHFL.BFLY PT, R3, R0, 0x10, 0x1f ;  /* 0x0e001f0000037f89 */ /* 0x008e6200000e0000 */
[----:B------:R-:W3:Y:S01]  /*1d90*/  S2UR UR5, SR_CgaCtaId ;  /* 0x00000000000579c3 */ /* 0x000ee20000008800 */
[----:B------:R-:W-:Y:S01]  /*1da0*/  UMOV UR4, 0x400 ;  /* 0x0000040000047882 */ /* 0x000fe20000000000 */
[----:B------:R-:W-:Y:S01]  /*1db0*/  BSSY.RECONVERGENT B0, `(.L_x_3316) ;  /* 0x000002f000007945 */ /* 0x000fe20003800200 */
[----:B------:R-:W-:Y:S02]  /*1dc0*/  IMAD.MOV.U32 R159, RZ, RZ, -0x800001 ;  /* 0xff7fffffff9f7424 */ /* 0x000fe400078e00ff */
[----:B-1----:R-:W-:Y:S01]  /*1dd0*/  FADD.FTZ R4, R3, R0 ;  /* 0x0000000003047221 */ /* 0x002fe20000010000 */
[----:B------:R-:W-:Y:S01]  /*1de0*/  SHF.R.U32.HI R0, RZ, 0x3, R37 ;  /* 0x00000003ff007819 */ /* 0x000fe20000011625 */
[----:B---3--:R-:W-:-:S03]  /*1df0*/  ULEA UR6, UR5, UR4, 0x18 ;  /* 0x0000000405067291 */ /* 0x008fc6000f8ec0ff */
[----:B------:R-:W1:Y:S01]  /*1e00*/  SHFL.BFLY PT, R3, R4, 0x8, 0x1f ;  /* 0x0d001f0004037f89 */ /* 0x000e6200000e0000 */
[----:B------:R-:W-:Y:S01]  /*1e10*/  LOP3.LUT R0, R0, 0x7c, RZ, 0xc0, !PT ;  /* 0x0000007c00007812 */ /* 0x000fe200078ec0ff */
        /* <DEDUP_REMOVED lines=15> */
[----:B------:R-:W-:-:S04]  /*1f10*/  UIADD3 UR6, UPT, UPT, UR4, 0x810, URZ ;  /* 0x0000081004067890 */ /* 0x000fc8000fffe0ff */
[C---:B------:R-:W-:Y:S01]  /*1f20*/  VIADDMNMX R5, R16.reuse, -R3, RZ, !PT ;  /* 0x8000000310057246 */ /* 0x040fe200078001ff */
[----:B------:R-:W-:Y:S01]  /*1f30*/  ULEA UR6, UR5, UR6, 0x18 ;  /* 0x0000000605067291 */ /* 0x000fe2000f8ec0ff */
[----:B------:R-:W1:Y:S03]  /*1f40*/  @!P1 LDS R9, [R4+0x8] ;  /* 0x0000080004099984 */ /* 0x000e660000000800 */
[----:B------:R-:W-:-:S05]  /*1f50*/  IMAD.IADD R160, R16, 0x1, -R5 ;  /* 0x0000000110a07824 */ /* 0x000fca00078e0a05 */
[----:B------:R-:W-:Y:S01]  /*1f60*/  LEA R160, R160, UR6, 0x2 ;  /* 0x00000006a0a07c11 */ /* 0x000fe2000f8e10ff */
        /* <DEDUP_REMOVED lines=11> */
[----:B------:R-:W3:Y:S01]  /*2020*/  LDC.64 R6, c[0x0][0x438] ;  /* 0x00010e00ff067b82 */ /* 0x000ee20000000a00 */
[----:B-----5:R-:W-:-:S04]  /*2030*/  IMAD.IADD R36, R36, 0x1, -R17 ;  /* 0x0000000124247824 */ /* 0x020fc800078e0a11 */
[----:B-1----:R-:W-:-:S04]  /*2040*/  IMAD R23, R23, UR7, R36 ;  /* 0x0000000717177c24 */ /* 0x002fc8000f8e0224 */
[----:B------:R-:W-:-:S04]  /*2050*/  IMAD R23, R23, UR7, R36 ;  /* 0x0000000717177c24 */ /* 0x000fc8000f8e0224 */
[----:B---3--:R-:W-:-:S06]  /*2060*/  IMAD.WIDE R6, R23, 0x4, R6 ;  /* 0x0000000417067825 */ /* 0x008fcc00078e0206 */
[----:B------:R-:W3:Y:S02]  /*2070*/  LDG.E R6, desc[UR36][R6.64] ;  /* 0x0000002406067981 */ /* 0x000ee4000c1e1900 */
[----:B---3--:R-:W-:-:S07]  /*2080*/  FADD.FTZ R159, R159, R6 ;  /* 0x000000069f9f7221 */ /* 0x008fce0000010000 */
.L_x_3318:
[----:B------:R3:W-:Y:S02]  /*2090*/  STS [R160+-0x4], R159 ;  /* 0xfffffc9fa0007388 */ /* 0x0007e40000000800 */
.L_x_3317:
[----:B------:R-:W-:Y:S05]  /*20a0*/  BSYNC.RECONVERGENT B0 ;  /* 0x0000000000007941 */ /* 0x000fea0003800200 */
.L_x_3316:
[----:B------:R-:W-:Y:S01]  /*20b0*/  BAR.SYNC.DEFER_BLOCKING 0x0 ;  /* 0x0000000000007b1d */ /* 0x000fe20000010000 */
[----:B------:R-:W-:Y:S01]  /*20c0*/  UIADD3 UR7, UPT, UPT, UR4, 0x10, URZ ;  /* 0x0000001004077890 */ /* 0x000fe2000fffe0ff */
[----:B------:R-:W-:Y:S02]  /*20d0*/  LOP3.LUT R11, R22, 0xc, RZ, 0xc0, !PT ;  /* 0x0000000c160b7812 */ /* 0x000fe400078ec0ff */
[----:B------:R-:W-:Y:S01]  /*20e0*/  LOP3.LUT R13, RZ, R5, RZ, 0x33, !PT ;  /* 0x00000005ff0d7212 */ /* 0x000fe200078e33ff */
[----:B------:R-:W-:-:S03]  /*20f0*/  ULEA UR7, UR5, UR7, 0x18 ;  /* 0x0000000705077291 */ /* 0x000fc6000f8ec0ff */
[----:B------:R-:W0:Y:S01]  /*2100*/  S2UR UR12, SR_CTAID.X ;  /* 0x00000000000c79c3 */ /* 0x000e220000002500 */
[----:B------:R-:W0:Y:S01]  /*2110*/  LDCU UR13, c[0x0][0x40c] ;  /* 0x00008180ff0d77ac */ /* 0x000e220008000800 */
[----:B------:R-:W2:Y:S01]  /*2120*/  S2R R130, SR_TID.X ;  /* 0x0000000000827919 */ /* 0x000ea20000002100 */
[----:B------:R-:W-:Y:S01]  /*2130*/  IADD3 R13, PT, PT, R13, 0x7, R16 ;  /* 0x000000070d0d7810 */ /* 0x000fe20007ffe010 */
[----:B------:R-:W0:Y:S03]  /*2140*/  LDCU UR17, c[0x0][0x3f4] ;  /* 0x00007e80ff1177ac */ /* 0x000e260008000800 */
[----:B------:R-:W-:Y:S01]  /*2150*/  SHF.R.S32.HI R12, RZ, 0x1f, R13 ;  /* 0x0000001fff0c7819 */ /* 0x000fe2000001140d */
[----:B------:R-:W0:Y:S01]  /*2160*/  LDC R116, c[0x0][0x3f0] ;  /* 0x0000fc00ff747b82 */ /* 0x000e220000000800 */
[----:B------:R-:W0:Y:S02]  /*2170*/  LDCU UR16, c[0x0][0x410] ;  /* 0x00008200ff1077ac */ /* 0x000e240008000800 */
[----:B------:R-:W-:Y:S01]  /*2180*/  LEA.HI R12, R12, R13, RZ, 0x3 ;  /* 0x0000000d0c0c7211 */ /* 0x000fe200078f18ff */
[----:B------:R-:W0:Y:S03]  /*2190*/  LDCU.64 UR14, c[0x0][0x3b8] ;  /* 0x00007700ff0e77ac */ /* 0x000e260008000a00 */
[----:B------:R-:W-:Y:S01]  /*21a0*/  LOP3.LUT R122, R12, 0xfffffff8, RZ, 0xc0, !PT ;  /* 0xfffffff80c7a7812 */ /* 0x000fe200078ec0ff */
[----:B------:R-:W0:Y:S01]  /*21b0*/  LDCU.64 UR18, c[0x0][0x438] ;  /* 0x00008700ff1277ac */ /* 0x000e220008000a00 */
[----:B------:R0:W1:Y:S01]  /*21c0*/  LDS R158, [R11+UR7] ;  /* 0x000000070b9e7984 */ /* 0x0000620008000800 */
[----:B------:R-:W0:Y:S03]  /*21d0*/  LDCU.64 UR10, c[0x0][0x448] ;  /* 0x00008900ff0a77ac */ /* 0x000e260008000a00 */
[----:B------:R0:W1:Y:S04]  /*21e0*/  LDS R157, [R11+UR7+0x10] ;  /* 0x000010070b9d7984 */ /* 0x0000680008000800 */
[----:B------:R0:W1:Y:S04]  /*21f0*/  LDS R156, [R11+UR7+0x20] ;  /* 0x000020070b9c7984 */ /* 0x0000680008000800 */
[----:B------:R0:W1:Y:S02]  /*2200*/  LDS R155, [R11+UR7+0x30] ;  /* 0x000030070b9b7984 */ /* 0x0000640008000800 */
[----:B0-----:R-:W-:-:S02]  /*2210*/  IMAD R116, R51, R116, UR12 ;  /* 0x0000000c33747e24 */ /* 0x001fc4000f8e0274 */
[----:B------:R0:W0:Y:S01]  /*2220*/  LDS R154, [R11+UR7+0x40] ;  /* 0x000040070b9a7984 */ /* 0x0000220008000800 */
[----:B--2---:R-:W-:-:S03]  /*2230*/  SHF.R.U32.HI R13, RZ, 0x2, R130 ;  /* 0x00000002ff0d7819 */ /* 0x004fc60000011682 */
[----:B------:R2:W0:Y:S01]  /*2240*/  LDS R153, [R11+UR7+0x50] ;  /* 0x000050070b997984 */ /* 0x0004220008000800 */
[----:B------:R-:W-:-:S03]  /*2250*/  ISETP.GE.AND P0, PT, R13, R122, PT ;  /* 0x0000007a0d00720c */ /* 0x000fc60003f06270 */
        /* <DEDUP_REMOVED lines=22> */
[----:B-1----:R2:W1:Y:S04]  /*23c0*/  LDS R6, [R11+UR7+0x1c0] ;  /* 0x0001c0070b067984 */ /* 0x0024680008000800 */
        /* <DEDUP_REMOVED lines=39> */
[----:B------:R-:W-:-:S09]  /*2640*/  ULEA UR4, UR5, UR4, 0x18 ;  /* 0x0000000405047291 */ /* 0x000fd2000f8ec0ff */
[----:B------:R1:W2:Y:S04]  /*2650*/  LDS R51, [R11+UR4] ;  /* 0x000000040b337984 */ /* 0x0002a80008000800 */
[----:B------:R1:W3:Y:S04]  /*2660*/  LDS R52, [R11+UR4+0x10] ;  /* 0x000010040b347984 */ /* 0x0002e80008000800 */
[----:B------:R1:W4:Y:S04]  /*2670*/  LDS R53, [R11+UR4+0x20] ;  /* 0x000020040b357984 */ /* 0x0003280008000800 */
        /* <DEDUP_REMOVED lines=60> */
[----:B--234-:R1:W0:Y:S02]  /*2a40*/  LDS R114, [R11+UR4+0x3f0] ;  /* 0x0003f0040b727984 */ /* 0x01c2240008000800 */
.L_x_3319:
[----:B------:R-:W-:Y:S01]  /*2a50*/  BSSY B1, `(.L_x_3320) ;  /* 0x00010e8000017945 */ /* 0x000fe20003800000 */
[----:B------:R-:W-:-:S03]  /*2a60*/  IMAD R116, R116, 0x90, RZ ;  /* 0x0000009074747824 */ /* 0x000fc600078e02ff */
[----:B------:R-:W-:Y:S05]  /*2a70*/  @P0 BRA `(.L_x_3321) ;  /* 0x0000010c00940947 */ /* 0x000fea0003800000 */
[----:B------:R-:W-:Y:S01]  /*2a80*/  IABS R115, R3 ;  /* 0x0000000300737213 */ /* 0x000fe20000000000 */
[----:B------:R-:W2:Y:S01]  /*2a90*/  S2R R124, SR_CTAID.Y ;  /* 0x00000000007c7919 */ /* 0x000ea20000002600 */
[----:B------:R-:W2:Y:S01]  /*2aa0*/  LDC R15, c[0x0][0x3f8] ;  /* 0x0000fe00ff0f7b82 */ /* 0x000ea20000000800 */
[----:B------:R-:W3:Y:S01]  /*2ab0*/  LDCU.64 UR8, c[0x0][0x420] ;  /* 0x00008400ff0877ac */ /* 0x000ee20008000a00 */
[----:B01----:R-:W0:Y:S01]  /*2ac0*/  I2F.RP R11, R115 ;  /* 0x00000073000b7306 */ /* 0x003e220000209400 */
[----:B------:R-:W-:Y:S01]  /*2ad0*/  LEA.HI R123, R130, R5, RZ, 0x1e ;  /* 0x00000005827b7211 */ /* 0x000fe200078ff0ff */
[----:B------:R-:W-:Y:S01]  /*2ae0*/  IMAD.IADD R122, R122, 0x1, R5 ;  /* 0x000000017a7a7824 */ /* 0x000fe200078e0205 */
[----:B------:R-:W1:Y:S03]  /*2af0*/  LDCU UR4, c[0x0][0x408] ;  /* 0x00008100ff0477ac */ /* 0x000e660008000800 */
[----:B------:R-:W4:Y:S08]  /*2b00*/  LDC R119, c[0x0][0x440] ;  /* 0x00011000ff777b82 */ /* 0x000f300000000800 */
[----:B------:R-:W1:Y:S01]  /*2b10*/  LDC.64 R228, c[0x0][0x450] ;  /* 0x00011400ffe47b82 */ /* 0x000e620000000a00 */
[----:B0-----:R-:W0:Y:S01]  /*2b20*/  MUFU.RCP R11, R11 ;  /* 0x0000000b000b7308 */ /* 0x001e220000001000 */
[----:B---3--:R-:W-:-:S04]  /*2b30*/  ISETP.NE.U32.AND P0, PT, RZ, UR8, PT ;  /* 0x00000008ff007c0c */ /* 0x008fc8000bf05070 */
[----:B------:R-:W-:Y:S02]  /*2b40*/  ISETP.NE.AND.EX P0, PT, RZ, UR9, PT, P0 ;  /* 0x00000009ff007c0c */ /* 0x000fe4000bf05300 */
[----:B------:R-:W1:Y:S01]  /*2b50*/  LDC R125, c[0x0][0x430] ;  /* 0x00010c00ff7d7b82 */ /* 0x000e620000000800 */
[C---:B--2---:R-:W-:Y:S02]  /*2b60*/  IMAD R118, R124.reuse, R15, UR12 ;  /* 0x0000000c7c767e24 */ /* 0x044fe4000f8e020f */
[-C--:B------:R-:W-:Y:S02]  /*2b70*/  IMAD R124, R124, R3.reuse, RZ ;  /* 0x000000037c7c7224 */ /* 0x080fe400078e02ff */
[----:B0-----:R-:W-:Y:S02]  /*2b80*/  VIADD R12, R11, 0xffffffe ;  /* 0x0ffffffe0b0c7836 */ /* 0x001fe40000000000 */
[----:B----4-:R-:W-:Y:S01]  /*2b90*/  IMAD R11, R119, UR12, R16 ;  /* 0x0000000c770b7c24 */ /* 0x010fe2000f8e0210 */
[----:B------:R-:W-:Y:S01]  /*2ba0*/  SHF.R.S32.HI R121, RZ, 0x1f, R124 ;  /* 0x0000001fff797819 */ /* 0x000fe2000001147c */
[----:B------:R0:W2:Y:S01]  /*2bb0*/  F2I.FTZ.U32.TRUNC.NTZ R13, R12 ;  /* 0x0000000c000d7305 */ /* 0x0000a2000021f000 */
[----:B------:R-:W-:Y:S01]  /*2bc0*/  IMAD R118, R118, R3, RZ ;  /* 0x0000000376767224 */ /* 0x000fe200078e02ff */
[----:B------:R-:W-:Y:S01]  /*2bd0*/  LOP3.LUT R3, R130, 0x3, RZ, 0xc0, !PT ;  /* 0x0000000382037812 */ /* 0x000fe200078ec0ff */
[----:B------:R-:W-:-:S04]  /*2be0*/  VIADD R120, R11, 0xffffffff ;  /* 0xffffffff0b787836 */ /* 0x000fc80000000000 */
[--C-:B------:R-:W-:Y:S01]  /*2bf0*/  IMAD R119, R120, R119, R123.reuse ;  /* 0x0000007778777224 */ /* 0x100fe200078e027b */
[----:B------:R-:W-:Y:S01]  /*2c00*/  IADD3 R120, P1, P2, R124, UR8, R123 ;  /* 0x000000087c787c10 */ /* 0x000fe2000fa3e07b */
[----:B------:R-:W-:Y:S01]  /*2c10*/  IMAD R118, R118, 0x90, R3 ;  /* 0x0000009076767824 */ /* 0x000fe200078e0203 */
[----:B------:R-:W-:Y:S01]  /*2c20*/  LOP3.LUT R124, R130, 0x3fc, RZ, 0xc0, !PT ;  /* 0x000003fc827c7812 */ /* 0x000fe200078ec0ff */
[----:B0-----:R-:W-:Y:S01]  /*2c30*/  IMAD.MOV.U32 R12, RZ, RZ, RZ ;  /* 0x000000ffff0c7224 */ /* 0x001fe200078e00ff */
[----:B------:R-:W-:Y:S01]  /*2c40*/  IADD3.X R121, PT, PT, R121, UR9, RZ, P1, P2 ;  /* 0x0000000979797c10 */ /* 0x000fe20008fe44ff */
[----:B------:R-:W-:Y:S01]  /*2c50*/  VIADD R123, R123, 0x1 ;  /* 0x000000017b7b7836 */ /* 0x000fe20000000000 */
[----:B------:R-:W-:Y:S01]  /*2c60*/  SHF.R.S32.HI R126, RZ, 0x1f, R118 ;  /* 0x0000001fff7e7819 */ /* 0x000fe20000011476 */
[----:B--2---:R-:W-:Y:S02]  /*2c70*/  IMAD.MOV R14, RZ, RZ, -R13 ;  /* 0x000000ffff0e7224 */ /* 0x004fe400078e0a0d */
[----:B------:R-:W-:-:S02]  /*2c80*/  VIADD R124, R124, UR6 ;  /* 0x000000067c7c7c36 */ /* 0x000fc40008000000 */
[----:B------:R-:W-:Y:S02]  /*2c90*/  IMAD R117, R14, R115, RZ ;  /* 0x000000730e757224 */ /* 0x000fe400078e02ff */
[----:B------:R-:W-:Y:S02]  /*2ca0*/  IMAD R14, R2, R15, UR12 ;  /* 0x0000000c020e7e24 */ /* 0x000fe4000f8e020f */
[----:B------:R-:W-:-:S04]  /*2cb0*/  IMAD.HI.U32 R117, R13, R117, R12 ;  /* 0x000000750d757227 */ /* 0x000fc800078e000c */
[----:B------:R-:W-:Y:S02]  /*2cc0*/  IMAD R11, R14, 0x90, R3 ;  /* 0x000000900e0b7824 */ /* 0x000fe400078e0203 */
[----:B-1----:R-:W-:Y:S02]  /*2cd0*/  VIADD R125, R125, UR4 ;  /* 0x000000047d7d7c36 */ /* 0x002fe40008000000 */
[----:B------:R-:W-:-:S07]  /*2ce0*/  IMAD.WIDE R228, R11, 0x4, R228 ;  /* 0x000000040be47825 */ /* 0x000fce00078e02e4 */
.L_x_3583:
[----:B------:R-:W2:Y:S01]  /*2cf0*/  @P0 LDG.E.U8 R14, desc[UR36][R120.64] ;  /* 0x00000024780e0981 */ /* 0x000ea2000c1e1100 */
[----:B------:R-:W-:Y:S01]  /*2d00*/  VIADD R128, R123, 0xffffffff ;  /* 0xffffffff7b807836 */ /* 0x000fe20000000000 */
[----:B------:R-:W-:Y:S01]  /*2d10*/  UISETP.NE.AND UP0, UPT, UR13, URZ, UPT ;  /* 0x000000ff0d00728c */ /* 0x000fe2000bf05270 */
[----:B------:R-:W-:Y:S01]  /*2d20*/  IMAD.U32 R3, RZ, RZ, UR17 ;  /* 0x00000011ff037e24 */ /* 0x000fe2000f8e00ff */
[----:B------:R-:W-:Y:S02]  /*2d30*/  BSSY.RECONVERGENT B0, `(.L_x_3322) ;  /* 0x0001051000007945 */ /* 0x000fe40003800200 */
        /* <DEDUP_REMOVED lines=8> */
[----:B------:R-:W-:-:S05]  /*2dc0*/  @!P1 IMAD.IADD R12, R12, 0x1, -R13 ;  /* 0x000000010c0c9824 */ /* 0x000fca00078e0a0d */
[----:B------:R-:W-:-:S13]  /*2dd0*/  ISETP.GT.U32.AND P1, PT, R115, R12, PT ;  /* 0x0000000c7300720c */ /* 0x000fda0003f24070 */
[----:B------:R-:W-:-:S04]  /*2de0*/  @!P1 IMAD.IADD R12, R12, 0x1, -R13 ;  /* 0x000000010c0c9824 */ /* 0x000fc800078e0a0d */
[----:B------:R-:W-:Y:S01]  /*2df0*/  @!P2 IMAD.MOV R12, RZ, RZ, -R12 ;  /* 0x000000ffff0ca224 */ /* 0x000fe200078e0a0c */
[----:B------:R-:W-:Y:S02]  /*2e00*/  @!P3 LOP3.LUT R12, RZ, R3, RZ, 0x33, !PT ;  /* 0x00000003ff0cb212 */ /* 0x000fe400078e33ff */
[----:B--2---:R-:W-:Y:S01]  /*2e10*/  ISETP.NE.AND P4, PT, R14, RZ, P0 ;  /* 0x000000ff0e00720c */ /* 0x004fe20000785270 */
[----:B------:R-:W-:-:S12]  /*2e20*/  BRA.U UP0, `(.L_x_3323) ;  /* 0x000000c900107547 */ /* 0x000fd8000b800000 */
[----:B------:R-:W-:-:S13]  /*2e30*/  ISETP.NE.AND P5, PT, R19, RZ, PT ;  /* 0x000000ff1300720c */ /* 0x000fda0003fa5270 */
[----:B------:R-:W-:Y:S05]  /*2e40*/  @!P5 BRA `(.L_x_3324) ;  /* 0x000000680000d947 */ /* 0x000fea0003800000 */
[--C-:B------:R-:W-:Y:S01]  /*2e50*/  IMAD.IADD R224, R12, 0x1, R3.reuse ;  /* 0x000000010ce07824 */ /* 0x100fe200078e0203 */
[----:B------:R-:W-:Y:S01]  /*2e60*/  BSSY.RECONVERGENT B2, `(.L_x_3325) ;  /* 0x0000028000027945 */ /* 0x000fe20003800200 */
[----:B------:R-:W-:Y:S02]  /*2e70*/  VIADD R127, R16, 0xffffffff ;  /* 0xffffffff107f7836 */ /* 0x000fe40000000000 */
[C---:B------:R-:W-:Y:S02]  /*2e80*/  IMAD R234, R3.reuse, 0x4, R224 ;  /* 0x0000000403ea7824 */ /* 0x040fe400078e02e0 */
[----:B------:R-:W-:Y:S01]  /*2e90*/  IMAD.SHL.U32 R12, R12, 0x4, RZ ;  /* 0x000000040c0c7824 */ /* 0x000fe200078e00ff */
[----:B------:R-:W-:Y:S01]  /*2ea0*/  ISETP.GE.AND P1, PT, R128, R127, PT ;  /* 0x0000007f8000720c */ /* 0x000fe20003f26270 */
[----:B------:R-:W-:Y:S02]  /*2eb0*/  IMAD.IADD R232, R234, 0x1, R3 ;  /* 0x00000001eae87824 */ /* 0x000fe400078e0203 */
[----:B------:R-:W-:-:S02]  /*2ec0*/  IMAD R11, R3, 0x90, RZ ;  /* 0x00000090030b7824 */ /* 0x000fc400078e02ff */
[----:B------:R-:W-:-:S04]  /*2ed0*/  IMAD.IADD R230, R232, 0x1, R3 ;  /* 0x00000001e8e67824 */ /* 0x000fc800078e0203 */
        /* <DEDUP_REMOVED lines=8> */
[----:B------:R-:W-:-:S04]  /*2f60*/  IMAD.IADD R222, R226, 0x1, R3 ;  /* 0x00000001e2de7824 */ /* 0x000fc800078e0203 */
[----:B------:R-:W-:-:S04]  /*2f70*/  IMAD.IADD R132, R222, 0x1, R3 ;  /* 0x00000001de847824 */ /* 0x000fc800078e0203 */
[----:B------:R-:W-:Y:S01]  /*2f80*/  IMAD.IADD R130, R132, 0x1, R3 ;  /* 0x0000000184827824 */ /* 0x000fe200078e0203 */
[----:B------:R-:W-:Y:S06]  /*2f90*/  @P1 BRA `(.L_x_3326) ;  /* 0x0000000000501947 */ /* 0x000fec0003800000 */
[----:B------:R-:W-:Y:S01]  /*2fa0*/  ISETP.GE.AND P2, PT, R12, R11, PT ;  /* 0x0000000b0c00720c */ /* 0x000fe20003f46270 */
[----:B------:R-:W2:-:S12]  /*2fb0*/  LDG.E R227, desc[UR36][R228.64] ;  /* 0x00000024e4e37981 */ /* 0x000e98000c1e1900 */
[----:B------:R-:W0:Y:S01]  /*2fc0*/  @!P2 S2R R13, SR_TID.X ;  /* 0x00000000000da919 */ /* 0x000e220000002100 */
[----:B------:R-:W1:Y:S01]  /*2fd0*/  @!P2 LDC.64 R14, c[0x0][0x3b8] ;  /* 0x0000ee00ff0eab82 */ /* 0x000e620000000a00 */
[----:B0-----:R-:W-:-:S05]  /*2fe0*/  @!P2 LOP3.LUT R13, R13, 0x3, RZ, 0xc0, !PT ;  /* 0x000000030d0da812 */ /* 0x001fca00078ec0ff */
[----:B------:R-:W-:-:S05]  /*2ff0*/  @!P2 IMAD R13, R116, R3, R13 ;  /* 0x00000003740da224 */ /* 0x000fca00078e020d */
[----:B------:R-:W-:-:S04]  /*3000*/  @!P2 IADD3 R131, P3, PT, R12, R13, RZ ;  /* 0x0000000d0c83a210 */ /* 0x000fc80007f7e0ff */
[----:B------:R-:W-:Y:S02]  /*3010*/  @!P2 LEA.HI.X.SX32 R252, R13, RZ, 0x1, P3 ;  /* 0x000000ff0dfca211 */ /* 0x000fe400018f0eff */
[----:B-1----:R-:W-:-:S04]  /*3020*/  @!P2 LEA R250, P3, R131, R14, 0x2 ;  /* 0x0000000e83faa211 */ /* 0x002fc800078610ff */
[----:B------:R-:W-:Y:S01]  /*3030*/  @!P2 LEA.HI.X R251, R131, R15, R252, 0x2, P3 ;  /* 0x0000000f83fba211 */ /* 0x000fe200018f14fc */
[----:B------:R-:W-:Y:S01]  /*3040*/  IMAD.MOV.U32 R252, RZ, RZ, RZ ;  /* 0x000000fffffc7224 */ /* 0x000fe200078e00ff */
[----:B------:R-:W0:Y:S05]  /*3050*/  @!P2 LDC.64 R14, c[0x0][0x3b8] ;  /* 0x0000ee00ff0eab82 */ /* 0x000e2a0000000a00 */
        /* <DEDUP_REMOVED lines=8> */
.L_x_3326:
[----:B------:R-:W-:Y:S05]  /*30e0*/  BSYNC.RECONVERGENT B2 ;  /* 0x0000000000027941 */ /* 0x000fea0003800200 */
.L_x_3325:
[----:B------:R-:W-:Y:S04]  /*30f0*/  BSSY.RECONVERGENT B2, `(.L_x_3327) ;  /* 0x0000018000027945 */ /* 0x000fe80003800200 */
[----:B------:R-:W-:Y:S05]  /*3100*/  @P1 BRA `(.L_x_3328) ;  /* 0x0000000000581947 */ /* 0x000fea0003800000 */
[----:B------:R-:W-:-:S05]  /*3110*/  IMAD.SHL.U32 R13, R224, 0x4, RZ ;  /* 0x00000004e00d7824 */ /* 0x000fca00078e00ff */
[----:B------:R-:W-:-:S13]  /*3120*/  ISETP.GE.AND P2, PT, R13, R11, PT ;  /* 0x0000000b0d00720c */ /* 0x000fda0003f46270 */
[----:B------:R-:W1:Y:S01]  /*3130*/  @!P2 S2R R131, SR_TID.X ;  /* 0x000000000083a919 */ /* 0x000e620000002100 */
[----:B0-----:R-:W0:Y:S01]  /*3140*/  @!P2 LDC.64 R14, c[0x0][0x3b8] ;  /* 0x0000ee00ff0eab82 */ /* 0x001e220000000a00 */
[----:B-1----:R-:W-:-:S05]  /*3150*/  @!P2 LOP3.LUT R131, R131, 0x3, RZ, 0xc0, !PT ;  /* 0x000000038383a812 */ /* 0x002fca00078ec0ff */
[----:B------:R-:W-:Y:S01]  /*3160*/  @!P2 IMAD R220, R116, R3, R131 ;  /* 0x0000000374dca224 */ /* 0x000fe200078e0283 */
[----:B------:R-:W-:-:S04]  /*3170*/  @!P2 SHF.R.S32.HI R131, RZ, 0x1f, R13 ;  /* 0x0000001fff83a819 */ /* 0x000fc8000001140d */
        /* <DEDUP_REMOVED lines=15> */
.L_x_3328:
[----:B------:R-:W-:Y:S05]  /*3270*/  BSYNC.RECONVERGENT B2 ;  /* 0x0000000000027941 */ /* 0x000fea0003800200 */
.L_x_3327:
[----:B------:R-:W-:Y:S04]  /*3280*/  BSSY.RECONVERGENT B2, `(.L_x_3329) ;  /* 0x0000019000027945 */ /* 0x000fe80003800200 */
[----:B------:R-:W-:Y:S05]  /*3290*/  @P1 BRA `(.L_x_3330) ;  /* 0x00000000005c1947 */ /* 0x000fea0003800000 */
[----:B------:R-:W-:Y:S01]  /*32a0*/  IMAD R133, R3, 0x8, R12 ;  /* 0x0000000803857824 */ /* 0x000fe200078e020c */
[----:B------:R-:W2:Y:S04]  /*32b0*/  LDG.E R225, desc[UR36][R228.64+0x20] ;  /* 0x00002024e4e17981 */ /* 0x000ea8000c1e1900 */
[----:B------:R-:W-:-:S13]  /*32c0*/  ISETP.GE.AND P2, PT, R133, R11, PT ;  /* 0x0000000b8500720c */ /* 0x000fda0003f46270 */
[----:B------:R-:W3:Y:S01]  /*32d0*/  @!P2 S2R R13, SR_TID.X ;  /* 0x00000000000da919 */ /* 0x000ee20000002100 */
[----:B01----:R-:W0:Y:S01]  /*32e0*/  @!P2 LDC.64 R14, c[0x0][0x3b8] ;  /* 0x0000ee00ff0eab82 */ /* 0x003e220000000a00 */
[----:B---3--:R-:W-:-:S05]  /*32f0*/  @!P2 LOP3.LUT R13, R13, 0x3, RZ, 0xc0, !PT ;  /* 0x000000030d0da812 */ /* 0x008fca00078ec0ff */
[----:B------:R-:W-:Y:S01]  /*3300*/  @!P2 IMAD R252, R116, R3, R13 ;  /* 0x0000000374fca224 */ /* 0x000fe200078e020d */
[----:B------:R-:W-:-:S04]  /*3310*/  @!P2 SHF.R.S32.HI R13, RZ, 0x1f, R133 ;  /* 0x0000001fff0da819 */ /* 0x000fc80000011485 */
[----:B------:R-:W-:-:S04]  /*3320*/  @!P2 IADD3 R131, P3, PT, R252, R133, RZ ;  /* 0x00000085fc83a210 */ /* 0x000fc80007f7e0ff */
[----:B------:R-:W-:Y:S02]  /*3330*/  @!P2 LEA.HI.X.SX32 R252, R252, R13, 0x1, P3 ;  /* 0x0000000dfcfca211 */ /* 0x000fe400018f0eff */
[----:B0-----:R-:W-:-:S04]  /*3340*/  @!P2 LEA R250, P3, R131, R14, 0x2 ;  /* 0x0000000e83faa211 */ /* 0x001fc800078610ff */
[----:B------:R-:W-:Y:S01]  /*3350*/  @!P2 LEA.HI.X R251, R131, R15, R252, 0x2, P3 ;  /* 0x0000000f83fba211 */ /* 0x000fe200018f14fc */
[----:B------:R-:W-:-:S06]  /*3360*/  IMAD.MOV.U32 R252, RZ, RZ, RZ ;  /* 0x000000fffffc7224 */ /* 0x000fcc00078e00ff */
[----:B------:R-:W3:Y:S01]  /*3370*/  @!P2 LDG.E R252, desc[UR36][R250.64] ;  /* 0x00000024fafca981 */ /* 0x000ee2000c1e1900 */
[----:B------:R-:W-:-:S13]  /*3380*/  ISETP.GE.AND P2, PT, R133, R11, PT ;  /* 0x0000000b8500720c */ /* 0x000fda0003f46270 */
[----:B------:R-:W0:Y:S01]  /*3390*/  @!P2 LDC.64 R14, c[0x0][0x3b8] ;  /* 0x0000ee00ff0eab82 */ /* 0x000e220000000a00 */
[----:B------:R-:W-:-:S04]  /*33a0*/  @!P2 IADD3 R13, P3, PT, R118, R133, RZ ;  /* 0x00000085760da210 */ /* 0x000fc80007f7e0ff */
[----:B------:R-:W-:Y:S02]  /*33b0*/  @!P2 LEA.HI.X.SX32 R131, R133, R126, 0x1, P3 ;  /* 0x0000007e8583a211 */ /* 0x000fe400018f0eff */
[----:B0-----:R-:W-:-:S04]  /*33c0*/  @!P2 LEA R14, P3, R13, R14, 0x2 ;  /* 0x0000000e0d0ea211 */ /* 0x001fc800078610ff */
[----:B------:R-:W-:Y:S01]  /*33d0*/  @!P2 LEA.HI.X R15, R13, R15, R131, 0x2, P3 ;  /* 0x0000000f0d0fa211 */ /* 0x000fe200018f1483 */
[----:B---3--:R-:W-:-:S04]  /*33e0*/  FADD.FTZ R252, R53, R252 ;  /* 0x000000fc35fc7221 */ /* 0x008fc80000010000 */
[----:B--2---:R-:W-:-:S05]  /*33f0*/  FMUL.FTZ R225, R252, R225 ;  /* 0x000000e1fce17220 */ /* 0x004fca0000410000 */
[----:B------:R2:W-:Y:S02]  /*3400*/  @!P2 STG.E desc[UR36][R14.64], R225 ;  /* 0x000000e10e00a986 */ /* 0x0005e4000c101924 */
.L_x_3330:
[----:B------:R-:W-:Y:S05]  /*3410*/  BSYNC.RECONVERGENT B2 ;  /* 0x0000000000027941 */ /* 0x000fea0003800200 */
.L_x_3329:
[----:B------:R-:W-:Y:S04]  /*3420*/  BSSY.RECONVERGENT B2, `(.L_x_3331) ;  /* 0x000001a000027945 */ /* 0x000fe80003800200 */
[----:B------:R-:W-:Y:S05]  /*3430*/  @P1 BRA `(.L_x_3332) ;  /* 0x0000000000601947 */ /* 0x000fea0003800000 */
[----:B------:R-:W-:-:S04]  /*3440*/  IMAD R224, R3, 0x2, R224 ;  /* 0x0000000203e07824 */ /* 0x000fc800078e02e0 */
[----:B------:R-:W-:-:S05]  /*3450*/  IMAD.SHL.U32 R224, R224, 0x4, RZ ;  /* 0x00000004e0e07824 */ /* 0x000fca00078e00ff */
[----:B------:R-:W-:-:S13]  /*3460*/  ISETP.GE.AND P2, PT, R224, R11, PT ;  /* 0x0000000be000720c */ /* 0x000fda0003f46270 */
[----:B------:R-:W3:Y:S01]  /*3470*/  @!P2 S2R R13, SR_TID.X ;  /* 0x00000000000da919 */ /* 0x000ee20000002100 */
[----:B012---:R-:W0:Y:S01]  /*3480*/  @!P2 LDC.64 R14, c[0x0][0x3b8] ;  /* 0x0000ee00ff0eab82 */ /* 0x007e220000000a00 */
[----:B---3--:R-:W-:-:S05]  /*3490*/  @!P2 LOP3.LUT R13, R13, 0x3, RZ, 0xc0, !PT ;  /* 0x000000030d0da812 */ /* 0x008fca00078ec0ff */
[----:B------:R-:W-:Y:S01]  /*34a0*/  @!P2 IMAD R218, R116, R3, R13 ;  /* 0x0000000374daa224 */ /* 0x000fe200078e020d */
[----:B------:R-:W-:-:S04]  /*34b0*/  @!P2 SHF.R.S32.HI R13, RZ, 0x1f, R224 ;  /* 0x0000001fff0da819 */ /* 0x000fc800000114e0 */
[----:B------:R-:W-:-:S04]  /*34c0*/  @!P2 IADD3 R131, P3, PT, R218, R224, RZ ;  /* 0x000000e0da83a210 */ /* 0x000fc80007f7e0ff */
[----:B------:R-:W-:Y:S01]  /*34d0*/  @!P2 LEA.HI.X.SX32 R218, R218, R13, 0x1, P3 ;  /* 0x0000000ddadaa211 */ /* 0x000fe200018f0eff */
[----:B------:R-:W-:Y:S01]  /*34e0*/  IMAD.MOV.U32 R13, RZ, RZ, RZ ;  /* 0x000000ffff0d7224 */ /* 0x000fe200078e00ff */
[----:B0-----:R-:W-:-:S04]  /*34f0*/  @!P2 LEA R250, P3, R131, R14, 0x2 ;  /* 0x0000000e83faa211 */ /* 0x001fc800078610ff */
[----:B------:R-:W-:Y:S02]  /*3500*/  @!P2 LEA.HI.X R251, R131, R15, R218, 0x2, P3 ;  /* 0x0000000f83fba211 */ /* 0x000fe400018f14da */
[----:B------:R-:W2:Y:S04]  /*3510*/  LDG.E R218, desc[UR36][R228.64+0x30] ;  /* 0x00003024e4da7981 */ /* 0x000ea8000c1e1900 */
        /* <DEDUP_REMOVED lines=10> */
.L_x_3332:
[----:B------:R-:W-:Y:S05]  /*35c0*/  BSYNC.RECONVERGENT B2 ;  /* 0x0000000000027941 */ /* 0x000fea0003800200 */
.L_x_3331:
[----:B------:R-:W-:Y:S01]  /*35d0*/  BSSY.RECONVERGENT B2, `(.L_x_3333) ;  /* 0x000001a000027945 */ /* 0x000fe20003800200 */
[----:B------:R-:W-:-:S03]  /*35e0*/  IMAD.IADD R224, R130, 0x1, R3 ;  /* 0x0000000182e07824 */ /* 0x000fc600078e0203 */
[----:B------:R-:W-:Y:S05]  /*35f0*/  @P1 BRA `(.L_x_3334) ;  /* 0x00000000005c1947 */ /* 0x000fea0003800000 */
[----:B------:R-:W-:Y:S01]  /*3600*/  IMAD R133, R3, 0x10, R12 ;  /* 0x0000001003857824 */ /* 0x000fe200078e020c */
[----:B------:R-:W4:Y:S04]  /*3610*/  LDG.E R223, desc[UR36][R228.64+0x40] ;  /* 0x00004024e4df7981 */ /* 0x000f28000c1e1900 */
[----:B------:R-:W-:-:S13]  /*3620*/  ISETP.GE.AND P2, PT, R133, R11, PT ;  /* 0x0000000b8500720c */ /* 0x000fda0003f46270 */
[----:B------:R-:W0:Y:S02]  /*3630*/  @!P2 S2R R13, SR_TID.X ;  /* 0x00000000000da919 */ /* 0x000e240000002100 */
[----:B0123--:R-:W0:Y:S01]  /*3640*/  @!P2 LDC.64 R14, c[0x0][0x3b8] ;  /* 0x0000ee00ff0eab82 */ /* 0x00fe220000000a00 */
[----:B------:R-:W-:-:S05]  /*3650*/  @!P2 LOP3.LUT R13, R13, 0x3, RZ, 0xc0, !PT ;  /* 0x000000030d0da812 */ /* 0x000fca00078ec0ff */
[----:B------:R-:W-:Y:S01]  /*3660*/  @!P2 IMAD R252, R116, R3, R13 ;  /* 0x0000000374fca224 */ /* 0x000fe200078e020d */
[----:B------:R-:W-:-:S04]  /*3670*/  @!P2 SHF.R.S32.HI R13, RZ, 0x1f, R133 ;  /* 0x0000001fff0da819 */ /* 0x000fc80000011485 */
[----:B------:R-:W-:-:S04]  /*3680*/  @!P2 IADD3 R131, P3, PT, R252, R133, RZ ;  /* 0x00000085fc83a210 */ /* 0x000fc80007f7e0ff */
[----:B------:R-:W-:Y:S02]  /*3690*/  @!P2 LEA.HI.X.SX32 R252, R252, R13, 0x1, P3 ;  /* 0x0000000dfcfca211 */ /* 0x000fe400018f0eff */
[----:B0-----:R-:W-:-:S04]  /*36a0*/  @!P2 LEA R250, P3, R131, R14, 0x2 ;  /* 0x0000000e83faa211 */ /* 0x001fc800078610ff */
[----:B------:R-:W-:Y:S01]  /*36b0*/  @!P2 LEA.HI.X R251, R131, R15, R252, 0x2, P3 ;  /* 0x0000000f83fba211 */ /* 0x000fe200018f14fc */
[----:B------:R-:W-:-:S06]  /*36c0*/  IMAD.MOV.U32 R252, RZ, RZ, RZ ;  /* 0x000000fffffc7224 */ /* 0x000fcc00078e00ff */
[----:B------:R-:W2:Y:S01]  /*36d0*/  @!P2 LDG.E R252, desc[UR36][R250.64] ;  /* 0x00000024fafca981 */ /* 0x000ea2000c1e1900 */
[----:B------:R-:W-:-:S13]  /*36e0*/  ISETP.GE.AND P2, PT, R133, R11, PT ;  /* 0x0000000b8500720c */ /* 0x000fda0003f46270 */
[----:B------:R-:W0:Y:S01]  /*36f0*/  @!P2 LDC.64 R14, c[0x0][0x3b8] ;  /* 0x0000ee00ff0eab82 */ /* 0x000e220000000a00 */
[----:B------:R-:W-:-:S04]  /*3700*/  @!P2 IADD3 R13, P3, PT, R118, R133, RZ ;  /* 0x00000085760da210 */ /* 0x000fc80007f7e0ff */
[----:B------:R-:W-:Y:S02]  /*3710*/  @!P2 LEA.HI.X.SX32 R131, R133, R126, 0x1, P3 ;  /* 0x0000007e8583a211 */ /* 0x000fe400018f0eff */
[----:B0-----:R-:W-:-:S04]  /*3720*/  @!P2 LEA R14, P3, R13, R14, 0x2 ;  /* 0x0000000e0d0ea211 */ /* 0x001fc800078610ff */
[----:B------:R-:W-:Y:S01]  /*3730*/  @!P2 LEA.HI.X R15, R13, R15, R131, 0x2, P3 ;  /* 0x0000000f0d0fa211 */ /* 0x000fe200018f1483 */
[----:B--2---:R-:W-:-:S04]  /*3740*/  FADD.FTZ R252, R55, R252 ;  /* 0x000000fc37fc7221 */ /* 0x004fc80000010000 */
[----:B----4-:R-:W-:-:S05]  /*3750*/  FMUL.FTZ R223, R252, R223 ;  /* 0x000000dffcdf7220 */ /* 0x010fca0000410000 */
[----:B------:R4:W-:Y:S02]  /*3760*/  @!P2 STG.E desc[UR36][R14.64], R223 ;  /* 0x000000df0e00a986 */ /* 0x0009e4000c101924 */
.L_x_3334:
[----:B------:R-:W-:Y:S05]  /*3770*/  BSYNC.RECONVERGENT B2 ;  /* 0x0000000000027941 */ /* 0x000fea0003800200 */
.L_x_3333:
[----:B------:R-:W-:Y:S04]  /*3780*/  BSSY.RECONVERGENT B2, `(.L_x_3335) ;  /* 0x0000018000027945 */ /* 0x000fe80003800200 */
[----:B------:R-:W-:Y:S05]  /*3790*/  @P1 BRA `(.L_x_3336) ;  /* 0x0000000000581947 */ /* 0x000fea0003800000 */
[----:B------:R-:W-:-:S05]  /*37a0*/  IMAD.SHL.U32 R13, R234, 0x4, RZ ;  /* 0x00000004ea0d7824 */ /* 0x000fca00078e00ff */
[----:B------:R-:W-:-:S13]  /*37b0*/  ISETP.GE.AND P2, PT, R13, R11, PT ;  /* 0x0000000b0d00720c */ /* 0x000fda0003f46270 */
[----:B------:R-:W0:Y:S02]  /*37c0*/  @!P2 S2R R131, SR_TID.X ;  /* 0x000000000083a919 */ /* 0x000e240000002100 */
[----:B01234-:R-:W0:Y:S01]  /*37d0*/  @!P2 LDC.64 R14, c[0x0][0x3b8] ;  /* 0x0000ee00ff0eab82 */ /* 0x01fe220000000a00 */
[----:B------:R-:W-:-:S05]  /*37e0*/  @!P2 LOP3.LUT R131, R131, 0x3, RZ, 0xc0, !PT ;  /* 0x000000038383a812 */ /* 0x000fca00078ec0ff */
        /* <DEDUP_REMOVED lines=17> */
.L_x_3336:
[----:B------:R-:W-:Y:S05]  /*3900*/  BSYNC.RECONVERGENT B2 ;  /* 0x0000000000027941 */ /* 0x000fea0003800200 */
.L_x_3335:
[----:B------:R-:W-:Y:S01]  /*3910*/  BSSY.RECONVERGENT B2, `(.L_x_3337) ;  /* 0x0000019000027945 */ /* 0x000fe20003800200 */
[----:B------:R-:W-:-:S03]  /*3920*/  IMAD.IADD R234, R224, 0x1, R3 ;  /* 0x00000001e0ea7824 */ /* 0x000fc600078e0203 */
[----:B------:R-:W-:Y:S05]  /*3930*/  @P1 BRA `(.L_x_3338) ;  /* 0x0000000000581947 */ /* 0x000fea0003800000 */
[----:B------:R-:W-:Y:S01]  /*3940*/  IMAD.SHL.U32 R13, R232, 0x4, RZ ;  /* 0x00000004e80d7824 */ /* 0x000fe200078e00ff */
[----:B------:R-:W2:Y:S04]  /*3950*/  LDG.E R221, desc[UR36][R228.64+0x60] ;  /* 0x00006024e4dd7981 */ /* 0x000ea8000c1e1900 */
[----:B------:R-:W-:-:S13]  /*3960*/  ISETP.GE.AND P2, PT, R13, R11, PT ;  /* 0x0000000b0d00720c */ /* 0x000fda0003f46270 */
[----:B------:R-:W0:Y:S02]  /*3970*/  @!P2 S2R R131, SR_TID.X ;  /* 0x000000000083a919 */ /* 0x000e240000002100 */
[----:B01234-:R-:W0:Y:S01]  /*3980*/  @!P2 LDC.64 R14, c[0x0][0x3b8] ;  /* 0x0000ee00ff0eab82 */ /* 0x01fe220000000a00 */
[----:B------:R-:W-:-:S05]  /*3990*/  @!P2 LOP3.LUT R131, R131, 0x3, RZ, 0xc0, !PT ;  /* 0x000000038383a812 */ /* 0x000fca00078ec0ff */
[----:B------:R-:W-:Y:S01]  /*39a0*/  @!P2 IMAD R250, R116, R3, R131 ;  /* 0x0000000374faa224 */ /* 0x000fe200078e0283 */
[----:B------:R-:W-:-:S04]  /*39b0*/  @!P2 SHF.R.S32.HI R131, RZ, 0x1f, R13 ;  /* 0x0000001fff83a819 */ /* 0x000fc8000001140d */
        /* <DEDUP_REMOVED lines=11> */
[----:B--2---:R-:W-:-:S04]  /*3a70*/  FADD.FTZ R250, R57, R250 ;  /* 0x000000fa39fa7221 */ /* 0x004fc80000010000 */
[----:B------:R-:W-:-:S05]  /*3a80*/  FMUL.FTZ R221, R250, R221 ;  /* 0x000000ddfadd7220 */ /* 0x000fca0000410000 */
[----:B------:R0:W-:Y:S02]  /*3a90*/  @!P2 STG.E desc[UR36][R14.64], R221 ;  /* 0x000000dd0e00a986 */ /* 0x0001e4000c101924 */
.L_x_3338:
[----:B------:R-:W-:Y:S05]  /*3aa0*/  BSYNC.RECONVERGENT B2 ;  /* 0x0000000000027941 */ /* 0x000fea0003800200 */
.L_x_3337:
[----:B------:R-:W-:Y:S01]  /*3ab0*/  BSSY.RECONVERGENT B2, `(.L_x_3339) ;  /* 0x0000019000027945 */ /* 0x000fe20003800200 */
[----:B------:R-:W-:-:S03]  /*3ac0*/  IMAD.IADD R232, R234, 0x1, R3 ;  /* 0x00000001eae87824 */ /* 0x000fc600078e0203 */
        /* <DEDUP_REMOVED lines=23> */
.L_x_3340:
[----:B------:R-:W-:Y:S05]  /*3c40*/  BSYNC.RECONVERGENT B2 ;  /* 0x0000000000027941 */ /* 0x000fea0003800200 */
.L_x_3339:
[----:B------:R-:W-:Y:S01]  /*3c50*/  BSSY.RECONVERGENT B2, `(.L_x_3341) ;  /* 0x000001a000027945 */ /* 0x000fe20003800200 */
[----:B------:R-:W-:-:S03]  /*3c60*/  IMAD.IADD R230, R232, 0x1, R3 ;  /* 0x00000001e8e67824 */ /* 0x000fc600078e0203 */
[----:B------:R-:W-:Y:S05]  /*3c70*/  @P1 BRA `(.L_x_3342) ;  /* 0x00000000005c1947 */ /* 0x000fea0003800000 */
[----:B------:R-:W-:Y:S01]  /*3c80*/  IMAD R133, R3, 0x20, R12 ;  /* 0x0000002003857824 */ /* 0x000fe200078e020c */
        /* <DEDUP_REMOVED lines=20> */
[----:B------:R-:W-:-:S05]  /*3dd0*/  FMUL.FTZ R219, R252, R219 ;  /* 0x000000dbfcdb7220 */ /* 0x000fca0000410000 */
[----:B------:R0:W-:Y:S02]  /*3de0*/  @!P2 STG.E desc[UR36][R14.64], R219 ;  /* 0x000000db0e00a986 */ /* 0x0001e4000c101924 */
.L_x_3342:
[----:B------:R-:W-:Y:S05]  /*3df0*/  BSYNC.RECONVERGENT B2 ;  /* 0x0000000000027941 */ /* 0x000fea0003800200 */
.L_x_3341:
        /* <DEDUP_REMOVED lines=24> */
.L_x_3344:
[----:B------:R-:W-:Y:S05]  /*3f80*/  BSYNC.RECONVERGENT B2 ;  /* 0x0000000000027941 */ /* 0x000fea0003800200 */
.L_x_3343:
        /* <DEDUP_REMOVED lines=25> */
.L_x_3346:
[----:B------:R-:W-:Y:S05]  /*4120*/  BSYNC.RECONVERGENT B2 ;  /* 0x0000000000027941 */ /* 0x000fea0003800200 */
.L_x_3345:
        /* <DEDUP_REMOVED lines=25> */
.L_x_3348:
[----:B------:R-:W-:Y:S05]  /*42c0*/  BSYNC.RECONVERGENT B2 ;  /* 0x0000000000027941 */ /* 0x000fea0003800200 */
.L_x_3347:
        /* <DEDUP_REMOVED lines=25> */
.L_x_3350:
[----:B------:R-:W-:Y:S05]  /*4460*/  BSYNC.RECONVERGENT B2 ;  /* 0x0000000000027941 */ /* 0x000fea0003800200 */
.L_x_3349:
        /* <DEDUP_REMOVED lines=25> */
.L_x_3352:
[----:B------:R-:W-:Y:S05]  /*4600*/  BSYNC.RECONVERGENT B2 ;  /* 0x0000000000027941 */ /* 0x000fea0003800200 */
.L_x_3351:
        /* <DEDUP_REMOVED lines=25> */
.L_x_3354:
[----:B------:R-:W-:Y:S05]  /*47a0*/  BSYNC.RECONVERGENT B2 ;  /* 0x0000000000027941 */ /* 0x000fea0003800200 */
.L_x_3353:
        /* <DEDUP_REMOVED lines=25> */
.L_x_3356:
[----:B------:R-:W-:Y:S05]  /*4940*/  BSYNC.RECONVERGENT B2 ;  /* 0x0000000000027941 */ /* 0x000fea0003800200 */
.L_x_3355:
        /* <DEDUP_REMOVED lines=26> */
.L_x_3358:
[----:B------:R-:W-:Y:S05]  /*4af0*/  BSYNC.RECONVERGENT B2 ;  /* 0x0000000000027941 */ /* 0x000fea0003800200 */
.L_x_3357:
        /* <DEDUP_REMOVED lines=24> */
.L_x_3360:
[----:B------:R-:W-:Y:S05]  /*4c80*/  BSYNC.RECONVERGENT B2 ;  /* 0x0000000000027941 */ /* 0x000fea0003800200 */
.L_x_3359:
[----:B------:R-:W-:Y:S01]  /*4c90*/  BSSY.RECONVERGENT B2, `(.L_x_3361) ;  /* 0x0000019000027945 */ /* 0x000fe20003800200 */
[----:B------:R-:W-:-:S03]  /*4ca0*/  IMAD R226, R3, 0x2, R236 ;  /* 0x0000000203e27824 */ /* 0x000fc600078e02ec */
        /* <DEDUP_REMOVED lines=23> */
.L_x_3362:
[----:B------:R-:W-:Y:S05]  /*4e20*/  BSYNC.RECONVERGENT B2 ;  /* 0x0000000000027941 */ /* 0x000fea0003800200 */
.L_x_3361:
        /* <DEDUP_REMOVED lines=25> */
.L_x_3364:
[----:B------:R-:W-:Y:S05]  /*4fc0*/  BSYNC.RECONVERGENT B2 ;  /* 0x0000000000027941 */ /* 0x000fea0003800200 */
.L_x_3363:
        /* <DEDUP_REMOVED lines=25> */
.L_x_3366:
[----:B------:R-:W-:Y:S05]  /*5160*/  BSYNC.RECONVERGENT B2 ;  /* 0x0000000000027941 */ /* 0x000fea0003800200 */
.L_x_3365:
        /* <DEDUP_REMOVED lines=25> */
.L_x_3368:
[----:B------:R-:W-:Y:S05]  /*5300*/  BSYNC.RECONVERGENT B2 ;  /* 0x0000000000027941 */ /* 0x000fea0003800200 */
.L_x_3367:
        /* <DEDUP_REMOVED lines=25> */
.L_x_3370:
[----:B------:R-:W-:Y:S05]  /*54a0*/  BSYNC.RECONVERGENT B2 ;  /* 0x0000000000027941 */ /* 0x000fea0003800200 */
.L_x_3369:
        /* <DEDUP_REMOVED lines=25> */
.L_x_3372:
[----:B------:R-:W-:Y:S05]  /*5640*/  BSYNC.RECONVERGENT B2 ;  /* 0x0000000000027941 */ /* 0x000fea0003800200 */
.L_x_3371:
        /* <DEDUP_REMOVED lines=25> */
.L_x_3374:
[----:B------:R-:W-:Y:S05]  /*57e0*/  BSYNC.RECONVERGENT B2 ;  /* 0x0000000000027941 */ /* 0x000fea0003800200 */
.L_x_3373:
        /* <DEDUP_REMOVED lines=25> */
.L_x_3376:
[----:B------:R-:W-:Y:S05]  /*5980*/  BSYNC.RECONVERGENT B2 ;  /* 0x0000000000027941 */ /* 0x000fea0003800200 */
.L_x_3375:
        /* <DEDUP_REMOVED lines=25> */
.L_x_3378:
[----:B------:R-:W-:Y:S05]  /*5b20*/  BSYNC.RECONVERGENT B2 ;  /* 0x0000000000027941 */ /* 0x000fea0003800200 */
.L_x_3377:
        /* <DEDUP_REMOVED lines=25> */
.L_x_3380:
[----:B------:R-:W-:Y:S05]  /*5cc0*/  BSYNC.RECONVERGENT B2 ;  /* 0x0000000000027941 */ /* 0x000fea0003800200 */
.L_x_3379:
        /* <DEDUP_REMOVED lines=25> */
.L_x_3382:
[----:B------:R-:W-:Y:S05]  /*5e60*/  BSYNC.RECONVERGENT B2 ;  /* 0x0000000000027941 */ /* 0x000fea0003800200 */
.L_x_3381:
        /* <DEDUP_REMOVED lines=25> */
.L_x_3384:
[----:B------:R-:W-:Y:S05]  /*6000*/  BSYNC.RECONVERGENT B2 ;  /* 0x0000000000027941 */ /* 0x000fea0003800200 */
.L_x_3383:
        /* <DEDUP_REMOVED lines=25> */
.L_x_3386:
[----:B------:R-:W-:Y:S05]  /*61a0*/  BSYNC.RECONVERGENT B2 ;  /* 0x0000000000027941 */ /* 0x000fea0003800200 */
.L_x_3385:
        /* <DEDUP_REMOVED lines=25> */
.L_x_3388:
[----:B------:R-:W-:Y:S05]  /*6340*/  BSYNC.RECONVERGENT B2 ;  /* 0x0000000000027941 */ /* 0x000fea0003800200 */
.L_x_3387:
[----:B------:R-:W-:Y:S01]  /*6350*/  BSSY.RECONVERGENT B2, `(.L_x_3389) ;  /* 0x0000019000027945 */ /* 0x000fe20003800200 */
[----:B------:R-:W-:Y:S02]  /*6360*/  IMAD.IADD R236, R238, 0x1, R3 ;  /* 0x00000001eeec7824 */ /* 0x000fe400078e0203 */
[----:B------:R-:W-:Y:S01]  /*6370*/  IMAD R133, R3, 0x80, R12 ;  /* 0x0000008003857824 */ /* 0x000fe200078e020c */
[----:B------:R-:W-:Y:S06]  /*6380*/  @P1 BRA `(.L_x_3390) ;  /* 0x0000000000541947 */ /* 0x000fec0003800000 */
[----:B------:R-:W-:Y:S01]  /*6390*/  ISETP.GE.AND P2, PT, R133, R11, PT ;  /* 0x0000000b8500720c */ /* 0x000fe20003f46270 */
[----:B------:R-:W2:-:S12]  /*63a0*/  LDG.E R193, desc[UR36][R228.64+0x200] ;  /* 0x00020024e4c17981 */ /* 0x000e98000c1e1900 */
        /* <DEDUP_REMOVED lines=19> */
.L_x_3390:
[----:B------:R-:W-:Y:S05]  /*64e0*/  BSYNC.RECONVERGENT B2 ;  /* 0x0000000000027941 */ /* 0x000fea0003800200 */
.L_x_3389:
        /* <DEDUP_REMOVED lines=25> */
.L_x_3392:
[----:B------:R-:W-:Y:S05]  /*6680*/  BSYNC.RECONVERGENT B2 ;  /* 0x0000000000027941 */ /* 0x000fea0003800200 */
.L_x_3391:
        /* <DEDUP_REMOVED lines=25> */
.L_x_3394:
[----:B------:R-:W-:Y:S05]  /*6820*/  BSYNC.RECONVERGENT B2 ;  /* 0x0000000000027941 */ /* 0x000fea0003800200 */
.L_x_3393:
        /* <DEDUP_REMOVED lines=25> */
.L_x_3396:
[----:B------:R-:W-:Y:S05]  /*69c0*/  BSYNC.RECONVERGENT B2 ;  /* 0x0000000000027941 */ /* 0x000fea0003800200 */
.L_x_3395:
        /* <DEDUP_REMOVED lines=25> */
.L_x_3398:
[----:B------:R-:W-:Y:S05]  /*6b60*/  BSYNC.RECONVERGENT B2 ;  /* 0x0000000000027941 */ /* 0x000fea0003800200 */
.L_x_3397:
        /* <DEDUP_REMOVED lines=25> */
.L_x_3400:
[----:B------:R-:W-:Y:S05]  /*6d00*/  BSYNC.RECONVERGENT B2 ;  /* 0x0000000000027941 */ /* 0x000fea0003800200 */
.L_x_3399:
        /* <DEDUP_REMOVED lines=25> */
.L_x_3402:
[----:B------:R-:W-:Y:S05]  /*6ea0*/  BSYNC.RECONVERGENT B2 ;  /* 0x0000000000027941 */ /* 0x000fea0003800200 */
.L_x_3401:
        /* <DEDUP_REMOVED lines=25> */
.L_x_3404:
[----:B------:R-:W-:Y:S05]  /*7040*/  BSYNC.RECONVERGENT B2 ;  /* 0x0000000000027941 */ /* 0x000fea0003800200 */
.L_x_3403:
        /* <DEDUP_REMOVED lines=25> */
.L_x_3406:
[----:B------:R-:W-:Y:S05]  /*71e0*/  BSYNC.RECONVERGENT B2 ;  /* 0x0000000000027941 */ /* 0x000fea0003800200 */
.L_x_3405:
        /* <DEDUP_REMOVED lines=25> */
.L_x_3408:
[----:B------:R-:W-:Y:S05]  /*7380*/  BSYNC.RECONVERGENT B2 ;  /* 0x0000000000027941 */ /* 0x000fea0003800200 */
.L_x_3407:
        /* <DEDUP_REMOVED lines=25> */
.L_x_3410:
[----:B------:R-:W-:Y:S05]  /*7520*/  BSYNC.RECONVERGENT B2 ;  /* 0x0000000000027941 */ /* 0x000fea0003800200 */
.L_x_3409:
        /* <DEDUP_REMOVED lines=25> */
.L_x_3412:
[----:B------:R-:W-:Y:S05]  /*76c0*/  BSYNC.RECONVERGENT B2 ;  /* 0x0000000000027941 */ /* 0x000fea0003800200 */
.L_x_3411:
        /* <DEDUP_REMOVED lines=25> */
.L_x_3414:
[----:B------:R-:W-:Y:S05]  /*7860*/  BSYNC.RECONVERGENT B2 ;  /* 0x0000000000027941 */ /* 0x000fea0003800200 */
.L_x_3413:
        /* <DEDUP_REMOVED lines=25> */
.L_x_3416:
[----:B------:R-:W-:Y:S05]  /*7a00*/  BSYNC.RECONVERGENT B2 ;  /* 0x0000000000027941 */ /* 0x000fea0003800200 */
.L_x_3415:
        /* <DEDUP_REMOVED lines=25> */
.L_x_3418:
[----:B------:R-:W-:Y:S05]  /*7ba0*/  BSYNC.RECONVERGENT B2 ;  /* 0x0000000000027941 */ /* 0x000fea0003800200 */
.L_x_3417:
        /* <DEDUP_REMOVED lines=25> */
.L_x_3420:
[----:B------:R-:W-:Y:S05]  /*7d40*/  BSYNC.RECONVERGENT B2 ;  /* 0x0000000000027941 */ /* 0x000fea0003800200 */
.L_x_3419:
[----:B------:R-:W-:Y:S04]  /*7d50*/  BSSY.RECONVERGENT B2, `(.L_x_3421) ;  /* 0x0000018000027945 */ /* 0x000fe80003800200 */
        /* <DEDUP_REMOVED lines=23> */
.L_x_3422:
[----:B------:R-:W-:Y:S05]  /*7ed0*/  BSYNC.RECONVERGENT B2 ;  /* 0x0000000000027941 */ /* 0x000fea0003800200 */
.L_x_3421:
[----:B------:R-:W-:Y:S04]  /*7ee0*/  BSSY.RECONVERGENT B2, `(.L_x_3423) ;  /* 0x0000018000027945 */ /* 0x000fe80003800200 */
[----:B------:R-:W-:Y:S05]  /*7ef0*/  @P1 BRA `(.L_x_3424) ;  /* 0x0000000000581947 */ /* 0x000fea0003800000 */
[----:B------:R-:W-:Y:S02]  /*7f00*/  IMAD.SHL.U32 R131, R226, 0x4, RZ ;  /* 0x00000004e2837824 */ /* 0x000fe400078e00ff */
[----:B------:R-:W-:-:S03]  /*7f10*/  IMAD.MOV.U32 R133, RZ, RZ, RZ ;  /* 0x000000ffff857224 */ /* 0x000fc600078e00ff */
        /* <DEDUP_REMOVED lines=20> */
.L_x_3424:
[----:B------:R-:W-:Y:S05]  /*8060*/  BSYNC.RECONVERGENT B2 ;  /* 0x0000000000027941 */ /* 0x000fea0003800200 */
.L_x_3423:
        /* <DEDUP_REMOVED lines=24> */
.L_x_3426:
[----:B------:R-:W-:Y:S05]  /*81f0*/  BSYNC.RECONVERGENT B2 ;  /* 0x0000000000027941 */ /* 0x000fea0003800200 */
.L_x_3425:
        /* <DEDUP_REMOVED lines=24> */
.L_x_3428:
[----:B------:R-:W-:Y:S05]  /*8380*/  BSYNC.RECONVERGENT B2 ;  /* 0x0000000000027941 */ /* 0x000fea0003800200 */
.L_x_3427:
        /* <DEDUP_REMOVED lines=24> */
.L_x_3430:
[----:B------:R-:W-:Y:S05]  /*8510*/  BSYNC.RECONVERGENT B2 ;  /* 0x0000000000027941 */ /* 0x000fea0003800200 */
.L_x_3429:
        /* <DEDUP_REMOVED lines=24> */
.L_x_3432:
[----:B------:R-:W-:Y:S05]  /*86a0*/  BSYNC.RECONVERGENT B2 ;  /* 0x0000000000027941 */ /* 0x000fea0003800200 */
.L_x_3431:
        /* <DEDUP_REMOVED lines=24> */
.L_x_3434:
[----:B------:R-:W-:Y:S05]  /*8830*/  BSYNC.RECONVERGENT B2 ;  /* 0x0000000000027941 */ /* 0x000fea0003800200 */
.L_x_3433:
        /* <DEDUP_REMOVED lines=24> */
.L_x_3436:
[----:B------:R-:W-:Y:S05]  /*89c0*/  BSYNC.RECONVERGENT B2 ;  /* 0x0000000000027941 */ /* 0x000fea0003800200 */
.L_x_3435:
        /* <DEDUP_REMOVED lines=24> */
.L_x_3438:
[----:B------:R-:W-:Y:S05]  /*8b50*/  BSYNC.RECONVERGENT B2 ;  /* 0x0000000000027941 */ /* 0x000fea0003800200 */
.L_x_3437:
        /* <DEDUP_REMOVED lines=24> */
.L_x_3440:
[----:B------:R-:W-:Y:S05]  /*8ce0*/  BSYNC.RECONVERGENT B2 ;  /* 0x0000000000027941 */ /* 0x000fea0003800200 */
.L_x_3439:
        /* <DEDUP_REMOVED lines=24> */
.L_x_3442:
[----:B------:R-:W-:Y:S05]  /*8e70*/  BSYNC.RECONVERGENT B2 ;  /* 0x0000000000027941 */ /* 0x000fea0003800200 */
.L_x_3441:
        /* <DEDUP_REMOVED lines=24> */
.L_x_3444:
[----:B------:R-:W-:Y:S05]  /*9000*/  BSYNC.RECONVERGENT B2 ;  /* 0x0000000000027941 */ /* 0x000fea0003800200 */
.L_x_3443:
        /* <DEDUP_REMOVED lines=24> */
.L_x_3446:
[----:B------:R-:W-:Y:S05]  /*9190*/  BSYNC.RECONVERGENT B2 ;  /* 0x0000000000027941 */ /* 0x000fea0003800200 */
.L_x_3445:
        /* <DEDUP_REMOVED lines=24> */
.L_x_3448:
[----:B------:R-:W-:Y:S05]  /*9320*/  BSYNC.RECONVERGENT B2 ;  /* 0x0000000000027941 */ /* 0x000fea0003800200 */
.L_x_3447:
        /* <DEDUP_REMOVED lines=24> */
.L_x_3450:
[----:B------:R-:W-:Y:S05]  /*94b0*/  BSYNC.RECONVERGENT B2 ;  /* 0x0000000000027941 */ /* 0x000fea0003800200 */
.L_x_3449:
[----:B------:R-:W-:Y:S05]  /*94c0*/  @P1 BRA `(.L_x_3451) ;  /* 0x0000009c005c1947 */ /* 0x000fea0003800000 */
[----:B------:R-:W-:-:S04]  /*94d0*/  IMAD.IADD R238, R238, 0x1, R3 ;  /* 0x00000001eeee7824 */ /* 0x000fc800078e0203 */
        /* <DEDUP_REMOVED lines=23> */
.L_x_3324:
        /* <DEDUP_REMOVED lines=21> */
[----:B------:R-:W-:-:S13]  /*97a0*/  ISETP.GE.AND P2, PT, R12, R11, PT ;  /* 0x0000000b0c00720c */ /* 0x000fda0003f46270 */
        /* <DEDUP_REMOVED lines=17> */
.L_x_3453:
[----:B------:R-:W-:Y:S05]  /*98c0*/  BSYNC.RECONVERGENT B2 ;  /* 0x0000000000027941 */ /* 0x000fea0003800200 */
.L_x_3452:
        /* <DEDUP_REMOVED lines=14> */
[----:B------:R-:W0:Y:S03]  /*99b0*/  @!P2 LDC.64 R14, c[0x0][0x3b8] ;  /* 0x0000ee00ff0eab82 */ /* 0x000e260000000a00 */
[----:B------:R-:W2:Y:S01]  /*99c0*/  @!P2 LDG.E R131, desc[UR36][R250.64] ;  /* 0x00000024fa83a981 */ /* 0x000ea2000c1e1900 */
[----:B------:R-:W-:-:S04]  /*99d0*/  @!P2 IADD3 R133, P3, PT, R118, R13, RZ ;  /* 0x0000000d7685a210 */ /* 0x000fc80007f7e0ff */
[----:B------:R-:W-:Y:S02]  /*99e0*/  @!P2 LEA.HI.X.SX32 R220, R13, R126, 0x1, P3 ;  /* 0x0000007e0ddca211 */ /* 0x000fe400018f0eff */
[----:B0-----:R-:W-:-:S04]  /*99f0*/  @!P2 LEA R14, P3, R133, R14, 0x2 ;  /* 0x0000000e850ea211 */ /* 0x001fc800078610ff */
[----:B------:R-:W-:Y:S01]  /*9a00*/  @!P2 LEA.HI.X R15, R133, R15, R220, 0x2, P3 ;  /* 0x0000000f850fa211 */ /* 0x000fe200018f14dc */
[----:B--2---:R-:W-:-:S05]  /*9a10*/  FADD.FTZ R220, R52, R131 ;  /* 0x0000008334dc7221 */ /* 0x004fca0000010000 */
[----:B------:R1:W-:Y:S03]  /*9a20*/  @!P2 STG.E desc[UR36][R14.64], R220 ;  /* 0x000000dc0e00a986 */ /* 0x0003e6000c101924 */
.L_x_3455:
[----:B------:R-:W-:Y:S05]  /*9a30*/  BSYNC.RECONVERGENT B2 ;  /* 0x0000000000027941 */ /* 0x000fea0003800200 */
.L_x_3454:
[----:B------:R-:W-:Y:S04]  /*9a40*/  BSSY.RECONVERGENT B2, `(.L_x_3456) ;  /* 0x0000017000027945 */ /* 0x000fe80003800200 */
[----:B------:R-:W-:Y:S05]  /*9a50*/  @P1 BRA `(.L_x_3457) ;  /* 0x0000000000541947 */ /* 0x000fea0003800000 */
[----:B------:R-:W-:-:S05]  /*9a60*/  IMAD R133, R3, 0x8, R12 ;  /* 0x0000000803857824 */ /* 0x000fca00078e020c */
[----:B------:R-:W-:-:S13]  /*9a70*/  ISETP.GE.AND P2, PT, R133, R11, PT ;  /* 0x0000000b8500720c */ /* 0x000fda0003f46270 */
[----:B------:R-:W2:Y:S01]  /*9a80*/  @!P2 S2R R13, SR_TID.X ;  /* 0x00000000000da919 */ /* 0x000ea20000002100 */
[----:B01----:R-:W0:Y:S01]  /*9a90*/  @!P2 LDC.64 R14, c[0x0][0x3b8] ;  /* 0x0000ee00ff0eab82 */ /* 0x003e220000000a00 */
[----:B--2---:R-:W-:-:S05]  /*9aa0*/  @!P2 LOP3.LUT R13, R13, 0x3, RZ, 0xc0, !PT ;  /* 0x000000030d0da812 */ /* 0x004fca00078ec0ff */
        /* <DEDUP_REMOVED lines=14> */
[----:B--2---:R-:W-:-:S05]  /*9b90*/  FADD.FTZ R225, R53, R252 ;  /* 0x000000fc35e17221 */ /* 0x004fca0000010000 */
[----:B------:R2:W-:Y:S03]  /*9ba0*/  @!P2 STG.E desc[UR36][R14.64], R225 ;  /* 0x000000e10e00a986 */ /* 0x0005e6000c101924 */
.L_x_3457:
[----:B------:R-:W-:Y:S05]  /*9bb0*/  BSYNC.RECONVERGENT B2 ;  /* 0x0000000000027941 */ /* 0x000fea0003800200 */
.L_x_3456:
        /* <DEDUP_REMOVED lines=14> */
[----:B------:R-:W-:-:S05]  /*9ca0*/  @!P2 LEA.HI.X R251, R131, R15, R218, 0x2, P3 ;  /* 0x0000000f83fba211 */ /* 0x000fca00018f14da */
        /* <DEDUP_REMOVED lines=9> */
.L_x_3459:
[----:B------:R-:W-:Y:S05]  /*9d40*/  BSYNC.RECONVERGENT B2 ;  /* 0x0000000000027941 */ /* 0x000fea0003800200 */
.L_x_3458:
[----:B------:R-:W-:Y:S01]  /*9d50*/  BSSY.RECONVERGENT B2, `(.L_x_3460) ;  /* 0x0000018000027945 */ /* 0x000fe20003800200 */
[----:B------:R-:W-:-:S03]  /*9d60*/  IMAD.IADD R224, R130, 0x1, R3 ;  /* 0x0000000182e07824 */ /* 0x000fc600078e0203 */
[----:B------:R-:W-:Y:S05]  /*9d70*/  @P1 BRA `(.L_x_3461) ;  /* 0x0000000000541947 */ /* 0x000fea0003800000 */
[----:B------:R-:W-:-:S05]  /*9d80*/  IMAD R133, R3, 0x10, R12 ;  /* 0x0000001003857824 */ /* 0x000fca00078e020c */
[----:B------:R-:W-:-:S13]  /*9d90*/  ISETP.GE.AND P2, PT, R133, R11, PT ;  /* 0x0000000b8500720c */ /* 0x000fda0003f46270 */
[----:B------:R-:W4:Y:S01]  /*9da0*/  @!P2 S2R R13, SR_TID.X ;  /* 0x00000000000da919 */ /* 0x000f220000002100 */
[----:B0123--:R-:W0:Y:S01]  /*9db0*/  @!P2 LDC.64 R14, c[0x0][0x3b8] ;  /* 0x0000ee00ff0eab82 */ /* 0x00fe220000000a00 */
[----:B----4-:R-:W-:-:S05]  /*9dc0*/  @!P2 LOP3.LUT R13, R13, 0x3, RZ, 0xc0, !PT ;  /* 0x000000030d0da812 */ /* 0x010fca00078ec0ff */
        /* <DEDUP_REMOVED lines=16> */
.L_x_3461:
[----:B------:R-:W-:Y:S05]  /*9ed0*/  BSYNC.RECONVERGENT B2 ;  /* 0x0000000000027941 */ /* 0x000fea0003800200 */
.L_x_3460:
        /* <DEDUP_REMOVED lines=22> */
.L_x_3463:
[----:B------:R-:W-:Y:S05]  /*a040*/  BSYNC.RECONVERGENT B2 ;  /* 0x0000000000027941 */ /* 0x000fea0003800200 */
.L_x_3462:
        /* <DEDUP_REMOVED lines=23> */
.L_x_3465:
[----:B------:R-:W-:Y:S05]  /*a1c0*/  BSYNC.RECONVERGENT B2 ;  /* 0x0000000000027941 */ /* 0x000fea0003800200 */
.L_x_3464:
        /* <DEDUP_REMOVED lines=23> */
.L_x_3467:
[----:B------:R-:W-:Y:S05]  /*a340*/  BSYNC.RECONVERGENT B2 ;  /* 0x0000000000027941 */ /* 0x000fea0003800200 */
.L_x_3466:
[----:B------:R-:W-:Y:S01]  /*a350*/  BSSY.RECONVERGENT B2, `(.L_x_3468) ;  /* 0x0000018000027945 */ /* 0x000fe20003800200 */
[----:B------:R-:W-:-:S03]  /*a360*/  IMAD.IADD R230, R232, 0x1, R3 ;  /* 0x00000001e8e67824 */ /* 0x000fc600078e0203 */
[----:B------:R-:W-:Y:S05]  /*a370*/  @P1 BRA `(.L_x_3469) ;  /* 0x0000000000541947 */ /* 0x000fea0003800000 */
[----:B------:R-:W-:-:S05]  /*a380*/  IMAD R133, R3, 0x20, R12 ;  /* 0x0000002003857824 */ /* 0x000fca00078e020c */
        /* <DEDUP_REMOVED lines=20> */
.L_x_3469:
[----:B------:R-:W-:Y:S05]  /*a4d0*/  BSYNC.RECONVERGENT B2 ;  /* 0x0000000000027941 */ /* 0x000fea0003800200 */
.L_x_3468:
        /* <DEDUP_REMOVED lines=22> */
.L_x_3471:
[----:B------:R-:W-:Y:S05]  /*a640*/  BSYNC.RECONVERGENT B2 ;  /* 0x0000000000027941 */ /* 0x000fea0003800200 */
.L_x_3470:
        /* <DEDUP_REMOVED lines=23> */
.L_x_3473:
[----:B------:R-:W-:Y:S05]  /*a7c0*/  BSYNC.RECONVERGENT B2 ;  /* 0x0000000000027941 */ /* 0x000fea0003800200 */
.L_x_3472:
        /* <DEDUP_REMOVED lines=23> */
.L_x_3475:
[----:B------:R-:W-:Y:S05]  /*a940*/  BSYNC.RECONVERGENT B2 ;  /* 0x0000000000027941 */ /* 0x000fea0003800200 */
.L_x_3474:
        /* <DEDUP_REMOVED lines=23> */
.L_x_3477:
[----:B------:R-:W-:Y:S05]  /*aac0*/  BSYNC.RECONVERGENT B2 ;  /* 0x0000000000027941 */ /* 0x000fea0003800200 */
.L_x_3476:
        /* <DEDUP_REMOVED lines=23> */
.L_x_3479:
[----:B------:R-:W-:Y:S05]  /*ac40*/  BSYNC.RECONVERGENT B2 ;  /* 0x0000000000027941 */ /* 0x000fea0003800200 */
.L_x_3478:
        /* <DEDUP_REMOVED lines=23> */
.L_x_3481:
[----:B------:R-:W-:Y:S05]  /*adc0*/  BSYNC.RECONVERGENT B2 ;  /* 0x0000000000027941 */ /* 0x000fea0003800200 */
.L_x_3480:
        /* <DEDUP_REMOVED lines=23> */
.L_x_3483:
[----:B------:R-:W-:Y:S05]  /*af40*/  BSYNC.RECONVERGENT B2 ;  /* 0x0000000000027941 */ /* 0x000fea0003800200 */
.L_x_3482:
        /* <DEDUP_REMOVED lines=24> */
.L_x_3485:
[----:B------:R-:W-:Y:S05]  /*b0d0*/  BSYNC.RECONVERGENT B2 ;  /* 0x0000000000027941 */ /* 0x000fea0003800200 */
.L_x_3484:
        /* <DEDUP_REMOVED lines=22> */
.L_x_3487:
[----:B------:R-:W-:Y:S05]  /*b240*/  BSYNC.RECONVERGENT B2 ;  /* 0x0000000000027941 */ /* 0x000fea0003800200 */
.L_x_3486:
[----:B------:R-:W-:Y:S01]  /*b250*/  BSSY.RECONVERGENT B2, `(.L_x_3488) ;  /* 0x0000017000027945 */ /* 0x000fe20003800200 */
[----:B------:R-:W-:-:S03]  /*b260*/  IMAD R226, R3, 0x2, R236 ;  /* 0x0000000203e27824 */ /* 0x000fc600078e02ec */
        /* <DEDUP_REMOVED lines=21> */
.L_x_3489:
[----:B------:R-:W-:Y:S05]  /*b3c0*/  BSYNC.RECONVERGENT B2 ;  /* 0x0000000000027941 */ /* 0x000fea0003800200 */
.L_x_3488:
        /* <DEDUP_REMOVED lines=23> */
.L_x_3491:
[----:B------:R-:W-:Y:S05]  /*b540*/  BSYNC.RECONVERGENT B2 ;  /* 0x0000000000027941 */ /* 0x000fea0003800200 */
.L_x_3490:
        /* <DEDUP_REMOVED lines=23> */
.L_x_3493:
[----:B------:R-:W-:Y:S05]  /*b6c0*/  BSYNC.RECONVERGENT B2 ;  /* 0x0000000000027941 */ /* 0x000fea0003800200 */
.L_x_3492:
        /* <DEDUP_REMOVED lines=23> */
.L_x_3495:
[----:B------:R-:W-:Y:S05]  /*b840*/  BSYNC.RECONVERGENT B2 ;  /* 0x0000000000027941 */ /* 0x000fea0003800200 */
.L_x_3494:
        /* <DEDUP_REMOVED lines=23> */
.L_x_3497:
[----:B------:R-:W-:Y:S05]  /*b9c0*/  BSYNC.RECONVERGENT B2 ;  /* 0x0000000000027941 */ /* 0x000fea0003800200 */
.L_x_3496:
        /* <DEDUP_REMOVED lines=23> */
.L_x_3499:
[----:B------:R-:W-:Y:S05]  /*bb40*/  BSYNC.RECONVERGENT B2 ;  /* 0x0000000000027941 */ /* 0x000fea0003800200 */
.L_x_3498:
        /* <DEDUP_REMOVED lines=23> */
.L_x_3501:
[----:B------:R-:W-:Y:S05]  /*bcc0*/  BSYNC.RECONVERGENT B2 ;  /* 0x0000000000027941 */ /* 0x000fea0003800200 */
.L_x_3500:
        /* <DEDUP_REMOVED lines=23> */
.L_x_3503:
[----:B------:R-:W-:Y:S05]  /*be40*/  BSYNC.RECONVERGENT B2 ;  /* 0x0000000000027941 */ /* 0x000fea0003800200 */
.L_x_3502:
        /* <DEDUP_REMOVED lines=23> */
.L_x_3505:
[----:B------:R-:W-:Y:S05]  /*bfc0*/  BSYNC.RECONVERGENT B2 ;  /* 0x0000000000027941 */ /* 0x000fea0003800200 */
.L_x_3504:
[----:B------:R-:W-:Y:S01]  /*bfd0*/  BSSY.RECONVERGENT B2, `(.L_x_3506) ;  /* 0x0000017000027945 */ /* 0x000fe20003800200 */
[----:B------:R-:W-:-:S03]  /*bfe0*/  IMAD.IADD R246, R248, 0x1, R3 ;  /* 0x00000001f8f67824 */ /* 0x000fc600078e0203 */
        /* <DEDUP_REMOVED lines=21> */
.L_x_3507:
[----:B------:R-:W-:Y:S05]  /*c140*/  BSYNC.RECONVERGENT B2 ;  /* 0x0000000000027941 */ /* 0x000fea0003800200 */
.L_x_3506:
        /* <DEDUP_REMOVED lines=23> */
.L_x_3509:
[----:B------:R-:W-:Y:S05]  /*c2c0*/  BSYNC.RECONVERGENT B2 ;  /* 0x0000000000027941 */ /* 0x000fea0003800200 */
.L_x_3508:
        /* <DEDUP_REMOVED lines=23> */
.L_x_3511:
[----:B------:R-:W-:Y:S05]  /*c440*/  BSYNC.RECONVERGENT B2 ;  /* 0x0000000000027941 */ /* 0x000fea0003800200 */
.L_x_3510:
        /* <DEDUP_REMOVED lines=23> */
.L_x_3513:
[----:B------:R-:W-:Y:S05]  /*c5c0*/  BSYNC.RECONVERGENT B2 ;  /* 0x0000000000027941 */ /* 0x000fea0003800200 */
.L_x_3512:
        /* <DEDUP_REMOVED lines=23> */
.L_x_3515:
[----:B------:R-:W-:Y:S05]  /*c740*/  BSYNC.RECONVERGENT B2 ;  /* 0x0000000000027941 */ /* 0x000fea0003800200 */
.L_x_3514:
[----:B------:R-:W-:Y:S01]  /*c750*/  BSSY.RECONVERGENT B2, `(.L_x_3516) ;  /* 0x0000017000027945 */ /* 0x000fe20003800200 */
[----:B------:R-:W-:Y:S02]  /*c760*/  IMAD.IADD R236, R238, 0x1, R3 ;  /* 0x00000001eeec7824 */ /* 0x000fe400078e0203 */
[----:B------:R-:W-:Y:S01]  /*c770*/  IMAD R133, R3, 0x80, R12 ;  /* 0x0000008003857824 */ /* 0x000fe200078e020c */
[----:B------:R-:W-:Y:S06]  /*c780*/  @P1 BRA `(.L_x_3517) ;  /* 0x00000000004c1947 */ /* 0x000fec0003800000 */
        /* <DEDUP_REMOVED lines=19> */
.L_x_3517:
[----:B------:R-:W-:Y:S05]  /*c8c0*/  BSYNC.RECONVERGENT B2 ;  /* 0x0000000000027941 */ /* 0x000fea0003800200 */
.L_x_3516:
        /* <DEDUP_REMOVED lines=23> */
.L_x_3519:
[----:B------:R-:W-:Y:S05]  /*ca40*/  BSYNC.RECONVERGENT B2 ;  /* 0x0000000000027941 */ /* 0x000fea0003800200 */
.L_x_3518:
        /* <DEDUP_REMOVED lines=23> */
.L_x_3521:
[----:B------:R-:W-:Y:S05]  /*cbc0*/  BSYNC.RECONVERGENT B2 ;  /* 0x0000000000027941 */ /* 0x000fea0003800200 */
.L_x_3520:
        /* <DEDUP_REMOVED lines=23> */
.L_x_3523:
[----:B------:R-:W-:Y:S05]  /*cd40*/  BSYNC.RECONVERGENT B2 ;  /* 0x0000000000027941 */ /* 0x000fea0003800200 */
.L_x_3522:
        /* <DEDUP_REMOVED lines=23> */
.L_x_3525:
[----:B------:R-:W-:Y:S05]  /*cec0*/  BSYNC.RECONVERGENT B2 ;  /* 0x0000000000027941 */ /* 0x000fea0003800200 */
.L_x_3524:
        /* <DEDUP_REMOVED lines=23> */
.L_x_3527:
[----:B------:R-:W-:Y:S05]  /*d040*/  BSYNC.RECONVERGENT B2 ;  /* 0x0000000000027941 */ /* 0x000fea0003800200 */
.L_x_3526:
        /* <DEDUP_REMOVED lines=23> */
.L_x_3529:
[----:B------:R-:W-:Y:S05]  /*d1c0*/  BSYNC.RECONVERGENT B2 ;  /* 0x0000000000027941 */ /* 0x000fea0003800200 */
.L_x_3528:
        /* <DEDUP_REMOVED lines=23> */
.L_x_3531:
[----:B------:R-:W-:Y:S05]  /*d340*/  BSYNC.RECONVERGENT B2 ;  /* 0x0000000000027941 */ /* 0x000fea0003800200 */
.L_x_3530:
        /* <DEDUP_REMOVED lines=23> */
.L_x_3533:
[----:B------:R-:W-:Y:S05]  /*d4c0*/  BSYNC.RECONVERGENT B2 ;  /* 0x0000000000027941 */ /* 0x000fea0003800200 */
.L_x_3532:
        /* <DEDUP_REMOVED lines=23> */
.L_x_3535:
[----:B------:R-:W-:Y:S05]  /*d640*/  BSYNC.RECONVERGENT B2 ;  /* 0x0000000000027941 */ /* 0x000fea0003800200 */
.L_x_3534:
        /* <DEDUP_REMOVED lines=23> */
.L_x_3537:
[----:B------:R-:W-:Y:S05]  /*d7c0*/  BSYNC.RECONVERGENT B2 ;  /* 0x0000000000027941 */ /* 0x000fea0003800200 */
.L_x_3536:
        /* <DEDUP_REMOVED lines=23> */
.L_x_3539:
[----:B------:R-:W-:Y:S05]  /*d940*/  BSYNC.RECONVERGENT B2 ;  /* 0x0000000000027941 */ /* 0x000fea0003800200 */
.L_x_3538:
        /* <DEDUP_REMOVED lines=23> */
.L_x_3541:
[----:B------:R-:W-:Y:S05]  /*dac0*/  BSYNC.RECONVERGENT B2 ;  /* 0x0000000000027941 */ /* 0x000fea0003800200 */
.L_x_3540:
        /* <DEDUP_REMOVED lines=23> */
.L_x_3543:
[----:B------:R-:W-:Y:S05]  /*dc40*/  BSYNC.RECONVERGENT B2 ;  /* 0x0000000000027941 */ /* 0x000fea0003800200 */
.L_x_3542:
        /* <DEDUP_REMOVED lines=23> */
.L_x_3545:
[----:B------:R-:W-:Y:S05]  /*ddc0*/  BSYNC.RECONVERGENT B2 ;  /* 0x0000000000027941 */ /* 0x000fea0003800200 */
.L_x_3544:
        /* <DEDUP_REMOVED lines=23> */
.L_x_3547:
[----:B------:R-:W-:Y:S05]  /*df40*/  BSYNC.RECONVERGENT B2 ;  /* 0x0000000000027941 */ /* 0x000fea0003800200 */
.L_x_3546:
        /* <DEDUP_REMOVED lines=22> */
.L_x_3549:
[----:B------:R-:W-:Y:S05]  /*e0b0*/  BSYNC.RECONVERGENT B2 ;  /* 0x0000000000027941 */ /* 0x000fea0003800200 */
.L_x_3548:
        /* <DEDUP_REMOVED lines=22> */
.L_x_3551:
[----:B------:R-:W-:Y:S05]  /*e220*/  BSYNC.RECONVERGENT B2 ;  /* 0x0000000000027941 */ /* 0x000fea0003800200 */
.L_x_3550:
        /* <DEDUP_REMOVED lines=22> */
.L_x_3553:
[----:B------:R-:W-:Y:S05]  /*e390*/  BSYNC.RECONVERGENT B2 ;  /* 0x0000000000027941 */ /* 0x000fea0003800200 */
.L_x_3552:
        /* <DEDUP_REMOVED lines=22> */
.L_x_3555:
[----:B------:R-:W-:Y:S05]  /*e500*/  BSYNC.RECONVERGENT B2 ;  /* 0x0000000000027941 */ /* 0x000fea0003800200 */
.L_x_3554:
        /* <DEDUP_REMOVED lines=22> */
.L_x_3557:
[----:B------:R-:W-:Y:S05]  /*e670*/  BSYNC.RECONVERGENT B2 ;  /* 0x0000000000027941 */ /* 0x000fea0003800200 */
.L_x_3556:
        /* <DEDUP_REMOVED lines=22> */
.L_x_3559:
[----:B------:R-:W-:Y:S05]  /*e7e0*/  BSYNC.RECONVERGENT B2 ;  /* 0x0000000000027941 */ /* 0x000fea0003800200 */
.L_x_3558:
        /* <DEDUP_REMOVED lines=22> */
.L_x_3561:
[----:B------:R-:W-:Y:S05]  /*e950*/  BSYNC.RECONVERGENT B2 ;  /* 0x0000000000027941 */ /* 0x000fea0003800200 */
.L_x_3560:
        /* <DEDUP_REMOVED lines=22> */
.L_x_3563:
[----:B------:R-:W-:Y:S05]  /*eac0*/  BSYNC.RECONVERGENT B2 ;  /* 0x0000000000027941 */ /* 0x000fea0003800200 */
.L_x_3562:
        /* <DEDUP_REMOVED lines=22> */
.L_x_3565:
[----:B------:R-:W-:Y:S05]  /*ec30*/  BSYNC.RECONVERGENT B2 ;  /* 0x0000000000027941 */ /* 0x000fea0003800200 */
.L_x_3564:
        /* <DEDUP_REMOVED lines=22> */
.L_x_3567:
[----:B------:R-:W-:Y:S05]  /*eda0*/  BSYNC.RECONVERGENT B2 ;  /* 0x0000000000027941 */ /* 0x000fea0003800200 */
.L_x_3566:
        /* <DEDUP_REMOVED lines=22> */
.L_x_3569:
[----:B------:R-:W-:Y:S05]  /*ef10*/  BSYNC.RECONVERGENT B2 ;  /* 0x0000000000027941 */ /* 0x000fea0003800200 */
.L_x_3568:
        /* <DEDUP_REMOVED lines=22> */
.L_x_3571:
[----:B------:R-:W-:Y:S05]  /*f080*/  BSYNC.RECONVERGENT B2 ;  /* 0x0000000000027941 */ /* 0x000fea0003800200 */
.L_x_3570:
        /* <DEDUP_REMOVED lines=22> */
.L_x_3573:
[----:B------:R-:W-:Y:S05]  /*f1f0*/  BSYNC.RECONVERGENT B2 ;  /* 0x0000000000027941 */ /* 0x000fea0003800200 */
.L_x_3572:
        /* <DEDUP_REMOVED lines=22> */
.L_x_3575:
[----:B------:R-:W-:Y:S05]  /*f360*/  BSYNC.RECONVERGENT B2 ;  /* 0x0000000000027941 */ /* 0x000fea0003800200 */
.L_x_3574:
        /* <DEDUP_REMOVED lines=22> */
.L_x_3577:
[----:B------:R-:W-:Y:S05]  /*f4d0*/  BSYNC.RECONVERGENT B2 ;  /* 0x0000000000027941 */ /* 0x000fea0003800200 */
.L_x_3576:
[----:B------:R-:W-:Y:S05]  /*f4e0*/  @P1 BRA `(.L_x_3451) ;  /* 0x0000003c00541947 */ /* 0x000fea0003800000 */
[----:B------:R-:W-:Y:S01]  /*f4f0*/  IMAD.IADD R238, R238, 0x1, R3 ;  /* 0x00000001eeee7824 */ /* 0x000fe200078e0203 */
[----:B------:R-:W-:Y:S01]  /*f500*/  BSSY.RECONVERGENT B2, `(.L_x_3578) ;  /* 0x000000e000027945 */ /* 0x000fe20003800200 */
[----:B------:R-:W-:Y:S02]  /*f510*/  IMAD.MOV.U32 R13, RZ, RZ, RZ ;  /* 0x000000ffff0d7224 */ /* 0x000fe400078e00ff */
[----:B01234-:R-:W-:-:S05]  /*f520*/  IMAD.SHL.U32 R15, R238, 0x4, RZ ;  /* 0x00000004ee0f7824 */ /* 0x01ffca00078e00ff */
[----:B------:R-:W-:-:S13]  /*f530*/  ISETP.GE.AND P1, PT, R15, R11, PT ;  /* 0x0000000b0f00720c */ /* 0x000fda0003f26270 */
[----:B------:R-:W-:Y:S05]  /*f540*/  @P1 BRA `(.L_x_3579) ;  /* 0x0000000000241947 */ /* 0x000fea0003800000 */
[----:B------:R-:W0:Y:S02]  /*f550*/  S2R R11, SR_TID.X ;  /* 0x00000000000b7919 */ /* 0x000e240000002100 */
[----:B0-----:R-:W-:-:S05]  /*f560*/  LOP3.LUT R11, R11, 0x3, RZ, 0xc0, !PT ;  /* 0x000000030b0b7812 */ /* 0x001fca00078ec0ff */
[----:B------:R-:W-:Y:S01]  /*f570*/  IMAD R14, R116, R3, R11 ;  /* 0x00000003740e7224 */ /* 0x000fe200078e020b */
[----:B------:R-:W-:-:S04]  /*f580*/  SHF.R.S32.HI R11, RZ, 0x1f, R15 ;  /* 0x0000001fff0b7819 */ /* 0x000fc8000001140f */
[----:B------:R-:W-:-:S04]  /*f590*/  IADD3 R13, P2, PT, R14, R15, RZ ;  /* 0x0000000f0e0d7210 */ /* 0x000fc80007f5e0ff */
[----:B------:R-:W-:Y:S02]  /*f5a0*/  LEA.HI.X.SX32 R14, R14, R11, 0x1, P2 ;  /* 0x0000000b0e0e7211 */ /* 0x000fe400010f0eff */
[----:B------:R-:W-:-:S04]  /*f5b0*/  LEA R12, P2, R13, UR14, 0x2 ;  /* 0x0000000e0d0c7c11 */ /* 0x000fc8000f8410ff */
[----:B------:R-:W-:-:S06]  /*f5c0*/  LEA.HI.X R13, R13, UR15, R14, 0x2, P2 ;  /* 0x0000000f0d0d7c11 */ /* 0x000fcc00090f140e */
[----:B------:R0:W5:Y:S03]  /*f5d0*/  LDG.E R13, desc[UR36][R12.64] ;  /* 0x000000240c0d7981 */ /* 0x000166000c1e1900 */
.L_x_3579:
[----:B------:R-:W-:Y:S05]  /*f5e0*/  BSYNC.RECONVERGENT B2 ;  /* 0x0000000000027941 */ /* 0x000fea0003800200 */
.L_x_3578:
[----:B-----5:R-:W-:Y:S01]  /*f5f0*/  FADD.FTZ R161, R114, R13 ;  /* 0x0000000d72a17221 */ /* 0x020fe20000010000 */
[----:B------:R-:W-:Y:S06]  /*f600*/  @P1 BRA `(.L_x_3451) ;  /* 0x0000003c000c1947 */ /* 0x000fec0003800000 */
[----:B------:R-:W-:-:S04]  /*f610*/  IADD3 R11, P1, PT, R118, R15, RZ ;  /* 0x0000000f760b7210 */ /* 0x000fc80007f3e0ff */
[----:B------:R-:W-:Y:S02]  /*f620*/  LEA.HI.X.SX32 R14, R15, R126, 0x1, P1 ;  /* 0x0000007e0f0e7211 */ /* 0x000fe400008f0eff */
[----:B0-----:R-:W-:-:S04]  /*f630*/  LEA R12, P1, R11, UR14, 0x2 ;  /* 0x0000000e0b0c7c11 */ /* 0x001fc8000f8210ff */
[----:B------:R-:W-:-:S05]  /*f640*/  LEA.HI.X R13, R11, UR15, R14, 0x2, P1 ;  /* 0x0000000f0b0d7c11 */ /* 0x000fca00088f140e */
[----:B------:R0:W-:Y:S01]  /*f650*/  STG.E desc[UR36][R12.64], R161 ;  /* 0x000000a10c007986 */ /* 0x0001e2000c101924 */
[----:B------:R-:W-:Y:S05]  /*f660*/  BRA `(.L_x_3451) ;  /* 0x0000003800f47947 */ /* 0x000fea0003800000 */
.L_x_3323:
[----:B------:R-:W-:Y:S02]  /*f670*/  IMAD.SHL.U32 R222, R12, 0x4, RZ ;  /* 0x000000040cde7824 */ /* 0x000fe400078e00ff */
[C---:B------:R-:W-:Y:S02]  /*f680*/  IMAD R11, R3.reuse, 0x90, RZ ;  /* 0x00000090030b7824 */ /* 0x040fe400078e02ff */
[C-C-:B------:R-:W-:Y:S02]  /*f690*/  IMAD R14, R3.reuse, 0x8, R222.reuse ;  /* 0x00000008030e7824 */ /* 0x140fe400078e02de */
[----:B------:R-:W-:Y:S02]  /*f6a0*/  VIADD R127, R16, 0xffffffff ;  /* 0xffffffff107f7836 */ /* 0x000fe40000000000 */
[C-C-:B------:R-:W-:Y:S01]  /*f6b0*/  IMAD R226, R3.reuse, 0x10, R222.reuse ;  /* 0x0000001003e27824 */ /* 0x140fe200078e02de */
[----:B------:R-:W-:Y:S01]  /*f6c0*/  ISETP.GE.AND P2, PT, R14, R11, PT ;  /* 0x0000000b0e00720c */ /* 0x000fe20003f46270 */
[----:B------:R-:W-:-:S03]  /*f6d0*/  IMAD R232, R3, 0x20, R222 ;  /* 0x0000002003e87824 */ /* 0x000fc600078e02de */
[----:B------:R-:W-:Y:S02]  /*f6e0*/  ISETP.GE.OR P2, PT, R128, R127, P2 ;  /* 0x0000007f8000720c */ /* 0x000fe40001746670 */
[-C--:B------:R-:W-:Y:S02]  /*f6f0*/  ISETP.GE.AND P1, PT, R226, R11.reuse, PT ;  /* 0x0000000be200720c */ /* 0x080fe40003f26270 */
[----:B------:R-:W-:Y:S02]  /*f700*/  ISETP.GE.AND P3, PT, R232, R11, PT ;  /* 0x0000000be800720c */ /* 0x000fe40003f66270 */
[CC--:B------:R-:W-:Y:S02]  /*f710*/  ISETP.GE.OR P1, PT, R128.reuse, R127.reuse, P1 ;  /* 0x0000007f8000720c */ /* 0x0c0fe40000f26670 */
[----:B------:R-:W-:-:S05]  /*f720*/  ISETP.GE.OR P3, PT, R128, R127, P3 ;  /* 0x0000007f8000720c */ /* 0x000fca0001f66670 */
[----:B------:R-:W0:Y:S01]  /*f730*/  @!P2 S2R R13, SR_TID.X ;  /* 0x00000000000da919 */ /* 0x000e220000002100 */
[----:B------:R-:W1:Y:S05]  /*f740*/  @!P2 LDC.64 R130, c[0x0][0x3b8] ;  /* 0x0000ee00ff82ab82 */ /* 0x000e6a0000000a00 */
[----:B------:R-:W2:Y:S02]  /*f750*/  @!P1 S2R R230, SR_TID.X ;  /* 0x0000000000e69919 */ /* 0x000ea40000002100 */
[----:B------:R-:W3:Y:S01]  /*f760*/  @!P3 S2R R233, SR_TID.X ;  /* 0x0000000000e9b919 */ /* 0x000ee20000002100 */
[----:B0-----:R-:W-:-:S05]  /*f770*/  @!P2 LOP3.LUT R13, R13, 0x3, RZ, 0xc0, !PT ;  /* 0x000000030d0da812 */ /* 0x001fca00078ec0ff */
[-C--:B------:R-:W-:Y:S01]  /*f780*/  @!P2 IMAD R224, R116, R3.reuse, R13 ;  /* 0x0000000374e0a224 */ /* 0x080fe200078e020d */
[----:B------:R-:W-:Y:S02]  /*f790*/  @!P2 SHF.R.S32.HI R13, RZ, 0x1f, R14 ;  /* 0x0000001fff0da819 */ /* 0x000fe4000001140e */
[----:B--2---:R-:W-:Y:S02]  /*f7a0*/  @!P1 LOP3.LUT R230, R230, 0x3, RZ, 0xc0, !PT ;  /* 0x00000003e6e69812 */ /* 0x004fe400078ec0ff */
[----:B------:R-:W-:Y:S02]  /*f7b0*/  @!P2 IADD3 R133, P5, PT, R224, R14, RZ ;  /* 0x0000000ee085a210 */ /* 0x000fe40007fbe0ff */
[----:B------:R-:W0:Y:S01]  /*f7c0*/  @!P1 LDC.64 R14, c[0x0][0x3b8] ;  /* 0x0000ee00ff0e9b82 */ /* 0x000e220000000a00 */
[----:B------:R-:W-:Y:S01]  /*f7d0*/  @!P1 IMAD R230, R116, R3, R230 ;  /* 0x0000000374e69224 */ /* 0x000fe200078e02e6 */
[----:B------:R-:W-:Y:S02]  /*f7e0*/  @!P2 LEA.HI.X.SX32 R224, R224, R13, 0x1, P5 ;  /* 0x0000000de0e0a211 */ /* 0x000fe400028f0eff */
[----:B-1----:R-:W-:-:S04]  /*f7f0*/  @!P2 LEA R132, P5, R133, R130, 0x2 ;  /* 0x000000828584a211 */ /* 0x002fc800078a10ff */
[----:B------:R-:W-:Y:S02]  /*f800*/  @!P2 LEA.HI.X R133, R133, R131, R224, 0x2, P5 ;  /* 0x000000838585a211 */ /* 0x000fe400028f14e0 */
[----:B------:R-:W-:Y:S01]  /*f810*/  ISETP.GE.AND P5, PT, R128, R127, PT ;  /* 0x0000007f8000720c */ /* 0x000fe20003fa6270 */
[----:B------:R-:W1:Y:S03]  /*f820*/  @!P3 LDC.64 R130, c[0x0][0x3b8] ;  /* 0x0000ee00ff82bb82 */ /* 0x000e660000000a00 */
[----:B------:R-:W-:Y:S02]  /*f830*/  FSEL R225, R225, RZ, P5 ;  /* 0x000000ffe1e17208 */ /* 0x000fe40002800000 */
[----:B------:R-:W-:-:S04]  /*f840*/  @!P1 SHF.R.S32.HI R13, RZ, 0x1f, R226 ;  /* 0x0000001fff0d9819 */ /* 0x000fc800000114e2 */
[----:B------:R1:W5:Y:S01]  /*f850*/  @!P2 LDG.E R225, desc[UR36][R132.64] ;  /* 0x0000002484e1a981 */ /* 0x000362000c1e1900 */
[C---:B------:R-:W-:Y:S01]  /*f860*/  @!P1 IADD3 R224, P2, PT, R230.reuse, R226, RZ ;  /* 0x000000e2e6e09210 */ /* 0x040fe20007f5e0ff */
[----:B------:R-:W-:Y:S01]  /*f870*/  IMAD R226, R3, 0x40, R222 ;  /* 0x0000004003e27824 */ /* 0x000fe200078e02de */
[----:B---3--:R-:W-:Y:S02]  /*f880*/  @!P3 LOP3.LUT R233, R233, 0x3, RZ, 0xc0, !PT ;  /* 0x00000003e9e9b812 */ /* 0x008fe400078ec0ff */
[----:B------:R-:W-:Y:S02]  /*f890*/  @!P1 LEA.HI.X.SX32 R13, R230, R13, 0x1, P2 ;  /* 0x0000000de60d9211 */ /* 0x000fe400010f0eff */
[----:B0-----:R-:W-:Y:S01]  /*f8a0*/  @!P1 LEA R230, P2, R224, R14, 0x2 ;  /* 0x0000000ee0e69211 */ /* 0x001fe200078410ff */
[----:B------:R-:W-:Y:S01]  /*f8b0*/  @!P3 IMAD R233, R116, R3, R233 ;  /* 0x0000000374e9b224 */ /* 0x000fe200078e02e9 */
[----:B------:R-:W-:Y:S02]  /*f8c0*/  FSEL R223, R223, RZ, P5 ;  /* 0x000000ffdfdf7208 */ /* 0x000fe40002800000 */
[----:B------:R-:W-:-:S02]  /*f8d0*/  @!P1 LEA.HI.X R231, R224, R15, R13, 0x2, P2 ;  /* 0x0000000fe0e79211 */ /* 0x000fc400010f140d */
[----:B------:R-:W-:Y:S02]  /*f8e0*/  ISETP.GE.AND P2, PT, R226, R11, PT ;  /* 0x0000000be200720c */ /* 0x000fe40003f46270 */
[----:B------:R-:W-:Y:S01]  /*f8f0*/  @!P3 SHF.R.S32.HI R13, RZ, 0x1f, R232 ;  /* 0x0000001fff0db819 */ /* 0x000fe200000114e8 */
[----:B------:R0:W5:Y:S01]  /*f900*/  @!P1 LDG.E R223, desc[UR36][R230.64] ;  /* 0x00000024e6df9981 */ /* 0x000162000c1e1900 */
[----:B------:R-:W-:Y:S02]  /*f910*/  ISETP.GE.OR P2, PT, R128, R127, P2 ;  /* 0x0000007f8000720c */ /* 0x000fe40001746670 */
[----:B------:R-:W-:-:S04]  /*f920*/  @!P3 IADD3 R14, P1, PT, R233, R232, RZ ;  /* 0x000000e8e90eb210 */ /* 0x000fc80007f3e0ff */
[----:B------:R-:W-:Y:S02]  /*f930*/  @!P3 LEA.HI.X.SX32 R13, R233, R13, 0x1, P1 ;  /* 0x0000000de90db211 */ /* 0x000fe400008f0eff */
[----:B-1----:R-:W-:-:S04]  /*f940*/  @!P3 LEA R132, P1, R14, R130, 0x2 ;  /* 0x000000820e84b211 */ /* 0x002fc800078210ff */
[----:B------:R-:W-:Y:S02]  /*f950*/  @!P3 LEA.HI.X R133, R14, R131, R13, 0x2, P1 ;  /* 0x000000830e85b211 */ /* 0x000fe400008f140d */
[----:B------:R-:W-:Y:S01]  /*f960*/  ISETP.GE.AND P1, PT, R222, R11, PT ;  /* 0x0000000bde00720c */ /* 0x000fe20003f26270 */
[----:B------:R-:W1:Y:S01]  /*f970*/  @!P2 S2R R130, SR_TID.X ;  /* 0x000000000082a919 */ /* 0x000e620000002100 */
[----:B------:R-:W2:Y:S02]  /*f980*/  @!P2 LDC.64 R14, c[0x0][0x3b8] ;  /* 0x0000ee00ff0eab82 */ /* 0x000ea40000000a00 */
[----:B------:R-:W-:-:S13]  /*f990*/  ISETP.GE.OR P1, PT, R128, R127, P1 ;  /* 0x0000007f8000720c */ /* 0x000fda0000f26670 */
[----:B------:R-:W3:Y:S01]  /*f9a0*/  @!P1 S2R R232, SR_TID.X ;  /* 0x0000000000e89919 */ /* 0x000ee20000002100 */
[----:B------:R-:W-:Y:S02]  /*f9b0*/  FSEL R219, R219, RZ, P5 ;  /* 0x000000ffdbdb7208 */ /* 0x000fe40002800000 */
[----:B------:R-:W-:-:S04]  /*f9c0*/  @!P2 SHF.R.S32.HI R13, RZ, 0x1f, R226 ;  /* 0x0000001fff0da819 */ /* 0x000fc800000114e2 */
[----:B------:R4:W5:Y:S01]  /*f9d0*/  @!P3 LDG.E R219, desc[UR36][R132.64] ;  /* 0x0000002484dbb981 */ /* 0x000962000c1e1900 */
[----:B-1----:R-:W-:-:S05]  /*f9e0*/  @!P2 LOP3.LUT R130, R130, 0x3, RZ, 0xc0, !PT ;  /* 0x000000038282a812 */ /* 0x002fca00078ec0ff */
[----:B0-----:R-:W-:Y:S02]  /*f9f0*/  @!P2 IMAD R230, R116, R3, R130 ;  /* 0x0000000374e6a224 */ /* 0x001fe400078e0282 */
[----:B------:R-:W0:Y:S03]  /*fa00*/  @!P1 LDC.64 R130, c[0x0][0x3b8] ;  /* 0x0000ee00ff829b82 */ /* 0x000e260000000a00 */
[----:B------:R-:W-:Y:S01]  /*fa10*/  @!P2 IADD3 R224, P3, PT, R230, R226, RZ ;  /* 0x000000e2e6e0a210 */ /* 0x000fe20007f7e0ff */
[----:B------:R-:W-:-:S03]  /*fa20*/  IMAD R226, R3, 0x80, R222 ;  /* 0x0000008003e27824 */ /* 0x000fc600078e02de */
[----:B------:R-:W-:Y:S02]  /*fa30*/  @!P2 LEA.HI.X.SX32 R13, R230, R13, 0x1, P3 ;  /* 0x0000000de60da211 */ /* 0x000fe400018f0eff */
[----:B--2---:R-:W-:Y:S02]  /*fa40*/  @!P2 LEA R14, P3, R224, R14, 0x2 ;  /* 0x0000000ee00ea211 */ /* 0x004fe400078610ff */
[----:B---3--:R-:W-:Y:S02]  /*fa50*/  @!P1 LOP3.LUT R232, R232, 0x3, RZ, 0xc0, !PT ;  /* 0x00000003e8e89812 */ /* 0x008fe400078ec0ff */
[----:B------:R-:W-:Y:S02]  /*fa60*/  FSEL R211, R211, RZ, P5 ;  /* 0x000000ffd3d37208 */ /* 0x000fe40002800000 */
[----:B------:R-:W-:Y:S01]  /*fa70*/  @!P2 LEA.HI.X R15, R224, R15, R13, 0x2, P3 ;  /* 0x0000000fe00fa211 */ /* 0x000fe200018f140d */
[----:B------:R-:W-:Y:S01]  /*fa80*/  @!P1 IMAD R13, R116, R3, R232 ;  /* 0x00000003740d9224 */ /* 0x000fe200078e02e8 */
[----:B------:R-:W-:Y:S01]  /*fa90*/  ISETP.GE.AND P3, PT, R226, R11, PT ;  /* 0x0000000be200720c */ /* 0x000fe20003f66270 */
[----:B------:R-:W-:-:S02]  /*faa0*/  IMAD.IADD R230, R12, 0x1, R3 ;  /* 0x000000010ce67824 */ /* 0x000fc400078e0203 */
[----:B------:R1:W5:Y:S01]  /*fab0*/  @!P2 LDG.E R211, desc[UR36][R14.64] ;  /* 0x000000240ed3a981 */ /* 0x000362000c1e1900 */
[----:B------:R-:W-:Y:S02]  /*fac0*/  ISETP.GE.OR P3, PT, R128, R127, P3 ;  /* 0x0000007f8000720c */ /* 0x000fe40001f66670 */
[----:B------:R-:W-:Y:S01]  /*fad0*/  @!P1 IADD3 R222, P2, PT, R13, R222, RZ ;  /* 0x000000de0dde9210 */ /* 0x000fe20007f5e0ff */
[----:B----4-:R-:W-:-:S03]  /*fae0*/  IMAD.SHL.U32 R132, R230, 0x4, RZ ;  /* 0x00000004e6847824 */ /* 0x010fc600078e00ff */
[----:B------:R-:W-:Y:S02]  /*faf0*/  @!P1 LEA.HI.X.SX32 R13, R13, RZ, 0x1, P2 ;  /* 0x000000ff0d0d9211 */ /* 0x000fe400010f0eff */
[----:B0-----:R-:W-:-:S04]  /*fb00*/  @!P1 LEA R12, P2, R222, R130, 0x2 ;  /* 0x00000082de0c9211 */ /* 0x001fc800078410ff */
[----:B------:R-:W-:Y:S01]  /*fb10*/  @!P1 LEA.HI.X R13, R222, R131, R13, 0x2, P2 ;  /* 0x00000083de0d9211 */ /* 0x000fe200010f140d */
[----:B-1----:R-:W0:Y:S01]  /*fb20*/  @!P3 LDC.64 R14, c[0x0][0x3b8] ;  /* 0x0000ee00ff0ebb82 */ /* 0x002e220000000a00 */
[----:B------:R-:W-:Y:S01]  /*fb30*/  ISETP.GE.AND P2, PT, R132, R11, PT ;  /* 0x0000000b8400720c */ /* 0x000fe20003f46270 */
[----:B------:R-:W1:Y:S03]  /*fb40*/  @!P3 S2R R130, SR_TID.X ;  /* 0x000000000082b919 */ /* 0x000e660000002100 */
[----:B------:R-:W-:-:S13]  /*fb50*/  ISETP.GE.OR P2, PT, R128, R127, P2 ;  /* 0x0000007f8000720c */ /* 0x000fda0001746670 */
[----:B------:R-:W2:Y:S01]  /*fb60*/  @!P2 S2R R231, SR_TID.X ;  /* 0x0000000000e7a919 */ /* 0x000ea20000002100 */
[----:B------:R-:W-:Y:S01]  /*fb70*/  FSEL R227, R227, RZ, P5 ;  /* 0x000000ffe3e37208 */ /* 0x000fe20002800000 */
[----:B------:R-:W-:Y:S01]  /*fb80*/  IMAD R133, R3, 0x2, R230 ;  /* 0x0000000203857824 */ /* 0x000fe200078e02e6 */
[----:B------:R-:W-:-:S04]  /*fb90*/  @!P3 SHF.R.S32.HI R222, RZ, 0x1f, R226 ;  /* 0x0000001fffdeb819 */ /* 0x000fc800000114e2 */
[----:B------:R3:W5:Y:S01]  /*fba0*/  @!P1 LDG.E R227, desc[UR36][R12.64] ;  /* 0x000000240ce39981 */ /* 0x000762000c1e1900 */
[----:B-1----:R-:W-:-:S05]  /*fbb0*/  @!P3 LOP3.LUT R130, R130, 0x3, RZ, 0xc0, !PT ;  /* 0x000000038282b812 */ /* 0x002fca00078ec0ff */
[----:B------:R-:W-:Y:S02]  /*fbc0*/  @!P3 IMAD R233, R116, R3, R130 ;  /* 0x0000000374e9b224 */ /* 0x000fe400078e0282 */
[----:B------:R-:W1:Y:S03]  /*fbd0*/  @!P2 LDC.64 R130, c[0x0][0x3b8] ;  /* 0x0000ee00ff82ab82 */ /* 0x000e660000000a00 */
[----:B------:R-:W-:Y:S01]  /*fbe0*/  @!P3 IADD3 R224, P1, PT, R233, R226, RZ ;  /* 0x000000e2e9e0b210 */ /* 0x000fe20007f3e0ff */
[----:B------:R-:W-:-:S03]  /*fbf0*/  IMAD.SHL.U32 R226, R133, 0x4, RZ ;  /* 0x0000000485e27824 */ /* 0x000fc600078e00ff */
[----:B------:R-:W-:Y:S02]  /*fc00*/  @!P3 LEA.HI.X.SX32 R222, R233, R222, 0x1, P1 ;  /* 0x000000dee9deb211 */ /* 0x000fe400008f0eff */
[C---:B0-----:R-:W-:Y:S02]  /*fc10*/  @!P3 LEA R14, P1, R224.reuse, R14, 0x2 ;  /* 0x0000000ee00eb211 */ /* 0x041fe400078210ff */
[----:B--2---:R-:W-:Y:S02]  /*fc20*/  @!P2 LOP3.LUT R231, R231, 0x3, RZ, 0xc0, !PT ;  /* 0x00000003e7e7a812 */ /* 0x004fe400078ec0ff */
[----:B------:R-:W-:Y:S02]  /*fc30*/  FSEL R193, R193, RZ, P5 ;  /* 0x000000ffc1c17208 */ /* 0x000fe40002800000 */
[----:B------:R-:W-:Y:S01]  /*fc40*/  @!P3 LEA.HI.X R15, R224, R15, R222, 0x2, P1 ;  /* 0x0000000fe00fb211 */ /* 0x000fe200008f14de */
[----:B------:R-:W-:Y:S01]  /*fc50*/  @!P2 IMAD R231, R116, R3, R231 ;  /* 0x0000000374e7a224 */ /* 0x000fe200078e02e7 */
[----:B------:R-:W-:Y:S01]  /*fc60*/  ISETP.GE.AND P1, PT, R226, R11, PT ;  /* 0x0000000be200720c */ /* 0x000fe20003f26270 */
[----:B------:R-:W-:Y:S01]  /*fc70*/  IMAD R230, R3, 0x4, R230 ;  /* 0x0000000403e67824 */ /* 0x000fe200078e02e6 */
[----:B---3--:R-:W-:Y:S01]  /*fc80*/  @!P2 SHF.R.S32.HI R12, RZ, 0x1f, R132 ;  /* 0x0000001fff0ca819 */ /* 0x008fe20000011484 */
[----:B------:R0:W5:Y:S01]  /*fc90*/  @!P3 LDG.E R193, desc[UR36][R14.64] ;  /* 0x000000240ec1b981 */ /* 0x000162000c1e1900 */
[----:B------:R-:W-:-:S02]  /*fca0*/  ISETP.GE.OR P1, PT, R128, R127, P1 ;  /* 0x0000007f8000720c */ /* 0x000fc40000f26670 */
[----:B------:R-:W-:Y:S01]  /*fcb0*/  @!P2 IADD3 R13, P3, PT, R231, R132, RZ ;  /* 0x00000084e70da210 */ /* 0x000fe20007f7e0ff */
[----:B------:R-:W-:-:S03]  /*fcc0*/  IMAD.SHL.U32 R132, R230, 0x4, RZ ;  /* 0x00000004e6847824 */ /* 0x000fc600078e00ff */
[----:B------:R-:W-:Y:S02]  /*fcd0*/  @!P2 LEA.HI.X.SX32 R222, R231, R12, 0x1, P3 ;  /* 0x0000000ce7dea211 */ /* 0x000fe400018f0eff */
[----:B-1----:R-:W-:-:S04]  /*fce0*/  @!P2 LEA R12, P3, R13, R130, 0x2 ;  /* 0x000000820d0ca211 */ /* 0x002fc800078610ff */
[----:B------:R-:W-:Y:S01]  /*fcf0*/  @!P2 LEA.HI.X R13, R13, R131, R222, 0x2, P3 ;  /* 0x000000830d0da211 */ /* 0x000fe200018f14de */
[----:B0-----:R-:W0:Y:S01]  /*fd00*/  @!P1 LDC.64 R14, c[0x0][0x3b8] ;  /* 0x0000ee00ff0e9b82 */ /* 0x001e220000000a00 */
[----:B------:R-:W-:Y:S01]  /*fd10*/  ISETP.GE.AND P3, PT, R132, R11, PT ;  /* 0x0000000b8400720c */ /* 0x000fe20003f66270 */
[----:B------:R-:W1:Y:S03]  /*fd20*/  @!P1 S2R R130, SR_TID.X ;  /* 0x0000000000829919 */ /* 0x000e660000002100 */
[----:B------:R-:W-:-:S13]  /*fd30*/  ISETP.GE.OR P3, PT, R128, R127, P3 ;  /* 0x0000007f8000720c */ /* 0x000fda0001f66670 */
[----:B------:R-:W2:Y:S01]  /*fd40*/  @!P3 S2R R231, SR_TID.X ;  /* 0x0000000000e7b919 */ /* 0x000ea20000002100 */
[----:B------:R-:W-:Y:S01]  /*fd50*/  FSEL R220, R220, RZ, P5 ;  /* 0x000000ffdcdc7208 */ /* 0x000fe20002800000 */
[----:B------:R-:W-:Y:S01]  /*fd60*/  IMAD.IADD R230, R230, 0x1, R3 ;  /* 0x00000001e6e67824 */ /* 0x000fe200078e0203 */
[----:B------:R-:W-:-:S04]  /*fd70*/  @!P1 SHF.R.S32.HI R133, RZ, 0x1f, R226 ;  /* 0x0000001fff859819 */ /* 0x000fc800000114e2 */
[----:B------:R3:W5:Y:S01]  /*fd80*/  @!P2 LDG.E R220, desc[UR36][R12.64] ;  /* 0x000000240cdca981 */ /* 0x000762000c1e1900 */
[----:B-1----:R-:W-:-:S05]  /*fd90*/  @!P1 LOP3.LUT R130, R130, 0x3, RZ, 0xc0, !PT ;  /* 0x0000000382829812 */ /* 0x002fca00078ec0ff */
[----:B------:R-:W-:Y:S02]  /*fda0*/  @!P1 IMAD R222, R116, R3, R130 ;  /* 0x0000000374de9224 */ /* 0x000fe400078e0282 */
[----:B------:R-:W1:Y:S03]  /*fdb0*/  @!P3 LDC.64 R130, c[0x0][0x3b8] ;  /* 0x0000ee00ff82bb82 */ /* 0x000e660000000a00 */
[----:B------:R-:W-:-:S04]  /*fdc0*/  @!P1 IADD3 R224, P2, PT, R222, R226, RZ ;  /* 0x000000e2dee09210 */ /* 0x000fc80007f5e0ff */
[----:B------:R-:W-:Y:S01]  /*fdd0*/  @!P1 LEA.HI.X.SX32 R133, R222, R133, 0x1, P2 ;  /* 0x00000085de859211 */ /* 0x000fe200010f0eff */
[----:B------:R-:W-:Y:S01]  /*fde0*/  IMAD.SHL.U32 R222, R230, 0x4, RZ ;  /* 0x00000004e6de7824 */ /* 0x000fe200078e00ff */
[----:B0-----:R-:W-:Y:S02]  /*fdf0*/  @!P1 LEA R14, P2, R224, R14, 0x2 ;  /* 0x0000000ee00e9211 */ /* 0x001fe400078410ff */
[----:B--2---:R-:W-:Y:S02]  /*fe00*/  @!P3 LOP3.LUT R231, R231, 0x3, RZ, 0xc0, !PT ;  /* 0x00000003e7e7b812 */ /* 0x004fe400078ec0ff */
[----:B------:R-:W-:Y:S02]  /*fe10*/  FSEL R218, R218, RZ, P5 ;  /* 0x000000ffdada7208 */ /* 0x000fe40002800000 */
[----:B------:R-:W-:Y:S01]  /*fe20*/  @!P1 LEA.HI.X R15, R224, R15, R133, 0x2, P2 ;  /* 0x0000000fe00f9211 */ /* 0x000fe200010f1485 */
[----:B------:R-:W-:Y:S01]  /*fe30*/  @!P3 IMAD R231, R116, R3, R231 ;  /* 0x0000000374e7b224 */ /* 0x000fe200078e02e7 */
[----:B------:R-:W-:Y:S01]  /*fe40*/  ISETP.GE.AND P2, PT, R222, R11, PT ;  /* 0x0000000bde00720c */ /* 0x000fe20003f46270 */
[----:B------:R-:W-:Y:S01]  /*fe50*/  IMAD.IADD R230, R230, 0x1, R3 ;  /* 0x00000001e6e67824 */ /* 0x000fe200078e0203 */
        /* <DEDUP_REMOVED lines=703> */
[----:B------:R-:W-:Y:S01]  /*12a50*/  IMAD.IADD R230, R230, 0x1, R3 ;  /* 0x00000001e6e67824 */ /* 0x000fe200078e0203 */
[----:B------:R-:W-:-:S03]  /*12a60*/  FSEL R170, R170, RZ, P5 ;  /* 0x000000ffaaaa7208 */ /* 0x000fc60002800000 */
[----:B------:R-:W-:-:S03]  /*12a70*/  IMAD.SHL.U32 R12, R230, 0x4, RZ ;  /* 0x00000004e60c7824 */ /* 0x000fc600078e00ff */
[----:B------:R3:W5:Y:S01]  /*12a80*/  @!P2 LDG.E R170, desc[UR36][R130.64] ;  /* 0x0000002482aaa981 */ /* 0x000762000c1e1900 */
[----:B-1----:R-:W-:Y:S01]  /*12a90*/  @!P1 LOP3.LUT R133, R133, 0x3, RZ, 0xc0, !PT ;  /* 0x0000000385859812 */ /* 0x002fe200078ec0ff */
[----:B---3--:R-:W1:Y:S01]  /*12aa0*/  @!P3 LDC.64 R130, c[0x0][0x3b8] ;  /* 0x0000ee00ff82bb82 */ /* 0x008e620000000a00 */
[----:B------:R-:W-:-:S03]  /*12ab0*/  ISETP.GE.AND P2, PT, R12, R11, PT ;  /* 0x0000000b0c00720c */ /* 0x000fc60003f46270 */
[----:B------:R-:W-:Y:S01]  /*12ac0*/  @!P1 IMAD R224, R116, R3, R133 ;  /* 0x0000000374e09224 */ /* 0x000fe200078e0285 */
        /* <DEDUP_REMOVED lines=8> */
[----:B------:R-:W-:Y:S02]  /*12b50*/  @!P1 SHF.R.S32.HI R13, RZ, 0x1f, R222 ;  /* 0x0000001fff0d9819 */ /* 0x000fe400000114de */
[----:B------:R-:W-:Y:S01]  /*12b60*/  @!P1 IADD3 R133, P5, PT, R224, R222, RZ ;  /* 0x000000dee0859210 */ /* 0x000fe20007fbe0ff */
[----:B------:R-:W-:Y:S01]  /*12b70*/  IMAD.IADD R230, R230, 0x1, R3 ;  /* 0x00000001e6e67824 */ /* 0x000fe200078e0203 */
[----:B------:R-:W-:Y:S02]  /*12b80*/  ISETP.GE.OR P2, PT, R128, R127, P2 ;  /* 0x0000007f8000720c */ /* 0x000fe40001746670 */
[----:B------:R-:W-:Y:S01]  /*12b90*/  @!P1 LEA.HI.X.SX32 R224, R224, R13, 0x1, P5 ;  /* 0x0000000de0e09211 */ /* 0x000fe200028f0eff */
[----:B------:R-:W-:Y:S01]  /*12ba0*/  IMAD.SHL.U32 R222, R230, 0x4, RZ ;  /* 0x00000004e6de7824 */ /* 0x000fe200078e00ff */
[----:B0-----:R-:W-:-:S02]  /*12bb0*/  @!P1 LEA R14, P5, R133, R14, 0x2 ;  /* 0x0000000e850e9211 */ /* 0x001fc400078a10ff */
[----:B--2---:R-:W-:Y:S02]  /*12bc0*/  @!P3 LOP3.LUT R226, R226, 0x3, RZ, 0xc0, !PT ;  /* 0x00000003e2e2b812 */ /* 0x004fe400078ec0ff */
[----:B------:R-:W-:Y:S02]  /*12bd0*/  @!P1 LEA.HI.X R15, R133, R15, R224, 0x2, P5 ;  /* 0x0000000f850f9211 */ /* 0x000fe400028f14e0 */
[----:B------:R-:W-:Y:S01]  /*12be0*/  ISETP.GE.AND P5, PT, R222, R11, PT ;  /* 0x0000000bde00720c */ /* 0x000fe20003fa6270 */
[----:B------:R-:W-:Y:S01]  /*12bf0*/  @!P3 IMAD R226, R116, R3, R226 ;  /* 0x0000000374e2b224 */ /* 0x000fe200078e02e2 */
[----:B------:R-:W-:Y:S01]  /*12c00*/  @!P3 SHF.R.S32.HI R13, RZ, 0x1f, R132 ;  /* 0x0000001fff0db819 */ /* 0x000fe20000011484 */
[----:B------:R0:W5:Y:S01]  /*12c10*/  @!P1 LDG.E R169, desc[UR36][R14.64] ;  /* 0x000000240ea99981 */ /* 0x000162000c1e1900 */
[----:B------:R-:W-:Y:S01]  /*12c20*/  ISETP.GE.OR P5, PT, R128, R127, P5 ;  /* 0x0000007f8000720c */ /* 0x000fe20002fa6670 */
[----:B------:R-:W-:Y:S01]  /*12c30*/  IMAD.IADD R230, R230, 0x1, R3 ;  /* 0x00000001e6e67824 */ /* 0x000fe200078e0203 */
[----:B------:R-:W-:Y:S01]  /*12c40*/  @!P3 IADD3 R133, P1, PT, R226, R132, RZ ;  /* 0x00000084e285b210 */ /* 0x000fe20007f3e0ff */
[----:B------:R-:W2:Y:S02]  /*12c50*/  @!P2 S2R R231, SR_TID.X ;  /* 0x0000000000e7a919 */ /* 0x000ea40000002100 */
[----:B------:R-:W-:Y:S01]  /*12c60*/  IMAD.SHL.U32 R224, R230, 0x4, RZ ;  /* 0x00000004e6e07824 */ /* 0x000fe200078e00ff */
[----:B------:R-:W-:-:S02]  /*12c70*/  @!P3 LEA.HI.X.SX32 R226, R226, R13, 0x1, P1 ;  /* 0x0000000de2e2b211 */ /* 0x000fc400008f0eff */
[----:B-1----:R-:W-:-:S04]  /*12c80*/  @!P3 LEA R132, P1, R133, R130, 0x2 ;  /* 0x000000828584b211 */ /* 0x002fc800078210ff */
[----:B------:R-:W-:Y:S01]  /*12c90*/  @!P3 LEA.HI.X R133, R133, R131, R226, 0x2, P1 ;  /* 0x000000838585b211 */ /* 0x000fe200008f14e2 */
[----:B0-----:R-:W0:Y:S01]  /*12ca0*/  @!P5 LDC.64 R14, c[0x0][0x3b8] ;  /* 0x0000ee00ff0edb82 */ /* 0x001e220000000a00 */
[----:B------:R-:W-:Y:S01]  /*12cb0*/  ISETP.GE.AND P1, PT, R224, R11, PT ;  /* 0x0000000be000720c */ /* 0x000fe20003f26270 */
[----:B------:R-:W1:Y:S03]  /*12cc0*/  @!P5 S2R R232, SR_TID.X ;  /* 0x0000000000e8d919 */ /* 0x000e660000002100 */
[----:B------:R-:W-:Y:S01]  /*12cd0*/  ISETP.GE.OR P1, PT, R128, R127, P1 ;  /* 0x0000007f8000720c */ /* 0x000fe20000f26670 */
[----:B------:R3:W5:Y:S02]  /*12ce0*/  @!P3 LDG.E R168, desc[UR36][R132.64] ;  /* 0x0000002484a8b981 */ /* 0x000764000c1e1900 */
[----:B------:R-:W4:Y:S10]  /*12cf0*/  @!P2 LDC.64 R130, c[0x0][0x3b8] ;  /* 0x0000ee00ff82ab82 */ /* 0x000f340000000a00 */
[----:B------:R-:W3:Y:S01]  /*12d00*/  @!P1 S2R R234, SR_TID.X ;  /* 0x0000000000ea9919 */ /* 0x000ee20000002100 */
[----:B--2---:R-:W-:-:S05]  /*12d10*/  @!P2 LOP3.LUT R231, R231, 0x3, RZ, 0xc0, !PT ;  /* 0x00000003e7e7a812 */ /* 0x004fca00078ec0ff */
[----:B------:R-:W-:Y:S01]  /*12d20*/  @!P2 IMAD R231, R116, R3, R231 ;  /* 0x0000000374e7a224 */ /* 0x000fe200078e02e7 */
[----:B------:R-:W-:-:S04]  /*12d30*/  @!P2 SHF.R.S32.HI R13, RZ, 0x1f, R12 ;  /* 0x0000001fff0da819 */ /* 0x000fc8000001140c */
[C---:B------:R-:W-:Y:S02]  /*12d40*/  @!P2 IADD3 R226, P3, PT, R231.reuse, R12, RZ ;  /* 0x0000000ce7e2a210 */ /* 0x040fe40007f7e0ff */
[----:B-1----:R-:W-:Y:S02]  /*12d50*/  @!P5 LOP3.LUT R233, R232, 0x3, RZ, 0xc0, !PT ;  /* 0x00000003e8e9d812 */ /* 0x002fe400078ec0ff */
[----:B------:R-:W-:Y:S02]  /*12d60*/  @!P2 LEA.HI.X.SX32 R13, R231, R13, 0x1, P3 ;  /* 0x0000000de70da211 */ /* 0x000fe400018f0eff */
[----:B----4-:R-:W-:Y:S01]  /*12d70*/  @!P2 LEA R12, P3, R226, R130, 0x2 ;  /* 0x00000082e20ca211 */ /* 0x010fe200078610ff */
[----:B------:R-:W-:Y:S02]  /*12d80*/  IMAD.IADD R232, R230, 0x1, R3 ;  /* 0x00000001e6e87824 */ /* 0x000fe400078e0203 */
[----:B------:R-:W-:Y:S01]  /*12d90*/  @!P5 IMAD R233, R116, R3, R233 ;  /* 0x0000000374e9d224 */ /* 0x000fe200078e02e9 */
[----:B------:R-:W-:-:S02]  /*12da0*/  @!P2 LEA.HI.X R13, R226, R131, R13, 0x2, P3 ;  /* 0x00000083e20da211 */ /* 0x000fc400018f140d */
[----:B------:R-:W1:Y:S01]  /*12db0*/  @!P1 LDC.64 R130, c[0x0][0x3b8] ;  /* 0x0000ee00ff829b82 */ /* 0x000e620000000a00 */
[----:B------:R-:W-:Y:S01]  /*12dc0*/  IMAD.SHL.U32 R226, R232, 0x4, RZ ;  /* 0x00000004e8e27824 */ /* 0x000fe200078e00ff */
[----:B------:R-:W-:Y:S01]  /*12dd0*/  @!P5 SHF.R.S32.HI R230, RZ, 0x1f, R222 ;  /* 0x0000001fffe6d819 */ /* 0x000fe200000114de */
[----:B------:R2:W5:Y:S01]  /*12de0*/  @!P2 LDG.E R167, desc[UR36][R12.64] ;  /* 0x000000240ca7a981 */ /* 0x000562000c1e1900 */
[C---:B------:R-:W-:Y:S02]  /*12df0*/  @!P5 IADD3 R222, P3, PT, R233.reuse, R222, RZ ;  /* 0x000000dee9ded210 */ /* 0x040fe40007f7e0ff */
[----:B------:R-:W-:Y:S02]  /*12e00*/  ISETP.GE.AND P2, PT, R226, R11, PT ;  /* 0x0000000be200720c */ /* 0x000fe40003f46270 */
[----:B---3--:R-:W-:Y:S02]  /*12e10*/  @!P1 LOP3.LUT R234, R234, 0x3, RZ, 0xc0, !PT ;  /* 0x00000003eaea9812 */ /* 0x008fe400078ec0ff */
[----:B------:R-:W-:Y:S01]  /*12e20*/  @!P5 LEA.HI.X.SX32 R230, R233, R230, 0x1, P3 ;  /* 0x000000e6e9e6d211 */ /* 0x000fe200018f0eff */
[----:B------:R-:W-:Y:S01]  /*12e30*/  IMAD.IADD R232, R232, 0x1, R3 ;  /* 0x00000001e8e87824 */ /* 0x000fe200078e0203 */
[----:B0-----:R-:W-:Y:S01]  /*12e40*/  @!P5 LEA R14, P3, R222, R14, 0x2 ;  /* 0x0000000ede0ed211 */ /* 0x001fe200078610ff */
[----:B------:R-:W-:Y:S01]  /*12e50*/  @!P1 IMAD R133, R116, R3, R234 ;  /* 0x0000000374859224 */ /* 0x000fe200078e02ea */
[----:B------:R-:W-:-:S02]  /*12e60*/  ISETP.GE.OR P2, PT, R128, R127, P2 ;  /* 0x0000007f8000720c */ /* 0x000fc40001746670 */
[----:B------:R-:W-:Y:S01]  /*12e70*/  @!P5 LEA.HI.X R15, R222, R15, R230, 0x2, P3 ;  /* 0x0000000fde0fd211 */ /* 0x000fe200018f14e6 */
[----:B------:R-:W-:Y:S01]  /*12e80*/  IMAD.SHL.U32 R230, R232, 0x4, RZ ;  /* 0x00000004e8e67824 */ /* 0x000fe200078e00ff */
[----:B------:R-:W-:Y:S02]  /*12e90*/  @!P1 SHF.R.S32.HI R132, RZ, 0x1f, R224 ;  /* 0x0000001fff849819 */ /* 0x000fe400000114e0 */
[C---:B--2---:R-:W-:Y:S01]  /*12ea0*/  @!P1 IADD3 R13, P3, PT, R133.reuse, R224, RZ ;  /* 0x000000e0850d9210 */ /* 0x044fe20007f7e0ff */
[----:B------:R0:W5:Y:S01]  /*12eb0*/  @!P5 LDG.E R166, desc[UR36][R14.64] ;  /* 0x000000240ea6d981 */ /* 0x000162000c1e1900 */
[----:B------:R-:W-:Y:S01]  /*12ec0*/  ISETP.GE.AND P5, PT, R230, R11, PT ;  /* 0x0000000be600720c */ /* 0x000fe20003fa6270 */
[----:B------:R-:W-:Y:S01]  /*12ed0*/  IMAD.IADD R222, R232, 0x1, R3 ;  /* 0x00000001e8de7824 */ /* 0x000fe200078e0203 */
[----:B------:R-:W-:Y:S02]  /*12ee0*/  @!P1 LEA.HI.X.SX32 R132, R133, R132, 0x1, P3 ;  /* 0x0000008485849211 */ /* 0x000fe400018f0eff */
[----:B------:R-:W-:Y:S01]  /*12ef0*/  ISETP.GE.OR P3, PT, R128, R127, P5 ;  /* 0x0000007f8000720c */ /* 0x000fe20002f66670 */
[----:B------:R-:W-:Y:S01]  /*12f00*/  IMAD.SHL.U32 R224, R222, 0x4, RZ ;  /* 0x00000004dee07824 */ /* 0x000fe200078e00ff */
[C---:B-1----:R-:W-:Y:S01]  /*12f10*/  @!P1 LEA R12, P5, R13.reuse, R130, 0x2 ;  /* 0x000000820d0c9211 */ /* 0x042fe200078a10ff */
[----:B------:R-:W1:Y:S01]  /*12f20*/  @!P2 S2R R133, SR_TID.X ;  /* 0x000000000085a919 */ /* 0x000e620000002100 */
[----:B0-----:R-:W0:Y:S02]  /*12f30*/  @!P2 LDC.64 R14, c[0x0][0x3b8] ;  /* 0x0000ee00ff0eab82 */ /* 0x001e240000000a00 */
[----:B------:R-:W-:-:S02]  /*12f40*/  @!P1 LEA.HI.X R13, R13, R131, R132, 0x2, P5 ;  /* 0x000000830d0d9211 */ /* 0x000fc400028f1484 */
[----:B------:R-:W-:Y:S02]  /*12f50*/  ISETP.GE.AND P5, PT, R224, R11, PT ;  /* 0x0000000be000720c */ /* 0x000fe40003fa6270 */
[----:B------:R-:W-:Y:S01]  /*12f60*/  @!P2 SHF.R.S32.HI R231, RZ, 0x1f, R226 ;  /* 0x0000001fffe7a819 */ /* 0x000fe200000114e2 */
[----:B------:R2:W5:Y:S01]  /*12f70*/  @!P1 LDG.E R165, desc[UR36][R12.64] ;  /* 0x000000240ca59981 */ /* 0x000562000c1e1900 */
[----:B------:R-:W-:Y:S01]  /*12f80*/  ISETP.GE.OR P5, PT, R128, R127, P5 ;  /* 0x0000007f8000720c */ /* 0x000fe20002fa6670 */
[----:B------:R-:W3:Y:S01]  /*12f90*/  @!P3 LDC.64 R130, c[0x0][0x3b8] ;  /* 0x0000ee00ff82bb82 */ /* 0x000ee20000000a00 */
[----:B------:R-:W4:Y:S11]  /*12fa0*/  @!P3 S2R R132, SR_TID.X ;  /* 0x000000000084b919 */ /* 0x000f360000002100 */
[----:B------:R-:W2:Y:S01]  /*12fb0*/  @!P5 S2R R234, SR_TID.X ;  /* 0x0000000000ead919 */ /* 0x000ea20000002100 */
[----:B-1----:R-:W-:-:S05]  /*12fc0*/  @!P2 LOP3.LUT R133, R133, 0x3, RZ, 0xc0, !PT ;  /* 0x000000038585a812 */ /* 0x002fca00078ec0ff */
[----:B------:R-:W-:-:S05]  /*12fd0*/  @!P2 IMAD R232, R116, R3, R133 ;  /* 0x0000000374e8a224 */ /* 0x000fca00078e0285 */
[----:B------:R-:W-:Y:S02]  /*12fe0*/  @!P2 IADD3 R226, P1, PT, R232, R226, RZ ;  /* 0x000000e2e8e2a210 */ /* 0x000fe40007f3e0ff */
[----:B----4-:R-:W-:Y:S02]  /*12ff0*/  @!P3 LOP3.LUT R233, R132, 0x3, RZ, 0xc0, !PT ;  /* 0x0000000384e9b812 */ /* 0x010fe400078ec0ff */
[----:B------:R-:W1:Y:S01]  /*13000*/  @!P5 LDC.64 R132, c[0x0][0x3b8] ;  /* 0x0000ee00ff84db82 */ /* 0x000e620000000a00 */
[----:B------:R-:W-:Y:S02]  /*13010*/  @!P2 LEA.HI.X.SX32 R231, R232, R231, 0x1, P1 ;  /* 0x000000e7e8e7a211 */ /* 0x000fe400008f0eff */
[----:B0-----:R-:W-:Y:S01]  /*13020*/  @!P2 LEA R14, P1, R226, R14, 0x2 ;  /* 0x0000000ee20ea211 */ /* 0x001fe200078210ff */
[----:B------:R-:W-:-:S03]  /*13030*/  @!P3 IMAD R233, R116, R3, R233 ;  /* 0x0000000374e9b224 */ /* 0x000fc600078e02e9 */
[----:B------:R-:W-:Y:S02]  /*13040*/  @!P2 LEA.HI.X R15, R226, R15, R231, 0x2, P1 ;  /* 0x0000000fe20fa211 */ /* 0x000fe400008f14e7 */
[----:B------:R-:W-:Y:S02]  /*13050*/  @!P3 SHF.R.S32.HI R226, RZ, 0x1f, R230 ;  /* 0x0000001fffe2b819 */ /* 0x000fe400000114e6 */
[C---:B------:R-:W-:Y:S01]  /*13060*/  @!P3 IADD3 R230, P1, PT, R233.reuse, R230, RZ ;  /* 0x000000e6e9e6b210 */ /* 0x040fe20007f3e0ff */
[----:B------:R0:W5:Y:S01]  /*13070*/  @!P2 LDG.E R164, desc[UR36][R14.64] ;  /* 0x000000240ea4a981 */ /* 0x000162000c1e1900 */
[----:B--2---:R-:W-:Y:S02]  /*13080*/  @!P5 LOP3.LUT R234, R234, 0x3, RZ, 0xc0, !PT ;  /* 0x00000003eaead812 */ /* 0x004fe400078ec0ff */
[----:B------:R-:W-:Y:S02]  /*13090*/  @!P3 LEA.HI.X.SX32 R226, R233, R226, 0x1, P1 ;  /* 0x000000e2e9e2b211 */ /* 0x000fe400008f0eff */
[----:B---3--:R-:W-:Y:S01]  /*130a0*/  @!P3 LEA R130, P1, R230, R130, 0x2 ;  /* 0x00000082e682b211 */ /* 0x008fe200078210ff */
[----:B------:R-:W-:Y:S01]  /*130b0*/  @!P5 IMAD R13, R116, R3, R234 ;  /* 0x00000003740dd224 */ /* 0x000fe200078e02ea */
[----:B------:R-:W-:-:S02]  /*130c0*/  @!P5 SHF.R.S32.HI R12, RZ, 0x1f, R224 ;  /* 0x0000001fff0cd819 */ /* 0x000fc400000114e0 */
[----:B------:R-:W-:Y:S02]  /*130d0*/  @!P3 LEA.HI.X R131, R230, R131, R226, 0x2, P1 ;  /* 0x00000083e683b211 */ /* 0x000fe400008f14e2 */
[----:B------:R-:W-:-:S03]  /*130e0*/  @!P5 IADD3 R224, P1, PT, R13, R224, RZ ;  /* 0x000000e00de0d210 */ /* 0x000fc60007f3e0ff */
[----:B------:R0:W5:Y:S01]  /*130f0*/  @!P3 LDG.E R163, desc[UR36][R130.64] ;  /* 0x0000002482a3b981 */ /* 0x000162000c1e1900 */
[----:B------:R-:W-:Y:S02]  /*13100*/  @!P5 LEA.HI.X.SX32 R12, R13, R12, 0x1, P1 ;  /* 0x0000000c0d0cd211 */ /* 0x000fe400008f0eff */
[----:B-1----:R-:W-:-:S04]  /*13110*/  @!P5 LEA R132, P1, R224, R132, 0x2 ;  /* 0x00000084e084d211 */ /* 0x002fc800078210ff */
[----:B------:R-:W-:-:S05]  /*13120*/  @!P5 LEA.HI.X R133, R224, R133, R12, 0x2, P1 ;  /* 0x00000085e085d211 */ /* 0x000fca00008f140c */
[----:B------:R0:W5:Y:S01]  /*13130*/  @!P5 LDG.E R162, desc[UR36][R132.64] ;  /* 0x0000002484a2d981 */ /* 0x000162000c1e1900 */
[----:B------:R-:W-:-:S13]  /*13140*/  ISETP.GE.AND P1, PT, R128, R127, PT ;  /* 0x0000007f8000720c */ /* 0x000fda0003f26270 */
[----:B0-----:R-:W-:Y:S05]  /*13150*/  @P1 BRA `(.L_x_3451) ;  /* 0x0000000000381947 */ /* 0x001fea0003800000 */
[----:B------:R-:W-:Y:S02]  /*13160*/  IMAD.IADD R222, R222, 0x1, R3 ;  /* 0x00000001dede7824 */ /* 0x000fe400078e0203 */
[----:B------:R-:W-:Y:S02]  /*13170*/  IMAD.MOV.U32 R161, RZ, RZ, RZ ;  /* 0x000000ffffa17224 */ /* 0x000fe400078e00ff */
[----:B------:R-:W-:-:S05]  /*13180*/  IMAD.SHL.U32 R222, R222, 0x4, RZ ;  /* 0x00000004dede7824 */ /* 0x000fca00078e00ff */
        /* <DEDUP_REMOVED lines=9> */
[----:B------:R-:W-:-:S05]  /*13220*/  LEA.HI.X R13, R13, UR15, R14, 0x2, P1 ;  /* 0x0000000f0d0d7c11 */ /* 0x000fca00088f140e */
[----:B------:R0:W5:Y:S04]  /*13230*/  LDG.E R161, desc[UR36][R12.64] ;  /* 0x000000240ca17981 */ /* 0x000168000c1e1900 */
.L_x_3451:
[----:B------:R-:W-:Y:S05]  /*13240*/  BSYNC.RECONVERGENT B0 ;  /* 0x0000000000007941 */ /* 0x000fea0003800200 */
.L_x_3322:
[----:B-----5:R-:W-:Y:S01]  /*13250*/  FMUL.FTZ R11, R157, R220 ;  /* 0x000000dc9d0b7220 */ /* 0x020fe20000410000 */
[----:B------:R-:W1:Y:S01]  /*13260*/  S2R R130, SR_TID.X ;  /* 0x0000000000827919 */ /* 0x000e620000002100 */
[----:B------:R-:W-:Y:S02]  /*13270*/  UMOV UR4, 0xffffffff ;  /* 0xffffffff00047882 */ /* 0x000fe40000000000 */
[----:B------:R-:W-:-:S04]  /*13280*/  FFMA.FTZ R11, R158, R227, R11 ;  /* 0x000000e39e0b7223 */ /* 0x000fc8000001000b */
[----:B0-----:R-:W-:-:S04]  /*13290*/  FFMA.FTZ R12, R156, R225, R11 ;  /* 0x000000e19c0c7223 */ /* 0x001fc8000001000b */
[----:B------:R-:W-:-:S04]  /*132a0*/  FFMA.FTZ R11, R155, R218, R12 ;  /* 0x000000da9b0b7223 */ /* 0x000fc8000001000c */
[----:B------:R-:W-:-:S04]  /*132b0*/  FFMA.FTZ R12, R154, R223, R11 ;  /* 0x000000df9a0c7223 */ /* 0x000fc8000001000b */
[----:B------:R-:W-:-:S04]  /*132c0*/  FFMA.FTZ R11, R153, R216, R12 ;  /* 0x000000d8990b7223 */ /* 0x000fc8000001000c */
[----:B------:R-:W-:-:S04]  /*132d0*/  FFMA.FTZ R12, R152, R221, R11 ;  /* 0x000000dd980c7223 */ /* 0x000fc8000001000b */
[----:B------:R-:W-:-:S04]  /*132e0*/  FFMA.FTZ R11, R151, R214, R12 ;  /* 0x000000d6970b7223 */ /* 0x000fc8000001000c */
[----:B------:R-:W-:Y:S01]  /*132f0*/  FFMA.FTZ R12, R150, R219, R11 ;  /* 0x000000db960c7223 */ /* 0x000fe2000001000b */
[----:B-1----:R-:W-:-:S03]  /*13300*/  LOP3.LUT P1, RZ, R130, 0x3, RZ, 0xc0, !PT ;  /* 0x0000000382ff7812 */ /* 0x002fc6000782c0ff */
        /* <DEDUP_REMOVED lines=56> */
[----:B--234-:R-:W0:Y:S02]  /*13690*/  SHFL.BFLY PT, R14, R13, 0x2, 0x1f ;  /* 0x0c401f000d0e7f89 */ /* 0x01ce2400000e0000 */
[----:B0-----:R-:W-:-:S05]  /*136a0*/  FADD.FTZ R13, R13, R14 ;  /* 0x0000000e0d0d7221 */ /* 0x001fca0000010000 */
[----:B------:R0:W1:Y:S02]  /*136b0*/  SHFL.BFLY PT, R14, R13, 0x1, 0x1f ;  /* 0x0c201f000d0e7f89 */ /* 0x00006400000e0000 */
.L_x_3660:
        /* <DEDUP_REMOVED lines=11> */
[----:B0-----:R-:W0:Y:S01]  /*13770*/  @P2 LDC.64 R12, c[0x0][0x438] ;  /* 0x00010e00ff0c2b82 */ /* 0x001e220000000a00 */
[----:B-1----:R-:W-:-:S04]  /*13780*/  @P1 IMAD.WIDE.U32 R14, R127, 0x4, R14 ;  /* 0x000000047f0e1825 */ /* 0x002fc800078e000e */
[----:B0-----:R-:W-:Y:S02]  /*13790*/  @P2 IMAD.WIDE R12, R119, 0x4, R12 ;  /* 0x00000004770c2825 */ /* 0x001fe400078e020c */
[----:B------:R-:W2:Y:S04]  /*137a0*/  @P1 LDG.E R14, desc[UR36][R14.64] ;  /* 0x000000240e0e1981 */ /* 0x000ea8000c1e1900 */
[----:B------:R-:W3:Y:S01]  /*137b0*/  @P2 LDG.E R12, desc[UR36][R12.64] ;  /* 0x000000240c0c2981 */ /* 0x000ee2000c1e1900 */
[----:B------:R-:W-:-:S04]  /*137c0*/  @P1 ISETP.GE.AND P3, PT, R128, R125, PT ;  /* 0x0000007d8000120c */ /* 0x000fc80003f66270 */
[----:B------:R-:W-:-:S04]  /*137d0*/  @P1 SEL R127, R17, RZ, !P3 ;  /* 0x000000ff117f1207 */ /* 0x000fc80005800000 */
[----:B------:R-:W-:-:S04]  /*137e0*/  @P1 IADD3 R127, PT, PT, R123, R127, -R16 ;  /* 0x0000007f7b7f1210 */ /* 0x000fc80007ffe810 */
[----:B------:R-:W-:Y:S01]  /*137f0*/  @P1 I2FP.F32.S32 R128, R127 ;  /* 0x0000007f00801245 */ /* 0x000fe20000201400 */
[----:B---3--:R-:W-:-:S04]  /*13800*/  @P2 FADD.FTZ R11, R11, R12 ;  /* 0x0000000c0b0b2221 */ /* 0x008fc80000010000 */
[----:B--2---:R-:W-:-:S05]  /*13810*/  @P1 FFMA.FTZ R11, R128, R14, R11 ;  /* 0x0000000e800b1223 */ /* 0x004fca000001000b */
[----:B------:R1:W-:Y:S01]  /*13820*/  STS [R124], R11 ;  /* 0x0000000b7c007388 */ /* 0x0003e20000000800 */
[----:B------:R-:W-:-:S07]  /*13830*/  @!P4 FMNMX.FTZ R159, R159, R11, !PT ;  /* 0x0000000b9f9fc209 */ /* 0x000fce0007810000 */
.L_x_3582:
[----:B------:R-:W-:Y:S05]  /*13840*/  BSYNC.RECONVERGENT B0 ;  /* 0x0000000000007941 */ /* 0x000fea0003800200 */
.L_x_3581:
[C---:B-1----:R-:W-:Y:S01]  /*13850*/  VIADD R11, R123.reuse, 0xf ;  /* 0x0000000f7b0b7836 */ /* 0x042fe20000000000 */
[----:B------:R-:W-:Y:S01]  /*13860*/  IADD3 R120, P2, PT, R120, 0x10, RZ ;  /* 0x0000001078787810 */ /* 0x000fe20007f5e0ff */
[----:B------:R-:W-:Y:S02]  /*13870*/  VIADD R123, R123, 0x10 ;  /* 0x000000107b7b7836 */ /* 0x000fe40000000000 */
[----:B------:R-:W-:Y:S01]  /*13880*/  VIADD R124, R124, 0x40 ;  /* 0x000000407c7c7836 */ /* 0x000fe20000000000 */
[----:B------:R-:W-:Y:S01]  /*13890*/  ISETP.GE.AND P1, PT, R11, R122, PT ;  /* 0x0000007a0b00720c */ /* 0x000fe20003f26270 */
[----:B------:R-:W-:Y:S02]  /*138a0*/  VIADD R119, R119, 0x10 ;  /* 0x0000001077777836 */ /* 0x000fe40000000000 */
[----:B------:R-:W-:-:S10]  /*138b0*/  IMAD.X R121, RZ, RZ, R121, P2 ;  /* 0x000000ffff797224 */ /* 0x000fd400010e0679 */
[----:B------:R-:W-:Y:S05]  /*138c0*/  @!P1 BRA `(.L_x_3583) ;  /* 0xfffffef400089947 */ /* 0x000fea000383ffff */
.L_x_3321:
[----:B------:R-:W-:Y:S05]  /*138d0*/  BSYNC B1 ;  /* 0x0000000000017941 */ /* 0x000fea0003800000 */
.L_x_3320:
[----:B------:R-:W-:Y:S01]  /*138e0*/  UMOV UR4, 0xffffffff ;  /* 0xffffffff00047882 */ /* 0x000fe20000000000 */
[----:B0-----:R-:W-:Y:S02]  /*138f0*/  LOP3.LUT P0, R38, R130, 0x1f, RZ, 0xc0, !PT ;  /* 0x0000001f82267812 */ /* 0x001fe4000780c0ff */
[----:B------:R-:W-:Y:S11]  /*13900*/  BRA.DIV UR4, `(.L_x_3584) ;  /* 0x0000005604dc7947 */ /* 0x000ff6000b800000 */
[----:B------:R-:W0:Y:S02]  /*13910*/  SHFL.BFLY PT, R14, R159, 0x10, 0x1f ;  /* 0x0e001f009f0e7f89 */ /* 0x000e2400000e0000 */
[----:B0-----:R-:W-:-:S05]  /*13920*/  FMNMX.FTZ R13, R14, R159, !PT ;  /* 0x0000009f0e0d7209 */ /* 0x001fca0007810000 */
[----:B------:R-:W0:Y:S02]  /*13930*/  SHFL.BFLY PT, R14, R13, 0x8, 0x1f ;  /* 0x0d001f000d0e7f89 */ /* 0x000e2400000e0000 */
[----:B0-----:R-:W-:-:S05]  /*13940*/  FMNMX.FTZ R0, R13, R14, !PT ;  /* 0x0000000e0d007209 */ /* 0x001fca0007810000 */
[----:B------:R0:W2:Y:S02]  /*13950*/  SHFL.BFLY PT, R14, R0, 0x4, 0x1f ;  /* 0x0c801f00000e7f89 */ /* 0x0000a400000e0000 */
.L_x_3665:
[----:B------:R-:W3:Y:S01]  /*13960*/  S2R R20, SR_CgaCtaId ;  /* 0x0000000000147919 */ /* 0x000ee20000008800 */
[----:B------:R-:W-:Y:S01]  /*13970*/  MOV R13, 0x400 ;  /* 0x00000400000d7802 */ /* 0x000fe20000000f00 */
[----:B------:R-:W-:Y:S05]  /*13980*/  WARPSYNC.ALL ;  /* 0x0000000000007948 */ /* 0x000fea0003800000 */
[----:B--2---:R-:W-:Y:S01]  /*13990*/  FMNMX.FTZ R7, R0, R14, !PT ;  /* 0x0000000e00077209 */ /* 0x004fe20007810000 */
[----:B0-----:R-:W-:-:S05]  /*139a0*/  IMAD.SHL.U32 R0, R130, 0x4, RZ ;  /* 0x0000000482007824 */ /* 0x001fca00078e00ff */
[----:B------:R-:W-:Y:S02]  /*139b0*/  LOP3.LUT R4, R0, 0x7c, RZ, 0xc0, !PT ;  /* 0x0000007c00047812 */ /* 0x000fe400078ec0ff */
[----:B---3--:R-:W-:-:S04]  /*139c0*/  LEA R9, R20, R13, 0x18 ;  /* 0x0000000d14097211 */ /* 0x008fc800078ec0ff */
[----:B------:R-:W-:Y:S01]  /*139d0*/  @!P0 LEA.HI R6, R130, R9, RZ, 0x1d ;  /* 0x0000000982068211 */ /* 0x000fe200078fe8ff */
[----:B------:R-:W-:-:S04]  /*139e0*/  IMAD.IADD R4, R9, 0x1, R4 ;  /* 0x0000000109047824 */ /* 0x000fc800078e0204 */
        /* <DEDUP_REMOVED lines=10> */
[----:B------:R0:W2:Y:S01]  /*13a90*/  SHFL.IDX PT, R45, R8, RZ, 0x1f ;  /* 0x00001fff082d7589 */ /* 0x0000a200000e0000 */
[----:B------:R-:W-:-:S13]  /*13aa0*/  ISETP.GE.AND P0, PT, R7, R16, PT ;  /* 0x000000100700720c */ /* 0x000fda0003f06270 */
[----:B0-----:R-:W-:Y:S05]  /*13ab0*/  @P0 BRA `(.L_x_3586) ;  /* 0x0000001400180947 */ /* 0x001fea0003800000 */
[----:B-1----:R-:W0:Y:S02]  /*13ac0*/  LDC.64 R10, c[0x0][0x420] ;  /* 0x00010800ff0a7b82 */ /* 0x002e240000000a00 */
        /* <DEDUP_REMOVED lines=21> */
.L_x_3590:
[----:B------:R-:W2:Y:S01]  /*13c20*/  LDS R10, [R8] ;  /* 0x00000000080a7984 */ /* 0x000ea20000000800 */
[----:B------:R-:W-:Y:S02]  /*13c30*/  VIADD R6, R6, 0x1 ;  /* 0x0000000106067836 */ /* 0x000fe40000000000 */
[----:B------:R-:W-:-:S03]  /*13c40*/  VIADD R3, R3, 0x40 ;  /* 0x0000004003037836 */ /* 0x000fc60000000000 */
[----:B------:R-:W-:Y:S01]  /*13c50*/  ISETP.NE.AND P0, PT, R6, RZ, PT ;  /* 0x000000ff0600720c */ /* 0x000fe20003f05270 */
[----:B--2---:R-:W-:-:S04]  /*13c60*/  FADD.FTZ R10, -R45, R10 ;  /* 0x0000000a2d0a7221 */ /* 0x004fc80000010100 */
[----:B------:R-:W-:-:S04]  /*13c70*/  FMUL.FTZ R10, R10, 1.4426950216293334961 ;  /* 0x3fb8aa3b0a0a7820 */ /* 0x000fc80000410000 */
[----:B------:R-:W0:Y:S02]  /*13c80*/  MUFU.EX2 R11, R10 ;  /* 0x0000000a000b7308 */ /* 0x000e240000000800 */
[----:B0-----:R0:W-:Y:S01]  /*13c90*/  STS [R8], R11 ;  /* 0x0000000b08007388 */ /* 0x0011e20000000800 */
[----:B------:R-:W-:Y:S01]  /*13ca0*/  FADD.FTZ R12, R11, R12 ;  /* 0x0000000c0b0c7221 */ /* 0x000fe20000010000 */
[----:B0-----:R-:W-:Y:S01]  /*13cb0*/  VIADD R8, R8, 0x100 ;  /* 0x0000010008087836 */ /* 0x001fe20000000000 */
[----:B------:R-:W-:Y:S06]  /*13cc0*/  @P0 BRA `(.L_x_3590) ;  /* 0xfffffffc00d40947 */ /* 0x000fec000383ffff */
.L_x_3589:
[----:B------:R-:W-:Y:S05]  /*13cd0*/  BSYNC.RECONVERGENT B1 ;  /* 0x0000000000017941 */ /* 0x000fea0003800200 */
.L_x_3588:
[----:B------:R-:W-:Y:S05]  /*13ce0*/  @!P1 BRA `(.L_x_3586) ;  /* 0x00000010008c9947 */ /* 0x000fea0003800000 */
[----:B------:R-:W-:Y:S01]  /*13cf0*/  IMAD.IADD R8, R16, 0x1, -R3 ;  /* 0x0000000110087824 */ /* 0x000fe200078e0a03 */
[----:B------:R-:W-:Y:S01]  /*13d00*/  BSSY.RECONVERGENT B1, `(.L_x_3591) ;  /* 0x000006f000017945 */ /* 0x000fe20003800200 */
[----:B------:R-:W-:Y:S01]  /*13d10*/  VIADD R13, R13, 0x810 ;  /* 0x000008100d0d7836 */ /* 0x000fe20000000000 */
[----:B------:R-:W-:Y:S01]  /*13d20*/  PLOP3.LUT P0, PT, PT, PT, PT, 0x80, 0x8 ;  /* 0x000000000008781c */ /* 0x000fe20003f0f070 */
[----:B------:R-:W-:Y:S01]  /*13d30*/  IMAD.SHL.U32 R6, R5, 0x4, RZ ;  /* 0x0000000405067824 */ /* 0x000fe200078e00ff */
[----:B------:R-:W-:Y:S02]  /*13d40*/  ISETP.GT.AND P1, PT, R8, 0x300, PT ;  /* 0x000003000800780c */ /* 0x000fe40003f24270 */
[----:B------:R-:W-:Y:S01]  /*13d50*/  LEA R13, R20, R13, 0x18 ;  /* 0x0000000d140d7211 */ /* 0x000fe200078ec0ff */
[----:B------:R-:W-:-:S05]  /*13d60*/  IMAD R6, R3, 0x4, -R6 ;  /* 0x0000000403067824 */ /* 0x000fca00078e0a06 */
[----:B------:R-:W-:-:S05]  /*13d70*/  IADD3 R6, PT, PT, R6, 0x200, R13 ;  /* 0x0000020006067810 */ /* 0x000fca0007ffe00d */
[----:B------:R-:W-:Y:S05]  /*13d80*/  @!P1 BRA `(.L_x_3592) ;  /* 0x0000000400989947 */ /* 0x000fea0003800000 */
[----:B------:R-:W-:Y:S01]  /*13d90*/  PLOP3.LUT P0, PT, PT, PT, PT, 0x8, 0x80 ;  /* 0x000000000080781c */ /* 0x000fe20003f0e170 */
[----:B------:R-:W-:-:S12]  /*13da0*/  VIADD R36, R16, 0xfffffd00 ;  /* 0xfffffd0010247836 */ /* 0x000fd80000000000 */
.L_x_3593:
[----:B------:R-:W2:Y:S01]  /*13db0*/  LDS R10, [R6+-0x100] ;  /* 0xffff0000060a7984 */ /* 0x000ea20000000800 */
[----:B------:R-:W-:-:S03]  /*13dc0*/  VIADD R3, R3, 0x400 ;  /* 0x0000040003037836 */ /* 0x000fc60000000000 */
[----:B------:R-:W0:Y:S02]  /*13dd0*/  LDS R8, [R6+-0x200] ;  /* 0xfffe000006087984 */ /* 0x000e240000000800 */
[----:B------:R-:W-:Y:S02]  /*13de0*/  ISETP.GE.AND P1, PT, R3, R36, PT ;  /* 0x000000240300720c */ /* 0x000fe40003f26270 */
[----:B------:R-:W1:Y:S04]  /*13df0*/  LDS R13, [R6] ;  /* 0x00000000060d7984 */ /* 0x000e680000000800 */
[----:B------:R-:W3:Y:S04]  /*13e00*/  LDS R20, [R6+0x200] ;  /* 0x0002000006147984 */ /* 0x000ee80000000800 */
[----:B------:R-:W4:Y:S04]  /*13e10*/  LDS R15, [R6+0x100] ;  /* 0x00010000060f7984 */ /* 0x000f280000000800 */
[----:B------:R-:W-:Y:S04]  /*13e20*/  LDS R21, [R6+0x300] ;  /* 0x0003000006157984 */ /* 0x000fe80000000800 */
[----:B------:R-:W4:Y:S04]  /*13e30*/  LDS R22, [R6+0x400] ;  /* 0x0004000006167984 */ /* 0x000f280000000800 */
[----:B------:R-:W4:Y:S04]  /*13e40*/  LDS R24, [R6+0x500] ;  /* 0x0005000006187984 */ /* 0x000f280000000800 */
[----:B------:R-:W4:Y:S04]  /*13e50*/  LDS R26, [R6+0x600] ;  /* 0x00060000061a7984 */ /* 0x000f280000000800 */
[----:B------:R-:W4:Y:S01]  /*13e60*/  LDS R28, [R6+0x700] ;  /* 0x00070000061c7984 */ /* 0x000f220000000800 */
[----:B--2---:R-:W-:-:S03]  /*13e70*/  FADD.FTZ R10, -R45, R10 ;  /* 0x0000000a2d0a7221 */ /* 0x004fc60000010100 */
[----:B------:R-:W2:Y:S01]  /*13e80*/  LDS R30, [R6+0x800] ;  /* 0x00080000061e7984 */ /* 0x000ea20000000800 */
[C---:B0-----:R-:W-:Y:S01]  /*13e90*/  FADD.FTZ R8, -R45.reuse, R8 ;  /* 0x000000082d087221 */ /* 0x041fe20000010100 */
[----:B------:R-:W-:Y:S02]  /*13ea0*/  FMUL.FTZ R10, R10, 1.4426950216293334961 ;  /* 0x3fb8aa3b0a0a7820 */ /* 0x000fe40000410000 */
[----:B------:R-:W0:Y:S01]  /*13eb0*/  LDS R32, [R6+0x900] ;  /* 0x0009000006207984 */ /* 0x000e220000000800 */
[C---:B-1----:R-:W-:Y:S01]  /*13ec0*/  FADD.FTZ R14, -R45.reuse, R13 ;  /* 0x0000000d2d0e7221 */ /* 0x042fe20000010100 */
[----:B------:R-:W-:Y:S01]  /*13ed0*/  FMUL.FTZ R8, R8, 1.4426950216293334961 ;  /* 0x3fb8aa3b08087820 */ /* 0x000fe20000410000 */
[----:B------:R1:W1:Y:S01]  /*13ee0*/  MUFU.EX2 R13, R10 ;  /* 0x0000000a000d7308 */ /* 0x0002620000000800 */
[----:B------:R-:W0:Y:S01]  /*13ef0*/  LDS R34, [R6+0xc00] ;  /* 0x000c000006227984 */ /* 0x000e220000000800 */
[----:B------:R-:W-:Y:S01]  /*13f00*/  FMUL.FTZ R14, R14, 1.4426950216293334961 ;  /* 0x3fb8aa3b0e0e7820 */ /* 0x000fe20000410000 */
[C---:B---3--:R-:W-:Y:S01]  /*13f10*/  FADD.FTZ R20, -R45.reuse, R20 ;  /* 0x000000142d147221 */ /* 0x048fe20000010100 */
[----:B----45:R-:W-:-:S03]  /*13f20*/  FADD.FTZ R17, -R45, R15 ;  /* 0x0000000f2d117221 */ /* 0x030fc60000010100 */
[----:B------:R-:W-:Y:S01]  /*13f30*/  FMUL.FTZ R20, R20, 1.4426950216293334961 ;  /* 0x3fb8aa3b14147820 */ /* 0x000fe20000410000 */
[----:B------:R3:W4:Y:S01]  /*13f40*/  MUFU.EX2 R11, R8 ;  /* 0x00000008000b7308 */ /* 0x0007220000000800 */
[----:B-1----:R-:W1:Y:S01]  /*13f50*/  LDS R10, [R6+0xa00] ;  /* 0x000a0000060a7984 */ /* 0x002e620000000800 */
[----:B------:R-:W-:Y:S01]  /*13f60*/  FMUL.FTZ R17, R17, 1.4426950216293334961 ;  /* 0x3fb8aa3b11117820 */ /* 0x000fe20000410000 */
[----:B------:R-:W-:-:S05]  /*13f70*/  FADD.FTZ R22, -R45, R22 ;  /* 0x000000162d167221 */ /* 0x000fca0000010100 */
[----:B------:R4:W2:Y:S01]  /*13f80*/  MUFU.EX2 R15, R14 ;  /* 0x0000000e000f7308 */ /* 0x0008a20000000800 */
[C---:B---3--:R-:W-:Y:S01]  /*13f90*/  FADD.FTZ R8, -R45.reuse, R21 ;  /* 0x000000152d087221 */ /* 0x048fe20000010100 */
[----:B------:R-:W-:Y:S01]  /*13fa0*/  FMUL.FTZ R22, R22, 1.4426950216293334961 ;  /* 0x3fb8aa3b16167820 */ /* 0x000fe20000410000 */
[C---:B------:R-:W-:Y:S01]  /*13fb0*/  FADD.FTZ R24, -R45.reuse, R24 ;  /* 0x000000182d187221 */ /* 0x040fe20000010100 */
[----:B------:R-:W-:Y:S01]  /*13fc0*/  STS [R6+-0x100], R13 ;  /* 0xffff000d06007388 */ /* 0x000fe20000000800 */
[----:B------:R-:W-:Y:S01]  /*13fd0*/  FMUL.FTZ R8, R8, 1.4426950216293334961 ;  /* 0x3fb8aa3b08087820 */ /* 0x000fe20000410000 */
[----:B------:R-:W-:Y:S01]  /*13fe0*/  FADD.FTZ R26, -R45, R26 ;  /* 0x0000001a2d1a7221 */ /* 0x000fe20000010100 */
[----:B------:R-:W-:Y:S01]  /*13ff0*/  FMUL.FTZ R24, R24, 1.4426950216293334961 ;  /* 0x3fb8aa3b18187820 */ /* 0x000fe20000410000 */
[----:B------:R3:W1:Y:S01]  /*14000*/  MUFU.EX2 R21, R20 ;  /* 0x0000001400157308 */ /* 0x0006620000000800 */
[----:B----4-:R-:W4:Y:S01]  /*14010*/  LDS R14, [R6+0xb00] ;  /* 0x000b0000060e7984 */ /* 0x010f220000000800 */
[----:B------:R-:W-:Y:S01]  /*14020*/  FADD.FTZ R12, R11, R12 ;  /* 0x0000000c0b0c7221 */ /* 0x000fe20000010000 */
[----:B------:R-:W-:Y:S01]  /*14030*/  FMUL.FTZ R26, R26, 1.4426950216293334961 ;  /* 0x3fb8aa3b1a1a7820 */ /* 0x000fe20000410000 */
[C---:B------:R-:W-:Y:S01]  /*14040*/  FADD.FTZ R28, -R45.reuse, R28 ;  /* 0x0000001c2d1c7221 */ /* 0x040fe20000010100 */
[----:B------:R-:W-:Y:S01]  /*14050*/  STS [R6+-0x200], R11 ;  /* 0xfffe000b06007388 */ /* 0x000fe20000000800 */
[----:B------:R-:W-:Y:S01]  /*14060*/  FADD.FTZ R12, R12, R13 ;  /* 0x0000000d0c0c7221 */ /* 0x000fe20000010000 */
[C---:B--2---:R-:W-:Y:S01]  /*14070*/  FADD.FTZ R30, -R45.reuse, R30 ;  /* 0x0000001e2d1e7221 */ /* 0x044fe20000010100 */
[----:B------:R-:W2:Y:S01]  /*14080*/  MUFU.EX2 R17, R17 ;  /* 0x0000001100117308 */ /* 0x000ea20000000800 */
[----:B---3--:R-:W3:Y:S01]  /*14090*/  LDS R20, [R6+0xd00] ;  /* 0x000d000006147984 */ /* 0x008ee20000000800 */
[----:B------:R-:W-:Y:S01]  /*140a0*/  FADD.FTZ R12, R12, R15 ;  /* 0x0000000f0c0c7221 */ /* 0x000fe20000010000 */
[----:B------:R-:W-:Y:S01]  /*140b0*/  FMUL.FTZ R28, R28, 1.4426950216293334961 ;  /* 0x3fb8aa3b1c1c7820 */ /* 0x000fe20000410000 */
[----:B------:R-:W-:Y:S01]  /*140c0*/  FMUL.FTZ R30, R30, 1.4426950216293334961 ;  /* 0x3fb8aa3b1e1e7820 */ /* 0x000fe20000410000 */
[C---:B0-----:R-:W-:Y:S01]  /*140d0*/  FADD.FTZ R32, -R45.reuse, R32 ;  /* 0x000000202d207221 */ /* 0x041fe20000010100 */
[----:B------:R-:W-:Y:S02]  /*140e0*/  STS [R6], R15 ;  /* 0x0000000f06007388 */ /* 0x000fe40000000800 */
[----:B------:R-:W0:Y:S01]  /*140f0*/  MUFU.EX2 R23, R8 ;  /* 0x0000000800177308 */ /* 0x000e220000000800 */
[----:B------:R-:W-:Y:S01]  /*14100*/  FMUL.FTZ R32, R32, 1.4426950216293334961 ;  /* 0x3fb8aa3b20207820 */ /* 0x000fe20000410000 */
[----:B------:R-:W-:Y:S01]  /*14110*/  FADD.FTZ R34, -R45, R34 ;  /* 0x000000222d227221 */ /* 0x000fe20000010100 */
[----:B-1----:R-:W-:Y:S03]  /*14120*/  STS [R6+0x200], R21 ;  /* 0x0002001506007388 */ /* 0x002fe60000000800 */
[----:B------:R-:W-:-:S02]  /*14130*/  FMUL.FTZ R34, R34, 1.4426950216293334961 ;  /* 0x3fb8aa3b22227820 */ /* 0x000fc40000410000 */
[----:B------:R-:W1:Y:S01]  /*14140*/  MUFU.EX2 R25, R22 ;  /* 0x0000001600197308 */ /* 0x000e620000000800 */
[----:B--2---:R-:W-:Y:S01]  /*14150*/  FADD.FTZ R12, R12, R17 ;  /* 0x000000110c0c7221 */ /* 0x004fe20000010000 */
[C---:B------:R-:W-:Y:S01]  /*14160*/  FADD.FTZ R10, -R45.reuse, R10 ;  /* 0x0000000a2d0a7221 */ /* 0x040fe20000010100 */
[----:B------:R-:W-:Y:S02]  /*14170*/  STS [R6+0x100], R17 ;  /* 0x0001001106007388 */ /* 0x000fe40000000800 */
[----:B------:R-:W-:Y:S01]  /*14180*/  FADD.FTZ R12, R12, R21 ;  /* 0x000000150c0c7221 */ /* 0x000fe20000010000 */
[----:B------:R-:W-:Y:S02]  /*14190*/  FMUL.FTZ R10, R10, 1.4426950216293334961 ;  /* 0x3fb8aa3b0a0a7820 */ /* 0x000fe40000410000 */
[----:B------:R-:W2:Y:S01]  /*141a0*/  MUFU.EX2 R27, R24 ;  /* 0x00000018001b7308 */ /* 0x000ea20000000800 */
[----:B0-----:R-:W-:Y:S01]  /*141b0*/  FADD.FTZ R12, R12, R23 ;  /* 0x000000170c0c7221 */ /* 0x001fe20000010000 */
[----:B------:R-:W-:Y:S06]  /*141c0*/  STS [R6+0x300], R23 ;  /* 0x0003001706007388 */ /* 0x000fec0000000800 */
[----:B------:R-:W0:Y:S01]  /*141d0*/  MUFU.EX2 R29, R26 ;  /* 0x0000001a001d7308 */ /* 0x000e220000000800 */
[----:B-1----:R-:W-:Y:S01]  /*141e0*/  FADD.FTZ R12, R12, R25 ;  /* 0x000000190c0c7221 */ /* 0x002fe20000010000 */
[----:B----4-:R-:W-:Y:S01]  /*141f0*/  FADD.FTZ R14, -R45, R14 ;  /* 0x0000000e2d0e7221 */ /* 0x010fe20000010100 */
[----:B------:R-:W-:Y:S03]  /*14200*/  STS [R6+0x400], R25 ;  /* 0x0004001906007388 */ /* 0x000fe60000000800 */
[----:B------:R-:W-:-:S02]  /*14210*/  FMUL.FTZ R14, R14, 1.4426950216293334961 ;  /* 0x3fb8aa3b0e0e7820 */ /* 0x000fc40000410000 */
[----:B------:R-:W1:Y:S01]  /*14220*/  MUFU.EX2 R31, R28 ;  /* 0x0000001c001f7308 */ /* 0x000e620000000800 */
[----:B--2---:R-:W-:Y:S01]  /*14230*/  FADD.FTZ R12, R12, R27 ;  /* 0x0000001b0c0c7221 */ /* 0x004fe20000010000 */
[----:B---3--:R-:W-:Y:S01]  /*14240*/  FADD.FTZ R20, -R45, R20 ;  /* 0x000000142d147221 */ /* 0x008fe20000010100 */
[----:B------:R-:W-:Y:S03]  /*14250*/  STS [R6+0x500], R27 ;  /* 0x0005001b06007388 */ /* 0x000fe60000000800 */
[----:B------:R-:W-:Y:S02]  /*14260*/  FMUL.FTZ R20, R20, 1.4426950216293334961 ;  /* 0x3fb8aa3b14147820 */ /* 0x000fe40000410000 */
        /* <DEDUP_REMOVED lines=24> */
.L_x_3592:
[----:B------:R-:W-:Y:S05]  /*143f0*/  BSYNC.RECONVERGENT B1 ;  /* 0x0000000000017941 */ /* 0x000fea0003800200 */
.L_x_3591:
        /* <DEDUP_REMOVED lines=8> */
[----:B------:R-:W1:Y:S04]  /*14480*/  LDS R13, [R6] ;  /* 0x00000000060d7984 */ /* 0x000e680000000800 */
[----:B------:R-:W3:Y:S04]  /*14490*/  LDS R15, [R6+0x100] ;  /* 0x00010000060f7984 */ /* 0x000ee80000000800 */
[----:B------:R-:W4:Y:S04]  /*144a0*/  LDS R20, [R6+0x200] ;  /* 0x0002000006147984 */ /* 0x000f280000000800 */
[----:B------:R-:W4:Y:S04]  /*144b0*/  LDS R21, [R6+0x300] ;  /* 0x0003000006157984 */ /* 0x000f280000000800 */
[----:B------:R-:W4:Y:S04]  /*144c0*/  LDS R22, [R6+0x400] ;  /* 0x0004000006167984 */ /* 0x000f280000000800 */
[----:B------:R-:W4:Y:S01]  /*144d0*/  LDS R24, [R6+0x500] ;  /* 0x0005000006187984 */ /* 0x000f220000000800 */
[----:B--2---:R-:W-:-:S04]  /*144e0*/  FADD.FTZ R8, -R45, R8 ;  /* 0x000000082d087221 */ /* 0x004fc80000010100 */
[----:B------:R-:W-:Y:S01]  /*144f0*/  FMUL.FTZ R8, R8, 1.4426950216293334961 ;  /* 0x3fb8aa3b08087820 */ /* 0x000fe20000410000 */
[----:B0-----:R-:W-:-:S03]  /*14500*/  FADD.FTZ R10, -R45, R10 ;  /* 0x0000000a2d0a7221 */ /* 0x001fc60000010100 */
[----:B------:R0:W2:Y:S01]  /*14510*/  MUFU.EX2 R11, R8 ;  /* 0x00000008000b7308 */ /* 0x0000a20000000800 */
[----:B------:R-:W-:Y:S01]  /*14520*/  FMUL.FTZ R10, R10, 1.4426950216293334961 ;  /* 0x3fb8aa3b0a0a7820 */ /* 0x000fe20000410000 */
[C---:B-1----:R-:W-:Y:S01]  /*14530*/  FADD.FTZ R14, -R45.reuse, R13 ;  /* 0x0000000d2d0e7221 */ /* 0x042fe20000010100 */
[----:B---3-5:R-:W-:-:S03]  /*14540*/  FADD.FTZ R17, -R45, R15 ;  /* 0x0000000f2d117221 */ /* 0x028fc60000010100 */
[----:B------:R-:W-:Y:S02]  /*14550*/  FMUL.FTZ R14, R14, 1.4426950216293334961 ;  /* 0x3fb8aa3b0e0e7820 */ /* 0x000fe40000410000 */
[----:B------:R-:W1:Y:S01]  /*14560*/  MUFU.EX2 R13, R10 ;  /* 0x0000000a000d7308 */ /* 0x000e620000000800 */
[----:B------:R-:W-:Y:S01]  /*14570*/  FMUL.FTZ R17, R17, 1.4426950216293334961 ;  /* 0x3fb8aa3b11117820 */ /* 0x000fe20000410000 */
[C---:B----4-:R-:W-:Y:S01]  /*14580*/  FADD.FTZ R20, -R45.reuse, R20 ;  /* 0x000000142d147221 */ /* 0x050fe20000010100 */
[----:B0-----:R-:W-:-:S03]  /*14590*/  FADD.FTZ R8, -R45, R21 ;  /* 0x000000152d087221 */ /* 0x001fc60000010100 */
[----:B------:R-:W-:Y:S02]  /*145a0*/  FMUL.FTZ R20, R20, 1.4426950216293334961 ;  /* 0x3fb8aa3b14147820 */ /* 0x000fe40000410000 */
[----:B------:R-:W0:Y:S01]  /*145b0*/  MUFU.EX2 R15, R14 ;  /* 0x0000000e000f7308 */ /* 0x000e220000000800 */
[----:B------:R-:W-:Y:S01]  /*145c0*/  FMUL.FTZ R8, R8, 1.4426950216293334961 ;  /* 0x3fb8aa3b08087820 */ /* 0x000fe20000410000 */
[C---:B------:R-:W-:Y:S01]  /*145d0*/  FADD.FTZ R22, -R45.reuse, R22 ;  /* 0x000000162d167221 */ /* 0x040fe20000010100 */
[----:B--2---:R-:W-:Y:S01]  /*145e0*/  FADD.FTZ R12, R12, R11 ;  /* 0x0000000b0c0c7221 */ /* 0x004fe20000010000 */
[----:B------:R-:W-:Y:S01]  /*145f0*/  FADD.FTZ R24, -R45, R24 ;  /* 0x000000182d187221 */ /* 0x000fe20000010100 */
[----:B------:R-:W-:Y:S01]  /*14600*/  STS [R6+-0x200], R11 ;  /* 0xfffe000b06007388 */ /* 0x000fe20000000800 */
[----:B------:R-:W-:Y:S02]  /*14610*/  FMUL.FTZ R22, R22, 1.4426950216293334961 ;  /* 0x3fb8aa3b16167820 */ /* 0x000fe40000410000 */
[----:B------:R-:W2:Y:S01]  /*14620*/  MUFU.EX2 R17, R17 ;  /* 0x0000001100117308 */ /* 0x000ea20000000800 */
[----:B-1----:R-:W-:Y:S01]  /*14630*/  FADD.FTZ R12, R12, R13 ;  /* 0x0000000d0c0c7221 */ /* 0x002fe20000010000 */
[----:B------:R-:W-:Y:S01]  /*14640*/  FMUL.FTZ R24, R24, 1.4426950216293334961 ;  /* 0x3fb8aa3b18187820 */ /* 0x000fe20000410000 */
[----:B------:R-:W-:Y:S05]  /*14650*/  STS [R6+-0x100], R13 ;  /* 0xffff000d06007388 */ /* 0x000fea0000000800 */
[----:B------:R-:W1:Y:S01]  /*14660*/  MUFU.EX2 R21, R20 ;  /* 0x0000001400157308 */ /* 0x000e620000000800 */
[----:B0-----:R-:W-:Y:S01]  /*14670*/  FADD.FTZ R12, R12, R15 ;  /* 0x0000000f0c0c7221 */ /* 0x001fe20000010000 */
[----:B------:R-:W-:Y:S06]  /*14680*/  STS [R6], R15 ;  /* 0x0000000f06007388 */ /* 0x000fec0000000800 */
        /* <DEDUP_REMOVED lines=8> */
[----:B------:R-:W-:Y:S03]  /*14710*/  STS [R6+0x300], R23 ;  /* 0x0003001706007388 */ /* 0x000fe60000000800 */
[----:B--2---:R-:W-:Y:S01]  /*14720*/  FADD.FTZ R12, R12, R25 ;  /* 0x000000190c0c7221 */ /* 0x004fe20000010000 */
[----:B------:R-:W-:Y:S04]  /*14730*/  STS [R6+0x400], R25 ;  /* 0x0004001906007388 */ /* 0x000fe80000000800 */
[----:B-1----:R0:W-:Y:S01]  /*14740*/  STS [R6+0x500], R27 ;  /* 0x0005001b06007388 */ /* 0x0021e20000000800 */
[----:B------:R-:W-:Y:S01]  /*14750*/  FADD.FTZ R12, R12, R27 ;  /* 0x0000001b0c0c7221 */ /* 0x000fe20000010000 */
[----:B0-----:R-:W-:-:S07]  /*14760*/  VIADD R6, R6, 0x800 ;  /* 0x0000080006067836 */ /* 0x001fce0000000000 */
.L_x_3595:
[----:B------:R-:W-:Y:S05]  /*14770*/  BSYNC.RECONVERGENT B1 ;  /* 0x0000000000017941 */ /* 0x000fea0003800200 */
.L_x_3594:
[----:B------:R-:W-:-:S13]  /*14780*/  ISETP.LT.OR P0, PT, R3, R16, P0 ;  /* 0x000000100300720c */ /* 0x000fda0000701670 */
[----:B------:R-:W-:Y:S05]  /*14790*/  @!P0 BRA `(.L_x_3586) ;  /* 0x0000000400e08947 */ /* 0x000fea0003800000 */
[----:B------:R-:W2:Y:S04]  /*147a0*/  LDS R3, [R6+-0x200] ;  /* 0xfffe000006037984 */ /* 0x000ea80000000800 */
[----:B------:R-:W0:Y:S04]  /*147b0*/  LDS R8, [R6+-0x100] ;  /* 0xffff000006087984 */ /* 0x000e280000000800 */
[----:B------:R-:W1:Y:S04]  /*147c0*/  LDS R10, [R6] ;  /* 0x00000000060a7984 */ /* 0x000e680000000800 */
[----:B------:R-:W3:Y:S01]  /*147d0*/  LDS R13, [R6+0x100] ;  /* 0x00010000060d7984 */ /* 0x000ee20000000800 */
[C---:B--2---:R-:W-:Y:S01]  /*147e0*/  FADD.FTZ R3, -R45.reuse, R3 ;  /* 0x000000032d037221 */ /* 0x044fe20000010100 */
[----:B0-----:R-:W-:-:S03]  /*147f0*/  FADD.FTZ R8, -R45, R8 ;  /* 0x000000082d087221 */ /* 0x001fc60000010100 */
[----:B------:R-:W-:Y:S01]  /*14800*/  FMUL.FTZ R3, R3, 1.4426950216293334961 ;  /* 0x3fb8aa3b03037820 */ /* 0x000fe20000410000 */
[----:B-1----:R-:W-:Y:S01]  /*14810*/  FADD.FTZ R10, -R45, R10 ;  /* 0x0000000a2d0a7221 */ /* 0x002fe20000010100 */
        /* <DEDUP_REMOVED lines=17> */
.L_x_3587:
[----:B------:R-:W0:Y:S01]  /*14930*/  S2UR UR4, SR_CTAID.Y ;  /* 0x00000000000479c3 */ /* 0x000e220000002600 */
        /* <DEDUP_REMOVED lines=8> */
[----:B0-----:R-:W-:Y:S02]  /*149c0*/  IMAD R22, R3, UR4, RZ ;  /* 0x0000000403167c24 */ /* 0x001fe4000f8e02ff */
[----:B------:R-:W-:-:S03]  /*149d0*/  IMAD.MOV.U32 R3, RZ, RZ, R7 ;  /* 0x000000ffff037224 */ /* 0x000fc600078e0007 */
[----:B------:R-:W-:-:S07]  /*149e0*/  SHF.R.S32.HI R24, RZ, 0x1f, R22 ;  /* 0x0000001fff187819 */ /* 0x000fce0000011416 */
        /* <DEDUP_REMOVED lines=11> */
.L_x_3598:
[----:B------:R0:W3:Y:S01]  /*14aa0*/  LDG.E.U8 R13, desc[UR36][R10.64] ;  /* 0x000000240a0d7981 */ /* 0x0000e2000c1e1100 */
[----:B------:R-:W-:Y:S02]  /*14ab0*/  VIADD R6, R6, 0x1 ;  /* 0x0000000106067836 */ /* 0x000fe40000000000 */
[----:B------:R-:W-:Y:S01]  /*14ac0*/  VIADD R3, R3, 0x40 ;  /* 0x0000004003037836 */ /* 0x000fe20000000000 */
[----:B0-----:R-:W-:-:S05]  /*14ad0*/  IADD3 R10, P2, PT, R10, 0x40, RZ ;  /* 0x000000400a0a7810 */ /* 0x001fca0007f5e0ff */
[----:B------:R-:W-:Y:S01]  /*14ae0*/  IMAD.X R11, RZ, RZ, R11, P2 ;  /* 0x000000ffff0b7224 */ /* 0x000fe200010e060b */
[----:B---3--:R-:W-:-:S13]  /*14af0*/  ISETP.NE.AND P1, PT, R13, RZ, PT ;  /* 0x000000ff0d00720c */ /* 0x008fda0003f25270 */
[----:B------:R-:W2:Y:S02]  /*14b00*/  @!P1 LDS R13, [R8] ;  /* 0x00000000080d9984 */ /* 0x000ea40000000800 */
[----:B--2---:R-:W-:Y:S01]  /*14b10*/  @!P1 FADD.FTZ R14, -R45, R13 ;  /* 0x0000000d2d0e9221 */ /* 0x004fe20000010100 */
        /* <DEDUP_REMOVED lines=8> */
.L_x_3597:
[----:B------:R-:W-:Y:S05]  /*14ba0*/  BSYNC.RECONVERGENT B1 ;  /* 0x0000000000017941 */ /* 0x000fea0003800200 */
.L_x_3596:
[----:B------:R-:W-:Y:S05]  /*14bb0*/  @!P0 BRA `(.L_x_3586) ;  /* 0x0000000000d88947 */ /* 0x000fea0003800000 */
[----:B------:R-:W0:Y:S01]  /*14bc0*/  S2R R11, SR_CgaCtaId ;  /* 0x00000000000b7919 */ /* 0x000e220000008800 */
[----:B------:R-:W1:Y:S01]  /*14bd0*/  LDCU.64 UR4, c[0x0][0x420] ;  /* 0x00008400ff0477ac */ /* 0x000e620008000a00 */
[----:B------:R-:W-:Y:S01]  /*14be0*/  MOV R8, 0x400 ;  /* 0x0000040000087802 */ /* 0x000fe20000000f00 */
[----:B------:R-:W-:-:S04]  /*14bf0*/  IMAD.SHL.U32 R6, R5, 0x4, RZ ;  /* 0x0000000405067824 */ /* 0x000fc800078e00ff */
[----:B------:R-:W-:Y:S02]  /*14c00*/  VIADD R8, R8, 0x810 ;  /* 0x0000081008087836 */ /* 0x000fe40000000000 */
[----:B------:R-:W-:Y:S01]  /*14c10*/  IMAD R6, R3, 0x4, -R6 ;  /* 0x0000000403067824 */ /* 0x000fe200078e0a06 */
[----:B-1----:R-:W-:-:S04]  /*14c20*/  IADD3 R10, P0, P1, R22, UR4, R3 ;  /* 0x00000004160a7c10 */ /* 0x002fc8000f91e003 */
[----:B------:R-:W-:Y:S02]  /*14c30*/  IADD3 R10, P2, PT, R10, 0x80, RZ ;  /* 0x000000800a0a7810 */ /* 0x000fe40007f5e0ff */
[----:B0-----:R-:W-:Y:S02]  /*14c40*/  LEA R13, R11, R8, 0x18 ;  /* 0x000000080b0d7211 */ /* 0x001fe400078ec0ff */
[----:B------:R-:W-:Y:S02]  /*14c50*/  IADD3.X R11, PT, PT, R24, UR5, RZ, P0, P1 ;  /* 0x00000005180b7c10 */ /* 0x000fe400087e24ff */
[----:B------:R-:W-:-:S03]  /*14c60*/  IADD3 R6, PT, PT, R6, 0x200, R13 ;  /* 0x0000020006067810 */ /* 0x000fc60007ffe00d */
[----:B------:R-:W-:-:S07]  /*14c70*/  IMAD.X R11, RZ, RZ, R11, P2 ;  /* 0x000000ffff0b7224 */ /* 0x000fce00010e060b */
.L_x_3599:
[----:B------:R-:W3:Y:S04]  /*14c80*/  LDG.E.U8 R14, desc[UR36][R10.64+-0x80] ;  /* 0xffff80240a0e7981 */ /* 0x000ee8000c1e1100 */
[----:B------:R-:W4:Y:S04]  /*14c90*/  LDG.E.U8 R8, desc[UR36][R10.64+-0x40] ;  /* 0xffffc0240a087981 */ /* 0x000f28000c1e1100 */
[----:B------:R-:W2:Y:S04]  /*14ca0*/  LDG.E.U8 R13, desc[UR36][R10.64] ;  /* 0x000000240a0d7981 */ /* 0x000ea8000c1e1100 */
[----:B------:R-:W2:Y:S01]  /*14cb0*/  LDG.E.U8 R15, desc[UR36][R10.64+0x40] ;  /* 0x000040240a0f7981 */ /* 0x000ea2000c1e1100 */
[----:B------:R-:W-:Y:S01]  /*14cc0*/  VIADD R3, R3, 0x100 ;  /* 0x0000010003037836 */ /* 0x000fe20000000000 */
[----:B---3--:R-:W-:-:S02]  /*14cd0*/  ISETP.NE.AND P0, PT, R14, RZ, PT ;  /* 0x000000ff0e00720c */ /* 0x008fc40003f05270 */
[----:B----4-:R-:W-:Y:S02]  /*14ce0*/  ISETP.NE.AND P1, PT, R8, RZ, PT ;  /* 0x000000ff0800720c */ /* 0x010fe40003f25270 */
[----:B--2---:R-:W-:Y:S01]  /*14cf0*/  ISETP.NE.AND P2, PT, R13, RZ, PT ;  /* 0x000000ff0d00720c */ /* 0x004fe20003f45270 */
[----:B------:R-:W-:Y:S01]  /*14d00*/  IMAD.MOV.U32 R13, RZ, RZ, RZ ;  /* 0x000000ffff0d7224 */ /* 0x000fe200078e00ff */
[----:B------:R-:W-:-:S07]  /*14d10*/  ISETP.NE.AND P3, PT, R15, RZ, PT ;  /* 0x000000ff0f00720c */ /* 0x000fce0003f65270 */
[----:B------:R-:W0:Y:S01]  /*14d20*/  @!P0 LDS R8, [R6+-0x200] ;  /* 0xfffe000006088984 */ /* 0x000e220000000800 */
[----:B------:R-:W-:-:S03]  /*14d30*/  IMAD.MOV.U32 R15, RZ, RZ, RZ ;  /* 0x000000ffff0f7224 */ /* 0x000fc600078e00ff */
[----:B------:R-:W1:Y:S04]  /*14d40*/  @!P1 LDS R14, [R6+-0x100] ;  /* 0xffff0000060e9984 */ /* 0x000e680000000800 */
[----:B-----5:R-:W2:Y:S04]  /*14d50*/  @!P2 LDS R17, [R6] ;  /* 0x000000000611a984 */ /* 0x020ea80000000800 */
[----:B------:R-:W3:Y:S01]  /*14d60*/  @!P3 LDS R21, [R6+0x100] ;  /* 0x000100000615b984 */ /* 0x000ee20000000800 */
[----:B0-----:R-:W-:-:S04]  /*14d70*/  @!P0 FADD.FTZ R8, -R45, R8 ;  /* 0x000000082d088221 */ /* 0x001fc80000010100 */
[----:B------:R-:W-:Y:S01]  /*14d80*/  @!P0 FMUL.FTZ R8, R8, 1.4426950216293334961 ;  /* 0x3fb8aa3b08088820 */ /* 0x000fe20000410000 */
[----:B-1----:R-:W-:-:S03]  /*14d90*/  @!P1 FADD.FTZ R14, -R45, R14 ;  /* 0x0000000e2d0e9221 */ /* 0x002fc60000010100 */
[----:B------:R-:W0:Y:S01]  /*14da0*/  @!P0 MUFU.EX2 R13, R8 ;  /* 0x00000008000d8308 */ /* 0x000e220000000800 */
[----:B------:R-:W-:Y:S01]  /*14db0*/  @!P1 FMUL.FTZ R14, R14, 1.4426950216293334961 ;  /* 0x3fb8aa3b0e0e9820 */ /* 0x000fe20000410000 */
[C---:B--2---:R-:W-:Y:S01]  /*14dc0*/  @!P2 FADD.FTZ R20, -R45.reuse, R17 ;  /* 0x000000112d14a221 */ /* 0x044fe20000010100 */
[----:B------:R-:W-:Y:S02]  /*14dd0*/  IMAD.MOV.U32 R17, RZ, RZ, RZ ;  /* 0x000000ffff117224 */ /* 0x000fe400078e00ff */
[----:B---3--:R-:W-:Y:S01]  /*14de0*/  @!P3 FADD.FTZ R22, -R45, R21 ;  /* 0x000000152d16b221 */ /* 0x008fe20000010100 */
[----:B------:R-:W-:Y:S02]  /*14df0*/  IMAD.MOV.U32 R21, RZ, RZ, RZ ;  /* 0x000000ffff157224 */ /* 0x000fe400078e00ff */
        /* <DEDUP_REMOVED lines=18> */
.L_x_3586:
[----:B------:R-:W-:Y:S05]  /*14f20*/  BSYNC.RECONVERGENT B0 ;  /* 0x0000000000007941 */ /* 0x000fea0003800200 */
.L_x_3585:
[----:B0-----:R-:W0:Y:S01]  /*14f30*/  SHFL.BFLY PT, R3, R12, 0x10, 0x1f ;  /* 0x0e001f000c037f89 */ /* 0x001e2200000e0000 */
[C---:B------:R-:W-:Y:S01]  /*14f40*/  ISETP.NE.AND P0, PT, R38.reuse, RZ, PT ;  /* 0x000000ff2600720c */ /* 0x040fe20003f05270 */
[----:B------:R-:W3:Y:S01]  /*14f50*/  LDCU.U8 UR6, c[0x0][0x48c] ;  /* 0x00009180ff0677ac */ /* 0x000ee20008000000 */
[----:B------:R-:W-:-:S11]  /*14f60*/  ISETP.GT.U32.AND P1, PT, R38, 0x1, PT ;  /* 0x000000012600780c */ /* 0x000fd60003f24070 */
[----:B------:R-:W-:-:S04]  /*14f70*/  @!P0 SHF.R.U32.HI R10, RZ, 0x3, R130 ;  /* 0x00000003ff0a8819 */ /* 0x000fc80000011682 */
[----:B------:R-:W-:Y:S01]  /*14f80*/  @!P0 LOP3.LUT R10, R10, 0x7c, RZ, 0xc0, !PT ;  /* 0x0000007c0a0a8812 */ /* 0x000fe200078ec0ff */
[----:B---3--:R-:W-:Y:S01]  /*14f90*/  UISETP.NE.AND UP0, UPT, UR6, URZ, UPT ;  /* 0x000000ff0600728c */ /* 0x008fe2000bf05270 */
[----:B0-----:R-:W-:-:S03]  /*14fa0*/  FADD.FTZ R3, R3, R12 ;  /* 0x0000000c03037221 */ /* 0x001fc60000010000 */
[----:B------:R-:W-:Y:S02]  /*14fb0*/  @!P0 IMAD.IADD R12, R10, 0x1, R9 ;  /* 0x000000010a0c8824 */ /* 0x000fe400078e0209 */
[----:B------:R-:W0:Y:S02]  /*14fc0*/  SHFL.BFLY PT, R6, R3, 0x8, 0x1f ;  /* 0x0d001f0003067f89 */ /* 0x000e2400000e0000 */
[----:B0-----:R-:W-:Y:S02]  /*14fd0*/  FADD.FTZ R6, R3, R6 ;  /* 0x0000000603067221 */ /* 0x001fe40000010000 */
[----:B------:R-:W0:Y:S03]  /*14fe0*/  S2R R3, SR_CTAID.X ;  /* 0x0000000000037919 */ /* 0x000e260000002500 */
[----:B-1----:R-:W1:Y:S02]  /*14ff0*/  SHFL.BFLY PT, R11, R6, 0x4, 0x1f ;  /* 0x0c801f00060b7f89 */ /* 0x002e6400000e0000 */
[----:B-1----:R-:W-:-:S05]  /*15000*/  FADD.FTZ R11, R6, R11 ;  /* 0x0000000b060b7221 */ /* 0x002fca0000010000 */
[----:B------:R-:W1:Y:S02]  /*15010*/  SHFL.BFLY PT, R8, R11, 0x2, 0x1f ;  /* 0x0c401f000b087f89 */ /* 0x000e6400000e0000 */
[----:B-1----:R-:W-:-:S05]  /*15020*/  FADD.FTZ R8, R11, R8 ;  /* 0x000000080b087221 */ /* 0x002fca0000010000 */
[----:B------:R-:W1:Y:S02]  /*15030*/  SHFL.BFLY PT, R13, R8, 0x1, 0x1f ;  /* 0x0c201f00080d7f89 */ /* 0x000e6400000e0000 */
[----:B-1----:R-:W-:Y:S01]  /*15040*/  FADD.FTZ R13, R8, R13 ;  /* 0x0000000d080d7221 */ /* 0x002fe20000010000 */
[----:B------:R-:W-:-:S04]  /*15050*/  CS2R R8, SRZ ;  /* 0x0000000000087805 */ /* 0x000fc8000001ff00 */
[----:B------:R-:W-:Y:S01]  /*15060*/  @!P0 STS [R12+0x8], R13 ;  /* 0x0000080d0c008388 */ /* 0x000fe20000000800 */
[----:B------:R-:W-:Y:S01]  /*15070*/  BAR.SYNC.DEFER_BLOCKING 0x0 ;  /* 0x0000000000007b1d */ /* 0x000fe20000010000 */
[----:B------:R-:W-:-:S05]  /*15080*/  ISETP.GE.AND P0, PT, R7, R16, PT ;  /* 0x000000100700720c */ /* 0x000fca0003f06270 */
[----:B------:R-:W1:Y:S04]  /*15090*/  @!P1 LDS R13, [R4+0x8] ;  /* 0x00000800040d9984 */ /* 0x000e680000000800 */
[----:B-1----:R-:W1:Y:S02]  /*150a0*/  SHFL.BFLY PT, R6, R13, 0x1, 0x1f ;  /* 0x0c201f000d067f89 */ /* 0x002e6400000e0000 */
[----:B-1----:R-:W-:-:S06]  /*150b0*/  FADD.FTZ R6, R6, R13 ;  /* 0x0000000d06067221 */ /* 0x002fcc0000010000 */
[----:B------:R-:W1:Y:S02]  /*150c0*/  SHFL.IDX PT, R6, R6, RZ, 0x1f ;  /* 0x00001fff06067589 */ /* 0x000e6400000e0000 */
[----:B-1----:R-:W-:-:S04]  /*150d0*/  FADD.FTZ R10, R6, 9.9999999747524270788e-07 ;  /* 0x358637bd060a7421 */ /* 0x002fc80000010000 */
[----:B------:R1:W3:Y:S01]  /*150e0*/  MUFU.RCP R35, R10 ;  /* 0x0000000a00237308 */ /* 0x0002e20000001000 */
[----:B0-----:R-:W-:Y:S05]  /*150f0*/  BRA.U !UP0, `(.L_x_3600) ;  /* 0x0000000108247547 */ /* 0x001fea000b800000 */
[----:B------:R-:W0:Y:S01]  /*15100*/  S2R R6, SR_CTAID.Y ;  /* 0x0000000000067919 */ /* 0x000e220000002600 */
[----:B------:R-:W0:Y:S08]  /*15110*/  LDC R8, c[0x0][0x3f8] ;  /* 0x0000fe00ff087b82 */ /* 0x000e300000000800 */
[----:B------:R-:W4:Y:S08]  /*15120*/  LDC R4, c[0x0][0x488] ;  /* 0x00012200ff047b82 */ /* 0x000f300000000800 */
[----:B-1----:R-:W4:Y:S08]  /*15130*/  LDC R10, c[0x0][0x40c] ;  /* 0x00010300ff0a7b82 */ /* 0x002f300000000800 */
[----:B------:R-:W1:Y:S01]  /*15140*/  LDC R11, c[0x0][0x3f4] ;  /* 0x0000fd00ff0b7b82 */ /* 0x000e620000000800 */
[----:B0-----:R-:W-:-:S04]  /*15150*/  IMAD R9, R6, R8, R3 ;  /* 0x0000000806097224 */ /* 0x001fc800078e0203 */
[----:B----4-:R-:W-:-:S04]  /*15160*/  IMAD R4, R9, R4, R10 ;  /* 0x0000000409047224 */ /* 0x010fc800078e020a */
[----:B-1----:R-:W-:-:S05]  /*15170*/  IMAD R8, R4, R11, RZ ;  /* 0x0000000b04087224 */ /* 0x002fca00078e02ff */
[----:B------:R-:W-:-:S07]  /*15180*/  SHF.R.S32.HI R9, RZ, 0x1f, R8 ;  /* 0x0000001fff097819 */ /* 0x000fce0000011408 */
.L_x_3600:
        /* <DEDUP_REMOVED lines=21> */
[----:B0-----:R-:W-:-:S06]  /*152e0*/  ULEA UR4, UR5, UR4, 0x18 ;  /* 0x0000000405047291 */ /* 0x001fcc000f8ec0ff */
[----:B------:R-:W-:-:S07]  /*152f0*/  VIADD R4, R0, UR4 ;  /* 0x0000000400047c36 */ /* 0x000fce0008000000 */
.L_x_3606:
[----:B------:R-:W3:Y:S01]  /*15300*/  LDS R6, [R4] ;  /* 0x0000000004067984 */ /* 0x000ee20000000800 */
[----:B------:R-:W-:-:S05]  /*15310*/  VIADD R8, R8, 0x1 ;  /* 0x0000000108087836 */ /* 0x000fca0000000000 */
[----:B------:R-:W-:Y:S01]  /*15320*/  ISETP.NE.AND P0, PT, R8, RZ, PT ;  /* 0x000000ff0800720c */ /* 0x000fe20003f05270 */
[----:B---3--:R-:W-:-:S05]  /*15330*/  FMUL.FTZ R9, R6, R35 ;  /* 0x0000002306097220 */ /* 0x008fca0000410000 */
[----:B------:R0:W-:Y:S02]  /*15340*/  STS [R4], R9 ;  /* 0x0000000904007388 */ /* 0x0001e40000000800 */
[----:B0-----:R-:W-:-:S05]  /*15350*/  VIADD R4, R4, 0x100 ;  /* 0x0000010004047836 */ /* 0x001fca0000000000 */
[----:B------:R-:W-:Y:S05]  /*15360*/  @P0 BRA `(.L_x_3606) ;  /* 0xfffffffc00e40947 */ /* 0x000fea000383ffff */
.L_x_3605:
[----:B------:R-:W-:Y:S05]  /*15370*/  BSYNC.RECONVERGENT B1 ;  /* 0x0000000000017941 */ /* 0x000fea0003800200 */
.L_x_3604:
        /* <DEDUP_REMOVED lines=15> */
.L_x_3609:
[----:B------:R-:W3:Y:S01]  /*15470*/  LDS R6, [R4+-0x200] ;  /* 0xfffe000004067984 */ /* 0x000ee20000000800 */
[----:B------:R-:W-:-:S03]  /*15480*/  VIADD R7, R7, 0x400 ;  /* 0x0000040007077836 */ /* 0x000fc60000000000 */
[----:B------:R-:W0:Y:S02]  /*15490*/  LDS R8, [R4+-0x100] ;  /* 0xffff000004087984 */ /* 0x000e240000000800 */
[----:B------:R-:W-:Y:S02]  /*154a0*/  ISETP.GE.AND P1, PT, R7, R36, PT ;  /* 0x000000240700720c */ /* 0x000fe40003f26270 */
[----:B-1----:R-:W1:Y:S04]  /*154b0*/  LDS R10, [R4] ;  /* 0x00000000040a7984 */ /* 0x002e680000000800 */
[----:B------:R-:W4:Y:S04]  /*154c0*/  LDS R12, [R4+0x100] ;  /* 0x00010000040c7984 */ /* 0x000f280000000800 */
[----:B------:R-:W2:Y:S04]  /*154d0*/  LDS R14, [R4+0x200] ;  /* 0x00020000040e7984 */ /* 0x000ea80000000800 */
[----:B------:R-:W2:Y:S04]  /*154e0*/  LDS R20, [R4+0x300] ;  /* 0x0003000004147984 */ /* 0x000ea80000000800 */
[----:B------:R-:W-:Y:S04]  /*154f0*/  LDS R22, [R4+0x400] ;  /* 0x0004000004167984 */ /* 0x000fe80000000800 */
[----:B------:R-:W2:Y:S04]  /*15500*/  LDS R23, [R4+0x500] ;  /* 0x0005000004177984 */ /* 0x000ea80000000800 */
[----:B------:R-:W2:Y:S04]  /*15510*/  LDS R24, [R4+0x600] ;  /* 0x0006000004187984 */ /* 0x000ea80000000800 */
[----:B------:R-:W2:Y:S04]  /*15520*/  LDS R26, [R4+0x700] ;  /* 0x00070000041a7984 */ /* 0x000ea80000000800 */
[----:B------:R-:W2:Y:S01]  /*15530*/  LDS R28, [R4+0x800] ;  /* 0x00080000041c7984 */ /* 0x000ea20000000800 */
[----:B---3--:R-:W-:-:S03]  /*15540*/  FMUL.FTZ R9, R35, R6 ;  /* 0x0000000623097220 */ /* 0x008fc60000410000 */
[----:B------:R-:W3:Y:S01]  /*15550*/  LDS R30, [R4+0x900] ;  /* 0x00090000041e7984 */ /* 0x000ee20000000800 */
[----:B0-----:R-:W-:-:S03]  /*15560*/  FMUL.FTZ R11, R35, R8 ;  /* 0x00000008230b7220 */ /* 0x001fc60000410000 */
[----:B------:R-:W0:Y:S01]  /*15570*/  LDS R31, [R4+0xa00] ;  /* 0x000a0000041f7984 */ /* 0x000e220000000800 */
[----:B-1----:R-:W-:-:S03]  /*15580*/  FMUL.FTZ R13, R35, R10 ;  /* 0x0000000a230d7220 */ /* 0x002fc60000410000 */
[----:B------:R-:W1:Y:S01]  /*15590*/  LDS R32, [R4+0xb00] ;  /* 0x000b000004207984 */ /* 0x000e620000000800 */
[----:B----4-:R-:W-:-:S03]  /*155a0*/  FMUL.FTZ R15, R35, R12 ;  /* 0x0000000c230f7220 */ /* 0x010fc60000410000 */
[----:B------:R-:W4:Y:S01]  /*155b0*/  LDS R33, [R4+0xc00] ;  /* 0x000c000004217984 */ /* 0x000f220000000800 */
[----:B--2--5:R-:W-:-:S03]  /*155c0*/  FMUL.FTZ R17, R35, R14 ;  /* 0x0000000e23117220 */ /* 0x024fc60000410000 */
[----:B------:R-:W2:Y:S01]  /*155d0*/  LDS R34, [R4+0xd00] ;  /* 0x000d000004227984 */ /* 0x000ea20000000800 */
        /* <DEDUP_REMOVED lines=11> */
[----:B0-----:R-:W-:-:S03]  /*15690*/  FMUL.FTZ R11, R35, R30 ;  /* 0x0000001e230b7220 */ /* 0x001fc60000410000 */
[----:B------:R-:W-:Y:S01]  /*156a0*/  STS [R4+0x300], R21 ;  /* 0x0003001504007388 */ /* 0x000fe20000000800 */
[----:B------:R-:W-:-:S03]  /*156b0*/  FMUL.FTZ R31, R35, R31 ;  /* 0x0000001f231f7220 */ /* 0x000fc60000410000 */
[----:B------:R-:W-:Y:S01]  /*156c0*/  STS [R4+0x400], R9 ;  /* 0x0004000904007388 */ /* 0x000fe20000000800 */
[----:B-1----:R-:W-:-:S03]  /*156d0*/  FMUL.FTZ R13, R35, R32 ;  /* 0x00000020230d7220 */ /* 0x002fc60000410000 */
[----:B------:R-:W-:Y:S01]  /*156e0*/  STS [R4+0x500], R23 ;  /* 0x0005001704007388 */ /* 0x000fe20000000800 */
[----:B----4-:R-:W-:-:S03]  /*156f0*/  FMUL.FTZ R33, R35, R33 ;  /* 0x0000002123217220 */ /* 0x010fc60000410000 */
[----:B------:R-:W-:Y:S01]  /*15700*/  STS [R4+0x600], R25 ;  /* 0x0006001904007388 */ /* 0x000fe20000000800 */
[----:B--2---:R-:W-:-:S03]  /*15710*/  FMUL.FTZ R15, R35, R34 ;  /* 0x00000022230f7220 */ /* 0x004fc60000410000 */
        /* <DEDUP_REMOVED lines=9> */
.L_x_3608:
[----:B------:R-:W-:Y:S05]  /*157b0*/  BSYNC.RECONVERGENT B1 ;  /* 0x0000000000017941 */ /* 0x000fea0003800200 */
.L_x_3607:
[----:B------:R-:W-:Y:S01]  /*157c0*/  IMAD.IADD R6, R16, 0x1, -R7 ;  /* 0x0000000110067824 */ /* 0x000fe200078e0a07 */
[----:B------:R-:W-:Y:S04]  /*157d0*/  BSSY.RECONVERGENT B1, `(.L_x_3610) ;  /* 0x000001e000017945 */ /* 0x000fe80003800200 */
[----:B------:R-:W-:-:S13]  /*157e0*/  ISETP.GT.AND P1, PT, R6, 0x100, PT ;  /* 0x000001000600780c */ /* 0x000fda0003f24270 */
[----:B------:R-:W-:Y:S05]  /*157f0*/  @!P1 BRA `(.L_x_3611) ;  /* 0x00000000006c9947 */ /* 0x000fea0003800000 */
[----:B------:R-:W3:Y:S01]  /*15800*/  LDS R6, [R4+-0x200] ;  /* 0xfffe000004067984 */ /* 0x000ee20000000800 */
[----:B------:R-:W-:Y:S01]  /*15810*/  PLOP3.LUT P0, PT, PT, PT, PT, 0x8, 0x80 ;  /* 0x000000000080781c */ /* 0x000fe20003f0e170 */
[----:B------:R-:W-:Y:S02]  /*15820*/  VIADD R7, R7, 0x200 ;  /* 0x0000020007077836 */ /* 0x000fe40000000000 */
[----:B------:R-:W0:Y:S04]  /*15830*/  LDS R8, [R4+-0x100] ;  /* 0xffff000004087984 */ /* 0x000e280000000800 */
[----:B-1----:R-:W1:Y:S04]  /*15840*/  LDS R10, [R4] ;  /* 0x00000000040a7984 */ /* 0x002e680000000800 */
[----:B------:R-:W4:Y:S04]  /*15850*/  LDS R12, [R4+0x100] ;  /* 0x00010000040c7984 */ /* 0x000f280000000800 */
[----:B------:R-:W2:Y:S04]  /*15860*/  LDS R14, [R4+0x200] ;  /* 0x00020000040e7984 */ /* 0x000ea80000000800 */
[----:B------:R-:W2:Y:S04]  /*15870*/  LDS R20, [R4+0x300] ;  /* 0x0003000004147984 */ /* 0x000ea80000000800 */
[----:B------:R-:W2:Y:S04]  /*15880*/  LDS R22, [R4+0x400] ;  /* 0x0004000004167984 */ /* 0x000ea80000000800 */
[----:B------:R-:W2:Y:S01]  /*15890*/  LDS R24, [R4+0x500] ;  /* 0x0005000004187984 */ /* 0x000ea20000000800 */
[C---:B---3--:R-:W-:Y:S01]  /*158a0*/  FMUL.FTZ R9, R35.reuse, R6 ;  /* 0x0000000623097220 */ /* 0x048fe20000410000 */
[----:B0-----:R-:W-:-:S04]  /*158b0*/  FMUL.FTZ R11, R35, R8 ;  /* 0x00000008230b7220 */ /* 0x001fc80000410000 */
[----:B------:R-:W-:Y:S01]  /*158c0*/  STS [R4+-0x200], R9 ;  /* 0xfffe000904007388 */ /* 0x000fe20000000800 */
[----:B-1----:R-:W-:-:S03]  /*158d0*/  FMUL.FTZ R13, R35, R10 ;  /* 0x0000000a230d7220 */ /* 0x002fc60000410000 */
[----:B------:R-:W-:Y:S01]  /*158e0*/  STS [R4+-0x100], R11 ;  /* 0xffff000b04007388 */ /* 0x000fe20000000800 */
[----:B----4-:R-:W-:-:S03]  /*158f0*/  FMUL.FTZ R15, R35, R12 ;  /* 0x0000000c230f7220 */ /* 0x010fc60000410000 */
[----:B------:R-:W-:Y:S01]  /*15900*/  STS [R4], R13 ;  /* 0x0000000d04007388 */ /* 0x000fe20000000800 */
[----:B--2--5:R-:W-:-:S03]  /*15910*/  FMUL.FTZ R17, R35, R14 ;  /* 0x0000000e23117220 */ /* 0x024fc60000410000 */
        /* <DEDUP_REMOVED lines=9> */
.L_x_3611:
[----:B------:R-:W-:Y:S05]  /*159b0*/  BSYNC.RECONVERGENT B1 ;  /* 0x0000000000017941 */ /* 0x000fea0003800200 */
.L_x_3610:
[----:B------:R-:W-:-:S13]  /*159c0*/  ISETP.LT.OR P0, PT, R7, R16, P0 ;  /* 0x000000100700720c */ /* 0x000fda0000701670 */
[----:B------:R-:W-:Y:S05]  /*159d0*/  @!P0 BRA `(.L_x_3602) ;  /* 0x0000000c003c8947 */ /* 0x000fea0003800000 */
[----:B------:R-:W3:Y:S04]  /*159e0*/  LDS R6, [R4+-0x200] ;  /* 0xfffe000004067984 */ /* 0x000ee80000000800 */
[----:B------:R-:W0:Y:S04]  /*159f0*/  LDS R8, [R4+-0x100] ;  /* 0xffff000004087984 */ /* 0x000e280000000800 */
[----:B-1----:R-:W1:Y:S04]  /*15a00*/  LDS R10, [R4] ;  /* 0x00000000040a7984 */ /* 0x002e680000000800 */
[----:B------:R-:W4:Y:S01]  /*15a10*/  LDS R12, [R4+0x100] ;  /* 0x00010000040c7984 */ /* 0x000f220000000800 */
[-C--:B---3--:R-:W-:Y:S01]  /*15a20*/  FMUL.FTZ R7, R6, R35.reuse ;  /* 0x0000002306077220 */ /* 0x088fe20000410000 */
[----:B0-----:R-:W-:-:S04]  /*15a30*/  FMUL.FTZ R9, R8, R35 ;  /* 0x0000002308097220 */ /* 0x001fc80000410000 */
[----:B------:R0:W-:Y:S01]  /*15a40*/  STS [R4+-0x200], R7 ;  /* 0xfffe000704007388 */ /* 0x0001e20000000800 */
[----:B-1----:R-:W-:-:S03]  /*15a50*/  FMUL.FTZ R11, R10, R35 ;  /* 0x000000230a0b7220 */ /* 0x002fc60000410000 */
[----:B------:R0:W-:Y:S01]  /*15a60*/  STS [R4+-0x100], R9 ;  /* 0xffff000904007388 */ /* 0x0001e20000000800 */
[----:B----4-:R-:W-:-:S03]  /*15a70*/  FMUL.FTZ R13, R12, R35 ;  /* 0x000000230c0d7220 */ /* 0x010fc60000410000 */
[----:B------:R0:W-:Y:S04]  /*15a80*/  STS [R4], R11 ;  /* 0x0000000b04007388 */ /* 0x0001e80000000800 */
[----:B------:R0:W-:Y:S01]  /*15a90*/  STS [R4+0x100], R13 ;  /* 0x0001000d04007388 */ /* 0x0001e20000000800 */
[----:B------:R-:W-:Y:S05]  /*15aa0*/  BRA `(.L_x_3602) ;  /* 0x0000000c00087947 */ /* 0x000fea0003800000 */
.L_x_3603:
        /* <DEDUP_REMOVED lines=9> */
[----:B------:R-:W4:Y:S01]  /*15b40*/  LDCU.64 UR8, c[0x0][0x480] ;  /* 0x00009000ff0877ac */ /* 0x000f220008000a00 */
[----:B------:R-:W-:Y:S02]  /*15b50*/  LEA.HI R4, R4, 0x1, RZ, 0x1a ;  /* 0x0000000104047811 */ /* 0x000fe400078fd0ff */
[----:B------:R-:W-:Y:S01]  /*15b60*/  IADD3 R15, P0, PT, R7, R8, RZ ;  /* 0x00000008070f7210 */ /* 0x000fe20007f1e0ff */
[----:B------:R-:W-:Y:S02]  /*15b70*/  UMOV UR4, 0x400 ;  /* 0x0000040000047882 */ /* 0x000fe40000000000 */
[C---:B------:R-:W-:Y:S01]  /*15b80*/  IMAD.SHL.U32 R6, R4.reuse, 0x40, RZ ;  /* 0x0000004004067824 */ /* 0x040fe200078e00ff */
[----:B------:R-:W-:Y:S01]  /*15b90*/  UIADD3 UR4, UPT, UPT, UR4, 0x810, URZ ;  /* 0x0000081004047890 */ /* 0x000fe2000fffe0ff */
[----:B------:R-:W-:Y:S01]  /*15ba0*/  LOP3.LUT R4, R4, 0x3, RZ, 0xc0, !PT ;  /* 0x0000000304047812 */ /* 0x000fe200078ec0ff */
[----:B-1----:R-:W-:-:S02]  /*15bb0*/  IMAD.X R10, RZ, RZ, R9, P0 ;  /* 0x000000ffff0a7224 */ /* 0x002fc400000e0609 */
[----:B------:R-:W-:-:S05]  /*15bc0*/  LOP3.LUT R6, R6, 0xc0, RZ, 0xc0, !PT ;  /* 0x000000c006067812 */ /* 0x000fca00078ec0ff */
[----:B------:R-:W-:Y:S01]  /*15bd0*/  IMAD.IADD R7, R7, 0x1, R6 ;  /* 0x0000000107077824 */ /* 0x000fe200078e0206 */
[----:B----4-:R-:W-:Y:S01]  /*15be0*/  LEA R12, P0, R15, UR8, 0x2 ;  /* 0x000000080f0c7c11 */ /* 0x010fe2000f8010ff */
[----:B------:R-:W-:-:S03]  /*15bf0*/  IMAD.MOV R6, RZ, RZ, -R4 ;  /* 0x000000ffff067224 */ /* 0x000fc600078e0a04 */
[----:B------:R-:W-:Y:S01]  /*15c00*/  LEA.HI.X R15, R15, UR9, R10, 0x2, P0 ;  /* 0x000000090f0f7c11 */ /* 0x000fe200080f140a */
[----:B0-----:R-:W-:-:S06]  /*15c10*/  ULEA UR4, UR5, UR4, 0x18 ;  /* 0x0000000405047291 */ /* 0x001fcc000f8ec0ff */
[----:B------:R-:W-:-:S07]  /*15c20*/  VIADD R4, R0, UR4 ;  /* 0x0000000400047c36 */ /* 0x000fce0008000000 */
.L_x_3614:
[----:B----4-:R-:W3:Y:S01]  /*15c30*/  LDS R10, [R4] ;  /* 0x00000000040a7984 */ /* 0x010ee20000000800 */
[----:B------:R-:W-:Y:S02]  /*15c40*/  IMAD.MOV.U32 R11, RZ, RZ, R15 ;  /* 0x000000ffff0b7224 */ /* 0x000fe400078e000f */
[----:B------:R-:W-:-:S05]  /*15c50*/  VIADD R6, R6, 0x1 ;  /* 0x0000000106067836 */ /* 0x000fca0000000000 */
[----:B------:R-:W-:Y:S01]  /*15c60*/  ISETP.NE.AND P0, PT, R6, RZ, PT ;  /* 0x000000ff0600720c */ /* 0x000fe20003f05270 */
[----:B---3--:R-:W-:Y:S01]  /*15c70*/  FMUL.FTZ R13, R10, R35 ;  /* 0x000000230a0d7220 */ /* 0x008fe20000410000 */
[----:B------:R-:W-:Y:S01]  /*15c80*/  IMAD.MOV.U32 R10, RZ, RZ, R12 ;  /* 0x000000ffff0a7224 */ /* 0x000fe200078e000c */
[----:B------:R-:W-:-:S03]  /*15c90*/  IADD3 R12, P2, PT, R12, 0x100, RZ ;  /* 0x000001000c0c7810 */ /* 0x000fc60007f5e0ff */
[----:B------:R0:W-:Y:S02]  /*15ca0*/  STS [R4], R13 ;  /* 0x0000000d04007388 */ /* 0x0001e40000000800 */
[----:B------:R-:W-:Y:S02]  /*15cb0*/  IMAD.X R15, RZ, RZ, R15, P2 ;  /* 0x000000ffff0f7224 */ /* 0x000fe400010e060f */
[----:B------:R4:W-:Y:S01]  /*15cc0*/  STG.E desc[UR36][R10.64], R13 ;  /* 0x0000000d0a007986 */ /* 0x0009e2000c101924 */
[----:B0-----:R-:W-:Y:S02]  /*15cd0*/  VIADD R4, R4, 0x100 ;  /* 0x0000010004047836 */ /* 0x001fe40000000000 */
[----:B------:R-:W-:Y:S05]  /*15ce0*/  @P0 BRA `(.L_x_3614) ;  /* 0xfffffffc00d00947 */ /* 0x000fea000383ffff */
.L_x_3613:
[----:B------:R-:W-:Y:S05]  /*15cf0*/  BSYNC.RECONVERGENT B1 ;  /* 0x0000000000017941 */ /* 0x000fea0003800200 */
.L_x_3612:
[----:B------:R-:W-:Y:S05]  /*15d00*/  @!P1 BRA `(.L_x_3602) ;  /* 0x0000000800709947 */ /* 0x000fea0003800000 */
[----:B----4-:R-:W0:Y:S01]  /*15d10*/  S2R R11, SR_CgaCtaId ;  /* 0x00000000000b7919 */ /* 0x010e220000008800 */
[----:B------:R-:W4:Y:S01]  /*15d20*/  LDCU.64 UR4, c[0x0][0x480] ;  /* 0x00009000ff0477ac */ /* 0x000f220008000a00 */
[----:B------:R-:W-:Y:S01]  /*15d30*/  IADD3 R6, P0, PT, R7, R8, RZ ;  /* 0x0000000807067210 */ /* 0x000fe20007f1e0ff */
[----:B-1----:R-:W-:Y:S01]  /*15d40*/  IMAD.IADD R10, R16, 0x1, -R7 ;  /* 0x00000001100a7824 */ /* 0x002fe200078e0a07 */
[----:B------:R-:W-:Y:S01]  /*15d50*/  MOV R4, 0x400 ;  /* 0x0000040000047802 */ /* 0x000fe20000000f00 */
[----:B------:R-:W-:Y:S02]  /*15d60*/  BSSY.RECONVERGENT B1, `(.L_x_3615) ;  /* 0x0000058000017945 */ /* 0x000fe40003800200 */
[----:B------:R-:W-:Y:S01]  /*15d70*/  IMAD.X R9, RZ, RZ, R9, P0 ;  /* 0x000000ffff097224 */ /* 0x000fe200000e0609 */
[----:B------:R-:W-:Y:S02]  /*15d80*/  ISETP.GT.AND P1, PT, R10, 0x300, PT ;  /* 0x000003000a00780c */ /* 0x000fe40003f24270 */
[----:B----4-:R-:W-:-:S04]  /*15d90*/  LEA R8, P0, R6, UR4, 0x2 ;  /* 0x0000000406087c11 */ /* 0x010fc8000f8010ff */
[----:B------:R-:W-:Y:S01]  /*15da0*/  LEA.HI.X R9, R6, UR5, R9, 0x2, P0 ;  /* 0x0000000506097c11 */ /* 0x000fe200080f1409 */
[----:B------:R-:W-:Y:S01]  /*15db0*/  VIADD R6, R4, 0x810 ;  /* 0x0000081004067836 */ /* 0x000fe20000000000 */
[----:B------:R-:W-:Y:S01]  /*15dc0*/  IADD3 R8, P0, PT, R8, 0x200, RZ ;  /* 0x0000020008087810 */ /* 0x000fe20007f1e0ff */
[----:B------:R-:W-:-:S04]  /*15dd0*/  IMAD.SHL.U32 R4, R5, 0x4, RZ ;  /* 0x0000000405047824 */ /* 0x000fc800078e00ff */
[----:B------:R-:W-:Y:S01]  /*15de0*/  IMAD R4, R7, 0x4, -R4 ;  /* 0x0000000407047824 */ /* 0x000fe200078e0a04 */
[----:B0-----:R-:W-:Y:S01]  /*15df0*/  LEA R11, R11, R6, 0x18 ;  /* 0x000000060b0b7211 */ /* 0x001fe200078ec0ff */
[----:B------:R-:W-:Y:S01]  /*15e00*/  IMAD.X R9, RZ, RZ, R9, P0 ;  /* 0x000000ffff097224 */ /* 0x000fe200000e0609 */
[----:B------:R-:W-:Y:S02]  /*15e10*/  PLOP3.LUT P0, PT, PT, PT, PT, 0x80, 0x8 ;  /* 0x000000000008781c */ /* 0x000fe40003f0f070 */
[----:B------:R-:W-:Y:S01]  /*15e20*/  IADD3 R4, PT, PT, R4, 0x200, R11 ;  /* 0x0000020004047810 */ /* 0x000fe20007ffe00b */
[----:B------:R-:W-:Y:S10]  /*15e30*/  @!P1 BRA `(.L_x_3616) ;  /* 0x0000000400289947 */ /* 0x000ff40003800000 */
[----:B------:R-:W-:Y:S01]  /*15e40*/  PLOP3.LUT P0, PT, PT, PT, PT, 0x8, 0x80 ;  /* 0x000000000080781c */ /* 0x000fe20003f0e170 */
[----:B------:R-:W-:-:S12]  /*15e50*/  VIADD R34, R16, 0xfffffd00 ;  /* 0xfffffd0010227836 */ /* 0x000fd80000000000 */
.L_x_3617:
[----:B------:R-:W3:Y:S01]  /*15e60*/  LDS R6, [R4+-0x200] ;  /* 0xfffe000004067984 */ /* 0x000ee20000000800 */
[----:B------:R-:W-:-:S03]  /*15e70*/  VIADD R7, R7, 0x400 ;  /* 0x0000040007077836 */ /* 0x000fc60000000000 */
[----:B------:R-:W0:Y:S02]  /*15e80*/  LDS R10, [R4+-0x100] ;  /* 0xffff0000040a7984 */ /* 0x000e240000000800 */
[----:B------:R-:W-:Y:S02]  /*15e90*/  ISETP.GE.AND P2, PT, R7, R34, PT ;  /* 0x000000220700720c */ /* 0x000fe40003f46270 */
[----:B------:R-:W1:Y:S04]  /*15ea0*/  LDS R14, [R4+0x100] ;  /* 0x00010000040e7984 */ /* 0x000e680000000800 */
[----:B------:R-:W4:Y:S04]  /*15eb0*/  LDS R12, [R4] ;  /* 0x00000000040c7984 */ /* 0x000f280000000800 */
[----:B------:R-:W-:Y:S04]  /*15ec0*/  LDS R26, [R4+0x500] ;  /* 0x00050000041a7984 */ /* 0x000fe80000000800 */
        /* <DEDUP_REMOVED lines=8> */
[----:B------:R-:W-:Y:S01]  /*15f50*/  LDS R6, [R4+0xd00] ;  /* 0x000d000004067984 */ /* 0x000fe20000000800 */
[----:B-1---5:R-:W-:-:S03]  /*15f60*/  FMUL.FTZ R17, R35, R14 ;  /* 0x0000000e23117220 */ /* 0x022fc60000410000 */
[----:B------:R-:W-:Y:S01]  /*15f70*/  LDS R30, [R4+0x900] ;  /* 0x00090000041e7984 */ /* 0x000fe20000000800 */
[----:B----4-:R-:W-:-:S03]  /*15f80*/  FMUL.FTZ R15, R35, R12 ;  /* 0x0000000c230f7220 */ /* 0x010fc60000410000 */
[----:B------:R-:W0:Y:S04]  /*15f90*/  LDS R31, [R4+0xa00] ;  /* 0x000a0000041f7984 */ /* 0x000e280000000800 */
[----:B------:R-:W-:Y:S04]  /*15fa0*/  LDS R32, [R4+0xb00] ;  /* 0x000b000004207984 */ /* 0x000fe80000000800 */
[----:B------:R-:W1:Y:S01]  /*15fb0*/  LDS R33, [R4+0xc00] ;  /* 0x000c000004217984 */ /* 0x000e620000000800 */
[----:B--2---:R-:W-:-:S03]  /*15fc0*/  FMUL.FTZ R21, R35, R20 ;  /* 0x0000001423157220 */ /* 0x004fc60000410000 */
        /* <DEDUP_REMOVED lines=49> */
.L_x_3616:
[----:B------:R-:W-:Y:S05]  /*162e0*/  BSYNC.RECONVERGENT B1 ;  /* 0x0000000000017941 */ /* 0x000fea0003800200 */
.L_x_3615:
        /* <DEDUP_REMOVED lines=8> */
[----:B------:R-:W1:Y:S04]  /*16370*/  LDS R12, [R4] ;  /* 0x00000000040c7984 */ /* 0x000e680000000800 */
[----:B------:R-:W4:Y:S04]  /*16380*/  LDS R14, [R4+0x100] ;  /* 0x00010000040e7984 */ /* 0x000f280000000800 */
[----:B------:R-:W2:Y:S04]  /*16390*/  LDS R20, [R4+0x200] ;  /* 0x0002000004147984 */ /* 0x000ea80000000800 */
[----:B------:R-:W2:Y:S04]  /*163a0*/  LDS R22, [R4+0x300] ;  /* 0x0003000004167984 */ /* 0x000ea80000000800 */
[----:B------:R-:W2:Y:S04]  /*163b0*/  LDS R24, [R4+0x400] ;  /* 0x0004000004187984 */ /* 0x000ea80000000800 */
[----:B------:R-:W2:Y:S01]  /*163c0*/  LDS R26, [R4+0x500] ;  /* 0x00050000041a7984 */ /* 0x000ea20000000800 */
[C---:B---3--:R-:W-:Y:S01]  /*163d0*/  FMUL.FTZ R11, R35.reuse, R6 ;  /* 0x00000006230b7220 */ /* 0x048fe20000410000 */
[----:B------:R-:W-:Y:S01]  /*163e0*/  IADD3 R6, P1, PT, R8, 0x800, RZ ;  /* 0x0000080008067810 */ /* 0x000fe20007f3e0ff */
[----:B0-----:R-:W-:-:S03]  /*163f0*/  FMUL.FTZ R13, R35, R10 ;  /* 0x0000000a230d7220 */ /* 0x001fc60000410000 */
[----:B------:R-:W-:Y:S01]  /*16400*/  STG.E desc[UR36][R8.64+-0x200], R11 ;  /* 0xfffe000b08007986 */ /* 0x000fe2000c101924 */
[----:B-1----:R-:W-:-:S03]  /*16410*/  FMUL.FTZ R15, R35, R12 ;  /* 0x0000000c230f7220 */ /* 0x002fc60000410000 */
[----:B------:R-:W-:Y:S01]  /*16420*/  STS [R4+-0x200], R11 ;  /* 0xfffe000b04007388 */ /* 0x000fe20000000800 */
[----:B----45:R-:W-:-:S03]  /*16430*/  FMUL.FTZ R17, R35, R14 ;  /* 0x0000000e23117220 */ /* 0x030fc60000410000 */
[----:B------:R-:W-:Y:S01]  /*16440*/  STG.E desc[UR36][R8.64+-0x100], R13 ;  /* 0xffff000d08007986 */ /* 0x000fe2000c101924 */
[----:B--2---:R-:W-:-:S03]  /*16450*/  FMUL.FTZ R21, R35, R20 ;  /* 0x0000001423157220 */ /* 0x004fc60000410000 */
[----:B------:R0:W-:Y:S01]  /*16460*/  STS [R4+-0x100], R13 ;  /* 0xffff000d04007388 */ /* 0x0001e20000000800 */
[----:B------:R-:W-:-:S03]  /*16470*/  FMUL.FTZ R23, R35, R22 ;  /* 0x0000001623177220 */ /* 0x000fc60000410000 */
        /* <DEDUP_REMOVED lines=18> */
.L_x_3619:
[----:B------:R-:W-:Y:S05]  /*165a0*/  BSYNC.RECONVERGENT B1 ;  /* 0x0000000000017941 */ /* 0x000fea0003800200 */
.L_x_3618:
[----:B------:R-:W-:-:S13]  /*165b0*/  ISETP.LT.OR P0, PT, R7, R16, P0 ;  /* 0x000000100700720c */ /* 0x000fda0000701670 */
[----:B------:R-:W-:Y:S05]  /*165c0*/  @!P0 BRA `(.L_x_3602) ;  /* 0x0000000000408947 */ /* 0x000fea0003800000 */
[----:B------:R-:W3:Y:S04]  /*165d0*/  LDS R6, [R4+-0x200] ;  /* 0xfffe000004067984 */ /* 0x000ee80000000800 */
[----:B------:R-:W0:Y:S04]  /*165e0*/  LDS R10, [R4+-0x100] ;  /* 0xffff0000040a7984 */ /* 0x000e280000000800 */
[----:B------:R-:W1:Y:S04]  /*165f0*/  LDS R12, [R4] ;  /* 0x00000000040c7984 */ /* 0x000e680000000800 */
[----:B------:R-:W4:Y:S01]  /*16600*/  LDS R14, [R4+0x100] ;  /* 0x00010000040e7984 */ /* 0x000f220000000800 */
[-C--:B---3--:R-:W-:Y:S01]  /*16610*/  FMUL.FTZ R7, R6, R35.reuse ;  /* 0x0000002306077220 */ /* 0x088fe20000410000 */
        /* <DEDUP_REMOVED lines=11> */
.L_x_3602:
[----:B------:R-:W-:Y:S05]  /*166d0*/  BSYNC.RECONVERGENT B0 ;  /* 0x0000000000007941 */ /* 0x000fea0003800200 */
.L_x_3601:
[----:B------:R-:W1:Y:S01]  /*166e0*/  S2R R25, SR_CgaCtaId ;  /* 0x0000000000197919 */ /* 0x000e620000008800 */
[----:B------:R-:W2:Y:S01]  /*166f0*/  LDCU UR7, c[0x0][0x40c] ;  /* 0x00008180ff0777ac */ /* 0x000ea20008000800 */
[----:B------:R-:W3:Y:S01]  /*16700*/  S2UR UR4, SR_CTAID.Y ;  /* 0x00000000000479c3 */ /* 0x000ee20000002600 */
[C---:B------:R-:W-:Y:S01]  /*16710*/  ISETP.GT.U32.AND P0, PT, R130.reuse, 0x3f, PT ;  /* 0x0000003f8200780c */ /* 0x040fe20003f04070 */
[----:B0-----:R-:W-:Y:S01]  /*16720*/  IMAD.SHL.U32 R4, R130, 0x10, RZ ;  /* 0x0000001082047824 */ /* 0x001fe200078e00ff */
[----:B------:R-:W-:Y:S01]  /*16730*/  LOP3.LUT R0, R0, 0xfc, RZ, 0xc0, !PT ;  /* 0x000000fc00007812 */ /* 0x000fe200078ec0ff */
[----:B------:R-:W0:Y:S01]  /*16740*/  LDCU UR6, c[0x0][0x3f4] ;  /* 0x00007e80ff0677ac */ /* 0x000e220008000800 */
[----:B------:R-:W-:Y:S01]  /*16750*/  MOV R71, 0x400 ;  /* 0x0000040000477802 */ /* 0x000fe20000000f00 */
[----:B------:R-:W-:Y:S01]  /*16760*/  BSSY.RECONVERGENT B0, `(.L_x_3620) ;  /* 0x000001a000007945 */ /* 0x000fe20003800200 */
[----:B------:R-:W-:Y:S01]  /*16770*/  ISETP.GT.U32.OR P0, PT, R0, 0x8f, P0 ;  /* 0x0000008f0000780c */ /* 0x000fe20000704470 */
[----:B------:R-:W3:Y:S01]  /*16780*/  LDC R26, c[0x0][0x3f8] ;  /* 0x0000fe00ff1a7b82 */ /* 0x000ee20000000800 */
[----:B------:R-:W-:Y:S01]  /*16790*/  LOP3.LUT R4, R4, 0x3f0, RZ, 0xc0, !PT ;  /* 0x000003f004047812 */ /* 0x000fe200078ec0ff */
[----:B------:R-:W-:Y:S01]  /*167a0*/  VIADD R6, R71, 0x410 ;  /* 0x0000041047067836 */ /* 0x000fe20000000000 */
[----:B------:R-:W-:-:S02]  /*167b0*/  SHF.R.U32.HI R24, RZ, 0x6, R130 ;  /* 0x00000006ff187819 */ /* 0x000fc40000011682 */
[----:B------:R-:W-:Y:S02]  /*167c0*/  CS2R R14, SRZ ;  /* 0x00000000000e7805 */ /* 0x000fe4000001ff00 */
[----:B----4-:R-:W-:Y:S02]  /*167d0*/  CS2R R12, SRZ ;  /* 0x00000000000c7805 */ /* 0x010fe4000001ff00 */
[----:B--2---:R-:W-:Y:S01]  /*167e0*/  ISETP.NE.OR P0, PT, RZ, UR7, P0 ;  /* 0x00000007ff007c0c */ /* 0x004fe20008705670 */
[----:B0-----:R-:W-:Y:S01]  /*167f0*/  IMAD R31, R116, UR6, R0 ;  /* 0x00000006741f7c24 */ /* 0x001fe2000f8e0200 */
[----:B-1----:R-:W-:Y:S01]  /*16800*/  LEA R7, R25, R6, 0x18 ;  /* 0x0000000619077211 */ /* 0x002fe200078ec0ff */
[----:B---3-5:R-:W-:-:S04]  /*16810*/  IMAD R17, R26, UR4, R3 ;  /* 0x000000041a117c24 */ /* 0x028fc8000f8e0203 */
[----:B------:R-:W-:Y:S02]  /*16820*/  IMAD.IADD R4, R7, 0x1, R4 ;  /* 0x0000000107047824 */ /* 0x000fe400078e0204 */
[----:B------:R-:W-:-:S04]  /*16830*/  IMAD R17, R17, 0x90, RZ ;  /* 0x0000009011117824 */ /* 0x000fc800078e02ff */
[----:B------:R-:W-:Y:S01]  /*16840*/  IMAD R29, R17, UR6, R0 ;  /* 0x00000006111d7c24 */ /* 0x000fe2000f8e0200 */
[----:B------:R-:W-:Y:S06]  /*16850*/  @P0 BRA `(.L_x_3621) ;  /* 0x0000000000280947 */ /* 0x000fec0003800000 */
        /* <DEDUP_REMOVED lines=9> */
.L_x_3622:
[----:B-----5:R0:W-:Y:S02]  /*168f0*/  STS.128 [R4], R12 ;  /* 0x0000000c04007388 */ /* 0x0201e40000000c00 */
.L_x_3621:
[----:B------:R-:W-:Y:S05]  /*16900*/  BSYNC.RECONVERGENT B0 ;  /* 0x0000000000007941 */ /* 0x000fea0003800200 */
.L_x_3620:
[----:B------:R-:W-:Y:S01]  /*16910*/  BAR.SYNC.DEFER_BLOCKING 0x0 ;  /* 0x0000000000007b1d */ /* 0x000fe20000010000 */
[----:B------:R-:W-:Y:S02]  /*16920*/  ISETP.GT.U32.AND P1, PT, R0, 0x8f, PT ;  /* 0x0000008f0000780c */ /* 0x000fe40003f24070 */
[----:B------:R-:W-:Y:S02]  /*16930*/  CS2R R10, SRZ ;  /* 0x00000000000a7805 */ /* 0x000fe4000001ff00 */
[----:B------:R-:W-:Y:S02]  /*16940*/  PLOP3.LUT P0, PT, PT, PT, PT, 0x8, 0x80 ;  /* 0x000000000080781c */ /* 0x000fe40003f0e170 */
[----:B------:R-:W-:Y:S01]  /*16950*/  CS2R R8, SRZ ;  /* 0x0000000000087805 */ /* 0x000fe2000001ff00 */
[----:B------:R-:W-:Y:S06]  /*16960*/  BSSY.RECONVERGENT B0, `(.L_x_3623) ;  /* 0x0000238000007945 */ /* 0x000fec0003800200 */
[----:B------:R-:W-:Y:S05]  /*16970*/  @P1 BRA `(.L_x_3624) ;  /* 0x0000002000d81947 */ /* 0x000fea0003800000 */
[----:B------:R-:W1:Y:S01]  /*16980*/  LDC.64 R20, c[0x0][0x3c0] ;  /* 0x0000f000ff147b82 */ /* 0x000e620000000a00 */
[----:B------:R-:W-:Y:S01]  /*16990*/  VIADD R22, R16, 0xffffffff ;  /* 0xffffffff10167836 */ /* 0x000fe20000000000 */
[----:B------:R-:W-:Y:S01]  /*169a0*/  BSSY.RECONVERGENT B1, `(.L_x_3625) ;  /* 0x000014d000017945 */ /* 0x000fe20003800200 */
[----:B------:R-:W-:Y:S02]  /*169b0*/  IMAD.IADD R23, R24, 0x1, R5 ;  /* 0x0000000118177824 */ /* 0x000fe400078e0205 */
[----:B------:R-:W-:Y:S01]  /*169c0*/  IMAD.MOV.U32 R11, RZ, RZ, RZ ;  /* 0x000000ffff0b7224 */ /* 0x000fe200078e00ff */
[----:B------:R-:W-:-:S04]  /*169d0*/  VIMNMX R36, PT, PT, R22, UR6, PT ;  /* 0x0000000616247c48 */ /* 0x000fc8000bfe0100 */
[----:B------:R-:W-:Y:S01]  /*169e0*/  ISETP.GT.AND P1, PT, R36, R23, PT ;  /* 0x000000172400720c */ /* 0x000fe20003f24270 */
[----:B-1----:R-:W-:-:S04]  /*169f0*/  IMAD.WIDE R6, R29, 0x4, R20 ;  /* 0x000000041d067825 */ /* 0x002fc800078e0214 */
[----:B------:R-:W-:-:S08]  /*16a00*/  IMAD.WIDE R20, R31, 0x4, R20 ;  /* 0x000000041f147825 */ /* 0x000fd000078e0214 */
[----:B------:R-:W-:Y:S05]  /*16a10*/  @!P1 BRA `(.L_x_3626) ;  /* 0x0000001400149947 */ /* 0x000fea0003800000 */
[----:B------:R-:W-:-:S09]  /*16a20*/  UISETP.NE.AND UP0, UPT, UR7, URZ, UPT ;  /* 0x000000ff0700728c */ /* 0x000fd2000bf05270 */
[----:B------:R-:W-:Y:S05]  /*16a30*/  BRA.U UP0, `(.L_x_3627) ;  /* 0x00000009005c7547 */ /* 0x000fea000b800000 */
[----:B------:R-:W1:Y:S01]  /*16a40*/  LDC.64 R8, c[0x0][0x458] ;  /* 0x00011600ff087b82 */ /* 0x000e620000000a00 */
[----:B------:R-:W-:Y:S01]  /*16a50*/  IMAD.IADD R10, R36, 0x1, -R23 ;  /* 0x00000001240a7824 */ /* 0x000fe200078e0a17 */
[----:B------:R-:W-:Y:S01]  /*16a60*/  IADD3 R11, PT, PT, R24, R5, -R36 ;  /* 0x00000005180b7210 */ /* 0x000fe20007ffe824 */
[----:B------:R-:W-:Y:S01]  /*16a70*/  IMAD R35, R2, R26, R3 ;  /* 0x0000001a02237224 */ /* 0x000fe200078e0203 */
[----:B------:R-:W-:Y:S01]  /*16a80*/  BSSY.RECONVERGENT B2, `(.L_x_3628) ;  /* 0x0000037000027945 */ /* 0x000fe20003800200 */
[----:B------:R-:W-:Y:S01]  /*16a90*/  IMAD.MOV.U32 R37, RZ, RZ, R23 ;  /* 0x000000ffff257224 */ /* 0x000fe200078e0017 */
[----:B------:R-:W-:Y:S01]  /*16aa0*/  LOP3.LUT P2, R30, R10, 0x3, RZ, 0xc0, !PT ;  /* 0x000000030a1e7812 */ /* 0x000fe2000784c0ff */
[----:B------:R-:W-:Y:S01]  /*16ab0*/  IMAD R35, R35, 0x90, R0 ;  /* 0x0000009023237824 */ /* 0x000fe200078e0200 */
[----:B------:R-:W-:Y:S02]  /*16ac0*/  ISETP.GT.U32.AND P1, PT, R11, -0x4, PT ;  /* 0xfffffffc0b00780c */ /* 0x000fe40003f24070 */
[----:B------:R-:W-:Y:S01]  /*16ad0*/  CS2R R10, SRZ ;  /* 0x00000000000a7805 */ /* 0x000fe2000001ff00 */
[----:B-1----:R-:W-:Y:S01]  /*16ae0*/  IMAD.WIDE R34, R35, 0x4, R8 ;  /* 0x0000000423227825 */ /* 0x002fe200078e0208 */
[----:B------:R-:W-:-:S07]  /*16af0*/  CS2R R8, SRZ ;  /* 0x0000000000087805 */ /* 0x000fce000001ff00 */
[----:B------:R-:W-:Y:S05]  /*16b00*/  @!P2 BRA `(.L_x_3629) ;  /* 0x0000000000b8a947 */ /* 0x000fea0003800000 */
[----:B------:R1:W2:Y:S01]  /*16b10*/  LDS.128 R40, [R4] ;  /* 0x0000000004287984 */ /* 0x0002a20000000c00 */
[----:B------:R-:W3:Y:S01]  /*16b20*/  LDCU.64 UR4, c[0x0][0x3c0] ;  /* 0x00007800ff0477ac */ /* 0x000ee20008000a00 */
[----:B------:R-:W-:Y:S02]  /*16b30*/  IMAD R26, R23, 0x90, RZ ;  /* 0x00000090171a7824 */ /* 0x000fe400078e02ff */
[----:B------:R-:W-:Y:S02]  /*16b40*/  VIADD R8, R71, 0x810 ;  /* 0x0000081047087836 */ /* 0x000fe40000000000 */
[----:B------:R-:W-:-:S03]  /*16b50*/  IMAD.WIDE.U32 R26, R26, 0x4, RZ ;  /* 0x000000041a1a7825 */ /* 0x000fc600078e00ff */
[----:B------:R-:W-:Y:S01]  /*16b60*/  LEA R25, R25, R8, 0x18 ;  /* 0x0000000819197211 */ /* 0x000fe200078ec0ff */
[----:B------:R-:W-:Y:S02]  /*16b70*/  IMAD.MOV R30, RZ, RZ, -R30 ;  /* 0x000000ffff1e7224 */ /* 0x000fe400078e0a1e */
[----:B------:R-:W-:-:S04]  /*16b80*/  IMAD.WIDE R28, R29, 0x4, R26 ;  /* 0x000000041d1c7825 */ /* 0x000fc800078e021a */
[----:B------:R-:W-:Y:S01]  /*16b90*/  IMAD.WIDE R26, R31, 0x4, R26 ;  /* 0x000000041f1a7825 */ /* 0x000fe200078e021a */
[----:B---3--:R-:W-:-:S03]  /*16ba0*/  IADD3 R32, P2, PT, R28, UR4, RZ ;  /* 0x000000041c207c10 */ /* 0x008fc6000ff5e0ff */
[----:B------:R-:W-:Y:S01]  /*16bb0*/  IMAD.MOV.U32 R37, RZ, RZ, R23 ;  /* 0x000000ffff257224 */ /* 0x000fe200078e0017 */
[----:B------:R-:W-:Y:S01]  /*16bc0*/  IADD3 R28, P3, PT, R26, UR4, RZ ;  /* 0x000000041a1c7c10 */ /* 0x000fe2000ff7e0ff */
[----:B------:R-:W-:Y:S01]  /*16bd0*/  IMAD.MOV.U32 R8, RZ, RZ, RZ ;  /* 0x000000ffff087224 */ /* 0x000fe200078e00ff */
[----:B------:R-:W-:Y:S01]  /*16be0*/  IADD3.X R33, PT, PT, R29, UR5, RZ, P2, !PT ;  /* 0x000000051d217c10 */ /* 0x000fe200097fe4ff */
[----:B------:R-:W-:Y:S01]  /*16bf0*/  IMAD R25, R24, 0x4, R25 ;  /* 0x0000000418197824 */ /* 0x000fe200078e0219 */
[----:B-1----:R-:W-:-:S09]  /*16c00*/  IADD3.X R31, PT, PT, R27, UR5, RZ, P3, !PT ;  /* 0x000000051b1f7c10 */ /* 0x002fd20009ffe4ff */
.L_x_3630:
[----:B------:R-:W-:Y:S01]  /*16c10*/  ISETP.NE.AND P2, PT, R19, RZ, PT ;  /* 0x000000ff1300720c */ /* 0x000fe20003f45270 */
[----:B-1----:R-:W-:Y:S01]  /*16c20*/  IMAD.MOV.U32 R26, RZ, RZ, R28 ;  /* 0x000000ffff1a7224 */ /* 0x002fe200078e001c */
[----:B------:R1:W3:Y:S01]  /*16c30*/  LDS R29, [R25] ;  /* 0x00000000191d7984 */ /* 0x0002e20000000800 */
[----:B------:R-:W-:-:S05]  /*16c40*/  IMAD.MOV.U32 R27, RZ, RZ, R31 ;  /* 0x000000ffff1b7224 */ /* 0x000fca00078e001f */
[----:B------:R4:W2:Y:S05]  /*16c50*/  LDG.E.128 R44, desc[UR36][R26.64] ;  /* 0x000000241a2c7981 */ /* 0x0008aa000c1e1d00 */
[----:B------:R-:W5:Y:S01]  /*16c60*/  @P2 LDG.E.128 R48, desc[UR36][R34.64] ;  /* 0x0000002422302981 */ /* 0x000f62000c1e1d00 */
[----:B------:R-:W-:Y:S01]  /*16c70*/  VIADD R30, R30, 0x1 ;  /* 0x000000011e1e7836 */ /* 0x000fe20000000000 */
[----:B------:R-:W-:Y:S01]  /*16c80*/  IADD3 R28, P4, PT, R28, 0x240, RZ ;  /* 0x000002401c1c7810 */ /* 0x000fe20007f9e0ff */
[----:B------:R-:W-:Y:S02]  /*16c90*/  VIADD R37, R37, 0x1 ;  /* 0x0000000125257836 */ /* 0x000fe40000000000 */
[----:B----4-:R-:W-:Y:S01]  /*16ca0*/  IMAD.MOV.U32 R26, RZ, RZ, R32 ;  /* 0x000000ffff1a7224 */ /* 0x010fe200078e0020 */
[----:B------:R-:W-:Y:S01]  /*16cb0*/  IADD3 R32, P3, PT, R32, 0x240, RZ ;  /* 0x0000024020207810 */ /* 0x000fe20007f7e0ff */
[----:B------:R-:W-:-:S02]  /*16cc0*/  IMAD.MOV.U32 R27, RZ, RZ, R33 ;  /* 0x000000ffff1b7224 */ /* 0x000fc400078e0021 */
[----:B-1----:R-:W-:Y:S02]  /*16cd0*/  VIADD R25, R25, 0x4 ;  /* 0x0000000419197836 */ /* 0x002fe40000000000 */
[----:B------:R-:W-:Y:S02]  /*16ce0*/  IMAD.X R33, RZ, RZ, R33, P3 ;  /* 0x000000ffff217224 */ /* 0x000fe400018e0621 */
[----:B------:R-:W-:Y:S02]  /*16cf0*/  IMAD.X R31, RZ, RZ, R31, P4 ;  /* 0x000000ffff1f7224 */ /* 0x000fe400020e061f */
[----:B--2---:R-:W-:Y:S01]  /*16d00*/  FADD.FTZ R44, R40, R44 ;  /* 0x0000002c282c7221 */ /* 0x004fe20000010000 */
[----:B------:R-:W-:Y:S01]  /*16d10*/  FADD.FTZ R45, R41, R45 ;  /* 0x0000002d292d7221 */ /* 0x000fe20000010000 */
[----:B------:R-:W-:Y:S01]  /*16d20*/  FADD.FTZ R46, R42, R46 ;  /* 0x0000002e2a2e7221 */ /* 0x000fe20000010000 */
[----:B------:R-:W-:Y:S01]  /*16d30*/  FADD.FTZ R47, R43, R47 ;  /* 0x0000002f2b2f7221 */ /* 0x000fe20000010000 */
[----:B-----5:R-:W-:Y:S01]  /*16d40*/  @P2 FMUL.FTZ R44, R44, R48 ;  /* 0x000000302c2c2220 */ /* 0x020fe20000410000 */
[----:B------:R-:W-:Y:S01]  /*16d50*/  @P2 FMUL.FTZ R45, R45, R49 ;  /* 0x000000312d2d2220 */ /* 0x000fe20000410000 */
[----:B------:R-:W-:Y:S01]  /*16d60*/  @P2 FMUL.FTZ R46, R46, R50 ;  /* 0x000000322e2e2220 */ /* 0x000fe20000410000 */
[----:B------:R-:W-:Y:S01]  /*16d70*/  @P2 FMUL.FTZ R47, R47, R51 ;  /* 0x000000332f2f2220 */ /* 0x000fe20000410000 */
[----:B------:R-:W-:Y:S01]  /*16d80*/  ISETP.NE.AND P2, PT, R30, RZ, PT ;  /* 0x000000ff1e00720c */ /* 0x000fe20003f45270 */
[C---:B---3--:R-:W-:Y:S01]  /*16d90*/  FFMA.FTZ R8, R29.reuse, R44, R8 ;  /* 0x0000002c1d087223 */ /* 0x048fe20000010008 */
[C---:B------:R-:W-:Y:S01]  /*16da0*/  FFMA.FTZ R9, R29.reuse, R45, R9 ;  /* 0x0000002d1d097223 */ /* 0x040fe20000010009 */
[C---:B------:R-:W-:Y:S01]  /*16db0*/  FFMA.FTZ R10, R29.reuse, R46, R10 ;  /* 0x0000002e1d0a7223 */ /* 0x040fe2000001000a */
[----:B------:R1:W-:Y:S01]  /*16dc0*/  STG.E.128 desc[UR36][R26.64], R44 ;  /* 0x0000002c1a007986 */ /* 0x0003e2000c101d24 */
[----:B------:R-:W-:-:S08]  /*16dd0*/  FFMA.FTZ R11, R29, R47, R11 ;  /* 0x0000002f1d0b7223 */ /* 0x000fd0000001000b */
[----:B------:R-:W-:Y:S05]  /*16de0*/  @P2 BRA `(.L_x_3630) ;  /* 0xfffffffc00882947 */ /* 0x000fea000383ffff */
.L_x_3629:
[----:B------:R-:W-:Y:S05]  /*16df0*/  BSYNC.RECONVERGENT B2 ;  /* 0x0000000000027941 */ /* 0x000fea0003800200 */
.L_x_3628:
[----:B------:R-:W-:Y:S04]  /*16e00*/  BSSY.RECONVERGENT B2, `(.L_x_3631) ;  /* 0x0000059000027945 */ /* 0x000fe80003800200 */
[----:B------:R-:W-:Y:S05]  /*16e10*/  @P1 BRA `(.L_x_3632) ;  /* 0x00000004005c1947 */ /* 0x000fea0003800000 */
[----:B------:R2:W3:Y:S02]  /*16e20*/  LDS.128 R28, [R4] ;  /* 0x00000000041c7984 */ /* 0x0004e40000000c00 */
.L_x_3633:
[----:B------:R-:W-:Y:S01]  /*16e30*/  ISETP.NE.AND P1, PT, R19, RZ, PT ;  /* 0x000000ff1300720c */ /* 0x000fe20003f25270 */
[----:B------:R-:W-:-:S04]  /*16e40*/  IMAD R25, R37, 0x90, RZ ;  /* 0x0000009025197824 */ /* 0x000fc800078e02ff */
[----:B-1----:R-:W-:-:S05]  /*16e50*/  IMAD.WIDE.U32 R26, R25, 0x4, R20 ;  /* 0x00000004191a7825 */ /* 0x002fca00078e0014 */
[----:B------:R1:W3:Y:S04]  /*16e60*/  LDG.E.128 R40, desc[UR36][R26.64] ;  /* 0x000000241a287981 */ /* 0x0002e8000c1e1d00 */
[----:B------:R-:W4:Y:S01]  /*16e70*/  @P1 LDG.E.128 R44, desc[UR36][R34.64] ;  /* 0x00000024222c1981 */ /* 0x000f22000c1e1d00 */
[----:B------:R-:W-:-:S04]  /*16e80*/  VIADD R39, R25, 0x90 ;  /* 0x0000009019277836 */ /* 0x000fc80000000000 */
[----:B------:R-:W-:-:S04]  /*16e90*/  IMAD.WIDE.U32 R32, R39, 0x4, R20 ;  /* 0x0000000427207825 */ /* 0x000fc800078e0014 */
[----:B-1----:R-:W-:-:S04]  /*16ea0*/  IMAD.WIDE.U32 R26, R25, 0x4, R6 ;  /* 0x00000004191a7825 */ /* 0x002fc800078e0006 */
[----:B---3--:R-:W-:Y:S01]  /*16eb0*/  FADD.FTZ R40, R28, R40 ;  /* 0x000000281c287221 */ /* 0x008fe20000010000 */
[----:B------:R-:W-:Y:S01]  /*16ec0*/  FADD.FTZ R41, R29, R41 ;  /* 0x000000291d297221 */ /* 0x000fe20000010000 */
[----:B------:R-:W-:Y:S01]  /*16ed0*/  FADD.FTZ R42, R30, R42 ;  /* 0x0000002a1e2a7221 */ /* 0x000fe20000010000 */
[----:B------:R-:W-:Y:S01]  /*16ee0*/  FADD.FTZ R43, R31, R43 ;  /* 0x0000002b1f2b7221 */ /* 0x000fe20000010000 */
[----:B----4-:R-:W-:Y:S01]  /*16ef0*/  @P1 FMUL.FTZ R40, R40, R44 ;  /* 0x0000002c28281220 */ /* 0x010fe20000410000 */
[----:B------:R-:W-:Y:S01]  /*16f00*/  @P1 FMUL.FTZ R41, R41, R45 ;  /* 0x0000002d29291220 */ /* 0x000fe20000410000 */
[----:B------:R-:W-:Y:S01]  /*16f10*/  @P1 FMUL.FTZ R42, R42, R46 ;  /* 0x0000002e2a2a1220 */ /* 0x000fe20000410000 */
[----:B------:R-:W-:-:S05]  /*16f20*/  @P1 FMUL.FTZ R43, R43, R47 ;  /* 0x0000002f2b2b1220 */ /* 0x000fca0000410000 */
[----:B------:R1:W-:Y:S04]  /*16f30*/  STG.E.128 desc[UR36][R26.64], R40 ;  /* 0x000000281a007986 */ /* 0x0003e8000c101d24 */
[----:B------:R3:W4:Y:S04]  /*16f40*/  LDG.E.128 R44, desc[UR36][R32.64] ;  /* 0x00000024202c7981 */ /* 0x000728000c1e1d00 */
[----:B------:R-:W5:Y:S01]  /*16f50*/  @P1 LDG.E.128 R48, desc[UR36][R34.64] ;  /* 0x0000002422301981 */ /* 0x000f62000c1e1d00 */
[----:B------:R-:W-:-:S04]  /*16f60*/  VIADD R57, R25, 0x120 ;  /* 0x0000012019397836 */ /* 0x000fc80000000000 */
[----:B---3--:R-:W-:-:S04]  /*16f70*/  IMAD.WIDE.U32 R32, R57, 0x4, R20 ;  /* 0x0000000439207825 */ /* 0x008fc800078e0014 */
[----:B-1----:R-:W-:-:S04]  /*16f80*/  IMAD.WIDE.U32 R26, R39, 0x4, R6 ;  /* 0x00000004271a7825 */ /* 0x002fc800078e0006 */
[----:B----4-:R-:W-:Y:S01]  /*16f90*/  FADD.FTZ R44, R28, R44 ;  /* 0x0000002c1c2c7221 */ /* 0x010fe20000010000 */
[----:B------:R-:W-:Y:S01]  /*16fa0*/  FADD.FTZ R45, R29, R45 ;  /* 0x0000002d1d2d7221 */ /* 0x000fe20000010000 */
[----:B------:R-:W-:Y:S01]  /*16fb0*/  FADD.FTZ R46, R30, R46 ;  /* 0x0000002e1e2e7221 */ /* 0x000fe20000010000 */
[----:B------:R-:W-:Y:S01]  /*16fc0*/  FADD.FTZ R47, R31, R47 ;  /* 0x0000002f1f2f7221 */ /* 0x000fe20000010000 */
[----:B-----5:R-:W-:Y:S01]  /*16fd0*/  @P1 FMUL.FTZ R44, R44, R48 ;  /* 0x000000302c2c1220 */ /* 0x020fe20000410000 */
        /* <DEDUP_REMOVED lines=8> */
[----:B-1----:R-:W-:Y:S01]  /*17060*/  IMAD.WIDE.U32 R26, R57, 0x4, R6 ;  /* 0x00000004391a7825 */ /* 0x002fe200078e0006 */
[----:B------:R-:W1:Y:S01]  /*17070*/  S2UR UR5, SR_CgaCtaId ;  /* 0x00000000000579c3 */ /* 0x000e620000008800 */
[----:B------:R-:W-:Y:S02]  /*17080*/  UMOV UR4, 0x400 ;  /* 0x0000040000047882 */ /* 0x000fe40000000000 */
[----:B------:R-:W-:Y:S01]  /*17090*/  UIADD3 UR4, UPT, UPT, UR4, 0x810, URZ ;  /* 0x0000081004047890 */ /* 0x000fe2000fffe0ff */
[----:B------:R-:W-:Y:S02]  /*170a0*/  IMAD.IADD R25, R37, 0x1, -R5 ;  /* 0x0000000125197824 */ /* 0x000fe400078e0a05 */
        /* <DEDUP_REMOVED lines=9> */
[----:B------:R4:W5:Y:S04]  /*17140*/  LDG.E.128 R52, desc[UR36][R32.64] ;  /* 0x0000002420347981 */ /* 0x000968000c1e1d00 */
[----:B------:R-:W2:Y:S01]  /*17150*/  @P1 LDG.E.128 R56, desc[UR36][R34.64] ;  /* 0x0000002422381981 */ /* 0x000ea2000c1e1d00 */
[----:B-1----:R-:W-:Y:S01]  /*17160*/  ULEA UR4, UR5, UR4, 0x18 ;  /* 0x0000000405047291 */ /* 0x002fe2000f8ec0ff */
[----:B------:R-:W-:-:S05]  /*17170*/  VIADD R37, R37, 0x4 ;  /* 0x0000000425257836 */ /* 0x000fca0000000000 */
[----:B------:R-:W-:Y:S01]  /*17180*/  LEA R60, R25, UR4, 0x2 ;  /* 0x00000004193c7c11 */ /* 0x000fe2000f8e10ff */
[----:B---3--:R-:W-:-:S04]  /*17190*/  IMAD.WIDE.U32 R26, R61, 0x4, R6 ;  /* 0x000000043d1a7825 */ /* 0x008fc800078e0006 */
[----:B------:R-:W1:Y:S04]  /*171a0*/  LDS R25, [R60] ;  /* 0x000000003c197984 */ /* 0x000e680000000800 */
[----:B------:R-:W3:Y:S04]  /*171b0*/  LDS R38, [R60+0x4] ;  /* 0x000004003c267984 */ /* 0x000ee80000000800 */
[----:B------:R-:W0:Y:S04]  /*171c0*/  LDS R39, [R60+0x8] ;  /* 0x000008003c277984 */ /* 0x000e280000000800 */
[----:B----4-:R-:W4:Y:S01]  /*171d0*/  LDS R32, [R60+0xc] ;  /* 0x00000c003c207984 */ /* 0x010f220000000800 */
[C---:B-1----:R-:W-:Y:S01]  /*171e0*/  FFMA.FTZ R33, R25.reuse, R40, R8 ;  /* 0x0000002819217223 */ /* 0x042fe20000010008 */
[C---:B------:R-:W-:Y:S01]  /*171f0*/  FFMA.FTZ R8, R25.reuse, R41, R9 ;  /* 0x0000002919087223 */ /* 0x040fe20000010009 */
[C---:B------:R-:W-:Y:S01]  /*17200*/  FFMA.FTZ R9, R25.reuse, R42, R10 ;  /* 0x0000002a19097223 */ /* 0x040fe2000001000a */
[----:B------:R-:W-:Y:S01]  /*17210*/  FFMA.FTZ R10, R25, R43, R11 ;  /* 0x0000002b190a7223 */ /* 0x000fe2000001000b */
[C---:B---3--:R-:W-:Y:S01]  /*17220*/  FFMA.FTZ R44, R38.reuse, R44, R33 ;  /* 0x0000002c262c7223 */ /* 0x048fe20000010021 */
[C---:B------:R-:W-:Y:S01]  /*17230*/  FFMA.FTZ R8, R38.reuse, R45, R8 ;  /* 0x0000002d26087223 */ /* 0x040fe20000010008 */
[C---:B------:R-:W-:Y:S01]  /*17240*/  FFMA.FTZ R9, R38.reuse, R46, R9 ;  /* 0x0000002e26097223 */ /* 0x040fe20000010009 */
[----:B------:R-:W-:Y:S01]  /*17250*/  FFMA.FTZ R10, R38, R47, R10 ;  /* 0x0000002f260a7223 */ /* 0x000fe2000001000a */
[C---:B0-----:R-:W-:Y:S01]  /*17260*/  FFMA.FTZ R11, R39.reuse, R48, R44 ;  /* 0x00000030270b7223 */ /* 0x041fe2000001002c */
[C---:B------:R-:W-:Y:S01]  /*17270*/  FFMA.FTZ R38, R39.reuse, R49, R8 ;  /* 0x0000003127267223 */ /* 0x040fe20000010008 */
[----:B------:R-:W-:Y:S01]  /*17280*/  FFMA.FTZ R25, R39, R50, R9 ;  /* 0x0000003227197223 */ /* 0x000fe20000010009 */
[----:B-----5:R-:W-:Y:S01]  /*17290*/  FADD.FTZ R52, R28, R52 ;  /* 0x000000341c347221 */ /* 0x020fe20000010000 */
[----:B------:R-:W-:Y:S01]  /*172a0*/  FADD.FTZ R53, R29, R53 ;  /* 0x000000351d357221 */ /* 0x000fe20000010000 */
[----:B------:R-:W-:Y:S01]  /*172b0*/  FADD.FTZ R54, R30, R54 ;  /* 0x000000361e367221 */ /* 0x000fe20000010000 */
[----:B------:R-:W-:Y:S01]  /*172c0*/  FADD.FTZ R55, R31, R55 ;  /* 0x000000371f377221 */ /* 0x000fe20000010000 */
[----:B--2---:R-:W-:Y:S01]  /*172d0*/  @P1 FMUL.FTZ R52, R52, R56 ;  /* 0x0000003834341220 */ /* 0x004fe20000410000 */
[----:B------:R-:W-:Y:S01]  /*172e0*/  @P1 FMUL.FTZ R53, R53, R57 ;  /* 0x0000003935351220 */ /* 0x000fe20000410000 */
[----:B------:R-:W-:Y:S01]  /*172f0*/  @P1 FMUL.FTZ R54, R54, R58 ;  /* 0x0000003a36361220 */ /* 0x000fe20000410000 */
[----:B------:R-:W-:Y:S01]  /*17300*/  @P1 FMUL.FTZ R55, R55, R59 ;  /* 0x0000003b37371220 */ /* 0x000fe20000410000 */
[----:B------:R-:W-:Y:S01]  /*17310*/  ISETP.GE.AND P1, PT, R37, R36, PT ;  /* 0x000000242500720c */ /* 0x000fe20003f26270 */
[C---:B----4-:R-:W-:Y:S01]  /*17320*/  FFMA.FTZ R8, R32.reuse, R52, R11 ;  /* 0x0000003420087223 */ /* 0x050fe2000001000b */
[----:B------:R-:W-:-:S02]  /*17330*/  FFMA.FTZ R9, R32, R53, R38 ;  /* 0x0000003520097223 */ /* 0x000fc40000010026 */
[----:B------:R0:W-:Y:S02]  /*17340*/  STG.E.128 desc[UR36][R26.64], R52 ;  /* 0x000000341a007986 */ /* 0x0001e4000c101d24 */
[----:B0-----:R-:W-:Y:S01]  /*17350*/  FFMA.FTZ R26, R39, R51, R10 ;  /* 0x00000033271a7223 */ /* 0x001fe2000001000a */
[----:B------:R-:W-:-:S03]  /*17360*/  FFMA.FTZ R10, R32, R54, R25 ;  /* 0x00000036200a7223 */ /* 0x000fc60000010019 */
[----:B------:R-:W-:-:S03]  /*17370*/  FFMA.FTZ R11, R32, R55, R26 ;  /* 0x00000037200b7223 */ /* 0x000fc6000001001a */
[----:B------:R-:W-:Y:S05]  /*17380*/  @!P1 BRA `(.L_x_3633) ;  /* 0xfffffff800a89947 */ /* 0x000fea000383ffff */
.L_x_3632:
[----:B------:R-:W-:Y:S05]  /*17390*/  BSYNC.RECONVERGENT B2 ;  /* 0x0000000000027941 */ /* 0x000fea0003800200 */
.L_x_3631:
[----:B------:R-:W-:Y:S05]  /*173a0*/  BRA `(.L_x_3626) ;  /* 0x0000000800b07947 */ /* 0x000fea0003800000 */
.L_x_3627:
[--C-:B------:R-:W-:Y:S01]  /*173b0*/  IMAD.IADD R72, R36, 0x1, -R23.reuse ;  /* 0x0000000124487824 */ /* 0x100fe200078e0a17 */
[----:B------:R-:W-:Y:S01]  /*173c0*/  IADD3 R36, PT, PT, R24, R5, -R36 ;  /* 0x0000000518247210 */ /* 0x000fe20007ffe824 */
[----:B------:R-:W-:Y:S01]  /*173d0*/  BSSY.RECONVERGENT B2, `(.L_x_3634) ;  /* 0x0000054000027945 */ /* 0x000fe20003800200 */
[----:B------:R-:W-:Y:S01]  /*173e0*/  IMAD.MOV.U32 R56, RZ, RZ, R23 ;  /* 0x000000ffff387224 */ /* 0x000fe200078e0017 */
[----:B------:R-:W-:Y:S02]  /*173f0*/  CS2R R8, SRZ ;  /* 0x0000000000087805 */ /* 0x000fe4000001ff00 */
[----:B------:R-:W-:Y:S02]  /*17400*/  ISETP.GT.U32.AND P1, PT, R36, -0x8, PT ;  /* 0xfffffff82400780c */ /* 0x000fe40003f24070 */
[----:B------:R-:W-:Y:S02]  /*17410*/  CS2R R10, SRZ ;  /* 0x00000000000a7805 */ /* 0x000fe4000001ff00 */
[----:B------:R-:W-:-:S04]  /*17420*/  LOP3.LUT R74, R72, 0x7, RZ, 0xc0, !PT ;  /* 0x00000007484a7812 */ /* 0x000fc800078ec0ff */
[----:B------:R-:W-:-:S05]  /*17430*/  ISETP.NE.AND P2, PT, R74, RZ, PT ;  /* 0x000000ff4a00720c */ /* 0x000fca0003f45270 */
[----:B------:R-:W-:Y:S08]  /*17440*/  @P1 BRA `(.L_x_3635) ;  /* 0x0000000400301947 */ /* 0x000ff00003800000 */
[----:B------:R-:W-:Y:S01]  /*17450*/  VIADD R26, R71, 0x810 ;  /* 0x00000810471a7836 */ /* 0x000fe20000000000 */
[----:B------:R-:W-:Y:S01]  /*17460*/  LOP3.LUT R57, R72, 0xfffffff8, RZ, 0xc0, !PT ;  /* 0xfffffff848397812 */ /* 0x000fe200078ec0ff */
[----:B------:R-:W-:Y:S02]  /*17470*/  IMAD.MOV.U32 R58, RZ, RZ, RZ ;  /* 0x000000ffff3a7224 */ /* 0x000fe400078e00ff */
[----:B------:R-:W-:Y:S01]  /*17480*/  IMAD.MOV.U32 R56, RZ, RZ, R23 ;  /* 0x000000ffff387224 */ /* 0x000fe200078e0017 */
[----:B------:R-:W-:Y:S01]  /*17490*/  LEA R73, R25, R26, 0x18 ;  /* 0x0000001a19497211 */ /* 0x000fe200078ec0ff */
[----:B------:R-:W-:-:S07]  /*174a0*/  IMAD.MOV.U32 R8, RZ, RZ, RZ ;  /* 0x000000ffff087224 */ /* 0x000fce00078e00ff */
.L_x_3636:
[----:B------:R-:W-:-:S04]  /*174b0*/  IMAD R31, R56, 0x90, RZ ;  /* 0x00000090381f7824 */ /* 0x000fc800078e02ff */
[----:B------:R-:W-:-:S04]  /*174c0*/  IMAD.WIDE.U32 R26, R31, 0x4, R20 ;  /* 0x000000041f1a7825 */ /* 0x000fc800078e0014 */
[C---:B------:R-:W-:Y:S01]  /*174d0*/  VIADD R53, R31.reuse, 0x90 ;  /* 0x000000901f357836 */ /* 0x040fe20000000000 */
[----:B------:R1:W2:Y:S01]  /*174e0*/  LDG.E.128 R60, desc[UR36][R26.64] ;  /* 0x000000241a3c7981 */ /* 0x0002a2000c1e1d00 */
[----:B------:R-:W-:Y:S02]  /*174f0*/  VIADD R49, R31, 0x120 ;  /* 0x000001201f317836 */ /* 0x000fe40000000000 */
[----:B------:R-:W-:-:S04]  /*17500*/  IMAD.WIDE.U32 R52, R53, 0x4, R20 ;  /* 0x0000000435347825 */ /* 0x000fc800078e0014 */
[----:B------:R-:W-:Y:S02]  /*17510*/  VIADD R45, R31, 0x1b0 ;  /* 0x000001b01f2d7836 */ /* 0x000fe40000000000 */
[--C-:B------:R-:W-:Y:S01]  /*17520*/  IMAD.WIDE.U32 R48, R49, 0x4, R20.reuse ;  /* 0x0000000431307825 */ /* 0x100fe200078e0014 */
[----:B------:R-:W3:Y:S03]  /*17530*/  LDG.E.128 R52, desc[UR36][R52.64] ;  /* 0x0000002434347981 */ /* 0x000ee6000c1e1d00 */
[----:B------:R-:W-:Y:S02]  /*17540*/  VIADD R41, R31, 0x240 ;  /* 0x000002401f297836 */ /* 0x000fe40000000000 */
[----:B------:R-:W-:Y:S01]  /*17550*/  IMAD.WIDE.U32 R44, R45, 0x4, R20 ;  /* 0x000000042d2c7825 */ /* 0x000fe200078e0014 */
[----:B------:R-:W4:Y:S03]  /*17560*/  LDG.E.128 R48, desc[UR36][R48.64] ;  /* 0x0000002430307981 */ /* 0x000f26000c1e1d00 */
[----:B------:R-:W-:-:S02]  /*17570*/  VIADD R29, R31, 0x2d0 ;  /* 0x000002d01f1d7836 */ /* 0x000fc40000000000 */
[--C-:B------:R-:W-:Y:S01]  /*17580*/  IMAD.WIDE.U32 R40, R41, 0x4, R20.reuse ;  /* 0x0000000429287825 */ /* 0x100fe200078e0014 */
[----:B------:R-:W5:Y:S03]  /*17590*/  LDG.E.128 R44, desc[UR36][R44.64] ;  /* 0x000000242c2c7981 */ /* 0x000f66000c1e1d00 */
[----:B------:R-:W-:Y:S02]  /*175a0*/  VIADD R33, R31, 0x360 ;  /* 0x000003601f217836 */ /* 0x000fe40000000000 */
[----:B------:R-:W-:Y:S01]  /*175b0*/  IMAD.WIDE.U32 R28, R29, 0x4, R20 ;  /* 0x000000041d1c7825 */ /* 0x000fe200078e0014 */
[----:B------:R-:W5:Y:S03]  /*175c0*/  LDG.E.128 R40, desc[UR36][R40.64] ;  /* 0x0000002428287981 */ /* 0x000f66000c1e1d00 */
[----:B------:R-:W-:-:S02]  /*175d0*/  VIADD R37, R31, 0x3f0 ;  /* 0x000003f01f257836 */ /* 0x000fc40000000000 */
[--C-:B------:R-:W-:Y:S01]  /*175e0*/  IMAD.WIDE.U32 R32, R33, 0x4, R20.reuse ;  /* 0x0000000421207825 */ /* 0x100fe200078e0014 */
[----:B------:R-:W5:Y:S03]  /*175f0*/  LDG.E.128 R28, desc[UR36][R28.64] ;  /* 0x000000241c1c7981 */ /* 0x000f66000c1e1d00 */
[----:B------:R-:W-:Y:S02]  /*17600*/  IMAD.WIDE.U32 R36, R37, 0x4, R20 ;  /* 0x0000000425247825 */ /* 0x000fe400078e0014 */
[----:B------:R-:W5:Y:S04]  /*17610*/  LDG.E.128 R32, desc[UR36][R32.64] ;  /* 0x0000002420207981 */ /* 0x000f68000c1e1d00 */
[----:B------:R-:W5:Y:S01]  /*17620*/  LDG.E.128 R36, desc[UR36][R36.64] ;  /* 0x0000002424247981 */ /* 0x000f62000c1e1d00 */
[----:B-1----:R-:W-:-:S04]  /*17630*/  IMAD.IADD R26, R56, 0x1, -R5 ;  /* 0x00000001381a7824 */ /* 0x002fc800078e0a05 */
[----:B------:R-:W-:-:S05]  /*17640*/  IMAD R26, R26, 0x4, R73 ;  /* 0x000000041a1a7824 */ /* 0x000fca00078e0249 */
[----:B------:R-:W2:Y:S04]  /*17650*/  LDS R27, [R26] ;  /* 0x000000001a1b7984 */ /* 0x000ea80000000800 */
[----:B------:R-:W3:Y:S04]  /*17660*/  LDS R64, [R26+0x4] ;  /* 0x000004001a407984 */ /* 0x000ee80000000800 */
[----:B------:R-:W4:Y:S04]  /*17670*/  LDS R65, [R26+0x8] ;  /* 0x000008001a417984 */ /* 0x000f280000000800 */
[----:B------:R-:W5:Y:S04]  /*17680*/  LDS R66, [R26+0xc] ;  /* 0x00000c001a427984 */ /* 0x000f680000000800 */
[----:B------:R-:W1:Y:S04]  /*17690*/  LDS R67, [R26+0x10] ;  /* 0x000010001a437984 */ /* 0x000e680000000800 */
[----:B------:R-:W0:Y:S04]  /*176a0*/  LDS R68, [R26+0x14] ;  /* 0x000014001a447984 */ /* 0x000e280000000800 */
[----:B------:R-:W0:Y:S04]  /*176b0*/  LDS R69, [R26+0x18] ;  /* 0x000018001a457984 */ /* 0x000e280000000800 */
[----:B------:R0:W0:Y:S01]  /*176c0*/  LDS R70, [R26+0x1c] ;  /* 0x00001c001a467984 */ /* 0x0000220000000800 */
[----:B------:R-:W-:-:S05]  /*176d0*/  VIADD R58, R58, 0x8 ;  /* 0x000000083a3a7836 */ /* 0x000fca0000000000 */
[----:B------:R-:W-:Y:S01]  /*176e0*/  ISETP.NE.AND P1, PT, R58, R57, PT ;  /* 0x000000393a00720c */ /* 0x000fe20003f25270 */
[----:B------:R-:W-:Y:S02]  /*176f0*/  VIADD R56, R56, 0x8 ;  /* 0x0000000838387836 */ /* 0x000fe40000000000 */
[-C--:B--2---:R-:W-:Y:S01]  /*17700*/  FFMA.FTZ R59, R60, R27.reuse, R8 ;  /* 0x0000001b3c3b7223 */ /* 0x084fe20000010008 */
[-C--:B------:R-:W-:Y:S01]  /*17710*/  FFMA.FTZ R8, R61, R27.reuse, R9 ;  /* 0x0000001b3d087223 */ /* 0x080fe20000010009 */
[-C--:B------:R-:W-:Y:S01]  /*17720*/  FFMA.FTZ R9, R62, R27.reuse, R10 ;  /* 0x0000001b3e097223 */ /* 0x080fe2000001000a */
[----:B------:R-:W-:-:S03]  /*17730*/  FFMA.FTZ R10, R63, R27, R11 ;  /* 0x0000001b3f0a7223 */ /* 0x000fc6000001000b */
[-C--:B---3--:R-:W-:Y:S01]  /*17740*/  FFMA.FTZ R9, R54, R64.reuse, R9 ;  /* 0x0000004036097223 */ /* 0x088fe20000010009 */
[-C--:B------:R-:W-:Y:S01]  /*17750*/  FFMA.FTZ R59, R52, R64.reuse, R59 ;  /* 0x00000040343b7223 */ /* 0x080fe2000001003b */
[-C--:B------:R-:W-:Y:S01]  /*17760*/  FFMA.FTZ R8, R53, R64.reuse, R8 ;  /* 0x0000004035087223 */ /* 0x080fe20000010008 */
[----:B------:R-:W-:Y:S01]  /*17770*/  FFMA.FTZ R10, R55, R64, R10 ;  /* 0x00000040370a7223 */ /* 0x000fe2000001000a */
[-C--:B----4-:R-:W-:Y:S01]  /*17780*/  FFMA.FTZ R9, R50, R65.reuse, R9 ;  /* 0x0000004132097223 */ /* 0x090fe20000010009 */
[-C--:B------:R-:W-:Y:S01]  /*17790*/  FFMA.FTZ R59, R48, R65.reuse, R59 ;  /* 0x00000041303b7223 */ /* 0x080fe2000001003b */
[-C--:B------:R-:W-:Y:S01]  /*177a0*/  FFMA.FTZ R8, R49, R65.reuse, R8 ;  /* 0x0000004131087223 */ /* 0x080fe20000010008 */
[----:B------:R-:W-:Y:S01]  /*177b0*/  FFMA.FTZ R10, R51, R65, R10 ;  /* 0x00000041330a7223 */ /* 0x000fe2000001000a */
[-C--:B-----5:R-:W-:Y:S01]  /*177c0*/  FFMA.FTZ R9, R46, R66.reuse, R9 ;  /* 0x000000422e097223 */ /* 0x0a0fe20000010009 */
[-C--:B------:R-:W-:Y:S01]  /*177d0*/  FFMA.FTZ R59, R44, R66.reuse, R59 ;  /* 0x000000422c3b7223 */ /* 0x080fe2000001003b */
[-C--:B------:R-:W-:Y:S01]  /*177e0*/  FFMA.FTZ R8, R45, R66.reuse, R8 ;  /* 0x000000422d087223 */ /* 0x080fe20000010008 */
[----:B------:R-:W-:Y:S01]  /*177f0*/  FFMA.FTZ R10, R47, R66, R10 ;  /* 0x000000422f0a7223 */ /* 0x000fe2000001000a */
[-C--:B-1----:R-:W-:Y:S01]  /*17800*/  FFMA.FTZ R9, R42, R67.reuse, R9 ;  /* 0x000000432a097223 */ /* 0x082fe20000010009 */
[-C--:B------:R-:W-:Y:S01]  /*17810*/  FFMA.FTZ R59, R40, R67.reuse, R59 ;  /* 0x00000043283b7223 */ /* 0x080fe2000001003b */
[-C--:B------:R-:W-:Y:S01]  /*17820*/  FFMA.FTZ R8, R41, R67.reuse, R8 ;  /* 0x0000004329087223 */ /* 0x080fe20000010008 */
[----:B------:R-:W-:Y:S01]  /*17830*/  FFMA.FTZ R10, R43, R67, R10 ;  /* 0x000000432b0a7223 */ /* 0x000fe2000001000a */
[-C--:B0-----:R-:W-:Y:S01]  /*17840*/  FFMA.FTZ R9, R30, R68.reuse, R9 ;  /* 0x000000441e097223 */ /* 0x081fe20000010009 */
[-C--:B------:R-:W-:Y:S01]  /*17850*/  FFMA.FTZ R59, R28, R68.reuse, R59 ;  /* 0x000000441c3b7223 */ /* 0x080fe2000001003b */
[-C--:B------:R-:W-:Y:S01]  /*17860*/  FFMA.FTZ R8, R29, R68.reuse, R8 ;  /* 0x000000441d087223 */ /* 0x080fe20000010008 */
[----:B------:R-:W-:Y:S01]  /*17870*/  FFMA.FTZ R10, R31, R68, R10 ;  /* 0x000000441f0a7223 */ /* 0x000fe2000001000a */
[-C--:B------:R-:W-:Y:S01]  /*17880*/  FFMA.FTZ R11, R34, R69.reuse, R9 ;  /* 0x00000045220b7223 */ /* 0x080fe20000010009 */
[-C--:B------:R-:W-:Y:S01]  /*17890*/  FFMA.FTZ R59, R32, R69.reuse, R59 ;  /* 0x00000045203b7223 */ /* 0x080fe2000001003b */
[-C--:B------:R-:W-:Y:S01]  /*178a0*/  FFMA.FTZ R26, R33, R69.reuse, R8 ;  /* 0x00000045211a7223 */ /* 0x080fe20000010008 */
[----:B------:R-:W-:Y:S01]  /*178b0*/  FFMA.FTZ R28, R35, R69, R10 ;  /* 0x00000045231c7223 */ /* 0x000fe2000001000a */
[-C--:B------:R-:W-:Y:S01]  /*178c0*/  FFMA.FTZ R10, R38, R70.reuse, R11 ;  /* 0x00000046260a7223 */ /* 0x080fe2000001000b */
[-C--:B------:R-:W-:Y:S01]  /*178d0*/  FFMA.FTZ R8, R36, R70.reuse, R59 ;  /* 0x0000004624087223 */ /* 0x080fe2000001003b */
[-C--:B------:R-:W-:Y:S01]  /*178e0*/  FFMA.FTZ R9, R37, R70.reuse, R26 ;  /* 0x0000004625097223 */ /* 0x080fe2000001001a */
[----:B------:R-:W-:Y:S01]  /*178f0*/  FFMA.FTZ R11, R39, R70, R28 ;  /* 0x00000046270b7223 */ /* 0x000fe2000001001c */
[----:B------:R-:W-:Y:S06]  /*17900*/  @P1 BRA `(.L_x_3636) ;  /* 0xfffffff800e81947 */ /* 0x000fec000383ffff */
.L_x_3635:
[----:B------:R-:W-:Y:S05]  /*17910*/  BSYNC.RECONVERGENT B2 ;  /* 0x0000000000027941 */ /* 0x000fea0003800200 */
.L_x_3634:
[----:B------:R-:W-:Y:S05]  /*17920*/  @!P2 BRA `(.L_x_3626) ;  /* 0x000000040050a947 */ /* 0x000fea0003800000 */
[----:B------:R-:W-:Y:S01]  /*17930*/  ISETP.GE.U32.AND P1, PT, R74, 0x4, PT ;  /* 0x000000044a00780c */ /* 0x000fe20003f26070 */
[----:B------:R-:W-:Y:S01]  /*17940*/  BSSY.RECONVERGENT B2, `(.L_x_3637) ;  /* 0x0000029000027945 */ /* 0x000fe20003800200 */
[----:B------:R-:W-:-:S04]  /*17950*/  LOP3.LUT R49, R72, 0x3, RZ, 0xc0, !PT ;  /* 0x0000000348317812 */ /* 0x000fc800078ec0ff */
[----:B------:R-:W-:-:S07]  /*17960*/  ISETP.NE.AND P2, PT, R49, RZ, PT ;  /* 0x000000ff3100720c */ /* 0x000fce0003f45270 */
[----:B------:R-:W-:Y:S06]  /*17970*/  @!P1 BRA `(.L_x_3638) ;  /* 0x0000000000949947 */ /* 0x000fec0003800000 */
[----:B------:R-:W-:-:S04]  /*17980*/  IMAD R31, R56, 0x90, RZ ;  /* 0x00000090381f7824 */ /* 0x000fc800078e02ff */
[----:B------:R-:W-:-:S04]  /*17990*/  IMAD.WIDE.U32 R26, R31, 0x4, R20 ;  /* 0x000000041f1a7825 */ /* 0x000fc800078e0014 */
[C---:B------:R-:W-:Y:S01]  /*179a0*/  VIADD R29, R31.reuse, 0x90 ;  /* 0x000000901f1d7836 */ /* 0x040fe20000000000 */
[----:B------:R1:W2:Y:S01]  /*179b0*/  LDG.E.128 R36, desc[UR36][R26.64] ;  /* 0x000000241a247981 */ /* 0x0002a2000c1e1d00 */
[----:B------:R-:W-:Y:S02]  /*179c0*/  VIADD R33, R31, 0x120 ;  /* 0x000001201f217836 */ /* 0x000fe40000000000 */
[----:B------:R-:W-:-:S04]  /*179d0*/  IMAD.WIDE.U32 R28, R29, 0x4, R20 ;  /* 0x000000041d1c7825 */ /* 0x000fc800078e0014 */
[----:B------:R-:W-:Y:S01]  /*179e0*/  VIADD R35, R31, 0x1b0 ;  /* 0x000001b01f237836 */ /* 0x000fe20000000000 */
[----:B------:R3:W4:Y:S01]  /*179f0*/  LDG.E.128 R40, desc[UR36][R28.64] ;  /* 0x000000241c287981 */ /* 0x000722000c1e1d00 */
[----:B------:R-:W-:-:S04]  /*17a00*/  IMAD.WIDE.U32 R30, R33, 0x4, R20 ;  /* 0x00000004211e7825 */ /* 0x000fc800078e0014 */
[----:B------:R-:W-:Y:S01]  /*17a10*/  IMAD.WIDE.U32 R32, R35, 0x4, R20 ;  /* 0x0000000423207825 */ /* 0x000fe200078e0014 */
[----:B------:R-:W5:Y:S04]  /*17a20*/  LDG.E.128 R44, desc[UR36][R30.64] ;  /* 0x000000241e2c7981 */ /* 0x000f68000c1e1d00 */
[----:B------:R-:W5:Y:S01]  /*17a30*/  LDG.E.128 R52, desc[UR36][R32.64] ;  /* 0x0000002420347981 */ /* 0x000f62000c1e1d00 */
[----:B------:R-:W-:Y:S02]  /*17a40*/  VIADD R48, R71, 0x810 ;  /* 0x0000081047307836 */ /* 0x000fe40000000000 */
[----:B------:R-:W-:-:S03]  /*17a50*/  IMAD.IADD R34, R56, 0x1, -R5 ;  /* 0x0000000138227824 */ /* 0x000fc600078e0a05 */
[----:B------:R-:W-:-:S05]  /*17a60*/  LEA R35, R25, R48, 0x18 ;  /* 0x0000003019237211 */ /* 0x000fca00078ec0ff */
[----:B------:R-:W-:-:S05]  /*17a70*/  IMAD R34, R34, 0x4, R35 ;  /* 0x0000000422227824 */ /* 0x000fca00078e0223 */
[----:B-1----:R-:W2:Y:S04]  /*17a80*/  LDS R26, [R34] ;  /* 0x00000000221a7984 */ /* 0x002ea80000000800 */
[----:B------:R-:W4:Y:S04]  /*17a90*/  LDS R35, [R34+0x4] ;  /* 0x0000040022237984 */ /* 0x000f280000000800 */
[----:B------:R-:W5:Y:S04]  /*17aa0*/  LDS R48, [R34+0x8] ;  /* 0x0000080022307984 */ /* 0x000f680000000800 */
[----:B---3--:R-:W1:Y:S01]  /*17ab0*/  LDS R28, [R34+0xc] ;  /* 0x00000c00221c7984 */ /* 0x008e620000000800 */
[----:B------:R-:W-:-:S02]  /*17ac0*/  VIADD R56, R56, 0x4 ;  /* 0x0000000438387836 */ /* 0x000fc40000000000 */
[-C--:B--2---:R-:W-:Y:S01]  /*17ad0*/  FFMA.FTZ R27, R36, R26.reuse, R8 ;  /* 0x0000001a241b7223 */ /* 0x084fe20000010008 */
[-C--:B------:R-:W-:Y:S01]  /*17ae0*/  FFMA.FTZ R8, R37, R26.reuse, R9 ;  /* 0x0000001a25087223 */ /* 0x080fe20000010009 */
[-C--:B------:R-:W-:Y:S01]  /*17af0*/  FFMA.FTZ R9, R38, R26.reuse, R10 ;  /* 0x0000001a26097223 */ /* 0x080fe2000001000a */
[----:B------:R-:W-:Y:S02]  /*17b00*/  FFMA.FTZ R26, R39, R26, R11 ;  /* 0x0000001a271a7223 */ /* 0x000fe4000001000b */
        /* <DEDUP_REMOVED lines=11> */
[----:B------:R-:W-:-:S07]  /*17bc0*/  FFMA.FTZ R11, R55, R28, R26 ;  /* 0x0000001c370b7223 */ /* 0x000fce000001001a */
.L_x_3638:
[----:B------:R-:W-:Y:S05]  /*17bd0*/  BSYNC.RECONVERGENT B2 ;  /* 0x0000000000027941 */ /* 0x000fea0003800200 */
.L_x_3637:
[----:B------:R-:W-:Y:S05]  /*17be0*/  @!P2 BRA `(.L_x_3626) ;  /* 0x0000000000a0a947 */ /* 0x000fea0003800000 */
[----:B------:R-:W-:Y:S01]  /*17bf0*/  ISETP.NE.AND P1, PT, R49, 0x1, PT ;  /* 0x000000013100780c */ /* 0x000fe20003f25270 */
[----:B------:R-:W-:Y:S01]  /*17c00*/  BSSY.RECONVERGENT B2, `(.L_x_3639) ;  /* 0x0000019000027945 */ /* 0x000fe20003800200 */
[----:B------:R-:W-:-:S04]  /*17c10*/  LOP3.LUT R26, R72, 0x1, RZ, 0xc0, !PT ;  /* 0x00000001481a7812 */ /* 0x000fc800078ec0ff */
[----:B------:R-:W-:-:S07]  /*17c20*/  ISETP.NE.U32.AND P2, PT, R26, 0x1, PT ;  /* 0x000000011a00780c */ /* 0x000fce0003f45070 */
[----:B------:R-:W-:Y:S06]  /*17c30*/  @!P1 BRA `(.L_x_3640) ;  /* 0x0000000000549947 */ /* 0x000fec0003800000 */
[----:B------:R-:W-:-:S04]  /*17c40*/  IMAD R27, R56, 0x90, RZ ;  /* 0x00000090381b7824 */ /* 0x000fc800078e02ff */
[C---:B------:R-:W-:Y:S02]  /*17c50*/  VIADD R29, R27.reuse, 0x90 ;  /* 0x000000901b1d7836 */ /* 0x040fe40000000000 */
[----:B------:R-:W-:-:S04]  /*17c60*/  IMAD.WIDE.U32 R26, R27, 0x4, R20 ;  /* 0x000000041b1a7825 */ /* 0x000fc800078e0014 */
[----:B------:R-:W-:Y:S01]  /*17c70*/  IMAD.WIDE.U32 R28, R29, 0x4, R20 ;  /* 0x000000041d1c7825 */ /* 0x000fe200078e0014 */
[----:B------:R-:W2:Y:S04]  /*17c80*/  LDG.E.128 R32, desc[UR36][R26.64] ;  /* 0x000000241a207981 */ /* 0x000ea8000c1e1d00 */
[----:B------:R-:W3:Y:S01]  /*17c90*/  LDG.E.128 R40, desc[UR36][R28.64] ;  /* 0x000000241c287981 */ /* 0x000ee2000c1e1d00 */
[----:B------:R-:W-:Y:S02]  /*17ca0*/  VIADD R36, R71, 0x810 ;  /* 0x0000081047247836 */ /* 0x000fe40000000000 */
[C---:B------:R-:W-:Y:S02]  /*17cb0*/  IMAD.IADD R30, R56.reuse, 0x1, -R5 ;  /* 0x00000001381e7824 */ /* 0x040fe400078e0a05 */
[----:B------:R-:W-:Y:S01]  /*17cc0*/  VIADD R56, R56, 0x2 ;  /* 0x0000000238387836 */ /* 0x000fe20000000000 */
[----:B------:R-:W-:-:S05]  /*17cd0*/  LEA R31, R25, R36, 0x18 ;  /* 0x00000024191f7211 */ /* 0x000fca00078ec0ff */
[----:B------:R-:W-:-:S05]  /*17ce0*/  IMAD R30, R30, 0x4, R31 ;  /* 0x000000041e1e7824 */ /* 0x000fca00078e021f */
[----:B------:R-:W2:Y:S04]  /*17cf0*/  LDS R31, [R30] ;  /* 0x000000001e1f7984 */ /* 0x000ea80000000800 */
[----:B------:R-:W3:Y:S01]  /*17d00*/  LDS R36, [R30+0x4] ;  /* 0x000004001e247984 */ /* 0x000ee20000000800 */
[-C--:B--2---:R-:W-:Y:S01]  /*17d10*/  FFMA.FTZ R37, R32, R31.reuse, R8 ;  /* 0x0000001f20257223 */ /* 0x084fe20000010008 */
[-C--:B------:R-:W-:Y:S01]  /*17d20*/  FFMA.FTZ R32, R33, R31.reuse, R9 ;  /* 0x0000001f21207223 */ /* 0x080fe20000010009 */
[-C--:B------:R-:W-:Y:S01]  /*17d30*/  FFMA.FTZ R33, R34, R31.reuse, R10 ;  /* 0x0000001f22217223 */ /* 0x080fe2000001000a */
[----:B------:R-:W-:Y:S01]  /*17d40*/  FFMA.FTZ R26, R35, R31, R11 ;  /* 0x0000001f231a7223 */ /* 0x000fe2000001000b */
[-C--:B---3--:R-:W-:Y:S01]  /*17d50*/  FFMA.FTZ R8, R40, R36.reuse, R37 ;  /* 0x0000002428087223 */ /* 0x088fe20000010025 */
[-C--:B------:R-:W-:Y:S01]  /*17d60*/  FFMA.FTZ R9, R41, R36.reuse, R32 ;  /* 0x0000002429097223 */ /* 0x080fe20000010020 */
[-C--:B------:R-:W-:Y:S01]  /*17d70*/  FFMA.FTZ R10, R42, R36.reuse, R33 ;  /* 0x000000242a0a7223 */ /* 0x080fe20000010021 */
[----:B------:R-:W-:-:S07]  /*17d80*/  FFMA.FTZ R11, R43, R36, R26 ;  /* 0x000000242b0b7223 */ /* 0x000fce000001001a */
.L_x_3640:
[----:B------:R-:W-:Y:S05]  /*17d90*/  BSYNC.RECONVERGENT B2 ;  /* 0x0000000000027941 */ /* 0x000fea0003800200 */
.L_x_3639:
[----:B------:R-:W-:Y:S05]  /*17da0*/  @P2 BRA `(.L_x_3626) ;  /* 0x0000000000302947 */ /* 0x000fea0003800000 */
[----:B------:R-:W-:-:S04]  /*17db0*/  IMAD R27, R56, 0x90, RZ ;  /* 0x00000090381b7824 */ /* 0x000fc800078e02ff */
[----:B------:R-:W-:-:S05]  /*17dc0*/  IMAD.WIDE.U32 R26, R27, 0x4, R20 ;  /* 0x000000041b1a7825 */ /* 0x000fca00078e0014 */
[----:B------:R-:W2:Y:S01]  /*17dd0*/  LDG.E.128 R28, desc[UR36][R26.64] ;  /* 0x000000241a1c7981 */ /* 0x000ea2000c1e1d00 */
[----:B------:R-:W-:Y:S02]  /*17de0*/  VIADD R34, R71, 0x810 ;  /* 0x0000081047227836 */ /* 0x000fe40000000000 */
[----:B------:R-:W-:-:S03]  /*17df0*/  IMAD.IADD R32, R56, 0x1, -R5 ;  /* 0x0000000138207824 */ /* 0x000fc600078e0a05 */
[----:B------:R-:W-:-:S05]  /*17e00*/  LEA R25, R25, R34, 0x18 ;  /* 0x0000002219197211 */ /* 0x000fca00078ec0ff */
[----:B------:R-:W-:-:S06]  /*17e10*/  IMAD R32, R32, 0x4, R25 ;  /* 0x0000000420207824 */ /* 0x000fcc00078e0219 */
[----:B------:R-:W2:Y:S02]  /*17e20*/  LDS R32, [R32] ;  /* 0x0000000020207984 */ /* 0x000ea40000000800 */
[-C--:B--2---:R-:W-:Y:S01]  /*17e30*/  FFMA.FTZ R8, R28, R32.reuse, R8 ;  /* 0x000000201c087223 */ /* 0x084fe20000010008 */
[-C--:B------:R-:W-:Y:S01]  /*17e40*/  FFMA.FTZ R9, R29, R32.reuse, R9 ;  /* 0x000000201d097223 */ /* 0x080fe20000010009 */
[-C--:B------:R-:W-:Y:S01]  /*17e50*/  FFMA.FTZ R10, R30, R32.reuse, R10 ;  /* 0x000000201e0a7223 */ /* 0x080fe2000001000a */
[----:B------:R-:W-:-:S07]  /*17e60*/  FFMA.FTZ R11, R31, R32, R11 ;  /* 0x000000201f0b7223 */ /* 0x000fce000001000b */
.L_x_3626:
[----:B------:R-:W-:Y:S05]  /*17e70*/  BSYNC.RECONVERGENT B1 ;  /* 0x0000000000017941 */ /* 0x000fea0003800200 */
.L_x_3625:
[----:B------:R-:W-:Y:S01]  /*17e80*/  ISETP.GE.AND P1, PT, R23, R22, PT ;  /* 0x000000161700720c */ /* 0x000fe20003f26270 */
[----:B------:R-:W-:-:S12]  /*17e90*/  BSSY.RECONVERGENT B1, `(.L_x_3641) ;  /* 0x00000c1000017945 */ /* 0x000fd80003800200 */
[----:B------:R-:W-:Y:S05]  /*17ea0*/  @P1 BRA `(.L_x_3642) ;  /* 0x0000000800fc1947 */ /* 0x000fea0003800000 */
[----:B------:R-:W2:Y:S01]  /*17eb0*/  LDCU UR4, c[0x0][0x3f8] ;  /* 0x00007f00ff0477ac */ /* 0x000ea20008000800 */
[----:B-1----:R-:W1:Y:S01]  /*17ec0*/  LDC.64 R26, c[0x0][0x458] ;  /* 0x00011600ff1a7b82 */ /* 0x002e620000000a00 */
[----:B------:R-:W-:Y:S01]  /*17ed0*/  IADD3 R25, PT, PT, R24, R5, -R16 ;  /* 0x0000000518197210 */ /* 0x000fe20007ffe810 */
[----:B------:R-:W-:Y:S03]  /*17ee0*/  BSSY.RECONVERGENT B2, `(.L_x_3643) ;  /* 0x0000042000027945 */ /* 0x000fe60003800200 */
[----:B------:R-:W-:-:S04]  /*17ef0*/  LOP3.LUT R25, R25, 0x1, RZ, 0xc0, !PT ;  /* 0x0000000119197812 */ /* 0x000fc800078ec0ff */
[----:B------:R-:W-:Y:S01]  /*17f00*/  ISETP.NE.U32.AND P1, PT, R25, 0x1, PT ;  /* 0x000000011900780c */ /* 0x000fe20003f25070 */
[----:B------:R-:W-:Y:S02]  /*17f10*/  IMAD.MOV.U32 R25, RZ, RZ, R23 ;  /* 0x000000ffff197224 */ /* 0x000fe400078e0017 */
[----:B--2---:R-:W-:-:S04]  /*17f20*/  IMAD R29, R2, UR4, R3 ;  /* 0x00000004021d7c24 */ /* 0x004fc8000f8e0203 */
[----:B------:R-:W-:-:S04]  /*17f30*/  IMAD R29, R29, 0x90, R0 ;  /* 0x000000901d1d7824 */ /* 0x000fc800078e0200 */
[----:B-1----:R-:W-:Y:S02]  /*17f40*/  IMAD.WIDE R28, R29, 0x4, R26 ;  /* 0x000000041d1c7825 */ /* 0x002fe400078e021a */
[----:B------:R-:W-:Y:S05]  /*17f50*/  @!P1 BRA `(.L_x_3644) ;  /* 0x0000000000e89947 */ /* 0x000fea0003800000 */
[----:B------:R-:W1:Y:S01]  /*17f60*/  LDC R30, c[0x0][0x3f4] ;  /* 0x0000fd00ff1e7b82 */ /* 0x000e620000000800 */
[----:B------:R-:W-:Y:S01]  /*17f70*/  BSSY.RECONVERGENT B3, `(.L_x_3645) ;  /* 0x0000037000037945 */ /* 0x000fe20003800200 */
[----:B-1----:R-:W-:-:S13]  /*17f80*/  ISETP.GE.AND P1, PT, R23, R30, PT ;  /* 0x0000001e1700720c */ /* 0x002fda0003f26270 */
[----:B------:R-:W-:Y:S05]  /*17f90*/  @!P1 BRA `(.L_x_3646) ;  /* 0x0000000000d09947 */ /* 0x000fea0003800000 */
[----:B------:R-:W-:Y:S01]  /*17fa0*/  IABS R32, R30 ;  /* 0x0000001e00207213 */ /* 0x000fe20000000000 */
[----:B------:R-:W-:Y:S01]  /*17fb0*/  IMAD.MOV.U32 R26, RZ, RZ, RZ ;  /* 0x000000ffff1a7224 */ /* 0x000fe200078e00ff */
        /* <DEDUP_REMOVED lines=33> */
[----:B------:R-:W1:-:S12]  /*181d0*/  LDS.128 R24, [R4] ;  /* 0x0000000004187984 */ /* 0x000e580000000c00 */
[----:B------:R-:W2:Y:S01]  /*181e0*/  @P4 LDG.E.128 R36, desc[UR36][R28.64] ;  /* 0x000000241c244981 */ /* 0x000ea2000c1e1d00 */
        /* <DEDUP_REMOVED lines=11> */
.L_x_3647:
[C---:B---3-5:R-:W-:Y:S01]  /*182a0*/  FFMA.FTZ R8, R31.reuse, R32, R8 ;  /* 0x000000201f087223 */ /* 0x068fe20000010008 */
[C---:B------:R-:W-:Y:S01]  /*182b0*/  FFMA.FTZ R9, R31.reuse, R33, R9 ;  /* 0x000000211f097223 */ /* 0x040fe20000010009 */
[C---:B------:R-:W-:Y:S01]  /*182c0*/  FFMA.FTZ R10, R31.reuse, R34, R10 ;  /* 0x000000221f0a7223 */ /* 0x040fe2000001000a */
[----:B------:R-:W-:-:S07]  /*182d0*/  FFMA.FTZ R11, R31, R35, R11 ;  /* 0x000000231f0b7223 */ /* 0x000fce000001000b */
.L_x_3646:
[----:B------:R-:W-:Y:S05]  /*182e0*/  BSYNC.RECONVERGENT B3 ;  /* 0x0000000000037941 */ /* 0x000fea0003800200 */
.L_x_3645:
[----:B-1----:R-:W-:-:S07]  /*182f0*/  VIADD R25, R23, 0x1 ;  /* 0x0000000117197836 */ /* 0x002fce0000000000 */
.L_x_3644:
[----:B------:R-:W-:Y:S05]  /*18300*/  BSYNC.RECONVERGENT B2 ;  /* 0x0000000000027941 */ /* 0x000fea0003800200 */
.L_x_3643:
[----:B------:R-:W-:-:S05]  /*18310*/  VIADD R24, R16, 0xfffffffe ;  /* 0xfffffffe10187836 */ /* 0x000fca0000000000 */
[----:B------:R-:W-:-:S13]  /*18320*/  ISETP.NE.AND P1, PT, R24, R23, PT ;  /* 0x000000171800720c */ /* 0x000fda0003f25270 */
[----:B------:R-:W-:Y:S05]  /*18330*/  @!P1 BRA `(.L_x_3642) ;  /* 0x0000000400d89947 */ /* 0x000fea0003800000 */
[----:B------:R-:W1:Y:S01]  /*18340*/  S2R R26, SR_CgaCtaId ;  /* 0x00000000001a7919 */ /* 0x000e620000008800 */
[----:B------:R-:W-:Y:S01]  /*18350*/  MOV R23, 0x400 ;  /* 0x0000040000177802 */ /* 0x000fe20000000f00 */
[----:B------:R-:W-:Y:S02]  /*18360*/  IMAD.SHL.U32 R24, R5, 0x4, RZ ;  /* 0x0000000405187824 */ /* 0x000fe400078e00ff */
[----:B------:R-:W-:Y:S02]  /*18370*/  IMAD R27, R25, 0x90, RZ ;  /* 0x00000090191b7824 */ /* 0x000fe400078e02ff */
[----:B------:R-:W-:Y:S02]  /*18380*/  VIADD R23, R23, 0x810 ;  /* 0x0000081017177836 */ /* 0x000fe40000000000 */
[----:B------:R-:W-:-:S03]  /*18390*/  IMAD R5, R25, 0x4, -R24 ;  /* 0x0000000419057824 */ /* 0x000fc600078e0a18 */
[----:B-1----:R-:W-:Y:S01]  /*183a0*/  LEA R26, R26, R23, 0x18 ;  /* 0x000000171a1a7211 */ /* 0x002fe200078ec0ff */
[----:B------:R-:W-:-:S03]  /*183b0*/  VIADD R23, R25, 0x1 ;  /* 0x0000000119177836 */ /* 0x000fc60000000000 */
[----:B------:R-:W-:-:S07]  /*183c0*/  IADD3 R5, PT, PT, R5, 0x4, R26 ;  /* 0x0000000405057810 */ /* 0x000fce0007ffe01a */
.L_x_3654:
        /* <DEDUP_REMOVED lines=14> */
[----:B--2---:R-:W-:-:S04]  /*184b0*/  IMAD.MOV R24, RZ, RZ, -R25 ;  /* 0x000000ffff187224 */ /* 0x004fc800078e0a19 */
        /* <DEDUP_REMOVED lines=11> */
[----:B------:R2:W3:Y:S02]  /*18570*/  LDS R31, [R5+-0x4] ;  /* 0xfffffc00051f7984 */ /* 0x0004e40000000800 */
[----:B------:R-:W-:Y:S01]  /*18580*/  @!P2 IMAD.MOV R24, RZ, RZ, -R24 ;  /* 0x000000ffff18a224 */ /* 0x000fe200078e0a18 */
[----:B------:R-:W-:-:S05]  /*18590*/  @!P3 LOP3.LUT R24, RZ, R30, RZ, 0x33, !PT ;  /* 0x0000001eff18b212 */ /* 0x000fca00078e33ff */
[----:B------:R-:W-:-:S04]  /*185a0*/  IMAD R25, R24, 0x90, RZ ;  /* 0x0000009018197824 */ /* 0x000fc800078e02ff */
[----:B------:R-:W-:-:S05]  /*185b0*/  IMAD.WIDE.U32 R24, R25, 0x4, R20 ;  /* 0x0000000419187825 */ /* 0x000fca00078e0014 */
[----:B------:R2:W5:Y:S01]  /*185c0*/  LDG.E.128 R32, desc[UR36][R24.64] ;  /* 0x0000002418207981 */ /* 0x000562000c1e1d00 */
[----:B-1----:R-:W-:-:S09]  /*185d0*/  UISETP.NE.AND UP0, UPT, UR4, URZ, UPT ;  /* 0x000000ff0400728c */ /* 0x002fd2000bf05270 */
[----:B--2---:R-:W-:Y:S05]  /*185e0*/  BRA.U UP0, `(.L_x_3650) ;  /* 0x0000000100347547 */ /* 0x004fea000b800000 */
[----:B------:R-:W-:Y:S01]  /*185f0*/  ISETP.NE.AND P4, PT, R19, RZ, PT ;  /* 0x000000ff1300720c */ /* 0x000fe20003f85270 */
[----:B------:R-:W1:-:S12]  /*18600*/  LDS.128 R36, [R4] ;  /* 0x0000000004247984 */ /* 0x000e580000000c00 */
[----:B------:R-:W2:Y:S01]  /*18610*/  @P4 LDG.E.128 R40, desc[UR36][R28.64] ;  /* 0x000000241c284981 */ /* 0x000ea2000c1e1d00 */
[----:B------:R-:W-:-:S04]  /*18620*/  IMAD.WIDE.U32 R24, R27, 0x4, R6 ;  /* 0x000000041b187825 */ /* 0x000fc800078e0006 */
[----:B-1---5:R-:W-:Y:S01]  /*18630*/  FADD.FTZ R32, R32, R36 ;  /* 0x0000002420207221 */ /* 0x022fe20000010000 */
[----:B------:R-:W-:Y:S01]  /*18640*/  FADD.FTZ R33, R33, R37 ;  /* 0x0000002521217221 */ /* 0x000fe20000010000 */
[----:B------:R-:W-:Y:S01]  /*18650*/  FADD.FTZ R34, R34, R38 ;  /* 0x0000002622227221 */ /* 0x000fe20000010000 */
[----:B------:R-:W-:Y:S01]  /*18660*/  FADD.FTZ R35, R35, R39 ;  /* 0x0000002723237221 */ /* 0x000fe20000010000 */
[----:B--2---:R-:W-:Y:S01]  /*18670*/  @P4 FMUL.FTZ R32, R32, R40 ;  /* 0x0000002820204220 */ /* 0x004fe20000410000 */
[----:B------:R-:W-:Y:S01]  /*18680*/  @P4 FMUL.FTZ R33, R33, R41 ;  /* 0x0000002921214220 */ /* 0x000fe20000410000 */
[----:B------:R-:W-:Y:S01]  /*18690*/  @P4 FMUL.FTZ R34, R34, R42 ;  /* 0x0000002a22224220 */ /* 0x000fe20000410000 */
[----:B------:R-:W-:-:S05]  /*186a0*/  @P4 FMUL.FTZ R35, R35, R43 ;  /* 0x0000002b23234220 */ /* 0x000fca0000410000 */
[----:B------:R1:W-:Y:S02]  /*186b0*/  STG.E.128 desc[UR36][R24.64], R32 ;  /* 0x0000002018007986 */ /* 0x0003e4000c101d24 */
.L_x_3650:
[C---:B---3-5:R-:W-:Y:S01]  /*186c0*/  FFMA.FTZ R8, R31.reuse, R32, R8 ;  /* 0x000000201f087223 */ /* 0x068fe20000010008 */
[C---:B------:R-:W-:Y:S01]  /*186d0*/  FFMA.FTZ R9, R31.reuse, R33, R9 ;  /* 0x000000211f097223 */ /* 0x040fe20000010009 */
[C---:B------:R-:W-:Y:S01]  /*186e0*/  FFMA.FTZ R10, R31.reuse, R34, R10 ;  /* 0x000000221f0a7223 */ /* 0x040fe2000001000a */
[----:B------:R-:W-:-:S07]  /*186f0*/  FFMA.FTZ R11, R31, R35, R11 ;  /* 0x000000231f0b7223 */ /* 0x000fce000001000b */
.L_x_3649:
[----:B------:R-:W-:Y:S05]  /*18700*/  BSYNC.RECONVERGENT B2 ;  /* 0x0000000000027941 */ /* 0x000fea0003800200 */
.L_x_3648:
[----:B------:R-:W-:Y:S01]  /*18710*/  ISETP.GE.AND P1, PT, R23, R30, PT ;  /* 0x0000001e1700720c */ /* 0x000fe20003f26270 */
[----:B------:R-:W-:-:S12]  /*18720*/  BSSY.RECONVERGENT B2, `(.L_x_3651) ;  /* 0x0000031000027945 */ /* 0x000fd80003800200 */
[----:B------:R-:W-:Y:S05]  /*18730*/  @!P1 BRA `(.L_x_3652) ;  /* 0x0000000000bc9947 */ /* 0x000fea0003800000 */
[----:B------:R-:W-:Y:S01]  /*18740*/  IABS R31, R30 ;  /* 0x0000001e001f7213 */ /* 0x000fe20000000000 */
[----:B------:R-:W2:Y:S01]  /*18750*/  LDCU UR4, c[0x0][0x40c] ;  /* 0x00008180ff0477ac */ /* 0x000ea20008000800 */
[----:B-1----:R-:W-:Y:S02]  /*18760*/  IABS R34, R23 ;  /* 0x0000001700227213 */ /* 0x002fe40000000000 */
        /* <DEDUP_REMOVED lines=24> */
[----:B--2---:R-:W-:-:S09]  /*188f0*/  UISETP.NE.AND UP0, UPT, UR4, URZ, UPT ;  /* 0x000000ff0400728c */ /* 0x004fd2000bf05270 */
[----:B-1----:R-:W-:Y:S05]  /*18900*/  BRA.U UP0, `(.L_x_3653) ;  /* 0x0000000100387547 */ /* 0x002fea000b800000 */
[----:B------:R-:W-:Y:S01]  /*18910*/  ISETP.NE.AND P4, PT, R19, RZ, PT ;  /* 0x000000ff1300720c */ /* 0x000fe20003f85270 */
[----:B------:R-:W1:-:S12]  /*18920*/  LDS.128 R40, [R4] ;  /* 0x0000000004287984 */ /* 0x000e580000000c00 */
[----:B------:R-:W2:Y:S01]  /*18930*/  @P4 LDG.E.128 R36, desc[UR36][R28.64] ;  /* 0x000000241c244981 */ /* 0x000ea2000c1e1d00 */
[----:B------:R-:W-:-:S04]  /*18940*/  VIADD R25, R27, 0x90 ;  /* 0x000000901b197836 */ /* 0x000fc80000000000 */
        /* <DEDUP_REMOVED lines=10> */
.L_x_3653:
[C---:B---3-5:R-:W-:Y:S01]  /*189f0*/  FFMA.FTZ R8, R31.reuse, R32, R8 ;  /* 0x000000201f087223 */ /* 0x068fe20000010008 */
[C---:B------:R-:W-:Y:S01]  /*18a00*/  FFMA.FTZ R9, R31.reuse, R33, R9 ;  /* 0x000000211f097223 */ /* 0x040fe20000010009 */
[C---:B------:R-:W-:Y:S01]  /*18a10*/  FFMA.FTZ R10, R31.reuse, R34, R10 ;  /* 0x000000221f0a7223 */ /* 0x040fe2000001000a */
[----:B------:R-:W-:-:S07]  /*18a20*/  FFMA.FTZ R11, R31, R35, R11 ;  /* 0x000000231f0b7223 */ /* 0x000fce000001000b */
.L_x_3652:
[----:B------:R-:W-:Y:S05]  /*18a30*/  BSYNC.RECONVERGENT B2 ;  /* 0x0000000000027941 */ /* 0x000fea0003800200 */
.L_x_3651:
[C---:B-1----:R-:W-:Y:S02]  /*18a40*/  VIADD R25, R23.reuse, 0x1 ;  /* 0x0000000117197836 */ /* 0x042fe40000000000 */
[----:B------:R-:W-:Y:S02]  /*18a50*/  VIADD R23, R23, 0x2 ;  /* 0x0000000217177836 */ /* 0x000fe40000000000 */
[----:B------:R-:W-:Y:S01]  /*18a60*/  VIADD R27, R27, 0x120 ;  /* 0x000001201b1b7836 */ /* 0x000fe20000000000 */
[----:B------:R-:W-:Y:S01]  /*18a70*/  ISETP.GE.AND P1, PT, R25, R22, PT ;  /* 0x000000161900720c */ /* 0x000fe20003f26270 */
[----:B------:R-:W-:-:S12]  /*18a80*/  VIADD R5, R5, 0x8 ;  /* 0x0000000805057836 */ /* 0x000fd80000000000 */
[----:B------:R-:W-:Y:S05]  /*18a90*/  @!P1 BRA `(.L_x_3654) ;  /* 0xfffffff8004c9947 */ /* 0x000fea000383ffff */
.L_x_3642:
[----:B------:R-:W-:Y:S05]  /*18aa0*/  BSYNC.RECONVERGENT B1 ;  /* 0x0000000000017941 */ /* 0x000fea0003800200 */
.L_x_3641:
[----:B------:R-:W-:-:S13]  /*18ab0*/  ISETP.GT.U32.AND P1, PT, R130, 0x3f, PT ;  /* 0x0000003f8200780c */ /* 0x000fda0003f24070 */
[----:B------:R-:W-:Y:S05]  /*18ac0*/  @P1 BRA `(.L_x_3624) ;  /* 0x0000000000841947 */ /* 0x000fea0003800000 */
[----:B------:R-:W-:Y:S01]  /*18ad0*/  IMAD.MOV.U32 R5, RZ, RZ, 0x90 ;  /* 0x00000090ff057424 */ /* 0x000fe200078e00ff */
[----:B------:R2:W3:Y:S01]  /*18ae0*/  LDS R19, [R160+-0x4] ;  /* 0xfffffc00a0137984 */ /* 0x0004e20000000800 */
[----:B------:R-:W4:Y:S02]  /*18af0*/  LDCU UR4, c[0x0][0x40c] ;  /* 0x00008180ff0477ac */ /* 0x000f240008000800 */
[----:B------:R-:W-:-:S04]  /*18b00*/  IMAD R5, R16, R5, -0x90 ;  /* 0xffffff7010057424 */ /* 0x000fc800078e0205 */
[----:B0-----:R-:W-:-:S05]  /*18b10*/  IMAD.WIDE R4, R5, 0x4, R6 ;  /* 0x0000000405047825 */ /* 0x001fca00078e0206 */
[----:B------:R2:W5:Y:S01]  /*18b20*/  LDG.E.128 R20, desc[UR36][R4.64] ;  /* 0x0000002404147981 */ /* 0x000562000c1e1d00 */
[----:B------:R-:W-:Y:S01]  /*18b30*/  PLOP3.LUT P0, PT, PT, PT, PT, 0x80, 0x8 ;  /* 0x000000000008781c */ /* 0x000fe20003f0f070 */
[----:B----4-:R-:W-:-:S09]  /*18b40*/  UISETP.NE.AND UP0, UPT, UR4, URZ, UPT ;  /* 0x000000ff0400728c */ /* 0x010fd2000bf05270 */
[----:B--2---:R-:W-:Y:S05]  /*18b50*/  BRA.U UP0, `(.L_x_3655) ;  /* 0x0000000100507547 */ /* 0x004fea000b800000 */
[----:B------:R-:W0:Y:S02]  /*18b60*/  LDCU.64 UR4, c[0x0][0x460] ;  /* 0x00008c00ff0477ac */ /* 0x000e240008000a00 */
[----:B0-----:R-:W-:-:S04]  /*18b70*/  ISETP.NE.U32.AND P1, PT, RZ, UR4, PT ;  /* 0x00000004ff007c0c */ /* 0x001fc8000bf25070 */
[----:B------:R-:W-:-:S13]  /*18b80*/  ISETP.NE.AND.EX P1, PT, RZ, UR5, PT, P1 ;  /* 0x00000005ff007c0c */ /* 0x000fda000bf25310 */
[----:B------:R-:W0:Y:S08]  /*18b90*/  @P1 LDC R16, c[0x0][0x3f8] ;  /* 0x0000fe00ff101b82 */ /* 0x000e300000000800 */
[----:B------:R-:W2:Y:S01]  /*18ba0*/  @P1 LDC.64 R4, c[0x0][0x458] ;  /* 0x00011600ff041b82 */ /* 0x000ea20000000a00 */
[----:B0-----:R-:W-:-:S04]  /*18bb0*/  @P1 IMAD R3, R2, R16, R3 ;  /* 0x0000001002031224 */ /* 0x001fc800078e0203 */
[----:B------:R-:W-:-:S04]  /*18bc0*/  @P1 IMAD R3, R3, 0x90, R0 ;  /* 0x0000009003031824 */ /* 0x000fc800078e0200 */
[----:B--2---:R-:W-:-:S05]  /*18bd0*/  @P1 IMAD.WIDE R4, R3, 0x4, R4 ;  /* 0x0000000403041825 */ /* 0x004fca00078e0204 */
[----:B-1----:R-:W2:Y:S01]  /*18be0*/  @P1 LDG.E.128 R24, desc[UR36][R4.64] ;  /* 0x0000002404181981 */ /* 0x002ea2000c1e1d00 */
[----:B-----5:R-:W-:Y:S01]  /*18bf0*/  FADD.FTZ R20, R20, R12 ;  /* 0x0000000c14147221 */ /* 0x020fe20000010000 */
[----:B------:R-:W-:Y:S02]  /*18c00*/  IMAD R3, R18, 0x90, RZ ;  /* 0x0000009012037824 */ /* 0x000fe400078e02ff */
[----:B------:R-:W-:Y:S01]  /*18c10*/  FADD.FTZ R21, R21, R13 ;  /* 0x0000000d15157221 */ /* 0x000fe20000010000 */
[----:B------:R-:W-:Y:S01]  /*18c20*/  FADD.FTZ R22, R22, R14 ;  /* 0x0000000e16167221 */ /* 0x000fe20000010000 */
[----:B------:R-:W-:Y:S01]  /*18c30*/  FADD.FTZ R23, R23, R15 ;  /* 0x0000000f17177221 */ /* 0x000fe20000010000 */
[----:B------:R-:W-:-:S04]  /*18c40*/  IMAD.WIDE R6, R3, 0x4, R6 ;  /* 0x0000000403067825 */ /* 0x000fc800078e0206 */
[----:B--2---:R-:W-:Y:S01]  /*18c50*/  @P1 FMUL.FTZ R20, R20, R24 ;  /* 0x0000001814141220 */ /* 0x004fe20000410000 */
[----:B------:R-:W-:Y:S01]  /*18c60*/  @P1 FMUL.FTZ R21, R21, R25 ;  /* 0x0000001915151220 */ /* 0x000fe20000410000 */
[----:B------:R-:W-:Y:S01]  /*18c70*/  @P1 FMUL.FTZ R22, R22, R26 ;  /* 0x0000001a16161220 */ /* 0x000fe20000410000 */
[----:B------:R-:W-:-:S05]  /*18c80*/  @P1 FMUL.FTZ R23, R23, R27 ;  /* 0x0000001b17171220 */ /* 0x000fca0000410000 */
[----:B------:R0:W-:Y:S02]  /*18c90*/  STG.E.128 desc[UR36][R6.64], R20 ;  /* 0x0000001406007986 */ /* 0x0001e4000c101d24 */
.L_x_3655:
[C---:B---3-5:R-:W-:Y:S01]  /*18ca0*/  FFMA.FTZ R8, R19.reuse, R20, R8 ;  /* 0x0000001413087223 */ /* 0x068fe20000010008 */
[C---:B------:R-:W-:Y:S01]  /*18cb0*/  FFMA.FTZ R9, R19.reuse, R21, R9 ;  /* 0x0000001513097223 */ /* 0x040fe20000010009 */
[C---:B------:R-:W-:Y:S01]  /*18cc0*/  FFMA.FTZ R10, R19.reuse, R22, R10 ;  /* 0x00000016130a7223 */ /* 0x040fe2000001000a */
[----:B------:R-:W-:-:S07]  /*18cd0*/  FFMA.FTZ R11, R19, R23, R11 ;  /* 0x00000017130b7223 */ /* 0x000fce000001000b */
.L_x_3624:
[----:B------:R-:W-:Y:S05]  /*18ce0*/  BSYNC.RECONVERGENT B0 ;  /* 0x0000000000007941 */ /* 0x000fea0003800200 */
.L_x_3623:
[----:B------:R-:W-:Y:S06]  /*18cf0*/  BAR.SYNC.DEFER_BLOCKING 0x0 ;  /* 0x0000000000007b1d */ /* 0x000fec0000010000 */
[----:B------:R-:W-:Y:S05]  /*18d00*/  @!P0 EXIT ;  /* 0x000000000000894d */ /* 0x000fea0003800000 */
[----:B------:R-:W2:Y:S02]  /*18d10*/  LDCU UR4, c[0x0][0x478] ;  /* 0x00008f00ff0477ac */ /* 0x000ea40008000800 */
[----:B--2---:R-:W-:-:S09]  /*18d20*/  UISETP.NE.AND UP0, UPT, UR4, 0x2, UPT ;  /* 0x000000020400788c */ /* 0x004fd2000bf05270 */
[----:B------:R-:W-:Y:S05]  /*18d30*/  BRA.U UP0, `(.L_x_3656) ;  /* 0x00000001007c7547 */ /* 0x000fea000b800000 */
[----:B------:R-:W2:Y:S01]  /*18d40*/  LDC.64 R2, c[0x0][0x470] ;  /* 0x00011c00ff027b82 */ /* 0x000ea20000000a00 */
[----:B------:R-:W3:Y:S01]  /*18d50*/  LDCU.64 UR4, c[0x0][0x380] ;  /* 0x00007000ff0477ac */ /* 0x000ee20008000a00 */
[----:B--2---:R-:W2:Y:S01]  /*18d60*/  LDG.E R2, desc[UR36][R2.64] ;  /* 0x0000002402027981 */ /* 0x004ea2000c1e1900 */
[----:B------:R-:W-:Y:S02]  /*18d70*/  IMAD.IADD R17, R17, 0x1, R0 ;  /* 0x0000000111117824 */ /* 0x000fe400078e0200 */
[C---:B--2---:R-:W-:Y:S01]  /*18d80*/  FMUL.FTZ R10, R2.reuse, R10 ;  /* 0x0000000a020a7220 */ /* 0x044fe20000410000 */
[C---:B------:R-:W-:Y:S01]  /*18d90*/  FMUL.FTZ R11, R2.reuse, R11 ;  /* 0x0000000b020b7220 */ /* 0x040fe20000410000 */
[C---:B------:R-:W-:Y:S01]  /*18da0*/  FMUL.FTZ R9, R2.reuse, R9 ;  /* 0x0000000902097220 */ /* 0x040fe20000410000 */
[----:B------:R-:W-:-:S03]  /*18db0*/  FMUL.FTZ R8, R2, R8 ;  /* 0x0000000802087220 */ /* 0x000fc60000410000 */
[----:B------:R-:W0:Y:S08]  /*18dc0*/  F2I.S8.NTZ R10, R10 ;  /* 0x0000000a000a7305 */ /* 0x000e300000202100 */
[----:B------:R-:W2:Y:S01]  /*18dd0*/  F2I.S8.NTZ R11, R11 ;  /* 0x0000000b000b7305 */ /* 0x000ea20000202100 */
[----:B0-----:R-:W-:-:S07]  /*18de0*/  PRMT R4, R10, 0x8880, RZ ;  /* 0x000088800a047816 */ /* 0x001fce00000000ff */
[----:B------:R-:W0:Y:S01]  /*18df0*/  F2I.S8.NTZ R9, R9 ;  /* 0x0000000900097305 */ /* 0x000e220000202100 */
[----:B------:R-:W-:Y:S02]  /*18e00*/  PRMT R2, R4, 0x7710, RZ ;  /* 0x0000771004027816 */ /* 0x000fe400000000ff */
[----:B--2---:R-:W-:-:S05]  /*18e10*/  PRMT R3, R11, 0x8880, RZ ;  /* 0x000088800b037816 */ /* 0x004fca00000000ff */
[----:B------:R-:W2:Y:S01]  /*18e20*/  F2I.S8.NTZ R8, R8 ;  /* 0x0000000800087305 */ /* 0x000ea20000202100 */
[----:B------:R-:W-:Y:S01]  /*18e30*/  IMAD.U32 R2, R2, 0x10000, RZ ;  /* 0x0001000002027824 */ /* 0x000fe200078e00ff */
[----:B------:R-:W-:-:S04]  /*18e40*/  PRMT R3, R3, 0x7710, RZ ;  /* 0x0000771003037816 */ /* 0x000fc800000000ff */
[----:B------:R-:W-:Y:S02]  /*18e50*/  LOP3.LUT R4, R2, 0xff0000, RZ, 0xc0, !PT ;  /* 0x00ff000002047812 */ /* 0x000fe400078ec0ff */
[----:B0-----:R-:W-:-:S03]  /*18e60*/  PRMT R9, R9, 0x8880, RZ ;  /* 0x0000888009097816 */ /* 0x001fc600000000ff */
[----:B------:R-:W-:Y:S01]  /*18e70*/  IMAD R3, R3, 0x1000000, R4 ;  /* 0x0100000003037824 */ /* 0x000fe200078e0204 */
[----:B------:R-:W-:Y:S02]  /*18e80*/  PRMT R2, R9, 0x7710, RZ ;  /* 0x0000771009027816 */ /* 0x000fe400000000ff */
[----:B--2---:R-:W-:Y:S02]  /*18e90*/  PRMT R5, R8, 0x8880, RZ ;  /* 0x0000888008057816 */ /* 0x004fe400000000ff */
[----:B------:R-:W-:Y:S02]  /*18ea0*/  LOP3.LUT R4, R2, 0xff, RZ, 0xc0, !PT ;  /* 0x000000ff02047812 */ /* 0x000fe400078ec0ff */
[----:B------:R-:W-:Y:S02]  /*18eb0*/  PRMT R0, R5, 0x7710, RZ ;  /* 0x0000771005007816 */ /* 0x000fe400000000ff */
[----:B---3--:R-:W-:Y:S01]  /*18ec0*/  IADD3 R2, P0, PT, R17, UR4, RZ ;  /* 0x0000000411027c10 */ /* 0x008fe2000ff1e0ff */
[----:B------:R-:W-:Y:S01]  /*18ed0*/  IMAD R4, R4, 0x100, R3 ;  /* 0x0000010004047824 */ /* 0x000fe200078e0203 */
[----:B------:R-:W-:-:S02]  /*18ee0*/  LOP3.LUT R5, R0, 0xff, RZ, 0xc0, !PT ;  /* 0x000000ff00057812 */ /* 0x000fc400078ec0ff */
[----:B------:R-:W-:-:S03]  /*18ef0*/  LEA.HI.X.SX32 R3, R17, UR5, 0x1, P0 ;  /* 0x0000000511037c11 */ /* 0x000fc600080f0eff */
[----:B------:R-:W-:-:S05]  /*18f00*/  IMAD.IADD R5, R4, 0x1, R5 ;  /* 0x0000000104057824 */ /* 0x000fca00078e0205 */
[----:B------:R-:W-:Y:S01]  /*18f10*/  STG.E desc[UR36][R2.64], R5 ;  /* 0x0000000502007986 */ /* 0x000fe2000c101924 */
[----:B------:R-:W-:Y:S05]  /*18f20*/  EXIT ;  /* 0x000000000000794d */ /* 0x000fea0003800000 */
.L_x_3656:
[----:B------:R-:W2:Y:S01]  /*18f30*/  LDC.64 R2, c[0x0][0x380] ;  /* 0x0000e000ff027b82 */ /* 0x000ea20000000a00 */
[----:B------:R-:W-:-:S04]  /*18f40*/  IMAD.IADD R17, R17, 0x1, R0 ;  /* 0x0000000111117824 */ /* 0x000fc800078e0200 */
[----:B--2---:R-:W-:-:S05]  /*18f50*/  IMAD.WIDE R2, R17, 0x4, R2 ;  /* 0x0000000411027825 */ /* 0x004fca00078e0202 */
[----:B------:R-:W-:Y:S01]  /*18f60*/  STG.E.128 desc[UR36][R2.64], R8 ;  /* 0x0000000802007986 */ /* 0x000fe2000c101d24 */
[----:B------:R-:W-:Y:S05]  /*18f70*/  EXIT ;  /* 0x000000000000794d */ /* 0x000fea0003800000 */
.L_x_3580:
[----:B------:R-:W-:Y:S01]  /*18f80*/  BSSY B0, `(.L_x_3657) ;  /* 0x0000007000007945 */ /* 0x000fe20003800000 */
[----:B------:R-:W-:Y:S02]  /*18f90*/  IMAD.MOV.U32 R12, RZ, RZ, 0x2 ;  /* 0x00000002ff0c7424 */ /* 0x000fe400078e00ff */
[----:B------:R-:W-:Y:S02]  /*18fa0*/  IMAD.MOV.U32 R11, RZ, RZ, 0x1f ;  /* 0x0000001fff0b7424 */ /* 0x000fe400078e00ff */
[----:B--234-:R-:W-:-:S07]  /*18fb0*/  IMAD.MOV.U32 R15, RZ, RZ, -0x1 ;  /* 0xffffffffff0f7424 */ /* 0x01cfce00078e00ff */
[----:B------:R-:W-:Y:S05]  /*18fc0*/  WARPSYNC.COLLECTIVE R15, `(.L_x_3658) ;  /* 0x000000000f087348 */ /* 0x000fea0003c00000 */
[----:B------:R0:W1:Y:S02]  /*18fd0*/  SHFL.BFLY P6, R14, R13, R12, R11 ;  /* 0x0c00000c0d0e7389 */ /* 0x00006400000c000b */
[----:B01----:R-:W-:Y:S05]  /*18fe0*/  ENDCOLLECTIVE ;  /* 0x000000000000791b */ /* 0x003fea0003800000 */
.L_x_3658:
[----:B------:R-:W-:Y:S05]  /*18ff0*/  BSYNC B0 ;  /* 0x0000000000007941 */ /* 0x000fea0003800000 */
.L_x_3657:
[----:B------:R-:W-:Y:S01]  /*19000*/  FADD.FTZ R13, R13, R14 ;  /* 0x0000000e0d0d7221 */ /* 0x000fe20000010000 */
[----:B------:R-:W-:Y:S02]  /*19010*/  IMAD.MOV.U32 R12, RZ, RZ, 0x1 ;  /* 0x00000001ff0c7424 */ /* 0x000fe400078e00ff */
[----:B------:R-:W-:Y:S02]  /*19020*/  IMAD.MOV.U32 R11, RZ, RZ, 0x1f ;  /* 0x0000001fff0b7424 */ /* 0x000fe400078e00ff */
[----:B------:R-:W-:-:S07]  /*19030*/  IMAD.MOV.U32 R15, RZ, RZ, -0x1 ;  /* 0xffffffffff0f7424 */ /* 0x000fce00078e00ff */
[----:B------:R-:W-:Y:S05]  /*19040*/  WARPSYNC.COLLECTIVE R15, `(.L_x_3659) ;  /* 0x000000000f087348 */ /* 0x000fea0003c00000 */
[----:B------:R0:W1:Y:S02]  /*19050*/  SHFL.BFLY P6, R14, R13, R12, R11 ;  /* 0x0c00000c0d0e7389 */ /* 0x00006400000c000b */
[----:B01----:R-:W-:Y:S05]  /*19060*/  ENDCOLLECTIVE ;  /* 0x000000000000791b */ /* 0x003fea0003800000 */
.L_x_3659:
[----:B------:R-:W-:Y:S05]  /*19070*/  BRA `(.L_x_3660) ;  /* 0xffffffa400907947 */ /* 0x000fea000383ffff */
.L_x_3584:
[----:B------:R-:W-:Y:S01]  /*19080*/  BSSY B0, `(.L_x_3661) ;  /* 0x0000008000007945 */ /* 0x000fe20003800000 */
[----:B------:R-:W-:Y:S02]  /*19090*/  IMAD.MOV.U32 R13, RZ, RZ, R159 ;  /* 0x000000ffff0d7224 */ /* 0x000fe400078e009f */
[----:B------:R-:W-:Y:S02]  /*190a0*/  IMAD.MOV.U32 R12, RZ, RZ, 0x10 ;  /* 0x00000010ff0c7424 */ /* 0x000fe400078e00ff */
[----:B-1----:R-:W-:Y:S02]  /*190b0*/  IMAD.MOV.U32 R11, RZ, RZ, 0x1f ;  /* 0x0000001fff0b7424 */ /* 0x002fe400078e00ff */
[----:B------:R-:W-:-:S07]  /*190c0*/  IMAD.MOV.U32 R15, RZ, RZ, -0x1 ;  /* 0xffffffffff0f7424 */ /* 0x000fce00078e00ff */
[----:B-----5:R-:W-:Y:S05]  /*190d0*/  WARPSYNC.COLLECTIVE R15, `(.L_x_3662) ;  /* 0x000000000f087348 */ /* 0x020fea0003c00000 */
[----:B------:R0:W1:Y:S02]  /*190e0*/  SHFL.BFLY P6, R14, R13, R12, R11 ;  /* 0x0c00000c0d0e7389 */ /* 0x00006400000c000b */
[----:B01---5:R-:W-:Y:S05]  /*190f0*/  ENDCOLLECTIVE ;  /* 0x000000000000791b */ /* 0x023fea0003800000 */
.L_x_3662:
[----:B------:R-:W-:Y:S05]  /*19100*/  BSYNC B0 ;  /* 0x0000000000007941 */ /* 0x000fea0003800000 */
.L_x_3661:
[----:B------:R-:W-:Y:S01]  /*19110*/  FMNMX.FTZ R13, R14, R159, !PT ;  /* 0x0000009f0e0d7209 */ /* 0x000fe20007810000 */
[----:B------:R-:W-:Y:S02]  /*19120*/  IMAD.MOV.U32 R12, RZ, RZ, 0x8 ;  /* 0x00000008ff0c7424 */ /* 0x000fe400078e00ff */
[----:B------:R-:W-:Y:S02]  /*19130*/  IMAD.MOV.U32 R11, RZ, RZ, 0x1f ;  /* 0x0000001fff0b7424 */ /* 0x000fe400078e00ff */
[----:B------:R-:W-:-:S07]  /*19140*/  IMAD.MOV.U32 R15, RZ, RZ, -0x1 ;  /* 0xffffffffff0f7424 */ /* 0x000fce00078e00ff */
[----:B------:R-:W-:Y:S05]  /*19150*/  WARPSYNC.COLLECTIVE R15, `(.L_x_3663) ;  /* 0x000000000f087348 */ /* 0x000fea0003c00000 */
[----:B------:R0:W1:Y:S02]  /*19160*/  SHFL.BFLY P6, R14, R13, R12, R11 ;  /* 0x0c00000c0d0e7389 */ /* 0x00006400000c000b */
[----:B01----:R-:W-:Y:S05]  /*19170*/  ENDCOLLECTIVE ;  /* 0x000000000000791b */ /* 0x003fea0003800000 */
.L_x_3663:
[----:B------:R-:W-:Y:S01]  /*19180*/  IMAD.MOV.U32 R12, RZ, RZ, 0x4 ;  /* 0x00000004ff0c7424 */ /* 0x000fe200078e00ff */
[----:B------:R-:W-:-:S05]  /*19190*/  FMNMX.FTZ R0, R13, R14, !PT ;  /* 0x0000000e0d007209 */ /* 0x000fca0007810000 */
[----:B------:R-:W-:-:S07]  /*191a0*/  IMAD.MOV.U32 R13, RZ, RZ, R0 ;  /* 0x000000ffff0d7224 */ /* 0x000fce00078e0000 */
[----:B------:R-:W-:Y:S05]  /*191b0*/  WARPSYNC.COLLECTIVE R15, `(.L_x_3664) ;  /* 0x000000000f087348 */ /* 0x000fea0003c00000 */
[----:B------:R0:W1:Y:S02]  /*191c0*/  SHFL.BFLY P6, R14, R13, R12, R11 ;  /* 0x0c00000c0d0e7389 */ /* 0x00006400000c000b */
[----:B01----:R-:W-:Y:S05]  /*191d0*/  ENDCOLLECTIVE ;  /* 0x000000000000791b */ /* 0x003fea0003800000 */
.L_x_3664:
[----:B------:R-:W-:Y:S05]  /*191e0*/  BRA `(.L_x_3665) ;  /* 0xffffffa400dc7947 */ /* 0x000fea000383ffff */
.L_x_3666:
        /* <DEDUP_REMOVED lines=9> */
.L_x_5600:


//--------------------- .text._ZN4mmha33masked_multihead_attention_kernelItLi144ELi256ELi1ELi32ELi256ELb0ELb1EEEv26Multihead_attention_paramsIT_XT5_EE --------------------------
	.section	.text._ZN4mmha33masked_multihead_attention_kernelItLi144ELi256ELi1ELi32ELi256ELb0ELb1EEEv26Multihead_attention_paramsIT_XT5_EE,"ax",@progbits
	.align	128
        .global         _ZN4mmha33masked_multihead_attention_kernelItLi144ELi256ELi1ELi32ELi256ELb0ELb1EEEv26Multihead_attention_paramsIT_XT5_EE
        .type           _ZN4mmha33masked_multihead_attention_kernelItLi144ELi256ELi1ELi32ELi256ELb0ELb1EEEv26Multihead_attention_paramsIT_XT5_EE,@function
        .size           _ZN4mmha33masked_multihead_attention_kernelItLi144ELi256ELi1ELi32ELi256ELb0ELb1EEEv26Multihead_attention_paramsIT_XT5_EE,(.L_x_5601 - _ZN4mmha33masked_multihead_attention_kernelItLi144ELi256ELi1ELi32ELi256ELb0ELb1EEEv26Multihead_attention_paramsIT_XT5_EE)
        .other          _ZN4mmha33masked_multihead_attention_kernelItLi144ELi256ELi1ELi32ELi256ELb0ELb1EEEv26Multihead_attention_paramsIT_XT5_EE,@"STO_CUDA_ENTRY STV_DEFAULT"
_ZN4mmha33masked_multihead_attention_kernelItLi144ELi256ELi1ELi32ELi256ELb0ELb1EEEv26Multihead_attention_paramsIT_XT5_EE:
.text._ZN4mmha33masked_multihead_attention_kernelItLi144ELi256ELi1ELi32ELi256ELb0ELb1EEEv26Multihead_attention_paramsIT_XT5_EE:
[----:B------:R-:W0:Y:S01]  /*0000*/  LDC R1, c[0x0][0x37c] ;  /* 0x0000df00ff017b82 */ /* 0x000e220000000800 */
[----:B------:R-:W1:Y:S07]  /*0010*/  LDCU.64 UR4, c[0x0][0x490] ;  /* 0x00009200ff0477ac */ /* 0x000e6e0008000a00 */
[----:B------:R-:W2:Y:S01]  /*0020*/  S2UR UR6, SR_CTAID.Y ;  /* 0x00000000000679c3 */ /* 0x000ea20000002600 */
[----:B0-----:R-:W-:Y:S01]  /*0030*/  IADD3 R1, PT, PT, R1, -0x60, RZ ;  /* 0xffffffa001017810 */ /* 0x001fe20007ffe0ff */
[----:B------:R-:W0:Y:S01]  /*0040*/  LDCU.64 UR36, c[0x0][0x358] ;  /* 0x00006b00ff2477ac */ /* 0x000e220008000a00 */
[----:B-1----:R-:W-:-:S04]  /*0050*/  UISETP.NE.U32.AND UP0, UPT, UR4, URZ, UPT ;  /* 0x000000ff0400728c */ /* 0x002fc8000bf05070 */
[----:B------:R-:W-:-:S09]  /*0060*/  UISETP.NE.AND.EX UP0, UPT, UR5, URZ, UPT, UP0 ;  /* 0x000000ff0500728c */ /* 0x000fd2000bf05300 */
[----:B--2---:R-:W-:Y:S05]  /*0070*/  BRA.U !UP0, `(.L_x_3667) ;  /* 0x00000001081c7547 */ /* 0x004fea000b800000 */
[----:B------:R-:W-:-:S04]  /*0080*/  UIADD3 UR4, UP0, UPT, UR6, UR4, URZ ;  /* 0x0000000406047290 */ /* 0x000fc8000ff1e0ff */
[----:B------:R-:W-:Y:S02]  /*0090*/  UIADD3.X UR5, UPT, UPT, URZ, UR5, URZ, UP0, !UPT ;  /* 0x00000005ff057290 */ /* 0x000fe400087fe4ff */
[----:B------:R-:W-:-:S04]  /*00a0*/  IMAD.U32 R2, RZ, RZ, UR4 ;  /* 0x00000004ff027e24 */ /* 0x000fc8000f8e00ff */
[----:B------:R-:W-:-:S05]  /*00b0*/  MOV R3, UR5 ;  /* 0x0000000500037c02 */ /* 0x000fca0008000f00 */
[----:B0-----:R-:W2:Y:S02]  /*00c0*/  LDG.E.U8 R2, desc[UR36][R2.64] ;  /* 0x0000002402027981 */ /* 0x001ea4000c1e1100 */
[----:B--2---:R-:W-:-:S13]  /*00d0*/  ISETP.NE.AND P0, PT, R2, 0x1, PT ;  /* 0x000000010200780c */ /* 0x004fda0003f05270 */
[----:B------:R-:W-:Y:S05]  /*00e0*/  @!P0 EXIT ;  /* 0x000000000000894d */ /* 0x000fea0003800000 */
.L_x_3667:
[----:B------:R-:W1:Y:S01]  /*00f0*/  LDCU UR13, c[0x0][0x3f0] ;  /* 0x00007e00ff0d77ac */ /* 0x000e620008000800 */
[----:B------:R-:W2:Y:S01]  /*0100*/  S2R R5, SR_CTAID.Y ;  /* 0x0000000000057919 */ /* 0x000ea20000002600 */
[----:B------:R-:W3:Y:S01]  /*0110*/  LDCU.64 UR4, c[0x0][0x4a0] ;  /* 0x00009400ff0477ac */ /* 0x000ee20008000a00 */
[----:B------:R-:W4:Y:S01]  /*0120*/  LDCU.64 UR10, c[0x0][0x460] ;  /* 0x00008c00ff0a77ac */ /* 0x000f220008000a00 */
[----:B-1----:R-:W-:Y:S01]  /*0130*/  IMAD.U32 R0, RZ, RZ, UR13 ;  /* 0x0000000dff007e24 */ /* 0x002fe2000f8e00ff */
[----:B---3--:R-:W-:-:S04]  /*0140*/  UISETP.NE.U32.AND UP0, UPT, UR4, URZ, UPT ;  /* 0x000000ff0400728c */ /* 0x008fc8000bf05070 */
[----:B------:R-:W-:Y:S01]  /*0150*/  IABS R0, R0 ;  /* 0x0000000000007213 */ /* 0x000fe20000000000 */
[----:B------:R-:W-:-:S03]  /*0160*/  UISETP.NE.AND.EX UP0, UPT, UR5, URZ, UPT, UP0 ;  /* 0x000000ff0500728c */ /* 0x000fc6000bf05300 */
[----:B------:R-:W-:-:S03]  /*0170*/  R2UR UR12, R0 ;  /* 0x00000000000c72ca */ /* 0x000fc600000e0000 */
[----:B------:R-:W-:-:S05]  /*0180*/  PLOP3.LUT P0, PT, PT, PT, UP0, 0x80, 0x8 ;  /* 0x000000000008781c */ /* 0x000fca0003f0f008 */
[----:B------:R-:W1:Y:S05]  /*0190*/  @UP0 LDCU.64 UR8, c[0x0][0x4a0] ;  /* 0x00009400ff0807ac */ /* 0x000e6a0008000a00 */
[----:B------:R-:W3:Y:S08]  /*01a0*/  I2F.RP R0, UR12 ;  /* 0x0000000c00007d06 */ /* 0x000ef00008209400 */
[----:B---3--:R-:W3:Y:S01]  /*01b0*/  MUFU.RCP R0, R0 ;  /* 0x0000000000007308 */ /* 0x008ee20000001000 */
[----:B-1----:R-:W-:-:S06]  /*01c0*/  @UP0 UIMAD.WIDE.U32 UR8, UR6, 0x4, UR8 ;  /* 0x00000004060808a5 */ /* 0x002fcc000f8e0008 */
[----:B------:R-:W-:Y:S01]  /*01d0*/  IMAD.U32 R2, RZ, RZ, UR8 ;  /* 0x00000008ff027e24 */ /* 0x000fe2000f8e00ff */
[----:B------:R-:W-:Y:S02]  /*01e0*/  MOV R3, UR9 ;  /* 0x0000000900037c02 */ /* 0x000fe40008000f00 */
[----:B---3--:R-:W-:Y:S02]  /*01f0*/  IADD3 R4, PT, PT, R0, 0xffffffe, RZ ;  /* 0x0ffffffe00047810 */ /* 0x008fe40007ffe0ff */
[----:B--2---:R-:W-:Y:S02]  /*0200*/  IABS R0, R5 ;  /* 0x0000000500007213 */ /* 0x004fe40000000000 */
[----:B0-----:R0:W2:Y:S02]  /*0210*/  @P0 LDG.E R5, desc[UR36][R2.64] ;  /* 0x0000002402050981 */ /* 0x0010a4000c1e1900 */
[----:B------:R-:W1:Y:S01]  /*0220*/  F2I.FTZ.U32.TRUNC.NTZ R4, R4 ;  /* 0x0000000400047305 */ /* 0x000e62000021f000 */
[----:B------:R-:W-:-:S02]  /*0230*/  R2UR UR8, R0 ;  /* 0x00000000000872ca */ /* 0x000fc400000e0000 */
[----:B-1----:R-:W-:Y:S01]  /*0240*/  R2UR UR5, R4 ;  /* 0x00000000040572ca */ /* 0x002fe200000e0000 */
[----:B------:R-:W-:-:S12]  /*0250*/  UMOV UR4, URZ ;  /* 0x000000ff00047c82 */ /* 0x000fd80008000000 */
[----:B------:R-:W-:-:S04]  /*0260*/  UIADD3 UR7, UPT, UPT, URZ, -UR5, URZ ;  /* 0x80000005ff077290 */ /* 0x000fc8000fffe0ff */
[----:B------:R-:W-:-:S04]  /*0270*/  UIMAD UR7, UR7, UR12, URZ ;  /* 0x0000000c070772a4 */ /* 0x000fc8000f8e02ff */
[----:B------:R-:W-:-:S04]  /*0280*/  UIMAD.WIDE.U32 UR4, UR5, UR7, UR4 ;  /* 0x00000007050472a5 */ /* 0x000fc8000f8e0004 */
[----:B------:R-:W-:-:S07]  /*0290*/  UIMAD.WIDE.U32 UR4, UR5, UR8, URZ ;  /* 0x00000008050472a5 */ /* 0x000fce000f8e00ff */
[----:B------:R-:W-:Y:S02]  /*02a0*/  UMOV UR7, UR5 ;  /* 0x0000000500077c82 */ /* 0x000fe40008000000 */
[----:B------:R-:W-:-:S04]  /*02b0*/  UIADD3 UR4, UPT, UPT, -UR7, URZ, URZ ;  /* 0x000000ff07047290 */ /* 0x000fc8000fffe1ff */
[----:B------:R-:W-:Y:S02]  /*02c0*/  UIMAD UR4, UR12, UR4, UR8 ;  /* 0x000000040c0472a4 */ /* 0x000fe4000f8e0208 */
[----:B----4-:R-:W-:Y:S02]  /*02d0*/  UISETP.NE.U32.AND UP1, UPT, UR10, URZ, UPT ;  /* 0x000000ff0a00728c */ /* 0x010fe4000bf25070 */
[----:B------:R-:W-:Y:S02]  /*02e0*/  UISETP.GT.U32.AND UP2, UPT, UR12, UR4, UPT ;  /* 0x000000040c00728c */ /* 0x000fe4000bf44070 */
[----:B------:R-:W-:Y:S01]  /*02f0*/  UISETP.NE.AND.EX UP1, UPT, UR11, URZ, UPT, UP1 ;  /* 0x000000ff0b00728c */ /* 0x000fe2000bf25310 */
[----:B------:R-:W1:Y:S08]  /*0300*/  LDCU UR8, c[0x0][0x3f4] ;  /* 0x00007e80ff0877ac */ /* 0x000e700008000800 */
[----:B------:R-:W-:-:S04]  /*0310*/  @!UP2 UIADD3 UR4, UPT, UPT, UR4, -UR12, URZ ;  /* 0x8000000c0404a290 */ /* 0x000fc8000fffe0ff */
[----:B------:R-:W-:Y:S02]  /*0320*/  UISETP.GE.U32.AND UP4, UPT, UR4, UR12, UPT ;  /* 0x0000000c0400728c */ /* 0x000fe4000bf86070 */
[----:B------:R-:W-:Y:S02]  /*0330*/  ULOP3.LUT UR4, UR6, UR13, URZ, 0x3c, !UPT ;  /* 0x0000000d06047292 */ /* 0x000fe4000f8e3cff */
[----:B------:R-:W-:Y:S02]  /*0340*/  @!UP2 UIADD3 UR7, UPT, UPT, UR7, 0x1, URZ ;  /* 0x000000010707a890 */ /* 0x000fe4000fffe0ff */
[----:B------:R-:W-:Y:S02]  /*0350*/  UISETP.GE.AND UP3, UPT, UR4, URZ, UPT ;  /* 0x000000ff0400728c */ /* 0x000fe4000bf66270 */
[----:B------:R-:W-:-:S05]  /*0360*/  UISETP.NE.AND UP2, UPT, UR13, URZ, UPT ;  /* 0x000000ff0d00728c */ /* 0x000fca000bf45270 */
[----:B------:R-:W3:Y:S01]  /*0370*/  @UP1 LDCU.64 UR4, c[0x0][0x460] ;  /* 0x00008c00ff0417ac */ /* 0x000ee20008000a00 */
[----:B------:R-:W-:Y:S01]  /*0380*/  @UP4 UIADD3 UR7, UPT, UPT, UR7, 0x1, URZ ;  /* 0x0000000107074890 */ /* 0x000fe2000fffe0ff */
[----:B------:R-:W-:-:S06]  /*0390*/  PLOP3.LUT P1, PT, PT, PT, UP1, 0x80, 0x8 ;  /* 0x000000000008781c */ /* 0x000fcc0003f2f018 */
[----:B------:R-:W-:Y:S02]  /*03a0*/  UMOV UR41, UR7 ;  /* 0x0000000700297c82 */ /* 0x000fe40008000000 */
[----:B------:R-:W-:Y:S02]  /*03b0*/  @!UP3 UIADD3 UR41, UPT, UPT, -UR41, URZ, URZ ;  /* 0x000000ff2929b290 */ /* 0x000fe4000fffe1ff */
[----:B------:R-:W-:Y:S01]  /*03c0*/  @!UP2 ULOP3.LUT UR41, URZ, UR13, URZ, 0x33, !UPT ;  /* 0x0000000dff29a292 */ /* 0x000fe2000f8e33ff */
[----:B-1----:R-:W-:Y:S01]  /*03d0*/  IMAD.U32 R0, RZ, RZ, UR8 ;  /* 0x00000008ff007e24 */ /* 0x002fe2000f8e00ff */
[----:B------:R-:W1:Y:S02]  /*03e0*/  @UP0 LDCU UR7, c[0x0][0x430] ;  /* 0x00008600ff0707ac */ /* 0x000e640008000800 */
[----:B---3--:R-:W-:-:S06]  /*03f0*/  @UP1 UIMAD.WIDE UR4, UR41, 0x4, UR4 ;  /* 0x00000004290418a5 */ /* 0x008fcc000f8e0204 */
[----:B0-----:R-:W-:Y:S01]  /*0400*/  IMAD.U32 R2, RZ, RZ, UR4 ;  /* 0x00000004ff027e24 */ /* 0x001fe2000f8e00ff */
[----:B------:R-:W-:-:S05]  /*0410*/  MOV R3, UR5 ;  /* 0x0000000500037c02 */ /* 0x000fca0008000f00 */
[----:B------:R0:W3:Y:S01]  /*0420*/  @P1 LDG.E R2, desc[UR36][R2.64] ;  /* 0x0000002402021981 */ /* 0x0000e2000c1e1900 */
[----:B------:R-:W-:-:S04]  /*0430*/  IABS R0, R0 ;  /* 0x0000000000007213 */ /* 0x000fc80000000000 */
[----:B------:R-:W-:-:S13]  /*0440*/  R2UR UR9, R0 ;  /* 0x00000000000972ca */ /* 0x000fda00000e0000 */
[----:B------:R-:W4:Y:S08]  /*0450*/  I2F.RP R0, UR9 ;  /* 0x0000000900007d06 */ /* 0x000f300008209400 */
[----:B----4-:R-:W4:Y:S01]  /*0460*/  MUFU.RCP R0, R0 ;  /* 0x0000000000007308 */ /* 0x010f220000001000 */
[----:B------:R-:W1:Y:S01]  /*0470*/  @!UP0 LDCU UR42, c[0x0][0x40c] ;  /* 0x00008180ff2a87ac */ /* 0x000e620008000800 */
[----:B----4-:R-:W-:-:S06]  /*0480*/  IADD3 R4, PT, PT, R0, 0xffffffe, RZ ;  /* 0x0ffffffe00047810 */ /* 0x010fcc0007ffe0ff */
[----:B------:R-:W4:Y:S02]  /*0490*/  F2I.FTZ.U32.TRUNC.NTZ R4, R4 ;  /* 0x0000000400047305 */ /* 0x000f24000021f000 */
[----:B----4-:R-:W-:Y:S01]  /*04a0*/  R2UR UR5, R4 ;  /* 0x00000000040572ca */ /* 0x010fe200000e0000 */
[----:B------:R-:W4:Y:S01]  /*04b0*/  S2R R120, SR_TID.X ;  /* 0x0000000000787919 */ /* 0x000f220000002100 */
[----:B------:R-:W5:Y:S01]  /*04c0*/  S2UR UR43, SR_CTAID.X ;  /* 0x00000000002b79c3 */ /* 0x000f620000002500 */
[----:B------:R-:W5:Y:S01]  /*04d0*/  S2R R9, SR_CTAID.X ;  /* 0x0000000000097919 */ /* 0x000f620000002500 */
[----:B------:R-:W-:Y:S01]  /*04e0*/  UIMAD UR44, UR6, UR8, URZ ;  /* 0x00000008062c72a4 */ /* 0x000fe2000f8e02ff */
[----:B------:R-:W-:Y:S01]  /*04f0*/  BSSY.RECONVERGENT B0, `(.L_x_3668) ;  /* 0x0000064000007945 */ /* 0x000fe20003800200 */
[----:B------:R-:W-:Y:S02]  /*0500*/  UMOV UR38, URZ ;  /* 0x000000ff00267c82 */ /* 0x000fe40008000000 */
[----:B------:R-:W-:Y:S01]  /*0510*/  USHF.R.S32.HI UR46, URZ, 0x1f, UR44 ;  /* 0x0000001fff2e7899 */ /* 0x000fe2000801142c */
[----:B------:R-:W-:-:S02]  /*0520*/  CS2R R26, SRZ ;  /* 0x00000000001a7805 */ /* 0x000fc4000001ff00 */
[----:B------:R-:W-:Y:S02]  /*0530*/  CS2R R24, SRZ ;  /* 0x0000000000187805 */ /* 0x000fe4000001ff00 */
[----:B----4-:R-:W-:Y:S02]  /*0540*/  ISETP.GT.U32.AND P3, PT, R120, 0x11, PT ;  /* 0x000000117800780c */ /* 0x010fe40003f64070 */
[----:B--2---:R-:W-:-:S13]  /*0550*/  @P0 R2UR UR4, R5 ;  /* 0x00000000050402ca */ /* 0x004fda00000e0000 */
[----:B-1----:R-:W-:-:S06]  /*0560*/  @UP0 UIADD3 UR42, UPT, UPT, UR4, UR7, URZ ;  /* 0x00000007042a0290 */ /* 0x002fcc000fffe0ff */
[----:B0-----:R-:W-:Y:S01]  /*0570*/  IABS R3, UR42 ;  /* 0x0000002a00037c13 */ /* 0x001fe20008000000 */
[----:B------:R-:W-:-:S03]  /*0580*/  UIADD3 UR7, UPT, UPT, URZ, -UR5, URZ ;  /* 0x80000005ff077290 */ /* 0x000fc6000fffe0ff */
[----:B------:R-:W-:Y:S01]  /*0590*/  R2UR UR40, R3 ;  /* 0x00000000032872ca */ /* 0x000fe200000e0000 */
[----:B------:R-:W-:Y:S01]  /*05a0*/  UIMAD UR7, UR7, UR9, URZ ;  /* 0x00000009070772a4 */ /* 0x000fe2000f8e02ff */
[----:B------:R-:W-:-:S03]  /*05b0*/  UMOV UR4, URZ ;  /* 0x000000ff00047c82 */ /* 0x000fc60008000000 */
[----:B------:R-:W-:-:S07]  /*05c0*/  UIMAD.WIDE.U32 UR4, UR5, UR7, UR4 ;  /* 0x00000007050472a5 */ /* 0x000fce000f8e0004 */
[----:B------:R-:W5:Y:S01]  /*05d0*/  LDCU UR7, c[0x0][0x3f8] ;  /* 0x00007f00ff0777ac */ /* 0x000f620008000800 */
[----:B------:R-:W-:-:S04]  /*05e0*/  UIMAD.WIDE.U32 UR4, UR5, UR40, URZ ;  /* 0x00000028050472a5 */ /* 0x000fc8000f8e00ff */
[----:B------:R-:W-:-:S07]  /*05f0*/  UIADD3 UR5, UPT, UPT, -UR5, URZ, URZ ;  /* 0x000000ff05057290 */ /* 0x000fce000fffe1ff */
[----:B------:R-:W0:Y:S01]  /*0600*/  LDCU UR4, c[0x0][0x3e8] ;  /* 0x00007d00ff0477ac */ /* 0x000e220008000800 */
[----:B------:R-:W-:-:S04]  /*0610*/  UIMAD UR40, UR9, UR5, UR40 ;  /* 0x00000005092872a4 */ /* 0x000fc8000f8e0228 */
[----:B------:R-:W-:Y:S02]  /*0620*/  UISETP.GT.U32.AND UP0, UPT, UR9, UR40, UPT ;  /* 0x000000280900728c */ /* 0x000fe4000bf04070 */
[----:B0-----:R-:W-:-:S09]  /*0630*/  UISETP.NE.AND UP1, UPT, UR4, URZ, UPT ;  /* 0x000000ff0400728c */ /* 0x001fd2000bf25270 */
[----:B------:R-:W-:-:S04]  /*0640*/  @!UP0 UIADD3 UR40, UPT, UPT, UR40, -UR9, URZ ;  /* 0x8000000928288290 */ /* 0x000fc8000fffe0ff */
[----:B------:R-:W-:Y:S02]  /*0650*/  UISETP.GT.U32.AND UP2, UPT, UR9, UR40, UPT ;  /* 0x000000280900728c */ /* 0x000fe4000bf44070 */
[----:B-----5:R-:W-:Y:S02]  /*0660*/  UIMAD UR47, UR6, UR7, UR43 ;  /* 0x00000007062f72a4 */ /* 0x020fe4000f8e022b */
[----:B------:R-:W-:Y:S02]  /*0670*/  UISETP.GE.AND UP3, UPT, UR42, URZ, UPT ;  /* 0x000000ff2a00728c */ /* 0x000fe4000bf66270 */
[----:B------:R-:W-:Y:S02]  /*0680*/  UISETP.NE.AND UP0, UPT, UR8, URZ, UPT ;  /* 0x000000ff0800728c */ /* 0x000fe4000bf05270 */
[----:B------:R-:W-:Y:S02]  /*0690*/  @UP1 UIMAD UR4, UR6, UR4, URZ ;  /* 0x00000004060412a4 */ /* 0x000fe4000f8e02ff */
[----:B------:R-:W-:-:S02]  /*06a0*/  @!UP1 UIMAD UR45, UR47, 0x90, URZ ;  /* 0x000000902f2d98a4 */ /* 0x000fc4000f8e02ff */
[----:B------:R-:W-:Y:S02]  /*06b0*/  @UP1 UIMAD UR45, UR43, 0x90, UR4 ;  /* 0x000000902b2d18a4 */ /* 0x000fe4000f8e0204 */
[----:B------:R-:W-:Y:S02]  /*06c0*/  UIADD3 UR4, UPT, UPT, UR42, 0x1, -UR8 ;  /* 0x000000012a047890 */ /* 0x000fe4000fffe808 */
[----:B------:R-:W-:Y:S01]  /*06d0*/  @!UP2 UIADD3 UR40, UPT, UPT, UR40, -UR9, URZ ;  /* 0x800000092828a290 */ /* 0x000fe2000fffe0ff */
[----:B------:R-:W-:Y:S01]  /*06e0*/  IMAD.SHL.U32 R0, R120, 0x8, RZ ;  /* 0x0000000878007824 */ /* 0x000fe200078e00ff */
[----:B------:R-:W-:Y:S02]  /*06f0*/  UIMAD UR41, UR41, UR7, URZ ;  /* 0x00000007292972a4 */ /* 0x000fe4000f8e02ff */
[----:B------:R-:W-:Y:S01]  /*0700*/  @!UP3 UIADD3 UR40, UPT, UPT, -UR40, URZ, URZ ;  /* 0x000000ff2828b290 */ /* 0x000fe2000fffe1ff */
[----:B------:R-:W-:Y:S01]  /*0710*/  VIMNMX R121, PT, PT, RZ, UR4, !PT ;  /* 0x00000004ff797c48 */ /* 0x000fe2000ffe0100 */
[----:B------:R-:W-:Y:S01]  /*0720*/  @!UP0 ULOP3.LUT UR40, URZ, UR8, URZ, 0x33, !UPT ;  /* 0x00000008ff288292 */ /* 0x000fe2000f8e33ff */
[----:B------:R-:W-:Y:S01]  /*0730*/  IMAD R9, R9, 0x90, R0 ;  /* 0x0000009009097824 */ /* 0x000fe200078e0200 */
[----:B------:R-:W-:-:S02]  /*0740*/  IADD3 R21, PT, PT, R0, UR45, RZ ;  /* 0x0000002d00157c10 */ /* 0x000fc4000fffe0ff */
[----:B---3--:R-:W-:Y:S01]  /*0750*/  @P1 R2UR UR38, R2 ;  /* 0x00000000022612ca */ /* 0x008fe200000e0000 */
[----:B------:R-:W-:-:S14]  /*0760*/  @P3 BRA `(.L_x_3669) ;  /* 0x0000000000f03947 */ /* 0x000fdc0003800000 */
[----:B------:R-:W0:Y:S02]  /*0770*/  LDCU UR4, c[0x0][0x478] ;  /* 0x00008f00ff0477ac */ /* 0x000e240008000800 */
        /* <DEDUP_REMOVED lines=56> */
.L_x_3670:
[----:B------:R-:W0:Y:S02]  /*0b00*/  LDC.64 R24, c[0x0][0x388] ;  /* 0x0000e200ff187b82 */ /* 0x000e240000000a00 */
[----:B0-----:R-:W-:-:S06]  /*0b10*/  IMAD.WIDE R24, R21, 0x2, R24 ;  /* 0x0000000215187825 */ /* 0x001fcc00078e0218 */
[----:B------:R-:W5:Y:S02]  /*0b20*/  LDG.E.128 R24, desc[UR36][R24.64] ;  /* 0x0000002418187981 */ /* 0x000f64000c1e1d00 */
.L_x_3669:
[----:B------:R-:W-:Y:S05]  /*0b30*/  BSYNC.RECONVERGENT B0 ;  /* 0x0000000000007941 */ /* 0x000fea0003800200 */
.L_x_3668:
        /* <DEDUP_REMOVED lines=13> */
[----:B------:R-:W-:-:S02]  /*0c10*/  LOP3.LUT R14, R14, 0xff, RZ, 0xc0, !PT ;  /* 0x000000ff0e0e7812 */ /* 0x000fc400078ec0ff */
[----:B------:R-:W-:Y:S02]  /*0c20*/  ISETP.NE.U32.AND P1, PT, R8, RZ, PT ;  /* 0x000000ff0800720c */ /* 0x000fe40003f25070 */
[--C-:B------:R-:W-:Y:S02]  /*0c30*/  SHF.R.U64 R8, R10, 0x10, R11.reuse ;  /* 0x000000100a087819 */ /* 0x100fe4000000120b */
[----:B------:R-:W-:Y:S02]  /*0c40*/  SHF.R.S32.HI R16, RZ, 0x10, R11 ;  /* 0x00000010ff107819 */ /* 0x000fe4000001140b */
[----:B0-----:R-:W-:Y:S02]  /*0c50*/  SHF.R.U64 R5, R14, 0x7, RZ ;  /* 0x000000070e057819 */ /* 0x001fe400000012ff */
[----:B------:R-:W-:Y:S02]  /*0c60*/  PRMT R8, R8, 0x9910, RZ ;  /* 0x0000991008087816 */ /* 0x000fe400000000ff */
[----:B------:R-:W-:-:S02]  /*0c70*/  LOP3.LUT R16, R16, 0xff, RZ, 0xc0, !PT ;  /* 0x000000ff10107812 */ /* 0x000fc400078ec0ff */
[----:B------:R-:W-:Y:S02]  /*0c80*/  ISETP.NE.U32.AND P0, PT, R5, RZ, PT ;  /* 0x000000ff0500720c */ /* 0x000fe40003f05070 */
[----:B------:R-:W-:Y:S02]  /*0c90*/  MOV R5, R8 ;  /* 0x0000000800057202 */ /* 0x000fe40000000f00 */
[----:B------:R-:W-:Y:S01]  /*0ca0*/  SHF.R.U64 R8, R16, 0x7, RZ ;  /* 0x0000000710087819 */ /* 0x000fe200000012ff */
[----:B---3--:R-:W-:Y:S01]  /*0cb0*/  FMUL.FTZ R7, R4, R7 ;  /* 0x0000000704077220 */ /* 0x008fe20000410000 */
[----:B------:R-:W-:Y:S02]  /*0cc0*/  ISETP.NE.U32.AND.EX P1, PT, RZ, RZ, PT, P1 ;  /* 0x000000ffff00720c */ /* 0x000fe40003f25110 */
[----:B------:R-:W-:Y:S02]  /*0cd0*/  ISETP.NE.U32.AND P2, PT, R8, RZ, PT ;  /* 0x000000ff0800720c */ /* 0x000fe40003f45070 */
[----:B------:R-:W-:-:S02]  /*0ce0*/  ISETP.NE.U32.AND.EX P0, PT, RZ, RZ, PT, P0 ;  /* 0x000000ffff00720c */ /* 0x000fc40003f05100 */
[----:B------:R-:W-:Y:S02]  /*0cf0*/  ISETP.NE.U32.AND.EX P2, PT, RZ, RZ, PT, P2 ;  /* 0x000000ffff00720c */ /* 0x000fe40003f45120 */
[----:B------:R-:W-:Y:S02]  /*0d00*/  PRMT R6, R10, 0x9910, RZ ;  /* 0x000099100a067816 */ /* 0x000fe400000000ff */
[----:B------:R-:W-:Y:S02]  /*0d10*/  PRMT R3, R11, 0x9910, RZ ;  /* 0x000099100b037816 */ /* 0x000fe400000000ff */
[----:B------:R-:W-:Y:S02]  /*0d20*/  SHF.R.S32.HI R2, RZ, 0x8, R6 ;  /* 0x00000008ff027819 */ /* 0x000fe40000011406 */
[----:B------:R-:W-:Y:S01]  /*0d30*/  SHF.R.S32.HI R19, RZ, 0x18, R11 ;  /* 0x00000018ff137819 */ /* 0x000fe2000001140b */
[----:B------:R-:W-:Y:S01]  /*0d40*/  IMAD.MOV.U32 R6, RZ, RZ, R3 ;  /* 0x000000ffff067224 */ /* 0x000fe200078e0003 */
[----:B------:R-:W-:Y:S01]  /*0d50*/  SHF.R.S32.HI R5, RZ, 0x8, R5 ;  /* 0x00000008ff057819 */ /* 0x000fe20000011405 */
[----:B------:R-:W0:Y:S01]  /*0d60*/  I2F.S16 R3, R2 ;  /* 0x0000000200037306 */ /* 0x000e220000101400 */
[----:B------:R-:W-:-:S02]  /*0d70*/  @P1 LOP3.LUT R12, R12, 0xffffff00, RZ, 0xfc, !PT ;  /* 0xffffff000c0c1812 */ /* 0x000fc400078efcff */
[----:B------:R-:W-:Y:S02]  /*0d80*/  SHF.R.S32.HI R6, RZ, 0x8, R6 ;  /* 0x00000008ff067819 */ /* 0x000fe40000011406 */
[----:B------:R-:W-:Y:S02]  /*0d90*/  @P0 LOP3.LUT R14, R14, 0xffffff00, RZ, 0xfc, !PT ;  /* 0xffffff000e0e0812 */ /* 0x000fe400078efcff */
[----:B------:R-:W-:Y:S01]  /*0da0*/  @P2 LOP3.LUT R16, R16, 0xffffff00, RZ, 0xfc, !PT ;  /* 0xffffff0010102812 */ /* 0x000fe200078efcff */
[----:B------:R-:W1:Y:S01]  /*0db0*/  I2F.S16 R15, R6 ;  /* 0x00000006000f7306 */ /* 0x000e620000101400 */
[----:B0-----:R-:W-:-:S07]  /*0dc0*/  FMUL.FTZ R2, R4, R3 ;  /* 0x0000000304027220 */ /* 0x001fce0000410000 */
[----:B------:R0:W2:Y:S01]  /*0dd0*/  I2F.S8 R13, R12 ;  /* 0x0000000c000d7306 */ /* 0x0000a20000001400 */
[----:B-1----:R-:W-:-:S07]  /*0de0*/  FMUL.FTZ R8, R4, R15 ;  /* 0x0000000f04087220 */ /* 0x002fce0000410000 */
[----:B------:R-:W1:Y:S01]  /*0df0*/  I2F.S16 R19, R19 ;  /* 0x0000001300137306 */ /* 0x000e620000101400 */
[----:B0-----:R-:W-:Y:S01]  /*0e00*/  F2FP.F16.F32.PACK_AB R12, R2, R7 ;  /* 0x00000007020c723e */ /* 0x001fe200000000ff */
[----:B--2---:R-:W-:-:S06]  /*0e10*/  FMUL.FTZ R13, R4, R13 ;  /* 0x0000000d040d7220 */ /* 0x004fcc0000410000 */
[----:B------:R-:W0:Y:S01]  /*0e20*/  I2F.S16 R5, R5 ;  /* 0x0000000500057306 */ /* 0x000e220000101400 */
[----:B-1----:R-:W-:-:S07]  /*0e30*/  FMUL.FTZ R10, R4, R19 ;  /* 0x00000013040a7220 */ /* 0x002fce0000410000 */
[----:B------:R1:W2:Y:S01]  /*0e40*/  I2F.S8 R11, R14 ;  /* 0x0000000e000b7306 */ /* 0x0002a20000001400 */
[----:B0-----:R-:W-:-:S07]  /*0e50*/  FMUL.FTZ R6, R4, R5 ;  /* 0x0000000504067220 */ /* 0x001fce0000410000 */
[----:B------:R-:W0:Y:S01]  /*0e60*/  I2F.S8 R17, R16 ;  /* 0x0000001000117306 */ /* 0x000e220000001400 */
[----:B-1----:R-:W-:Y:S01]  /*0e70*/  F2FP.F16.F32.PACK_AB R14, R8, R13 ;  /* 0x0000000d080e723e */ /* 0x002fe200000000ff */
[----:B--2---:R-:W-:-:S05]  /*0e80*/  FMUL.FTZ R11, R4, R11 ;  /* 0x0000000b040b7220 */ /* 0x004fca0000410000 */
[----:B------:R-:W-:Y:S01]  /*0e90*/  F2FP.F16.F32.PACK_AB R13, R6, R11 ;  /* 0x0000000b060d723e */ /* 0x000fe200000000ff */
[----:B0-----:R-:W-:-:S05]  /*0ea0*/  FMUL.FTZ R17, R4, R17 ;  /* 0x0000001104117220 */ /* 0x001fca0000410000 */
[----:B------:R-:W-:Y:S01]  /*0eb0*/  F2FP.F16.F32.PACK_AB R15, R10, R17 ;  /* 0x000000110a0f723e */ /* 0x000fe200000000ff */
[----:B------:R-:W-:Y:S06]  /*0ec0*/  BRA `(.L_x_3672) ;  /* 0x0000000000207947 */ /* 0x000fec0003800000 */
.L_x_3671:
[----:B------:R-:W-:Y:S01]  /*0ed0*/  BSSY.RECONVERGENT B0, `(.L_x_3672) ;  /* 0x0000007000007945 */ /* 0x000fe20003800200 */
[----:B------:R-:W-:Y:S02]  /*0ee0*/  CS2R R14, SRZ ;  /* 0x00000000000e7805 */ /* 0x000fe4000001ff00 */
[----:B------:R-:W-:Y:S01]  /*0ef0*/  CS2R R12, SRZ ;  /* 0x00000000000c7805 */ /* 0x000fe2000001ff00 */
[----:B------:R-:W-:Y:S06]  /*0f00*/  @P3 BRA `(.L_x_3673) ;  /* 0x00000000000c3947 */ /* 0x000fec0003800000 */
[----:B------:R-:W0:Y:S02]  /*0f10*/  LDC.64 R2, c[0x0][0x398] ;  /* 0x0000e600ff027b82 */ /* 0x000e240000000a00 */
[----:B0-----:R-:W-:-:S05]  /*0f20*/  IMAD.WIDE R2, R21, 0x2, R2 ;  /* 0x0000000215027825 */ /* 0x001fca00078e0202 */
[----:B------:R0:W5:Y:S02]  /*0f30*/  LDG.E.128 R12, desc[UR36][R2.64] ;  /* 0x00000024020c7981 */ /* 0x000164000c1e1d00 */
.L_x_3673:
[----:B------:R-:W-:Y:S05]  /*0f40*/  BSYNC.RECONVERGENT B0 ;  /* 0x0000000000007941 */ /* 0x000fea0003800200 */
.L_x_3672:
[----:B------:R-:W1:Y:S01]  /*0f50*/  LDCU.64 UR4, c[0x0][0x390] ;  /* 0x00007200ff0477ac */ /* 0x000e620008000a00 */
[----:B------:R-:W-:Y:S02]  /*0f60*/  ISETP.GT.U32.AND P2, PT, R120, 0x1f, PT ;  /* 0x0000001f7800780c */ /* 0x000fe40003f44070 */
[----:B------:R-:W-:Y:S02]  /*0f70*/  CS2R R18, SRZ ;  /* 0x0000000000127805 */ /* 0x000fe4000001ff00 */
[----:B------:R-:W-:Y:S01]  /*0f80*/  ISETP.EQ.U32.AND P3, PT, RZ, UR10, PT ;  /* 0x0000000aff007c0c */ /* 0x000fe2000bf62070 */
[----:B------:R-:W2:Y:S01]  /*0f90*/  LDCU.64 UR8, c[0x0][0x3a0] ;  /* 0x00007400ff0877ac */ /* 0x000ea20008000a00 */
[----:B------:R-:W-:Y:S02]  /*0fa0*/  CS2R R16, SRZ ;  /* 0x0000000000107805 */ /* 0x000fe4000001ff00 */
[----:B------:R-:W-:Y:S01]  /*0fb0*/  ISETP.EQ.OR.EX P2, PT, RZ, UR11, P2, P3 ;  /* 0x0000000bff007c0c */ /* 0x000fe20009742730 */
[----:B------:R-:W3:Y:S01]  /*0fc0*/  LDCU.64 UR12, c[0x0][0x418] ;  /* 0x00008300ff0c77ac */ /* 0x000ee20008000a00 */
[----:B-1----:R-:W-:-:S11]  /*0fd0*/  ISETP.NE.U32.AND P0, PT, RZ, UR4, PT ;  /* 0x00000004ff007c0c */ /* 0x002fd6000bf05070 */
[----:B------:R-:W1:Y:S01]  /*0fe0*/  @!P2 LDC.64 R6, c[0x0][0x450] ;  /* 0x00011400ff06ab82 */ /* 0x000e620000000a00 */
[----:B------:R-:W-:Y:S01]  /*0ff0*/  VOTEU.ALL UP1, P2 ;  /* 0x0000000000ff7886 */ /* 0x000fe20001020000 */
[----:B--2---:R-:W-:Y:S02]  /*1000*/  ISETP.NE.U32.AND P1, PT, RZ, UR8, PT ;  /* 0x00000008ff007c0c */ /* 0x004fe4000bf25070 */
[----:B------:R-:W-:Y:S02]  /*1010*/  ISETP.NE.AND.EX P0, PT, RZ, UR5, PT, P0 ;  /* 0x00000005ff007c0c */ /* 0x000fe4000bf05300 */
[----:B------:R-:W-:Y:S01]  /*1020*/  ISETP.NE.AND.EX P1, PT, RZ, UR9, PT, P1 ;  /* 0x00000009ff007c0c */ /* 0x000fe2000bf25310 */
[----:B---3--:R-:W-:Y:S01]  /*1030*/  UISETP.NE.U32.AND UP0, UPT, UR12, URZ, UPT ;  /* 0x000000ff0c00728c */ /* 0x008fe2000bf05070 */
[C---:B------:R-:W-:Y:S01]  /*1040*/  ISETP.GT.U32.OR P0, PT, R120.reuse, 0x11, !P0 ;  /* 0x000000117800780c */ /* 0x040fe20004704470 */
[----:B------:R-:W-:Y:S01]  /*1050*/  @!UP1 UIMAD UR7, UR38, UR7, URZ ;  /* 0x00000007260792a4 */ /* 0x000fe2000f8e02ff */
[----:B------:R-:W-:Y:S01]  /*1060*/  ISETP.GT.U32.OR P1, PT, R120, 0x11, !P1 ;  /* 0x000000117800780c */ /* 0x000fe20004f24470 */
[----:B------:R-:W-:Y:S01]  /*1070*/  UISETP.NE.AND.EX UP0, UPT, UR13, URZ, UPT, UP0 ;  /* 0x000000ff0d00728c */ /* 0x000fe2000bf05300 */
[----:B------:R-:W-:-:S02]  /*1080*/  CS2R R22, SRZ ;  /* 0x0000000000167805 */ /* 0x000fc4000001ff00 */
[----:B------:R-:W-:Y:S01]  /*1090*/  CS2R R20, SRZ ;  /* 0x0000000000147805 */ /* 0x000fe2000001ff00 */
[----:B------:R-:W-:Y:S02]  /*10a0*/  IMAD.U32 R8, RZ, RZ, UR7 ;  /* 0x00000007ff087e24 */ /* 0x000fe4000f8e00ff */
[----:B------:R-:W-:Y:S02]  /*10b0*/  PLOP3.LUT P3, PT, PT, PT, UP0, 0x80, 0x8 ;  /* 0x000000000008781c */ /* 0x000fe40003f6f008 */
[----:B------:R-:W-:Y:S02]  /*10c0*/  @!P2 IMAD R11, R8, 0x90, R9 ;  /* 0x00000090080ba824 */ /* 0x000fe400078e0209 */
[----:B0-----:R-:W0:Y:S01]  /*10d0*/  @!P0 LDC.64 R2, c[0x0][0x390] ;  /* 0x0000e400ff028b82 */ /* 0x001e220000000a00 */
[----:B------:R-:W2:Y:S07]  /*10e0*/  @UP0 LDCU.64 UR4, c[0x0][0x418] ;  /* 0x00008300ff0407ac */ /* 0x000eae0008000a00 */
[----:B------:R-:W3:Y:S01]  /*10f0*/  @!P1 LDC.64 R4, c[0x0][0x3a0] ;  /* 0x0000e800ff049b82 */ /* 0x000ee20000000a00 */
[----:B-1----:R-:W-:-:S05]  /*1100*/  @!P2 IMAD.WIDE R6, R11, 0x2, R6 ;  /* 0x000000020b06a825 */ /* 0x002fca00078e0206 */
[----:B------:R-:W4:Y:S02]  /*1110*/  @!P2 LDG.E.128 R28, desc[UR36][R6.64] ;  /* 0x00000024061ca981 */ /* 0x000f24000c1e1d00 */
[----:B------:R-:W1:Y:S01]  /*1120*/  LDC R11, c[0x0][0x400] ;  /* 0x00010000ff0b7b82 */ /* 0x000e620000000800 */
[----:B--2---:R-:W-:Y:S01]  /*1130*/  @UP0 UIMAD.WIDE.U32 UR6, UR6, 0x4, UR4 ;  /* 0x00000004060608a5 */ /* 0x004fe2000f8e0004 */
[----:B------:R-:W2:Y:S01]  /*1140*/  LDCU.U8 UR4, c[0x0][0x404] ;  /* 0x00008080ff0477ac */ /* 0x000ea20008000000 */
[----:B0-----:R-:W-:-:S04]  /*1150*/  @!P0 IMAD.WIDE.U32 R2, R9, 0x2, R2 ;  /* 0x0000000209028825 */ /* 0x001fc800078e0002 */
[----:B------:R-:W-:Y:S01]  /*1160*/  MOV R8, UR6 ;  /* 0x0000000600087c02 */ /* 0x000fe20008000f00 */
[----:B------:R-:W4:Y:S01]  /*1170*/  @!P0 LDG.E.128 R16, desc[UR36][R2.64] ;  /* 0x0000002402108981 */ /* 0x000f22000c1e1d00 */
[----:B---3--:R-:W-:-:S05]  /*1180*/  @!P1 IMAD.WIDE.U32 R4, R9, 0x2, R4 ;  /* 0x0000000209049825 */ /* 0x008fca00078e0004 */
[----:B------:R-:W3:Y:S01]  /*1190*/  @!P1 LDG.E.128 R20, desc[UR36][R4.64] ;  /* 0x0000002404149981 */ /* 0x000ee2000c1e1d00 */
[----:B------:R-:W-:-:S05]  /*11a0*/  IMAD.U32 R9, RZ, RZ, UR7 ;  /* 0x00000007ff097e24 */ /* 0x000fca000f8e00ff */
[----:B------:R-:W3:Y:S01]  /*11b0*/  @P3 LDG.E R8, desc[UR36][R8.64] ;  /* 0x0000002408083981 */ /* 0x000ee2000c1e1900 */
[----:B--2---:R-:W-:-:S04]  /*11c0*/  ISETP.NE.AND P0, PT, RZ, UR4, PT ;  /* 0x00000004ff007c0c */ /* 0x004fc8000bf05270 */
[----:B-1----:R-:W-:Y:S01]  /*11d0*/  ISETP.LT.OR P0, PT, R11, 0x1, P0 ;  /* 0x000000010b00780c */ /* 0x002fe20000701670 */
[----:B------:R-:W-:Y:S01]  /*11e0*/  UMOV UR39, URZ ;  /* 0x000000ff00277c82 */ /* 0x000fe20008000000 */
[----:B------:R-:W-:Y:S01]  /*11f0*/  BSSY.RECONVERGENT B6, `(.L_x_3674) ;  /* 0x0000164000067945 */ /* 0x000fe20003800200 */
[----:B----45:R-:W-:Y:S02]  /*1200*/  HFMA2 R24, R24, 1, 1, R16 ;  /* 0x3c003c0018187831 */ /* 0x030fe40000000010 */
[----:B------:R-:W-:Y:S02]  /*1210*/  HFMA2 R26, R26, 1, 1, R18 ;  /* 0x3c003c001a1a7831 */ /* 0x000fe40000000012 */
[----:B------:R-:W-:Y:S02]  /*1220*/  HADD2 R25, R25, R17 ;  /* 0x0000001119197230 */ /* 0x000fe40000000000 */
[----:B------:R-:W-:Y:S02]  /*1230*/  HADD2 R27, R27, R19 ;  /* 0x000000131b1b7230 */ /* 0x000fe40000000000 */
[----:B---3--:R-:W-:-:S02]  /*1240*/  HFMA2 R16, R12, 1, 1, R20 ;  /* 0x3c003c000c107831 */ /* 0x008fc40000000014 */
[----:B------:R-:W-:Y:S02]  /*1250*/  HFMA2 R18, R14, 1, 1, R22 ;  /* 0x3c003c000e127831 */ /* 0x000fe40000000016 */
[----:B------:R-:W-:Y:S02]  /*1260*/  HADD2 R17, R13, R21 ;  /* 0x000000150d117230 */ /* 0x000fe40000000000 */
[----:B------:R-:W-:Y:S01]  /*1270*/  HADD2 R19, R15, R23 ;  /* 0x000000170f137230 */ /* 0x000fe20000000000 */
[----:B------:R-:W-:Y:S01]  /*1280*/  @P3 R2UR UR39, R8 ;  /* 0x00000000082732ca */ /* 0x000fe200000e0000 */
[----:B------:R-:W-:Y:S02]  /*1290*/  @!P2 HFMA2 R17, R17, R29, -RZ ;  /* 0x0000001d1111a231 */ /* 0x000fe400001000ff */
[----:B------:R-:W-:Y:S02]  /*12a0*/  @!P2 HFMA2 R19, R19, R31, -RZ ;  /* 0x0000001f1313a231 */ /* 0x000fe400001000ff */
[----:B------:R-:W-:-:S02]  /*12b0*/  @!P2 HMUL2 R16, R16, R28 ;  /* 0x0000001c1010a232 */ /* 0x000fc40000000000 */
[----:B------:R-:W-:Y:S01]  /*12c0*/  @!P2 HMUL2 R18, R18, R30 ;  /* 0x0000001e1212a232 */ /* 0x000fe20000000000 */
[----:B------:R-:W-:Y:S07]  /*12d0*/  @P0 BRA `(.L_x_3675) ;  /* 0x00000004008c0947 */ /* 0x000fee0003800000 */
[----:B------:R-:W-:-:S13]  /*12e0*/  ISETP.GE.AND P0, PT, R0, R11, PT ;  /* 0x0000000b0000720c */ /* 0x000fda0003f06270 */
[----:B------:R-:W-:Y:S05]  /*12f0*/  @P0 BRA `(.L_x_3676) ;  /* 0x00000014004c0947 */ /* 0x000fea0003800000 */
[----:B------:R-:W-:Y:S01]  /*1300*/  I2FP.F32.U32 R3, R11 ;  /* 0x0000000b00037245 */ /* 0x000fe20000201000 */
[C---:B------:R-:W-:Y:S01]  /*1310*/  VIADD R5, R0.reuse, 0x4 ;  /* 0x0000000400057836 */ /* 0x040fe20000000000 */
[----:B------:R-:W-:Y:S01]  /*1320*/  I2FP.F32.U32 R2, R0 ;  /* 0x0000000000027245 */ /* 0x000fe20000201000 */
[----:B------:R-:W0:Y:S01]  /*1330*/  LDCU UR4, c[0x0][0x40c] ;  /* 0x00008180ff0477ac */ /* 0x000e220008000800 */
[C---:B------:R-:W-:Y:S01]  /*1340*/  IADD3 R4, PT, PT, R0.reuse, 0x2, RZ ;  /* 0x0000000200047810 */ /* 0x040fe20007ffe0ff */
[--C-:B------:R-:W-:Y:S01]  /*1350*/  HADD2.F32 R23, -RZ, R18.reuse.H1_H1 ;  /* 0x30000012ff177230 */ /* 0x100fe20000004100 */
[----:B------:R-:W1:Y:S01]  /*1360*/  MUFU.RCP R3, R3 ;  /* 0x0000000300037308 */ /* 0x000e620000001000 */
[----:B------:R-:W-:Y:S01]  /*1370*/  I2FP.F32.U32 R5, R5 ;  /* 0x0000000500057245 */ /* 0x000fe20000201000 */
[----:B------:R-:W-:Y:S01]  /*1380*/  HADD2.F32 R21, -RZ, R18.H0_H0 ;  /* 0x20000012ff157230 */ /* 0x000fe20000004100 */
[----:B------:R-:W-:Y:S01]  /*1390*/  I2FP.F32.U32 R4, R4 ;  /* 0x0000000400047245 */ /* 0x000fe20000201000 */
[----:B------:R-:W-:Y:S01]  /*13a0*/  HADD2.F32 R15, -RZ, R26.H1_H1 ;  /* 0x3000001aff0f7230 */ /* 0x000fe20000004100 */
[----:B------:R-:W-:Y:S01]  /*13b0*/  IADD3 R0, PT, PT, R0, 0x6, RZ ;  /* 0x0000000600007810 */ /* 0x000fe20007ffe0ff */
[----:B------:R-:W-:-:S02]  /*13c0*/  HADD2.F32 R29, -RZ, R27.H1_H1 ;  /* 0x3000001bff1d7230 */ /* 0x000fc40000004100 */
[--C-:B------:R-:W-:Y:S01]  /*13d0*/  HADD2.F32 R31, -RZ, R19.reuse.H1_H1 ;  /* 0x30000013ff1f7230 */ /* 0x100fe20000004100 */
[----:B------:R-:W-:Y:S01]  /*13e0*/  I2FP.F32.U32 R0, R0 ;  /* 0x0000000000007245 */ /* 0x000fe20000201000 */
[----:B------:R-:W-:Y:S02]  /*13f0*/  HADD2.F32 R19, -RZ, R19.H0_H0 ;  /* 0x20000013ff137230 */ /* 0x000fe40000004100 */
[----:B------:R-:W-:Y:S02]  /*1400*/  HADD2.F32 R13, -RZ, R26.H0_H0 ;  /* 0x2000001aff0d7230 */ /* 0x000fe40000004100 */
[----:B------:R-:W-:Y:S01]  /*1410*/  HADD2.F32 R27, -RZ, R27.H0_H0 ;  /* 0x2000001bff1b7230 */ /* 0x000fe20000004100 */
[----:B0-----:R-:W-:Y:S01]  /*1420*/  UIADD3 UR4, UPT, UPT, -UR39, UR4, URZ ;  /* 0x0000000427047290 */ /* 0x001fe2000fffe1ff */
        /* <DEDUP_REMOVED lines=8> */
[----:B------:R-:W0:Y:S01]  /*14b0*/  MUFU.EX2 R9, -R2 ;  /* 0x8000000200097308 */ /* 0x000e220000000800 */
[----:B------:R-:W-:-:S07]  /*14c0*/  I2FP.F32.S32 R0, UR4 ;  /* 0x0000000400007c45 */ /* 0x000fce0008201400 */
[----:B------:R-:W1:Y:S08]  /*14d0*/  MUFU.EX2 R11, -R4 ;  /* 0x80000004000b7308 */ /* 0x000e700000000800 */
[----:B------:R-:W2:Y:S01]  /*14e0*/  MUFU.EX2 R5, -R5 ;  /* 0x8000000500057308 */ /* 0x000ea20000000800 */
[----:B0-----:R-:W-:Y:S01]  /*14f0*/  FMUL.FTZ R2, R0, R9 ;  /* 0x0000000900027220 */ /* 0x001fe20000410000 */
[----:B------:R-:W-:-:S02]  /*1500*/  HADD2.F32 R9, -RZ, R25.H1_H1 ;  /* 0x30000019ff097230 */ /* 0x000fc40000004100 */
[----:B------:R-:W-:Y:S02]  /*1510*/  HADD2.F32 R25, -RZ, R25.H0_H0 ;  /* 0x20000019ff197230 */ /* 0x000fe40000004100 */
[----:B------:R-:W-:Y:S02]  /*1520*/  FMUL.RZ R12, R2, 0.15915493667125701904 ;  /* 0x3e22f983020c7820 */ /* 0x000fe4000040c000 */
        /* <DEDUP_REMOVED lines=8> */
[----:B------:R-:W2:Y:S01]  /*15b0*/  MUFU.COS R2, R12 ;  /* 0x0000000c00027308 */ /* 0x000ea20000000000 */
[----:B0-----:R-:W-:Y:S01]  /*15c0*/  FMUL.FTZ R5, R0, R7 ;  /* 0x0000000700057220 */ /* 0x001fe20000410000 */
[--C-:B------:R-:W-:Y:S02]  /*15d0*/  HADD2.F32 R0, -RZ, R16.reuse.H1_H1 ;  /* 0x30000010ff007230 */ /* 0x100fe40000004100 */
[----:B------:R-:W-:Y:S02]  /*15e0*/  HADD2.F32 R16, -RZ, R16.H0_H0 ;  /* 0x20000010ff107230 */ /* 0x000fe40000004100 */
[----:B------:R-:W-:Y:S02]  /*15f0*/  FMUL.RZ R22, R5, 0.15915493667125701904 ;  /* 0x3e22f98305167820 */ /* 0x000fe4000040c000 */
[----:B------:R-:W0:Y:S01]  /*1600*/  MUFU.SIN R8, R11 ;  /* 0x0000000b00087308 */ /* 0x000e220000000400 */
[C---:B-1----:R-:W-:Y:S01]  /*1610*/  FMUL.FTZ R5, R3.reuse, R4 ;  /* 0x0000000403057220 */ /* 0x042fe20000410000 */
[----:B------:R-:W-:-:S06]  /*1620*/  FMUL.FTZ R7, R3, R0 ;  /* 0x0000000003077220 */ /* 0x000fcc0000410000 */
[----:B------:R1:W3:Y:S01]  /*1630*/  MUFU.COS R6, R11 ;  /* 0x0000000b00067308 */ /* 0x0002e20000000000 */
[C---:B--2---:R-:W-:Y:S01]  /*1640*/  FMUL.FTZ R4, R2.reuse, R4 ;  /* 0x0000000402047220 */ /* 0x044fe20000410000 */
[C---:B------:R-:W-:Y:S01]  /*1650*/  FMUL.FTZ R0, R2.reuse, R0 ;  /* 0x0000000002007220 */ /* 0x040fe20000410000 */
[C---:B------:R-:W-:Y:S01]  /*1660*/  FFMA.FTZ R5, R2.reuse, R24, -R5 ;  /* 0x0000001802057223 */ /* 0x040fe20000010805 */
[----:B------:R-:W-:Y:S01]  /*1670*/  FFMA.FTZ R7, R2, R16, -R7 ;  /* 0x0000001002077223 */ /* 0x000fe20000010807 */
[C---:B------:R-:W-:Y:S01]  /*1680*/  FFMA.FTZ R24, R3.reuse, R24, R4 ;  /* 0x0000001803187223 */ /* 0x040fe20000010004 */
[----:B------:R-:W-:Y:S02]  /*1690*/  FFMA.FTZ R16, R3, R16, R0 ;  /* 0x0000001003107223 */ /* 0x000fe40000010000 */
[----:B------:R-:W2:Y:S01]  /*16a0*/  MUFU.SIN R12, R20 ;  /* 0x00000014000c7308 */ /* 0x000ea20000000400 */
[--C-:B-1----:R-:W-:Y:S02]  /*16b0*/  HADD2.F32 R11, -RZ, R17.reuse.H1_H1 ;  /* 0x30000011ff0b7230 */ /* 0x102fe40000004100 */
[----:B0-----:R-:W-:Y:S01]  /*16c0*/  FMUL.FTZ R3, R8, R9 ;  /* 0x0000000908037220 */ /* 0x001fe20000410000 */
[----:B------:R-:W-:Y:S01]  /*16d0*/  HADD2.F32 R17, -RZ, R17.H0_H0 ;  /* 0x20000011ff117230 */ /* 0x000fe20000004100 */
[----:B------:R-:W-:Y:S01]  /*16e0*/  F2FP.F16.F32.PACK_AB R24, R24, R5 ;  /* 0x000000051818723e */ /* 0x000fe200000000ff */
[----:B------:R-:W-:Y:S01]  /*16f0*/  FMUL.FTZ R2, R8, R11 ;  /* 0x0000000b08027220 */ /* 0x000fe20000410000 */
[----:B------:R-:W-:Y:S01]  /*1700*/  F2FP.F16.F32.PACK_AB R16, R16, R7 ;  /* 0x000000071010723e */ /* 0x000fe200000000ff */
[----:B------:R-:W0:Y:S01]  /*1710*/  MUFU.SIN R18, R22 ;  /* 0x0000001600127308 */ /* 0x000e220000000400 */
[C---:B---3--:R-:W-:Y:S01]  /*1720*/  FMUL.FTZ R9, R6.reuse, R9 ;  /* 0x0000000906097220 */ /* 0x048fe20000410000 */
[C---:B------:R-:W-:Y:S01]  /*1730*/  FMUL.FTZ R11, R6.reuse, R11 ;  /* 0x0000000b060b7220 */ /* 0x040fe20000410000 */
[C---:B------:R-:W-:Y:S01]  /*1740*/  FFMA.FTZ R2, R6.reuse, R17, -R2 ;  /* 0x0000001106027223 */ /* 0x040fe20000010802 */
[-C--:B------:R-:W-:Y:S01]  /*1750*/  FFMA.FTZ R3, R6, R25.reuse, -R3 ;  /* 0x0000001906037223 */ /* 0x080fe20000010803 */
[C---:B------:R-:W-:Y:S01]  /*1760*/  FFMA.FTZ R0, R8.reuse, R25, R9 ;  /* 0x0000001908007223 */ /* 0x040fe20000010009 */
[----:B------:R-:W-:-:S02]  /*1770*/  FFMA.FTZ R17, R8, R17, R11 ;  /* 0x0000001108117223 */ /* 0x000fc4000001000b */
[----:B------:R-:W1:Y:S01]  /*1780*/  MUFU.COS R10, R20 ;  /* 0x00000014000a7308 */ /* 0x000e620000000000 */
[C---:B--2---:R-:W-:Y:S01]  /*1790*/  FMUL.FTZ R9, R12.reuse, R15 ;  /* 0x0000000f0c097220 */ /* 0x044fe20000410000 */
[----:B------:R-:W-:Y:S01]  /*17a0*/  FMUL.FTZ R4, R12, R23 ;  /* 0x000000170c047220 */ /* 0x000fe20000410000 */
[----:B------:R-:W-:Y:S02]  /*17b0*/  F2FP.F16.F32.PACK_AB R25, R0, R3 ;  /* 0x000000030019723e */ /* 0x000fe400000000ff */
[----:B------:R-:W-:-:S03]  /*17c0*/  F2FP.F16.F32.PACK_AB R17, R17, R2 ;  /* 0x000000021111723e */ /* 0x000fc600000000ff */
[----:B------:R-:W2:Y:S01]  /*17d0*/  MUFU.COS R14, R22 ;  /* 0x00000016000e7308 */ /* 0x000ea20000000000 */
[C---:B0-----:R-:W-:Y:S01]  /*17e0*/  FMUL.FTZ R11, R18.reuse, R29 ;  /* 0x0000001d120b7220 */ /* 0x041fe20000410000 */
[----:B------:R-:W-:Y:S01]  /*17f0*/  FMUL.FTZ R8, R18, R31 ;  /* 0x0000001f12087220 */ /* 0x000fe20000410000 */
[C---:B-1----:R-:W-:Y:S01]  /*1800*/  FMUL.FTZ R15, R10.reuse, R15 ;  /* 0x0000000f0a0f7220 */ /* 0x042fe20000410000 */
[C---:B------:R-:W-:Y:S01]  /*1810*/  FMUL.FTZ R23, R10.reuse, R23 ;  /* 0x000000170a177220 */ /* 0x040fe20000410000 */
[C---:B------:R-:W-:Y:S01]  /*1820*/  FFMA.FTZ R9, R10.reuse, R13, -R9 ;  /* 0x0000000d0a097223 */ /* 0x040fe20000010809 */
[----:B------:R-:W-:Y:S01]  /*1830*/  FFMA.FTZ R4, R10, R21, -R4 ;  /* 0x000000150a047223 */ /* 0x000fe20000010804 */
[C---:B------:R-:W-:Y:S01]  /*1840*/  FFMA.FTZ R26, R12.reuse, R13, R15 ;  /* 0x0000000d0c1a7223 */ /* 0x040fe2000001000f */
[----:B------:R-:W-:Y:S01]  /*1850*/  FFMA.FTZ R23, R12, R21, R23 ;  /* 0x000000150c177223 */ /* 0x000fe20000010017 */
[C---:B--2---:R-:W-:Y:S01]  /*1860*/  FMUL.FTZ R29, R14.reuse, R29 ;  /* 0x0000001d0e1d7220 */ /* 0x044fe20000410000 */
        /* <DEDUP_REMOVED lines=8> */
[----:B------:R-:W-:Y:S01]  /*18f0*/  F2FP.F16.F32.PACK_AB R19, R19, R8 ;  /* 0x000000081313723e */ /* 0x000fe200000000ff */
[----:B------:R-:W-:Y:S06]  /*1900*/  BRA `(.L_x_3676) ;  /* 0x0000000c00c87947 */ /* 0x000fec0003800000 */
.L_x_3675:
        /* <DEDUP_REMOVED lines=13> */
[----:B0-----:R-:W-:Y:S02]  /*19e0*/  MOV R2, RZ ;  /* 0x000000ff00027202 */ /* 0x001fe40000000f00 */
[----:B-1----:R-:W-:-:S05]  /*19f0*/  IADD3 R6, PT, PT, RZ, -R3, RZ ;  /* 0x80000003ff067210 */ /* 0x002fca0007ffe0ff */
[----:B------:R-:W-:Y:S02]  /*1a00*/  IMAD R7, R6, R5, RZ ;  /* 0x0000000506077224 */ /* 0x000fe400078e02ff */
[----:B------:R-:W-:Y:S02]  /*1a10*/  IMAD.MOV.U32 R6, RZ, RZ, R8 ;  /* 0x000000ffff067224 */ /* 0x000fe400078e0008 */
        /* <DEDUP_REMOVED lines=10> */
[----:B------:R-:W-:Y:S02]  /*1ac0*/  @P0 IADD3 R3, PT, PT, R3, 0x1, RZ ;  /* 0x0000000103030810 */ /* 0x000fe40007ffe0ff */
[----:B------:R-:W-:-:S03]  /*1ad0*/  ISETP.GE.AND P0, PT, R0, R11, PT ;  /* 0x0000000b0000720c */ /* 0x000fc60003f06270 */
[----:B------:R-:W-:-:S05]  /*1ae0*/  IMAD.MOV.U32 R28, RZ, RZ, R3 ;  /* 0x000000ffff1c7224 */ /* 0x000fca00078e0003 */
[----:B------:R-:W-:Y:S02]  /*1af0*/  @!P2 IADD3 R28, PT, PT, -R28, RZ, RZ ;  /* 0x000000ff1c1ca210 */ /* 0x000fe40007ffe1ff */
[----:B------:R-:W-:Y:S02]  /*1b00*/  @!P1 LOP3.LUT R28, RZ, R23, RZ, 0x33, !PT ;  /* 0x00000017ff1c9212 */ /* 0x000fe400078e33ff */
[----:B------:R-:W-:Y:S02]  /*1b10*/  ISETP.GT.U32.OR P1, PT, R120, 0x1f, P0 ;  /* 0x0000001f7800780c */ /* 0x000fe40000724470 */
        /* <DEDUP_REMOVED lines=21> */
.L_x_3677:
[----:B------:R-:W0:Y:S01]  /*1c70*/  S2R R3, SR_CgaCtaId ;  /* 0x0000000000037919 */ /* 0x000e220000008800 */
[----:B------:R-:W1:Y:S01]  /*1c80*/  LDC R5, c[0x0][0x400] ;  /* 0x00010000ff057b82 */ /* 0x000e620000000800 */
[----:B------:R-:W-:Y:S01]  /*1c90*/  ISETP.NE.AND P6, PT, R22, RZ, PT ;  /* 0x000000ff1600720c */ /* 0x000fe20003fc5270 */
[----:B------:R-:W-:Y:S05]  /*1ca0*/  WARPSYNC.ALL ;  /* 0x0000000000007948 */ /* 0x000fea0003800000 */
[----:B------:R-:W-:-:S05]  /*1cb0*/  MOV R0, 0x400 ;  /* 0x0000040000007802 */ /* 0x000fca0000000f00 */
[----:B------:R-:W-:-:S05]  /*1cc0*/  VIADD R0, R0, 0x240 ;  /* 0x0000024000007836 */ /* 0x000fca0000000000 */
[----:B0-----:R-:W-:Y:S01]  /*1cd0*/  LEA R0, R3, R0, 0x18 ;  /* 0x0000000003007211 */ /* 0x001fe200078ec0ff */
[----:B------:R-:W-:-:S03]  /*1ce0*/  @!P6 IMAD R3, R23, R28, R29 ;  /* 0x0000001c1703e224 */ /* 0x000fc600078e021d */
[----:B-1----:R-:W-:Y:S01]  /*1cf0*/  LEA R10, R5, R0, 0x1 ;  /* 0x00000000050a7211 */ /* 0x002fe200078e08ff */
[----:B------:R-:W-:-:S03]  /*1d00*/  @!P6 IMAD R2, R3, 0x2, R0 ;  /* 0x000000020302e824 */ /* 0x000fc600078e0200 */
[----:B------:R-:W-:Y:S02]  /*1d10*/  @!P6 LEA R3, R3, R10, 0x1 ;  /* 0x0000000a0303e211 */ /* 0x000fe400078e08ff */
[----:B------:R0:W-:Y:S04]  /*1d20*/  @!P6 STS.128 [R2], R24 ;  /* 0x000000180200e388 */ /* 0x0001e80000000c00 */
[----:B------:R1:W-:Y:S01]  /*1d30*/  @!P6 STS.128 [R3], R16 ;  /* 0x000000100300e388 */ /* 0x0003e20000000c00 */
[----:B0-----:R-:W-:Y:S01]  /*1d40*/  SHF.R.S32.HI R2, RZ, 0x1f, R5 ;  /* 0x0000001fff027819 */ /* 0x001fe20000011405 */
[----:B------:R-:W-:Y:S03]  /*1d50*/  BAR.SYNC.DEFER_BLOCKING 0x0 ;  /* 0x0000000000007b1d */ /* 0x000fe60000010000 */
[----:B------:R-:W-:-:S03]  /*1d60*/  LEA.HI R2, R2, R5, RZ, 0x2 ;  /* 0x0000000502027211 */ /* 0x000fc600078f10ff */
[----:B------:R-:W-:Y:S04]  /*1d70*/  BSSY.RECONVERGENT B0, `(.L_x_3678) ;  /* 0x00000a4000007945 */ /* 0x000fe80003800200 */
[----:B-1----:R-:W-:Y:S05]  /*1d80*/  @P6 BRA `(.L_x_3679) ;  /* 0x0000000800886947 */ /* 0x002fea0003800000 */
[----:B------:R-:W-:Y:S01]  /*1d90*/  SHF.R.S32.HI R2, RZ, 0x2, R2 ;  /* 0x00000002ff027819 */ /* 0x000fe20000011402 */
[----:B------:R-:W-:Y:S04]  /*1da0*/  BSSY.RECONVERGENT B1, `(.L_x_3680) ;  /* 0x0000081000017945 */ /* 0x000fe80003800200 */
[----:B------:R-:W-:-:S05]  /*1db0*/  IMAD R2, R28, R2, RZ ;  /* 0x000000021c027224 */ /* 0x000fca00078e02ff */
[----:B------:R-:W-:-:S04]  /*1dc0*/  LEA.HI R3, R29, R2, RZ, 0x1f ;  /* 0x000000021d037211 */ /* 0x000fc800078ff8ff */
[----:B------:R-:W-:Y:S01]  /*1dd0*/  SHF.R.S32.HI R2, RZ, 0x1f, R3 ;  /* 0x0000001fff027819 */ /* 0x000fe20000011403 */
[C---:B------:R-:W-:Y:S02]  /*1de0*/  IMAD R30, R3.reuse, 0x2, R0 ;  /* 0x00000002031e7824 */ /* 0x040fe400078e0200 */
[----:B------:R-:W-:Y:S01]  /*1df0*/  IMAD R32, R3, 0x2, R10 ;  /* 0x0000000203207824 */ /* 0x000fe200078e020a */
[----:B------:R-:W-:Y:S02]  /*1e00*/  LEA.HI R2, R2, R3, RZ, 0x2 ;  /* 0x0000000302027211 */ /* 0x000fe400078f10ff */
[C---:B------:R-:W-:Y:S01]  /*1e10*/  LEA R31, R23.reuse, R30, 0x1 ;  /* 0x0000001e171f7211 */ /* 0x040fe200078e08ff */
[----:B------:R-:W0:Y:S01]  /*1e20*/  LDS.64 R8, [R30] ;  /* 0x000000001e087984 */ /* 0x000e220000000a00 */
[----:B------:R-:W-:Y:S01]  /*1e30*/  LEA R33, R23, R32, 0x1 ;  /* 0x0000002017217211 */ /* 0x000fe200078e08ff */
[----:B------:R-:W-:Y:S02]  /*1e40*/  IMAD.SHL.U32 R2, R2, 0x2, RZ ;  /* 0x0000000202027824 */ /* 0x000fe400078e00ff */
[----:B------:R-:W1:Y:S03]  /*1e50*/  LDS.64 R26, [R31] ;  /* 0x000000001f1a7984 */ /* 0x000e660000000a00 */
[----:B------:R-:W-:Y:S01]  /*1e60*/  LOP3.LUT R7, R2, 0xfffffff8, RZ, 0xc0, !PT ;  /* 0xfffffff802077812 */ /* 0x000fe200078ec0ff */
[----:B------:R-:W2:Y:S03]  /*1e70*/  LDS.64 R12, [R32] ;  /* 0x00000000200c7984 */ /* 0x000ea60000000a00 */
[----:B------:R-:W-:Y:S01]  /*1e80*/  ISETP.GE.AND P0, PT, R7, R5, PT ;  /* 0x000000050700720c */ /* 0x000fe20003f06270 */
[----:B------:R-:W3:Y:S01]  /*1e90*/  LDS.64 R14, [R33] ;  /* 0x00000000210e7984 */ /* 0x000ee20000000a00 */
[----:B0-----:R-:W-:-:S02]  /*1ea0*/  SHF.R.U64 R4, R8, 0x10, R9 ;  /* 0x0000001008047819 */ /* 0x001fc40000001209 */
[----:B------:R-:W-:Y:S02]  /*1eb0*/  SHF.R.U32.HI R6, RZ, 0x10, R9 ;  /* 0x00000010ff067819 */ /* 0x000fe40000011609 */
[--C-:B-1----:R-:W-:Y:S02]  /*1ec0*/  SHF.R.U64 R25, R26, 0x10, R27.reuse ;  /* 0x000000101a197819 */ /* 0x102fe4000000121b */
[----:B------:R-:W-:Y:S02]  /*1ed0*/  PRMT R24, R8, 0x5410, R26 ;  /* 0x0000541008187816 */ /* 0x000fe4000000001a */
[----:B------:R-:W-:Y:S02]  /*1ee0*/  PRMT R26, R9, 0x5410, R27 ;  /* 0x00005410091a7816 */ /* 0x000fe4000000001b */
[----:B------:R-:W-:Y:S02]  /*1ef0*/  PRMT R25, R4, 0x5410, R25 ;  /* 0x0000541004197816 */ /* 0x000fe40000000019 */
[----:B------:R-:W-:-:S02]  /*1f00*/  SHF.R.U32.HI R27, RZ, 0x10, R27 ;  /* 0x00000010ff1b7819 */ /* 0x000fc4000001161b */
[--C-:B--2---:R-:W-:Y:S02]  /*1f10*/  SHF.R.U64 R4, R12, 0x10, R13.reuse ;  /* 0x000000100c047819 */ /* 0x104fe4000000120d */
[----:B------:R-:W-:Y:S02]  /*1f20*/  SHF.R.U32.HI R2, RZ, 0x10, R13 ;  /* 0x00000010ff027819 */ /* 0x000fe4000001160d */
[--C-:B---3--:R-:W-:Y:S02]  /*1f30*/  SHF.R.U64 R17, R14, 0x10, R15.reuse ;  /* 0x000000100e117819 */ /* 0x108fe4000000120f */
[----:B------:R-:W-:Y:S02]  /*1f40*/  SHF.R.U32.HI R19, RZ, 0x10, R15 ;  /* 0x00000010ff137819 */ /* 0x000fe4000001160f */
[----:B------:R-:W-:Y:S02]  /*1f50*/  PRMT R27, R6, 0x5410, R27 ;  /* 0x00005410061b7816 */ /* 0x000fe4000000001b */
[----:B------:R-:W-:-:S02]  /*1f60*/  PRMT R16, R12, 0x5410, R14 ;  /* 0x000054100c107816 */ /* 0x000fc4000000000e */
[----:B------:R-:W-:Y:S02]  /*1f70*/  PRMT R18, R13, 0x5410, R15 ;  /* 0x000054100d127816 */ /* 0x000fe4000000000f */
[----:B------:R-:W-:Y:S02]  /*1f80*/  PRMT R17, R4, 0x5410, R17 ;  /* 0x0000541004117816 */ /* 0x000fe40000000011 */
[----:B------:R-:W-:Y:S01]  /*1f90*/  PRMT R19, R2, 0x5410, R19 ;  /* 0x0000541002137816 */ /* 0x000fe20000000013 */
[----:B------:R-:W-:Y:S06]  /*1fa0*/  @P0 BRA `(.L_x_3681) ;  /* 0x0000000400800947 */ /* 0x000fec0003800000 */
[----:B------:R-:W-:Y:S01]  /*1fb0*/  I2FP.F32.S32 R3, R5 ;  /* 0x0000000500037245 */ /* 0x000fe20000201400 */
[----:B------:R-:W0:Y:S01]  /*1fc0*/  LDCU UR4, c[0x0][0x40c] ;  /* 0x00008180ff0477ac */ /* 0x000e220008000800 */
[----:B------:R-:W-:Y:S01]  /*1fd0*/  I2FP.F32.S32 R2, R7 ;  /* 0x0000000700027245 */ /* 0x000fe20000201400 */
[C---:B------:R-:W-:Y:S01]  /*1fe0*/  VIADD R5, R7.reuse, 0x4 ;  /* 0x0000000407057836 */ /* 0x040fe20000000000 */
[----:B------:R1:W2:Y:S01]  /*1ff0*/  MUFU.RCP R6, R3 ;  /* 0x0000000300067308 */ /* 0x0002a20000001000 */
[C---:B------:R-:W-:Y:S01]  /*2000*/  IADD3 R4, PT, PT, R7.reuse, 0x2, RZ ;  /* 0x0000000207047810 */ /* 0x040fe20007ffe0ff */
[----:B------:R-:W-:Y:S02]  /*2010*/  HADD2.F32 R20, -RZ, R24.H1_H1 ;  /* 0x30000018ff147230 */ /* 0x000fe40000004100 */
[----:B------:R-:W-:Y:S01]  /*2020*/  I2FP.F32.S32 R5, R5 ;  /* 0x0000000500057245 */ /* 0x000fe20000201400 */
[--C-:B------:R-:W-:Y:S01]  /*2030*/  HADD2.F32 R21, -RZ, R25.reuse.H1_H1 ;  /* 0x30000019ff157230 */ /* 0x100fe20000004100 */
[----:B------:R-:W-:Y:S01]  /*2040*/  I2FP.F32.S32 R4, R4 ;  /* 0x0000000400047245 */ /* 0x000fe20000201400 */
[----:B------:R-:W-:Y:S01]  /*2050*/  HADD2.F32 R22, -RZ, R25.H0_H0 ;  /* 0x20000019ff167230 */ /* 0x000fe20000004100 */
[----:B-1----:R-:W-:Y:S01]  /*2060*/  IADD3 R3, PT, PT, R7, 0x6, RZ ;  /* 0x0000000607037810 */ /* 0x002fe20007ffe0ff */
[----:B------:R-:W-:-:S02]  /*2070*/  HADD2.F32 R34, -RZ, R26.H1_H1 ;  /* 0x3000001aff227230 */ /* 0x000fc40000004100 */
[----:B------:R-:W-:Y:S01]  /*2080*/  HADD2.F32 R35, -RZ, R26.H0_H0 ;  /* 0x2000001aff237230 */ /* 0x000fe20000004100 */
[----:B------:R-:W-:Y:S01]  /*2090*/  I2FP.F32.S32 R3, R3 ;  /* 0x0000000300037245 */ /* 0x000fe20000201400 */
[--C-:B------:R-:W-:Y:S01]  /*20a0*/  HADD2.F32 R25, -RZ, R17.reuse.H1_H1 ;  /* 0x30000011ff197230 */ /* 0x100fe20000004100 */
[----:B0-----:R-:W-:Y:S01]  /*20b0*/  UIADD3 UR4, UPT, UPT, -UR39, UR4, URZ ;  /* 0x0000000427047290 */ /* 0x001fe2000fffe1ff */
[----:B------:R-:W-:Y:S02]  /*20c0*/  HADD2.F32 R26, -RZ, R17.H0_H0 ;  /* 0x20000011ff1a7230 */ /* 0x000fe40000004100 */
[-C--:B--2---:R-:W-:Y:S01]  /*20d0*/  FMUL.FTZ R2, R2, R6.reuse ;  /* 0x0000000602027220 */ /* 0x084fe20000410000 */
        /* <DEDUP_REMOVED lines=8> */
[--C-:B------:R-:W-:Y:S01]  /*2160*/  HADD2.F32 R40, -RZ, R19.reuse.H1_H1 ;  /* 0x30000013ff287230 */ /* 0x100fe20000004100 */
[----:B------:R-:W0:Y:S01]  /*2170*/  MUFU.EX2 R2, -R2 ;  /* 0x8000000200027308 */ /* 0x000e220000000800 */
[----:B------:R-:W-:-:S02]  /*2180*/  HADD2.F32 R39, -RZ, R19.H0_H0 ;  /* 0x20000013ff277230 */ /* 0x000fc40000004100 */
[----:B------:R-:W-:Y:S02]  /*2190*/  HADD2.F32 R24, -RZ, R24.H0_H0 ;  /* 0x20000018ff187230 */ /* 0x000fe40000004100 */
[--C-:B------:R-:W-:Y:S02]  /*21a0*/  HADD2.F32 R36, -RZ, R18.reuse.H1_H1 ;  /* 0x30000012ff247230 */ /* 0x100fe40000004100 */
[--C-:B------:R-:W-:Y:S01]  /*21b0*/  HADD2.F32 R38, -RZ, R27.reuse.H1_H1 ;  /* 0x3000001bff267230 */ /* 0x100fe20000004100 */
[----:B------:R-:W1:Y:S01]  /*21c0*/  MUFU.EX2 R4, -R4 ;  /* 0x8000000400047308 */ /* 0x000e620000000800 */
[----:B------:R-:W-:Y:S02]  /*21d0*/  HADD2.F32 R37, -RZ, R27.H0_H0 ;  /* 0x2000001bff257230 */ /* 0x000fe40000004100 */
        /* <DEDUP_REMOVED lines=10> */
[----:B------:R2:W3:Y:S01]  /*2280*/  MUFU.COS R2, R7 ;  /* 0x0000000700027308 */ /* 0x0004e20000000000 */
[----:B0-----:R-:W-:Y:S01]  /*2290*/  FMUL.FTZ R4, R15, R6 ;  /* 0x000000060f047220 */ /* 0x001fe20000410000 */
[--C-:B------:R-:W-:Y:S02]  /*22a0*/  HADD2.F32 R6, -RZ, R16.reuse.H1_H1 ;  /* 0x30000010ff067230 */ /* 0x100fe40000004100 */
[----:B------:R-:W-:Y:S02]  /*22b0*/  HADD2.F32 R16, -RZ, R16.H0_H0 ;  /* 0x20000010ff107230 */ /* 0x000fe40000004100 */
[----:B------:R-:W-:Y:S02]  /*22c0*/  FMUL.RZ R15, R4, 0.15915493667125701904 ;  /* 0x3e22f983040f7820 */ /* 0x000fe4000040c000 */
[----:B------:R-:W0:Y:S01]  /*22d0*/  MUFU.COS R8, R11 ;  /* 0x0000000b00087308 */ /* 0x000e220000000000 */
[-C--:B-1----:R-:W-:Y:S01]  /*22e0*/  FMUL.FTZ R5, R20, R3.reuse ;  /* 0x0000000314057220 */ /* 0x082fe20000410000 */
[----:B--2---:R-:W-:-:S06]  /*22f0*/  FMUL.FTZ R7, R6, R3 ;  /* 0x0000000306077220 */ /* 0x004fcc0000410000 */
[----:B------:R-:W1:Y:S01]  /*2300*/  MUFU.SIN R9, R11 ;  /* 0x0000000b00097308 */ /* 0x000e620000000400 */
[-C--:B---3--:R-:W-:Y:S01]  /*2310*/  FMUL.FTZ R4, R20, R2.reuse ;  /* 0x0000000214047220 */ /* 0x088fe20000410000 */
[-C--:B------:R-:W-:Y:S01]  /*2320*/  FMUL.FTZ R6, R6, R2.reuse ;  /* 0x0000000206067220 */ /* 0x080fe20000410000 */
[-C--:B------:R-:W-:Y:S01]  /*2330*/  FFMA.FTZ R5, R24, R2.reuse, -R5 ;  /* 0x0000000218057223 */ /* 0x080fe20000010805 */
[----:B------:R-:W-:Y:S01]  /*2340*/  FFMA.FTZ R7, R16, R2, -R7 ;  /* 0x0000000210077223 */ /* 0x000fe20000010807 */
[-C--:B------:R-:W-:Y:S01]  /*2350*/  FFMA.FTZ R4, R24, R3.reuse, R4 ;  /* 0x0000000318047223 */ /* 0x080fe20000010004 */
[----:B------:R-:W-:Y:S02]  /*2360*/  FFMA.FTZ R6, R16, R3, R6 ;  /* 0x0000000310067223 */ /* 0x000fe40000010006 */
[----:B------:R-:W2:Y:S01]  /*2370*/  MUFU.SIN R14, R12 ;  /* 0x0000000c000e7308 */ /* 0x000ea20000000400 */
[----:B0-----:R-:W-:Y:S01]  /*2380*/  FMUL.FTZ R2, R21, R8 ;  /* 0x0000000815027220 */ /* 0x001fe20000410000 */
[----:B------:R-:W-:-:S06]  /*2390*/  F2FP.F16.F32.PACK_AB R24, R4, R5 ;  /* 0x000000050418723e */ /* 0x000fcc00000000ff */
[----:B------:R0:W3:Y:S01]  /*23a0*/  MUFU.COS R13, R12 ;  /* 0x0000000c000d7308 */ /* 0x0000e20000000000 */
[-C--:B-1----:R-:W-:Y:S01]  /*23b0*/  FMUL.FTZ R3, R21, R9.reuse ;  /* 0x0000000915037220 */ /* 0x082fe20000410000 */
[CC--:B------:R-:W-:Y:S01]  /*23c0*/  FMUL.FTZ R11, R25.reuse, R9.reuse ;  /* 0x00000009190b7220 */ /* 0x0c0fe20000410000 */
[C---:B------:R-:W-:Y:S02]  /*23d0*/  FFMA.FTZ R2, R22.reuse, R9, R2 ;  /* 0x0000000916027223 */ /* 0x040fe40000010002 */
[-C--:B------:R-:W-:Y:S01]  /*23e0*/  FFMA.FTZ R3, R22, R8.reuse, -R3 ;  /* 0x0000000816037223 */ /* 0x080fe20000010803 */
[-C--:B------:R-:W-:Y:S02]  /*23f0*/  FFMA.FTZ R11, R26, R8.reuse, -R11 ;  /* 0x000000081a0b7223 */ /* 0x080fe4000001080b */
[----:B------:R-:W1:Y:S01]  /*2400*/  MUFU.COS R17, R15 ;  /* 0x0000000f00117308 */ /* 0x000e620000000000 */
[----:B0-----:R-:W-:Y:S01]  /*2410*/  FMUL.FTZ R12, R25, R8 ;  /* 0x00000008190c7220 */ /* 0x001fe20000410000 */
[-C--:B--2---:R-:W-:Y:S01]  /*2420*/  FMUL.FTZ R16, R36, R14.reuse ;  /* 0x0000000e24107220 */ /* 0x084fe20000410000 */
[----:B------:R-:W-:Y:S01]  /*2430*/  FMUL.FTZ R8, R34, R14 ;  /* 0x0000000e22087220 */ /* 0x000fe20000410000 */
[----:B------:R-:W-:Y:S01]  /*2440*/  F2FP.F16.F32.PACK_AB R25, R2, R3 ;  /* 0x000000030219723e */ /* 0x000fe200000000ff */
[----:B------:R-:W-:-:S03]  /*2450*/  FFMA.FTZ R12, R26, R9, R12 ;  /* 0x000000091a0c7223 */ /* 0x000fc6000001000c */
[----:B------:R0:W2:Y:S01]  /*2460*/  MUFU.SIN R19, R15 ;  /* 0x0000000f00137308 */ /* 0x0000a20000000400 */
[-C--:B---3--:R-:W-:Y:S01]  /*2470*/  FMUL.FTZ R9, R34, R13.reuse ;  /* 0x0000000d22097220 */ /* 0x088fe20000410000 */
[-C--:B------:R-:W-:Y:S01]  /*2480*/  FFMA.FTZ R18, R27, R13.reuse, -R16 ;  /* 0x0000000d1b127223 */ /* 0x080fe20000010810 */
[CC--:B------:R-:W-:Y:S02]  /*2490*/  FFMA.FTZ R8, R35.reuse, R13.reuse, -R8 ;  /* 0x0000000d23087223 */ /* 0x0c0fe40000010808 */
[----:B------:R-:W-:Y:S01]  /*24a0*/  FFMA.FTZ R9, R35, R14, R9 ;  /* 0x0000000e23097223 */ /* 0x000fe20000010009 */
[----:B0-----:R-:W-:Y:S01]  /*24b0*/  FMUL.FTZ R15, R36, R13 ;  /* 0x0000000d240f7220 */ /* 0x001fe20000410000 */
[-C--:B-1----:R-:W-:Y:S01]  /*24c0*/  FMUL.FTZ R16, R38, R17.reuse ;  /* 0x0000001126107220 */ /* 0x082fe20000410000 */
[----:B------:R-:W-:Y:S02]  /*24d0*/  FMUL.FTZ R22, R40, R17 ;  /* 0x0000001128167220 */ /* 0x000fe40000410000 */
        /* <DEDUP_REMOVED lines=13> */
.L_x_3681:
[----:B------:R-:W-:Y:S05]  /*25b0*/  BSYNC.RECONVERGENT B1 ;  /* 0x0000000000017941 */ /* 0x000fea0003800200 */
.L_x_3680:
[----:B------:R-:W-:Y:S02]  /*25c0*/  LOP3.LUT R2, R17, 0xffff, RZ, 0xc0, !PT ;  /* 0x0000ffff11027812 */ /* 0x000fe400078ec0ff */
[----:B------:R-:W-:Y:S02]  /*25d0*/  LOP3.LUT R4, R25, 0xffff, RZ, 0xc0, !PT ;  /* 0x0000ffff19047812 */ /* 0x000fe400078ec0ff */
[----:B------:R-:W-:Y:S01]  /*25e0*/  PRMT R8, R19, 0x7732, RZ ;  /* 0x0000773213087816 */ /* 0x000fe200000000ff */
[----:B------:R-:W-:Y:S01]  /*25f0*/  IMAD.WIDE.U32 R2, R2, 0x10000, RZ ;  /* 0x0001000002027825 */ /* 0x000fe200078e00ff */
[----:B------:R-:W-:Y:S02]  /*2600*/  PRMT R9, R18, 0x7732, RZ ;  /* 0x0000773212097816 */ /* 0x000fe400000000ff */
[----:B------:R-:W-:Y:S01]  /*2610*/  PRMT R11, R26, 0x5410, R27 ;  /* 0x000054101a0b7816 */ /* 0x000fe2000000001b */
[----:B------:R-:W-:Y:S01]  /*2620*/  IMAD.WIDE.U32 R4, R4, 0x10000, RZ ;  /* 0x0001000004047825 */ /* 0x000fe200078e00ff */
[----:B------:R-:W-:-:S02]  /*2630*/  LOP3.LUT R6, R2, 0xffff, R16, 0xf8, !PT ;  /* 0x0000ffff02067812 */ /* 0x000fc400078ef810 */
[----:B------:R-:W-:Y:S02]  /*2640*/  PRMT R7, R18, 0x5410, R19 ;  /* 0x0000541012077816 */ /* 0x000fe40000000013 */
[----:B------:R-:W-:Y:S02]  /*2650*/  PRMT R21, R9, 0x5410, R8 ;  /* 0x0000541009157816 */ /* 0x000fe40000000008 */
[----:B------:R-:W-:Y:S02]  /*2660*/  PRMT R2, R17, 0x7732, RZ ;  /* 0x0000773211027816 */ /* 0x000fe400000000ff */
[----:B------:R-:W-:Y:S02]  /*2670*/  LOP3.LUT R9, R11, R5, RZ, 0xfc, !PT ;  /* 0x000000050b097212 */ /* 0x000fe400078efcff */
[----:B------:R-:W-:Y:S02]  /*2680*/  LOP3.LUT R8, R4, 0xffff, R24, 0xf8, !PT ;  /* 0x0000ffff04087812 */ /* 0x000fe400078ef818 */
[----:B------:R-:W-:-:S02]  /*2690*/  PRMT R11, R27, 0x7732, RZ ;  /* 0x000077321b0b7816 */ /* 0x000fc400000000ff */
[----:B------:R-:W-:Y:S02]  /*26a0*/  PRMT R4, R25, 0x7732, RZ ;  /* 0x0000773219047816 */ /* 0x000fe400000000ff */
[----:B------:R-:W-:Y:S02]  /*26b0*/  PRMT R12, R26, 0x7732, RZ ;  /* 0x000077321a0c7816 */ /* 0x000fe400000000ff */
[----:B------:R-:W-:Y:S01]  /*26c0*/  PRMT R14, R24, 0x7732, RZ ;  /* 0x00007732180e7816 */ /* 0x000fe200000000ff */
[----:B------:R-:W-:Y:S01]  /*26d0*/  IMAD.WIDE.U32 R4, R4, 0x10000, RZ ;  /* 0x0001000004047825 */ /* 0x000fe200078e00ff */
[----:B------:R-:W-:Y:S02]  /*26e0*/  LOP3.LUT R7, R7, R3, RZ, 0xfc, !PT ;  /* 0x0000000307077212 */ /* 0x000fe400078efcff */
[----:B------:R-:W-:Y:S01]  /*26f0*/  PRMT R13, R16, 0x7732, RZ ;  /* 0x00007732100d7816 */ /* 0x000fe200000000ff */
[----:B------:R-:W-:Y:S01]  /*2700*/  IMAD.WIDE.U32 R2, R2, 0x10000, RZ ;  /* 0x0001000002027825 */ /* 0x000fe200078e00ff */
[----:B------:R-:W-:Y:S01]  /*2710*/  PRMT R15, R12, 0x5410, R11 ;  /* 0x000054100c0f7816 */ /* 0x000fe2000000000b */
[----:B------:R0:W-:Y:S02]  /*2720*/  STS.64 [R32], R6 ;  /* 0x0000000620007388 */ /* 0x0001e40000000a00 */
[----:B------:R-:W-:Y:S01]  /*2730*/  IMAD.MOV.U32 R11, RZ, RZ, R14 ;  /* 0x000000ffff0b7224 */ /* 0x000fe200078e000e */
[----:B------:R-:W-:-:S02]  /*2740*/  LOP3.LUT R3, R21, R3, RZ, 0xfc, !PT ;  /* 0x0000000315037212 */ /* 0x000fc400078efcff */
[----:B------:R-:W-:Y:S02]  /*2750*/  LOP3.LUT R2, R2, R13, RZ, 0xfc, !PT ;  /* 0x0000000d02027212 */ /* 0x000fe400078efcff */
[----:B------:R-:W-:Y:S02]  /*2760*/  LOP3.LUT R5, R15, R5, RZ, 0xfc, !PT ;  /* 0x000000050f057212 */ /* 0x000fe400078efcff */
[----:B------:R-:W-:Y:S01]  /*2770*/  LOP3.LUT R4, R4, R11, RZ, 0xfc, !PT ;  /* 0x0000000b04047212 */ /* 0x000fe200078efcff */
[----:B------:R0:W-:Y:S04]  /*2780*/  STS.64 [R33], R2 ;  /* 0x0000000221007388 */ /* 0x0001e80000000a00 */
[----:B------:R0:W-:Y:S04]  /*2790*/  STS.64 [R30], R8 ;  /* 0x000000081e007388 */ /* 0x0001e80000000a00 */
[----:B------:R0:W-:Y:S02]  /*27a0*/  STS.64 [R31], R4 ;  /* 0x000000041f007388 */ /* 0x0001e40000000a00 */
.L_x_3679:
[----:B------:R-:W-:Y:S05]  /*27b0*/  BSYNC.RECONVERGENT B0 ;  /* 0x0000000000007941 */ /* 0x000fea0003800200 */
.L_x_3678:
[----:B------:R-:W-:Y:S01]  /*27c0*/  BAR.SYNC.DEFER_BLOCKING 0x0 ;  /* 0x0000000000007b1d */ /* 0x000fe20000010000 */
[----:B------:R-:W-:-:S04]  /*27d0*/  @!P6 IMAD R23, R23, R28, R29 ;  /* 0x0000001c1717e224 */ /* 0x000fc800078e021d */
[C---:B------:R-:W-:Y:S01]  /*27e0*/  @!P6 IMAD R10, R23.reuse, 0x2, R10 ;  /* 0x00000002170ae824 */ /* 0x040fe200078e020a */
[----:B------:R-:W-:-:S05]  /*27f0*/  @!P6 LEA R0, R23, R0, 0x1 ;  /* 0x000000001700e211 */ /* 0x000fca00078e08ff */
[----:B------:R1:W2:Y:S04]  /*2800*/  @!P6 LDS.128 R24, [R0] ;  /* 0x000000000018e984 */ /* 0x0002a80000000c00 */
[----:B------:R1:W3:Y:S01]  /*2810*/  @!P6 LDS.128 R16, [R10] ;  /* 0x000000000a10e984 */ /* 0x0002e20000000c00 */
[----:B------:R-:W-:Y:S06]  /*2820*/  BAR.SYNC.DEFER_BLOCKING 0x0 ;  /* 0x0000000000007b1d */ /* 0x000fec0000010000 */
.L_x_3676:
[----:B------:R-:W-:Y:S05]  /*2830*/  BSYNC.RECONVERGENT B6 ;  /* 0x0000000000067941 */ /* 0x000fea0003800200 */
.L_x_3674:
[----:B-1----:R-:W-:Y:S02]  /*2840*/  MOV R0, 0xff7fffff ;  /* 0xff7fffff00007802 */ /* 0x002fe40000000f00 */
[----:B------:R-:W-:-:S03]  /*2850*/  ISETP.GT.U32.AND P0, PT, R120, 0x1f, PT ;  /* 0x0000001f7800780c */ /* 0x000fc60003f04070 */
[----:B------:R1:W-:Y:S10]  /*2860*/  STL [R1+0xc], R0 ;  /* 0x00000c0001007387 */ /* 0x0003f40000100800 */
[----:B-1----:R-:W-:Y:S05]  /*2870*/  @P0 BRA `(.L_x_3682) ;  /* 0x0000000000ec0947 */ /* 0x002fea0003800000 */
[----:B------:R-:W-:Y:S01]  /*2880*/  ISETP.GT.U32.AND P0, PT, R120, 0x11, PT ;  /* 0x000000117800780c */ /* 0x000fe20003f04070 */
[----:B------:R-:W1:Y:S01]  /*2890*/  S2R R21, SR_CgaCtaId ;  /* 0x0000000000157919 */ /* 0x000e620000008800 */
[----:B0-----:R-:W-:Y:S01]  /*28a0*/  MOV R6, 0x400 ;  /* 0x0000040000067802 */ /* 0x001fe20000000f00 */
[----:B--23--:R-:W-:Y:S01]  /*28b0*/  HMUL2 R8, R25, R17 ;  /* 0x0000001119087232 */ /* 0x00cfe20000000000 */
[----:B------:R-:W-:-:S03]  /*28c0*/  UMOV UR4, 0xffffffff ;  /* 0xffffffff00047882 */ /* 0x000fc60000000000 */
[----:B------:R-:W-:-:S06]  /*28d0*/  HFMA2 R9, R24, R16, R8 ;  /* 0x0000001018097231 */ /* 0x000fcc0000000008 */
[----:B------:R-:W0:Y:S01]  /*28e0*/  @!P0 LDC R5, c[0x0][0x3f4] ;  /* 0x0000fd00ff058b82 */ /* 0x000e220000000800 */
[----:B------:R-:W-:-:S07]  /*28f0*/  HFMA2 R9, R26, R18, R9 ;  /* 0x000000121a097231 */ /* 0x000fce0000000009 */
[----:B------:R-:W2:Y:S01]  /*2900*/  @!P0 LDC.64 R2, c[0x0][0x3b8] ;  /* 0x0000ee00ff028b82 */ /* 0x000ea20000000a00 */
[----:B------:R-:W-:-:S05]  /*2910*/  HFMA2 R9, R27, R19, R9 ;  /* 0x000000131b097231 */ /* 0x000fca0000000009 */
[----:B------:R-:W-:Y:S02]  /*2920*/  HADD2.F32 R13, -RZ, R9.H0_H0 ;  /* 0x20000009ff0d7230 */ /* 0x000fe40000004100 */
[----:B0-----:R-:W-:Y:S02]  /*2930*/  @!P0 IMAD R0, R120, R5, UR40 ;  /* 0x0000002878008e24 */ /* 0x001fe4000f8e0205 */
[----:B------:R-:W-:-:S04]  /*2940*/  @!P0 IMAD R5, R5, UR47, RZ ;  /* 0x0000002f05058c24 */ /* 0x000fc8000f8e02ff */
[----:B------:R-:W-:Y:S01]  /*2950*/  @!P0 IMAD R7, R5, 0x12, R0 ;  /* 0x0000001205078824 */ /* 0x000fe200078e0200 */
[----:B------:R-:W-:-:S03]  /*2960*/  IADD3 R0, PT, PT, R6, 0x40, RZ ;  /* 0x0000004006007810 */ /* 0x000fc60007ffe0ff */
[----:B------:R-:W-:Y:S01]  /*2970*/  @!P0 IMAD.SHL.U32 R7, R7, 0x8, RZ ;  /* 0x0000000807078824 */ /* 0x000fe200078e00ff */
[----:B-1----:R-:W-:Y:S01]  /*2980*/  LEA R5, R21, R0, 0x18 ;  /* 0x0000000015057211 */ /* 0x002fe200078ec0ff */
[----:B------:R-:W-:Y:S02]  /*2990*/  HADD2.F32 R0, -RZ, R9.H1_H1 ;  /* 0x30000009ff007230 */ /* 0x000fe40000004100 */
[----:B--2---:R-:W-:Y:S01]  /*29a0*/  @!P0 IMAD.WIDE R2, R7, 0x2, R2 ;  /* 0x0000000207028825 */ /* 0x004fe200078e0202 */
[----:B------:R-:W-:-:S03]  /*29b0*/  LEA R5, R120, R5, 0x4 ;  /* 0x0000000578057211 */ /* 0x000fc600078e20ff */
[----:B------:R-:W-:Y:S01]  /*29c0*/  FADD.FTZ R13, R13, R0 ;  /* 0x000000000d0d7221 */ /* 0x000fe20000010000 */
[----:B------:R0:W-:Y:S04]  /*29d0*/  @!P0 STG.E.128 desc[UR36][R2.64], R16 ;  /* 0x0000001002008986 */ /* 0x0001e8000c101d24 */
[----:B------:R0:W-:Y:S01]  /*29e0*/  STS.128 [R5], R24 ;  /* 0x0000001805007388 */ /* 0x0001e20000000c00 */
        /* <DEDUP_REMOVED lines=10> */
.L_x_3820:
        /* <DEDUP_REMOVED lines=9> */
[----:B------:R-:W-:-:S04]  /*2b20*/  @UP0 UIADD3 UR6, UPT, UPT, -UR39, UR42, URZ ;  /* 0x0000002a27060290 */ /* 0x000fc8000fffe1ff */
[----:B-1----:R-:W-:-:S04]  /*2b30*/  @UP0 UIMAD UR7, UR43, UR8, UR6 ;  /* 0x000000082b0702a4 */ /* 0x002fc8000f8e0206 */
[----:B------:R-:W-:-:S04]  /*2b40*/  @UP0 UIMAD UR7, UR7, UR8, UR6 ;  /* 0x00000008070702a4 */ /* 0x000fc8000f8e0206 */
[----:B--2---:R-:W-:-:S06]  /*2b50*/  @UP0 UIMAD.WIDE UR4, UR7, 0x2, UR4 ;  /* 0x00000002070408a5 */ /* 0x004fcc000f8e0204 */
[----:B------:R-:W-:Y:S01]  /*2b60*/  MOV R2, UR4 ;  /* 0x0000000400027c02 */ /* 0x000fe20008000f00 */
[----:B------:R-:W-:-:S04]  /*2b70*/  IMAD.U32 R3, RZ, RZ, UR5 ;  /* 0x00000005ff037e24 */ /* 0x000fc8000f8e00ff */
[----:B------:R-:W1:Y:S01]  /*2b80*/  LDCU UR4, c[0x0][0x410] ;  /* 0x00008200ff0477ac */ /* 0x000e620008000800 */
[----:B------:R-:W2:Y:S01]  /*2b90*/  @P0 LDG.E.U16 R2, desc[UR36][R2.64] ;  /* 0x0000002402020981 */ /* 0x000ea2000c1e1500 */
[----:B------:R-:W-:Y:S02]  /*2ba0*/  IADD3 R6, PT, PT, R6, 0x240, RZ ;  /* 0x0000024006067810 */ /* 0x000fe40007ffe0ff */
[----:B0-----:R-:W-:Y:S02]  /*2bb0*/  IADD3 R4, PT, PT, -R121, UR42, RZ ;  /* 0x0000002a79047c10 */ /* 0x001fe4000fffe1ff */
[----:B------:R-:W-:-:S04]  /*2bc0*/  LEA R21, R21, R6, 0x18 ;  /* 0x0000000615157211 */ /* 0x000fc800078ec0ff */
[----:B------:R-:W-:Y:S01]  /*2bd0*/  LEA R4, R4, R21, 0x2 ;  /* 0x0000001504047211 */ /* 0x000fe200078e10ff */
[----:B-1----:R-:W-:Y:S01]  /*2be0*/  FMUL.FTZ R5, R14, UR4 ;  /* 0x000000040e057c20 */ /* 0x002fe20008410000 */
[----:B--2---:R-:W-:-:S05]  /*2bf0*/  @P0 HADD2.F32 R0, -RZ, R2.H0_H0 ;  /* 0x20000002ff000230 */ /* 0x004fca0000004100 */
[----:B------:R-:W-:-:S05]  /*2c00*/  @P0 FADD.FTZ R5, R5, R0 ;  /* 0x0000000005050221 */ /* 0x000fca0000010000 */
[----:B------:R1:W-:Y:S04]  /*2c10*/  STL [R1+0xc], R5 ;  /* 0x00000c0501007387 */ /* 0x0003e80000100800 */
[----:B------:R1:W-:Y:S02]  /*2c20*/  STS [R4], R5 ;  /* 0x0000000504007388 */ /* 0x0003e40000000800 */
.L_x_3682:
[----:B------:R-:W-:Y:S05]  /*2c30*/  WARPSYNC.ALL ;  /* 0x0000000000007948 */ /* 0x000fea0003800000 */
[----:B------:R-:W-:Y:S01]  /*2c40*/  IADD3 R0, PT, PT, -R121, UR42, RZ ;  /* 0x0000002a79007c10 */ /* 0x000fe2000fffe1ff */
[----:B------:R-:W4:Y:S01]  /*2c50*/  LDCU UR4, c[0x0][0x3f0] ;  /* 0x00007e00ff0477ac */ /* 0x000f220008000800 */
[----:B------:R-:W-:Y:S03]  /*2c60*/  BSSY.RECONVERGENT B0, `(.L_x_3684) ;  /* 0x00004b6000007945 */ /* 0x000fe60003800200 */
[----:B------:R-:W-:Y:S01]  /*2c70*/  VIADD R0, R0, 0x1f ;  /* 0x0000001f00007836 */ /* 0x000fe20000000000 */
[----:B------:R-:W1:Y:S04]  /*2c80*/  LDCU UR19, c[0x0][0x3f8] ;  /* 0x00007f00ff1377ac */ /* 0x000e680008000800 */
[----:B0-----:R-:W-:Y:S01]  /*2c90*/  SHF.R.S32.HI R3, RZ, 0x1f, R0 ;  /* 0x0000001fff037819 */ /* 0x001fe20000011400 */
[----:B------:R-:W0:Y:S03]  /*2ca0*/  LDCU UR20, c[0x0][0x410] ;  /* 0x00008200ff1477ac */ /* 0x000e260008000800 */
[----:B------:R-:W-:Y:S01]  /*2cb0*/  LEA.HI R3, R3, R0, RZ, 0x5 ;  /* 0x0000000003037211 */ /* 0x000fe200078f28ff */
[----:B------:R-:W0:Y:S03]  /*2cc0*/  LDCU.64 UR8, c[0x0][0x3c8] ;  /* 0x00007900ff0877ac */ /* 0x000e260008000a00 */
[----:B------:R-:W-:Y:S01]  /*2cd0*/  LOP3.LUT R0, R3, 0xffffffe0, RZ, 0xc0, !PT ;  /* 0xffffffe003007812 */ /* 0x000fe200078ec0ff */
[----:B----4-:R-:W-:Y:S01]  /*2ce0*/  UIMAD UR4, UR41, UR4, UR43 ;  /* 0x00000004290472a4 */ /* 0x010fe2000f8e022b */
[----:B------:R-:W4:Y:S01]  /*2cf0*/  LDCU.64 UR10, c[0x0][0x3b8] ;  /* 0x00007700ff0a77ac */ /* 0x000f220008000a00 */
[----:B------:R-:W-:Y:S01]  /*2d00*/  BAR.SYNC.DEFER_BLOCKING 0x0 ;  /* 0x0000000000007b1d */ /* 0x000fe20000010000 */
[----:B------:R-:W-:Y:S01]  /*2d10*/  ISETP.GE.AND P0, PT, R120, R0, PT ;  /* 0x000000007800720c */ /* 0x000fe20003f06270 */
[----:B------:R-:W-:-:S04]  /*2d20*/  UIMAD UR4, UR4, 0x90, URZ ;  /* 0x00000090040478a4 */ /* 0x000fc8000f8e02ff */
[----:B------:R-:W0:Y:S01]  /*2d30*/  LDCU.64 UR12, c[0x0][0x438] ;  /* 0x00008700ff0c77ac */ /* 0x000e220008000a00 */
[----:B------:R-:W0:Y:S07]  /*2d40*/  LDCU.64 UR14, c[0x0][0x448] ;  /* 0x00008900ff0e77ac */ /* 0x000e2e0008000a00 */
[----:B-1----:R-:W-:Y:S05]  /*2d50*/  @P0 BRA `(.L_x_3685) ;  /* 0x0000004800980947 */ /* 0x002fea0003800000 */
[----:B------:R-:W1:Y:S01]  /*2d60*/  LDC R2, c[0x0][0x3f4] ;  /* 0x0000fd00ff027b82 */ /* 0x000e620000000800 */
[----:B------:R-:W-:Y:S01]  /*2d70*/  UMOV UR5, 0x400 ;  /* 0x0000040000057882 */ /* 0x000fe20000000000 */
[----:B------:R-:W5:Y:S01]  /*2d80*/  LDCU UR18, c[0x0][0x440] ;  /* 0x00008800ff1277ac */ /* 0x000f620008000800 */
[----:B------:R-:W-:Y:S01]  /*2d90*/  IMAD.IADD R0, R121, 0x1, R0 ;  /* 0x0000000179007824 */ /* 0x000fe200078e0200 */
[----:B------:R-:W2:Y:S04]  /*2da0*/  LDCU.64 UR16, c[0x0][0x420] ;  /* 0x00008400ff1077ac */ /* 0x000ea80008000a00 */
[----:B------:R-:W3:Y:S01]  /*2db0*/  S2UR UR6, SR_CgaCtaId ;  /* 0x00000000000679c3 */ /* 0x000ee20000008800 */
[----:B-----5:R-:W-:Y:S02]  /*2dc0*/  MOV R125, UR18 ;  /* 0x00000012007d7c02 */ /* 0x020fe40008000f00 */
[----:B-1----:R-:W-:Y:S01]  /*2dd0*/  IABS R2, R2 ;  /* 0x0000000200027213 */ /* 0x002fe20000000000 */
[----:B--2---:R-:W-:Y:S01]  /*2de0*/  IMAD.U32 R251, RZ, RZ, UR17 ;  /* 0x00000011fffb7e24 */ /* 0x004fe2000f8e00ff */
[----:B------:R-:W-:-:S02]  /*2df0*/  MOV R123, UR16 ;  /* 0x00000010007b7c02 */ /* 0x000fc40008000f00 */
[----:B------:R-:W-:Y:S02]  /*2e00*/  MOV R124, R2 ;  /* 0x00000002007c7202 */ /* 0x000fe40000000f00 */
[----:B------:R-:W-:Y:S01]  /*2e10*/  ISETP.NE.U32.AND P0, PT, RZ, UR16, PT ;  /* 0x00000010ff007c0c */ /* 0x000fe2000bf05070 */
[----:B---3--:R-:W-:Y:S01]  /*2e20*/  ULEA UR7, UR6, UR5, 0x18 ;  /* 0x0000000506077291 */ /* 0x008fe2000f8ec0ff */
[----:B------:R-:W1:Y:S01]  /*2e30*/  I2F.RP R2, R124 ;  /* 0x0000007c00027306 */ /* 0x000e620000209400 */
[----:B------:R-:W-:Y:S01]  /*2e40*/  UIADD3 UR5, UPT, UPT, UR5, 0x240, URZ ;  /* 0x0000024005057890 */ /* 0x000fe2000fffe0ff */
[----:B------:R-:W-:-:S03]  /*2e50*/  ISETP.NE.AND.EX P0, PT, RZ, UR17, PT, P0 ;  /* 0x00000011ff007c0c */ /* 0x000fc6000bf05300 */
[----:B------:R-:W-:-:S03]  /*2e60*/  ULEA UR5, UR6, UR5, 0x18 ;  /* 0x0000000506057291 */ /* 0x000fc6000f8ec0ff */
[----:B------:R-:W2:Y:S04]  /*2e70*/  LDS.128 R12, [UR7+0x40] ;  /* 0x00004007ff0c7984 */ /* 0x000ea80008000c00 */
[----:B------:R-:W3:Y:S01]  /*2e80*/  LDS.128 R8, [UR7+0x50] ;  /* 0x00005007ff087984 */ /* 0x000ee20008000c00 */
[----:B-1----:R-:W1:Y:S03]  /*2e90*/  MUFU.RCP R2, R2 ;  /* 0x0000000200027308 */ /* 0x002e660000001000 */
[----:B------:R-:W5:Y:S04]  /*2ea0*/  LDS.128 R4, [UR7+0x60] ;  /* 0x00006007ff047984 */ /* 0x000f680008000c00 */
[----:B------:R-:W0:Y:S04]  /*2eb0*/  LDS.128 R116, [UR7+0x70] ;  /* 0x00007007ff747984 */ /* 0x000e280008000c00 */
[----:B------:R-:W0:Y:S04]  /*2ec0*/  LDS.128 R112, [UR7+0x80] ;  /* 0x00008007ff707984 */ /* 0x000e280008000c00 */
[----:B------:R-:W0:Y:S01]  /*2ed0*/  LDS.128 R108, [UR7+0x90] ;  /* 0x00009007ff6c7984 */ /* 0x000e220008000c00 */
[----:B-1----:R-:W-:-:S03]  /*2ee0*/  IADD3 R2, PT, PT, R2, 0xffffffe, RZ ;  /* 0x0ffffffe02027810 */ /* 0x002fc60007ffe0ff */
[----:B------:R-:W1:Y:S01]  /*2ef0*/  LDS.128 R104, [UR7+0xa0] ;  /* 0x0000a007ff687984 */ /* 0x000e620008000c00 */
[----:B------:R4:W2:Y:S03]  /*2f00*/  F2I.FTZ.U32.TRUNC.NTZ R3, R2 ;  /* 0x0000000200037305 */ /* 0x0008a6000021f000 */
[----:B------:R-:W0:Y:S04]  /*2f10*/  LDS.128 R100, [UR7+0xb0] ;  /* 0x0000b007ff647984 */ /* 0x000e280008000c00 */
[----:B------:R-:W0:Y:S01]  /*2f20*/  LDS.128 R96, [UR7+0xc0] ;  /* 0x0000c007ff607984 */ /* 0x000e220008000c00 */
[----:B----4-:R-:W-:-:S03]  /*2f30*/  HFMA2 R2, -RZ, RZ, 0, 0 ;  /* 0x00000000ff027431 */ /* 0x010fc600000001ff */
[----:B------:R-:W4:Y:S04]  /*2f40*/  LDS.128 R92, [UR7+0xd0] ;  /* 0x0000d007ff5c7984 */ /* 0x000f280008000c00 */
[----:B--2---:R-:W-:Y:S01]  /*2f50*/  STL.64 [R1+0x30], R12 ;  /* 0x0000300c01007387 */ /* 0x004fe20000100a00 */
[----:B------:R-:W-:-:S03]  /*2f60*/  IADD3 R122, PT, PT, RZ, -R3, RZ ;  /* 0x80000003ff7a7210 */ /* 0x000fc60007ffe0ff */
[----:B------:R-:W-:Y:S04]  /*2f70*/  STL.64 [R1+0x38], R14 ;  /* 0x0000380e01007387 */ /* 0x000fe80000100a00 */
[----:B---3--:R-:W-:Y:S04]  /*2f80*/  STL.64 [R1+0x20], R8 ;  /* 0x0000200801007387 */ /* 0x008fe80000100a00 */
[----:B------:R-:W-:Y:S04]  /*2f90*/  STL.64 [R1+0x28], R10 ;  /* 0x0000280a01007387 */ /* 0x000fe80000100a00 */
[----:B-----5:R-:W-:Y:S04]  /*2fa0*/  STL.64 [R1+0x10], R4 ;  /* 0x0000100401007387 */ /* 0x020fe80000100a00 */
[----:B------:R-:W-:Y:S04]  /*2fb0*/  STL.64 [R1+0x18], R6 ;  /* 0x0000180601007387 */ /* 0x000fe80000100a00 */
[----:B------:R2:W-:Y:S04]  /*2fc0*/  STL [R1+0x44], R0 ;  /* 0x0000440001007387 */ /* 0x0005e80000100800 */
[----:B------:R-:W3:Y:S04]  /*2fd0*/  LDS.128 R88, [UR7+0xe0] ;  /* 0x0000e007ff587984 */ /* 0x000ee80008000c00 */
[----:B------:R-:W0:Y:S01]  /*2fe0*/  LDS.128 R84, [UR7+0xf0] ;  /* 0x0000f007ff547984 */ /* 0x000e220008000c00 */
[----:B--2---:R-:W-:Y:S01]  /*2ff0*/  IADD3 R0, PT, PT, R121, R120, RZ ;  /* 0x0000007879007210 */ /* 0x004fe20007ffe0ff */
[----:B------:R-:W-:-:S02]  /*3000*/  IMAD.MOV.U32 R121, RZ, RZ, R122 ;  /* 0x000000ffff797224 */ /* 0x000fc400078e007a */
[----:B------:R-:W2:Y:S01]  /*3010*/  LDS.128 R80, [UR7+0x100] ;  /* 0x00010007ff507984 */ /* 0x000ea20008000c00 */
[----:B------:R-:W-:Y:S01]  /*3020*/  IADD3 R252, P1, P2, R123, UR44, R0 ;  /* 0x0000002c7bfc7c10 */ /* 0x000fe2000fa3e000 */
[----:B------:R-:W-:Y:S02]  /*3030*/  IMAD R121, R121, R124, RZ ;  /* 0x0000007c79797224 */ /* 0x000fe400078e02ff */
[----:B------:R-:W0:Y:S01]  /*3040*/  LDS.128 R76, [UR7+0x110] ;  /* 0x00011007ff4c7984 */ /* 0x000e220008000c00 */
[----:B------:R-:W-:Y:S01]  /*3050*/  IADD3.X R251, PT, PT, R251, UR46, RZ, P1, P2 ;  /* 0x0000002efbfb7c10 */ /* 0x000fe20008fe44ff */
[----:B------:R-:W-:Y:S02]  /*3060*/  IMAD.HI.U32 R2, R3, R121, R2 ;  /* 0x0000007903027227 */ /* 0x000fe400078e0002 */
        /* <DEDUP_REMOVED lines=17> */
[----:B------:R-:W0:Y:S01]  /*3180*/  LDS.128 R4, [UR7+0x230] ;  /* 0x00023007ff047984 */ /* 0x000e220008000c00 */
[----:B------:R-:W-:-:S06]  /*3190*/  UIMAD UR7, UR43, UR18, UR42 ;  /* 0x000000122b0772a4 */ /* 0x000fcc000f8e022a */
[----:B------:R-:W-:-:S05]  /*31a0*/  IMAD R3, R125, UR7, R0 ;  /* 0x000000077d037c24 */ /* 0x000fca000f8e0200 */
[----:B------:R-:W-:Y:S04]  /*31b0*/  STL [R1], R3 ;  /* 0x0000000301007387 */ /* 0x000fe80000100800 */
[----:B------:R5:W-:Y:S02]  /*31c0*/  STL [R1+0x40], R2 ;  /* 0x0000400201007387 */ /* 0x000be40000100800 */
[----:B-----5:R-:W-:-:S05]  /*31d0*/  LEA R2, R120, UR5, 0x2 ;  /* 0x0000000578027c11 */ /* 0x020fca000f8e10ff */
[----:B-1234-:R0:W-:Y:S02]  /*31e0*/  STL [R1+0x4], R2 ;  /* 0x0000040201007387 */ /* 0x01e1e40000100800 */
.L_x_3752:
[----:B-1----:R-:W2:Y:S01]  /*31f0*/  LDL R248, [R1+0x40] ;  /* 0x0000400001f87983 */ /* 0x002ea20000100800 */
[----:B0-----:R-:W0:Y:S01]  /*3200*/  LDC R2, c[0x0][0x3f4] ;  /* 0x0000fd00ff027b82 */ /* 0x001e220000000800 */
[----:B------:R-:W-:-:S07]  /*3210*/  IABS R3, R0 ;  /* 0x0000000000037213 */ /* 0x000fce0000000000 */
[----:B------:R-:W1:Y:S01]  /*3220*/  LDC R250, c[0x0][0x3f4] ;  /* 0x0000fd00fffa7b82 */ /* 0x000e620000000800 */
[----:B0-----:R-:W-:Y:S02]  /*3230*/  IABS R249, R2 ;  /* 0x0000000200f97213 */ /* 0x001fe40000000000 */
[----:B-1----:R-:W-:Y:S01]  /*3240*/  IABS R250, R250 ;  /* 0x000000fa00fa7213 */ /* 0x002fe20000000000 */
[----:B--2---:R-:W-:-:S05]  /*3250*/  IMAD.HI.U32 R248, R248, R3, RZ ;  /* 0x00000003f8f87227 */ /* 0x004fca00078e00ff */
[----:B------:R-:W-:-:S05]  /*3260*/  IADD3 R248, PT, PT, -R248, RZ, RZ ;  /* 0x000000fff8f87210 */ /* 0x000fca0007ffe1ff */
[----:B------:R-:W-:Y:S01]  /*3270*/  IMAD R3, R249, R248, R3 ;  /* 0x000000f8f9037224 */ /* 0x000fe200078e0203 */
[----:B------:R-:W-:-:S04]  /*3280*/  @P0 MOV R248, R252 ;  /* 0x000000fc00f80202 */ /* 0x000fc80000000f00 */
[----:B------:R-:W-:-:S13]  /*3290*/  ISETP.GT.U32.AND P1, PT, R250, R3, PT ;  /* 0x00000003fa00720c */ /* 0x000fda0003f24070 */
[----:B------:R-:W-:-:S05]  /*32a0*/  @!P1 IMAD.IADD R3, R3, 0x1, -R249 ;  /* 0x0000000103039824 */ /* 0x000fca00078e0af9 */
[----:B------:R-:W-:-:S13]  /*32b0*/  ISETP.GT.U32.AND P1, PT, R250, R3, PT ;  /* 0x00000003fa00720c */ /* 0x000fda0003f24070 */
[----:B------:R-:W-:Y:S01]  /*32c0*/  @!P1 IADD3 R3, PT, PT, R3, -R249, RZ ;  /* 0x800000f903039210 */ /* 0x000fe20007ffe0ff */
[----:B------:R-:W-:-:S05]  /*32d0*/  @P0 IMAD.MOV.U32 R249, RZ, RZ, R251 ;  /* 0x000000fffff90224 */ /* 0x000fca00078e00fb */
[----:B------:R-:W2:Y:S01]  /*32e0*/  @P0 LDG.E.U8 R248, desc[UR36][R248.64] ;  /* 0x00000024f8f80981 */ /* 0x000ea2000c1e1100 */
[----:B------:R-:W-:Y:S01]  /*32f0*/  ISETP.GE.AND P2, PT, R0, RZ, PT ;  /* 0x000000ff0000720c */ /* 0x000fe20003f46270 */
[----:B------:R-:W-:Y:S01]  /*3300*/  BSSY.RECONVERGENT B1, `(.L_x_3686) ;  /* 0x000001e000017945 */ /* 0x000fe20003800200 */
[C---:B------:R-:W-:Y:S01]  /*3310*/  ISETP.NE.AND P4, PT, R2.reuse, RZ, PT ;  /* 0x000000ff0200720c */ /* 0x040fe20003f85270 */
[----:B------:R-:W-:Y:S01]  /*3320*/  IMAD R250, R2, 0x90, RZ ;  /* 0x0000009002fa7824 */ /* 0x000fe200078e02ff */
[----:B------:R-:W-:-:S09]  /*3330*/  ISETP.GE.AND P1, PT, R0, UR42, PT ;  /* 0x0000002a00007c0c */ /* 0x000fd2000bf26270 */
[----:B------:R-:W-:Y:S02]  /*3340*/  @!P2 IADD3 R3, PT, PT, -R3, RZ, RZ ;  /* 0x000000ff0303a210 */ /* 0x000fe40007ffe1ff */
[----:B------:R-:W-:Y:S02]  /*3350*/  @!P4 LOP3.LUT R3, RZ, R2, RZ, 0x33, !PT ;  /* 0x00000002ff03c212 */ /* 0x000fe400078e33ff */
[----:B--2---:R-:W-:Y:S02]  /*3360*/  ISETP.NE.AND P3, PT, R248, RZ, P0 ;  /* 0x000000fff800720c */ /* 0x004fe40000765270 */
[----:B------:R-:W-:Y:S01]  /*3370*/  SHF.L.U32 R248, R3, 0x3, RZ ;  /* 0x0000000303f87819 */ /* 0x000fe200000006ff */
[----:B------:R-:W-:Y:S10]  /*3380*/  @P1 BRA `(.L_x_3687) ;  /* 0x0000000000541947 */ /* 0x000ff40003800000 */
[----:B------:R-:W-:Y:S02]  /*3390*/  ISETP.GE.AND P2, PT, R248, R250, PT ;  /* 0x000000faf800720c */ /* 0x000fe40003f46270 */
        /* <DEDUP_REMOVED lines=20> */
.L_x_3687:
[----:B------:R-:W-:Y:S05]  /*34e0*/  BSYNC.RECONVERGENT B1 ;  /* 0x0000000000017941 */ /* 0x000fea0003800200 */
.L_x_3686:
[----:B------:R-:W-:Y:S01]  /*34f0*/  BSSY.RECONVERGENT B1, `(.L_x_3688) ;  /* 0x000001a000017945 */ /* 0x000fe20003800200 */
[----:B------:R-:W-:-:S03]  /*3500*/  IMAD.IADD R249, R3, 0x1, R2 ;  /* 0x0000000103f97824 */ /* 0x000fc600078e0202 */
[----:B------:R-:W-:Y:S05]  /*3510*/  @P1 BRA `(.L_x_3689) ;  /* 0x00000000005c1947 */ /* 0x000fea0003800000 */
[----:B------:R-:W-:Y:S01]  /*3520*/  IMAD R124, R2, 0x90, RZ ;  /* 0x00000090027c7824 */ /* 0x000fe200078e02ff */
[----:B------:R-:W-:Y:S02]  /*3530*/  SHF.L.U32 R250, R249, 0x3, RZ ;  /* 0x00000003f9fa7819 */ /* 0x000fe400000006ff */
[----:B------:R-:W-:Y:S02]  /*3540*/  CS2R R126, SRZ ;  /* 0x00000000007e7805 */ /* 0x000fe4000001ff00 */
        /* <DEDUP_REMOVED lines=20> */
.L_x_3689:
[----:B------:R-:W-:Y:S05]  /*3690*/  BSYNC.RECONVERGENT B1 ;  /* 0x0000000000017941 */ /* 0x000fea0003800200 */
.L_x_3688:
[----:B------:R-:W-:Y:S04]  /*36a0*/  BSSY.RECONVERGENT B1, `(.L_x_3690) ;  /* 0x0000019000017945 */ /* 0x000fe80003800200 */
[----:B------:R-:W-:Y:S05]  /*36b0*/  @P1 BRA `(.L_x_3691) ;  /* 0x00000000005c1947 */ /* 0x000fea0003800000 */
[C---:B------:R-:W-:Y:S01]  /*36c0*/  IMAD R128, R2.reuse, 0x90, RZ ;  /* 0x0000009002807824 */ /* 0x040fe200078e02ff */
[----:B------:R-:W-:Y:S02]  /*36d0*/  LEA R250, R2, R248, 0x4 ;  /* 0x000000f802fa7211 */ /* 0x000fe400078e20ff */
        /* <DEDUP_REMOVED lines=21> */
.L_x_3691:
[----:B------:R-:W-:Y:S05]  /*3830*/  BSYNC.RECONVERGENT B1 ;  /* 0x0000000000017941 */ /* 0x000fea0003800200 */
.L_x_3690:
[----:B------:R-:W-:Y:S04]  /*3840*/  BSSY.RECONVERGENT B1, `(.L_x_3692) ;  /* 0x000001a000017945 */ /* 0x000fe80003800200 */
[----:B------:R-:W-:Y:S05]  /*3850*/  @P1 BRA `(.L_x_3693) ;  /* 0x0000000000601947 */ /* 0x000fea0003800000 */
[C---:B------:R-:W-:Y:S01]  /*3860*/  IMAD R132, R2.reuse, 0x2, R249 ;  /* 0x0000000202847824 */ /* 0x040fe200078e02f9 */
[----:B------:R-:W-:Y:S01]  /*3870*/  CS2R R134, SRZ ;  /* 0x0000000000867805 */ /* 0x000fe2000001ff00 */
[----:B------:R-:W-:-:S03]  /*3880*/  IMAD R133, R2, 0x90, RZ ;  /* 0x0000009002857824 */ /* 0x000fc600078e02ff */
        /* <DEDUP_REMOVED lines=21> */
.L_x_3693:
[----:B------:R-:W-:Y:S05]  /*39e0*/  BSYNC.RECONVERGENT B1 ;  /* 0x0000000000017941 */ /* 0x000fea0003800200 */
.L_x_3692:
        /* <DEDUP_REMOVED lines=25> */
.L_x_3695:
[----:B------:R-:W-:Y:S05]  /*3b80*/  BSYNC.RECONVERGENT B1 ;  /* 0x0000000000017941 */ /* 0x000fea0003800200 */
.L_x_3694:
        /* <DEDUP_REMOVED lines=27> */
.L_x_3697:
[----:B------:R-:W-:Y:S05]  /*3d40*/  BSYNC.RECONVERGENT B1 ;  /* 0x0000000000017941 */ /* 0x000fea0003800200 */
.L_x_3696:
[----:B------:R-:W-:Y:S04]  /*3d50*/  BSSY.RECONVERGENT B1, `(.L_x_3698) ;  /* 0x000001c000017945 */ /* 0x000fe80003800200 */
[----:B------:R-:W-:Y:S05]  /*3d60*/  @P1 BRA `(.L_x_3699) ;  /* 0x0000000000681947 */ /* 0x000fea0003800000 */
[C---:B------:R-:W-:Y:S01]  /*3d70*/  IMAD R144, R2.reuse, 0x4, R249 ;  /* 0x0000000402907824 */ /* 0x040fe200078e02f9 */
[----:B------:R-:W-:Y:S01]  /*3d80*/  CS2R R146, SRZ ;  /* 0x0000000000927805 */ /* 0x000fe2000001ff00 */
[----:B------:R-:W-:-:S03]  /*3d90*/  IMAD R145, R2, 0x90, RZ ;  /* 0x0000009002917824 */ /* 0x000fc600078e02ff */
[----:B------:R-:W-:-:S04]  /*3da0*/  IADD3 R250, PT, PT, R144, R2, RZ ;  /* 0x0000000290fa7210 */ /* 0x000fc80007ffe0ff */
        /* <DEDUP_REMOVED lines=22> */
.L_x_3699:
[----:B------:R-:W-:Y:S05]  /*3f10*/  BSYNC.RECONVERGENT B1 ;  /* 0x0000000000017941 */ /* 0x000fea0003800200 */
.L_x_3698:
[----:B------:R-:W-:Y:S04]  /*3f20*/  BSSY.RECONVERGENT B1, `(.L_x_3700) ;  /* 0x000001c000017945 */ /* 0x000fe80003800200 */
[----:B------:R-:W-:Y:S05]  /*3f30*/  @P1 BRA `(.L_x_3701) ;  /* 0x0000000000681947 */ /* 0x000fea0003800000 */
[C---:B------:R-:W-:Y:S01]  /*3f40*/  LEA R148, R2.reuse, R249, 0x2 ;  /* 0x000000f902947211 */ /* 0x040fe200078e10ff */
[C---:B------:R-:W-:Y:S01]  /*3f50*/  IMAD R149, R2.reuse, 0x90, RZ ;  /* 0x0000009002957824 */ /* 0x040fe200078e02ff */
[----:B------:R-:W-:Y:S02]  /*3f60*/  CS2R R150, SRZ ;  /* 0x0000000000967805 */ /* 0x000fe4000001ff00 */
[----:B------:R-:W-:-:S05]  /*3f70*/  LEA R250, R2, R148, 0x1 ;  /* 0x0000009402fa7211 */ /* 0x000fca00078e08ff */
        /* <DEDUP_REMOVED lines=22> */
.L_x_3701:
[----:B------:R-:W-:Y:S05]  /*40e0*/  BSYNC.RECONVERGENT B1 ;  /* 0x0000000000017941 */ /* 0x000fea0003800200 */
.L_x_3700:
        /* <DEDUP_REMOVED lines=25> */
.L_x_3703:
[----:B------:R-:W-:Y:S05]  /*4280*/  BSYNC.RECONVERGENT B1 ;  /* 0x0000000000017941 */ /* 0x000fea0003800200 */
.L_x_3702:
[----:B------:R-:W-:Y:S04]  /*4290*/  BSSY.RECONVERGENT B1, `(.L_x_3704) ;  /* 0x000001d000017945 */ /* 0x000fe80003800200 */
[----:B------:R-:W-:Y:S05]  /*42a0*/  @P1 BRA `(.L_x_3705) ;  /* 0x00000000006c1947 */ /* 0x000fea0003800000 */
[C---:B------:R-:W-:Y:S01]  /*42b0*/  IMAD R156, R2.reuse, 0x4, R249 ;  /* 0x00000004029c7824 */ /* 0x040fe200078e02f9 */
[----:B------:R-:W-:Y:S01]  /*42c0*/  CS2R R158, SRZ ;  /* 0x00000000009e7805 */ /* 0x000fe2000001ff00 */
[----:B------:R-:W-:-:S03]  /*42d0*/  IMAD R157, R2, 0x90, RZ ;  /* 0x00000090029d7824 */ /* 0x000fc600078e02ff */
[----:B------:R-:W-:-:S04]  /*42e0*/  LEA R156, R2, R156, 0x1 ;  /* 0x0000009c029c7211 */ /* 0x000fc800078e08ff */
        /* <DEDUP_REMOVED lines=23> */
.L_x_3705:
[----:B------:R-:W-:Y:S05]  /*4460*/  BSYNC.RECONVERGENT B1 ;  /* 0x0000000000017941 */ /* 0x000fea0003800200 */
.L_x_3704:
[----:B------:R-:W-:Y:S04]  /*4470*/  BSSY.RECONVERGENT B1, `(.L_x_3706) ;  /* 0x000001e000017945 */ /* 0x000fe80003800200 */
[----:B------:R-:W-:Y:S05]  /*4480*/  @P1 BRA `(.L_x_3707) ;  /* 0x0000000000701947 */ /* 0x000fea0003800000 */
[C---:B------:R-:W-:Y:S01]  /*4490*/  LEA R160, R2.reuse, R249, 0x2 ;  /* 0x000000f902a07211 */ /* 0x040fe200078e10ff */
[----:B------:R-:W-:Y:S01]  /*44a0*/  IMAD R161, R2, 0x90, RZ ;  /* 0x0000009002a17824 */ /* 0x000fe200078e02ff */
[----:B------:R-:W-:-:S03]  /*44b0*/  CS2R R162, SRZ ;  /* 0x0000000000a27805 */ /* 0x000fc6000001ff00 */
[----:B------:R-:W-:-:S05]  /*44c0*/  IMAD R160, R2, 0x2, R160 ;  /* 0x0000000202a07824 */ /* 0x000fca00078e02a0 */
[----:B------:R-:W-:-:S04]  /*44d0*/  LEA R160, R2, R160, 0x1 ;  /* 0x000000a002a07211 */ /* 0x000fc800078e08ff */
[----:B------:R-:W-:-:S05]  /*44e0*/  IADD3 R250, PT, PT, R160, R2, RZ ;  /* 0x00000002a0fa7210 */ /* 0x000fca0007ffe0ff */
        /* <DEDUP_REMOVED lines=22> */
.L_x_3707:
[----:B------:R-:W-:Y:S05]  /*4650*/  BSYNC.RECONVERGENT B1 ;  /* 0x0000000000017941 */ /* 0x000fea0003800200 */
.L_x_3706:
[C---:B------:R-:W-:Y:S01]  /*4660*/  LEA R249, R2.reuse, R249, 0x2 ;  /* 0x000000f902f97211 */ /* 0x040fe200078e10ff */
[----:B------:R-:W-:Y:S04]  /*4670*/  BSSY.RECONVERGENT B1, `(.L_x_3708) ;  /* 0x000001e000017945 */ /* 0x000fe80003800200 */
[----:B------:R-:W-:-:S05]  /*4680*/  IMAD R249, R2, 0x2, R249 ;  /* 0x0000000202f97824 */ /* 0x000fca00078e02f9 */
[C---:B------:R-:W-:Y:S02]  /*4690*/  LEA R250, R2.reuse, R249, 0x1 ;  /* 0x000000f902fa7211 */ /* 0x040fe400078e08ff */
[----:B------:R-:W-:-:S03]  /*46a0*/  LEA R249, R2, R248, 0x7 ;  /* 0x000000f802f97211 */ /* 0x000fc600078e38ff */
[----:B------:R-:W-:Y:S01]  /*46b0*/  IMAD R248, R2, 0x2, R250 ;  /* 0x0000000202f87824 */ /* 0x000fe200078e02fa */
[----:B------:R-:W-:Y:S06]  /*46c0*/  @P1 BRA `(.L_x_3709) ;  /* 0x0000000000601947 */ /* 0x000fec0003800000 */
        /* <DEDUP_REMOVED lines=24> */
.L_x_3709:
[----:B------:R-:W-:Y:S05]  /*4850*/  BSYNC.RECONVERGENT B1 ;  /* 0x0000000000017941 */ /* 0x000fea0003800200 */
.L_x_3708:
        /* <DEDUP_REMOVED lines=27> */
.L_x_3711:
[----:B------:R-:W-:Y:S05]  /*4a10*/  BSYNC.RECONVERGENT B1 ;  /* 0x0000000000017941 */ /* 0x000fea0003800200 */
.L_x_3710:
        /* <DEDUP_REMOVED lines=27> */
.L_x_3713:
[----:B------:R-:W-:Y:S05]  /*4bd0*/  BSYNC.RECONVERGENT B1 ;  /* 0x0000000000017941 */ /* 0x000fea0003800200 */
.L_x_3712:
        /* <DEDUP_REMOVED lines=27> */
.L_x_3715:
[----:B------:R-:W-:Y:S05]  /*4d90*/  BSYNC.RECONVERGENT B1 ;  /* 0x0000000000017941 */ /* 0x000fea0003800200 */
.L_x_3714:
        /* <DEDUP_REMOVED lines=27> */
.L_x_3717:
[----:B------:R-:W-:Y:S05]  /*4f50*/  BSYNC.RECONVERGENT B1 ;  /* 0x0000000000017941 */ /* 0x000fea0003800200 */
.L_x_3716:
[----:B------:R-:W-:Y:S04]  /*4f60*/  BSSY.RECONVERGENT B1, `(.L_x_3718) ;  /* 0x0000018000017945 */ /* 0x000fe80003800200 */
[----:B------:R-:W-:Y:S05]  /*4f70*/  @P1 BRA `(.L_x_3719) ;  /* 0x0000000000581947 */ /* 0x000fea0003800000 */
[----:B------:R-:W-:Y:S01]  /*4f80*/  IMAD R250, R2, 0x90, RZ ;  /* 0x0000009002fa7824 */ /* 0x000fe200078e02ff */
        /* <DEDUP_REMOVED lines=21> */
.L_x_3719:
[----:B------:R-:W-:Y:S05]  /*50e0*/  BSYNC.RECONVERGENT B1 ;  /* 0x0000000000017941 */ /* 0x000fea0003800200 */
.L_x_3718:
[----:B------:R-:W-:Y:S01]  /*50f0*/  BSSY.RECONVERGENT B1, `(.L_x_3720) ;  /* 0x000001b000017945 */ /* 0x000fe20003800200 */
[----:B------:R-:W-:-:S03]  /*5100*/  IMAD R248, R2, 0x2, R248 ;  /* 0x0000000202f87824 */ /* 0x000fc600078e02f8 */
        /* <DEDUP_REMOVED lines=25> */
.L_x_3721:
[----:B------:R-:W-:Y:S05]  /*52a0*/  BSYNC.RECONVERGENT B1 ;  /* 0x0000000000017941 */ /* 0x000fea0003800200 */
.L_x_3720:
        /* <DEDUP_REMOVED lines=27> */
.L_x_3723:
[----:B------:R-:W-:Y:S05]  /*5460*/  BSYNC.RECONVERGENT B1 ;  /* 0x0000000000017941 */ /* 0x000fea0003800200 */
.L_x_3722:
        /* <DEDUP_REMOVED lines=27> */
.L_x_3725:
[----:B------:R-:W-:Y:S05]  /*5620*/  BSYNC.RECONVERGENT B1 ;  /* 0x0000000000017941 */ /* 0x000fea0003800200 */
.L_x_3724:
        /* <DEDUP_REMOVED lines=27> */
.L_x_3727:
[----:B------:R-:W-:Y:S05]  /*57e0*/  BSYNC.RECONVERGENT B1 ;  /* 0x0000000000017941 */ /* 0x000fea0003800200 */
.L_x_3726:
        /* <DEDUP_REMOVED lines=27> */
.L_x_3729:
[----:B------:R-:W-:Y:S05]  /*59a0*/  BSYNC.RECONVERGENT B1 ;  /* 0x0000000000017941 */ /* 0x000fea0003800200 */
.L_x_3728:
        /* <DEDUP_REMOVED lines=27> */
.L_x_3731:
[----:B------:R-:W-:Y:S05]  /*5b60*/  BSYNC.RECONVERGENT B1 ;  /* 0x0000000000017941 */ /* 0x000fea0003800200 */
.L_x_3730:
        /* <DEDUP_REMOVED lines=27> */
.L_x_3733:
[----:B------:R-:W-:Y:S05]  /*5d20*/  BSYNC.RECONVERGENT B1 ;  /* 0x0000000000017941 */ /* 0x000fea0003800200 */
.L_x_3732:
        /* <DEDUP_REMOVED lines=27> */
.L_x_3735:
[----:B------:R-:W-:Y:S05]  /*5ee0*/  BSYNC.RECONVERGENT B1 ;  /* 0x0000000000017941 */ /* 0x000fea0003800200 */
.L_x_3734:
        /* <DEDUP_REMOVED lines=27> */
.L_x_3737:
[----:B------:R-:W-:Y:S05]  /*60a0*/  BSYNC.RECONVERGENT B1 ;  /* 0x0000000000017941 */ /* 0x000fea0003800200 */
.L_x_3736:
        /* <DEDUP_REMOVED lines=27> */
.L_x_3739:
[----:B------:R-:W-:Y:S05]  /*6260*/  BSYNC.RECONVERGENT B1 ;  /* 0x0000000000017941 */ /* 0x000fea0003800200 */
.L_x_3738:
        /* <DEDUP_REMOVED lines=27> */
.L_x_3741:
[----:B------:R-:W-:Y:S05]  /*6420*/  BSYNC.RECONVERGENT B1 ;  /* 0x0000000000017941 */ /* 0x000fea0003800200 */
.L_x_3740:
        /* <DEDUP_REMOVED lines=27> */
.L_x_3743:
[----:B------:R-:W-:Y:S05]  /*65e0*/  BSYNC.RECONVERGENT B1 ;  /* 0x0000000000017941 */ /* 0x000fea0003800200 */
.L_x_3742:
        /* <DEDUP_REMOVED lines=27> */
.L_x_3745:
[----:B------:R-:W-:Y:S05]  /*67a0*/  BSYNC.RECONVERGENT B1 ;  /* 0x0000000000017941 */ /* 0x000fea0003800200 */
.L_x_3744:
        /* <DEDUP_REMOVED lines=27> */
.L_x_3747:
[----:B------:R-:W-:Y:S05]  /*6960*/  BSYNC.RECONVERGENT B1 ;  /* 0x0000000000017941 */ /* 0x000fea0003800200 */
.L_x_3746:
[----:B------:R-:W-:Y:S04]  /*6970*/  BSSY.RECONVERGENT B1, `(.L_x_3748) ;  /* 0x000001a000017945 */ /* 0x000fe80003800200 */
[----:B------:R-:W-:Y:S05]  /*6980*/  @P1 BRA `(.L_x_3749) ;  /* 0x0000000000601947 */ /* 0x000fea0003800000 */
[----:B------:R-:W-:Y:S01]  /*6990*/  IMAD.IADD R244, R248, 0x1, R2 ;  /* 0x00000001f8f47824 */ /* 0x000fe200078e0202 */
[----:B------:R-:W-:Y:S01]  /*69a0*/  CS2R R246, SRZ ;  /* 0x0000000000f67805 */ /* 0x000fe2000001ff00 */
[----:B------:R-:W-:-:S03]  /*69b0*/  IMAD R249, R2, 0x90, RZ ;  /* 0x0000009002f97824 */ /* 0x000fc600078e02ff */
[----:B------:R-:W-:Y:S02]  /*69c0*/  SHF.L.U32 R248, R244, 0x3, RZ ;  /* 0x00000003f4f87819 */ /* 0x000fe400000006ff */
        /* <DEDUP_REMOVED lines=20> */
.L_x_3749:
[----:B------:R-:W-:Y:S05]  /*6b10*/  BSYNC.RECONVERGENT B1 ;  /* 0x0000000000017941 */ /* 0x000fea0003800200 */
.L_x_3748:
[----:B------:R-:W-:Y:S04]  /*6b20*/  BSSY.RECONVERGENT B1, `(.L_x_3750) ;  /* 0x00000bd000017945 */ /* 0x000fe80003800200 */
[----:B------:R-:W-:Y:S05]  /*6b30*/  @P1 BRA `(.L_x_3751) ;  /* 0x0000000800ec1947 */ /* 0x000fea0003800000 */
[----:B-----5:R1:W-:Y:S04]  /*6b40*/  STL [R1+0x5c], R243 ;  /* 0x00005cf301007387 */ /* 0x0203e80000100800 */
[----:B-1----:R-:W0:Y:S04]  /*6b50*/  LDL R243, [R1+0x30] ;  /* 0x0000300001f37983 */ /* 0x002e280000100800 */
[----:B------:R1:W-:Y:S04]  /*6b60*/  STL [R1+0x58], R7 ;  /* 0x0000580701007387 */ /* 0x0003e80000100800 */
[----:B-1----:R-:W2:Y:S04]  /*6b70*/  LDL R7, [R1+0x34] ;  /* 0x0000340001077983 */ /* 0x002ea80000100800 */
[----:B------:R1:W-:Y:S04]  /*6b80*/  STL [R1+0x54], R247 ;  /* 0x000054f701007387 */ /* 0x0003e80000100800 */
[----:B-1----:R-:W3:Y:S04]  /*6b90*/  LDL R247, [R1+0x14] ;  /* 0x0000140001f77983 */ /* 0x002ee80000100800 */
[----:B------:R1:W-:Y:S04]  /*6ba0*/  STL [R1+0x50], R0 ;  /* 0x0000500001007387 */ /* 0x0003e80000100800 */
[----:B-1----:R-:W4:Y:S04]  /*6bb0*/  LDL R0, [R1+0x10] ;  /* 0x0000100001007983 */ /* 0x002f280000100800 */
[----:B------:R1:W-:Y:S04]  /*6bc0*/  STL [R1+0x4c], R252 ;  /* 0x00004cfc01007387 */ /* 0x0003e80000100800 */
[----:B-1----:R-:W3:Y:S04]  /*6bd0*/  LDL R252, [R1+0x24] ;  /* 0x0000240001fc7983 */ /* 0x002ee80000100800 */
[----:B------:R1:W-:Y:S04]  /*6be0*/  STL [R1+0x48], R251 ;  /* 0x000048fb01007387 */ /* 0x0003e80000100800 */
[----:B------:R-:W4:Y:S04]  /*6bf0*/  LDL R250, [R1+0x2c] ;  /* 0x00002c0001fa7983 */ /* 0x000f280000100800 */
[----:B------:R-:W4:Y:S04]  /*6c00*/  LDL R249, [R1+0x1c] ;  /* 0x00001c0001f97983 */ /* 0x000f280000100800 */
[----:B-1----:R-:W4:Y:S01]  /*6c10*/  LDL R251, [R1+0x20] ;  /* 0x0000200001fb7983 */ /* 0x002f220000100800 */
[----:B0-----:R-:W-:-:S03]  /*6c20*/  HMUL2 R3, R243, R120 ;  /* 0x00000078f3037232 */ /* 0x001fc60000000000 */
[----:B------:R-:W4:Y:S01]  /*6c30*/  LDL.LU R243, [R1+0x5c] ;  /* 0x00005c0001f37983 */ /* 0x000f220000300800 */
[----:B--2---:R-:W-:-:S03]  /*6c40*/  HFMA2 R2, R7, R121, -RZ ;  /* 0x0000007907027231 */ /* 0x004fc600001000ff */
[----:B------:R-:W2:Y:S01]  /*6c50*/  LDL.LU R7, [R1+0x58] ;  /* 0x0000580001077983 */ /* 0x000ea20000300800 */
[----:B---3--:R-:W-:-:S03]  /*6c60*/  HFMA2 R2, R252, R125, R2 ;  /* 0x0000007dfc027231 */ /* 0x008fc60000000002 */
[----:B------:R-:W3:Y:S01]  /*6c70*/  LDL R252, [R1+0x3c] ;  /* 0x00003c0001fc7983 */ /* 0x000ee20000100800 */
[----:B------:R-:W-:-:S03]  /*6c80*/  HFMA2 R2, R247, R129, R2 ;  /* 0x00000081f7027231 */ /* 0x000fc60000000002 */
[----:B------:R-:W2:Y:S01]  /*6c90*/  LDL R247, [R1+0x38] ;  /* 0x0000380001f77983 */ /* 0x000ea20000100800 */
[----:B----4-:R-:W-:-:S03]  /*6ca0*/  HFMA2 R3, R251, R124, R3 ;  /* 0x0000007cfb037231 */ /* 0x010fc60000000003 */
[----:B------:R-:W4:Y:S01]  /*6cb0*/  LDL R251, [R1+0x18] ;  /* 0x0000180001fb7983 */ /* 0x000f220000100800 */
        /* <DEDUP_REMOVED lines=60> */
[----:B------:R-:W-:Y:S02]  /*7080*/  HADD2 R2, R3, R2 ;  /* 0x0000000203027230 */ /* 0x000fe40000000000 */
[----:B--2---:R-:W-:Y:S02]  /*7090*/  HMUL2 R3, R247, R122 ;  /* 0x0000007af7037232 */ /* 0x004fe40000000000 */
[----:B------:R-:W2:Y:S01]  /*70a0*/  LDL.LU R247, [R1+0x54] ;  /* 0x0000540001f77983 */ /* 0x000ea20000300800 */
[----:B---3--:R-:W-:-:S04]  /*70b0*/  HMUL2 R248, R252, R123 ;  /* 0x0000007bfcf87232 */ /* 0x008fc80000000000 */
[----:B------:R-:W-:Y:S02]  /*70c0*/  HFMA2 R248, R250, R127, R248 ;  /* 0x0000007ffaf87231 */ /* 0x000fe400000000f8 */
[----:B----4-:R-:W-:Y:S02]  /*70d0*/  HFMA2 R3, R0, R126, R3 ;  /* 0x0000007e00037231 */ /* 0x010fe40000000003 */
[----:B------:R-:W3:Y:S01]  /*70e0*/  LDL.LU R0, [R1+0x50] ;  /* 0x0000500001007983 */ /* 0x000ee20000300800 */
[----:B------:R-:W-:-:S03]  /*70f0*/  HFMA2 R248, R249, R131, R248 ;  /* 0x00000083f9f87231 */ /* 0x000fc600000000f8 */
[----:B------:R-:W5:Y:S01]  /*7100*/  LDL.LU R252, [R1+0x4c] ;  /* 0x00004c0001fc7983 */ /* 0x000f620000300800 */
[----:B------:R-:W-:-:S03]  /*7110*/  HFMA2 R3, R251, R130, R3 ;  /* 0x00000082fb037231 */ /* 0x000fc60000000003 */
[----:B------:R-:W5:Y:S04]  /*7120*/  LDL.LU R251, [R1+0x48] ;  /* 0x0000480001fb7983 */ /* 0x000f680000300800 */
[----:B------:R-:W4:Y:S01]  /*7130*/  LDL R249, [R1] ;  /* 0x0000000001f97983 */ /* 0x000f220000100800 */
[----:B------:R-:W-:Y:S02]  /*7140*/  HFMA2 R248, R119, R135, R248 ;  /* 0x0000008777f87231 */ /* 0x000fe400000000f8 */
[----:B------:R-:W-:Y:S01]  /*7150*/  HFMA2 R3, R118, R134, R3 ;  /* 0x0000008676037231 */ /* 0x000fe20000000003 */
[----:B------:R-:W-:Y:S01]  /*7160*/  ISETP.NE.U32.AND P1, PT, RZ, UR12, PT ;  /* 0x0000000cff007c0c */ /* 0x000fe2000bf25070 */
[----:B------:R-:W3:Y:S01]  /*7170*/  LDL R250, [R1+0xc] ;  /* 0x00000c0001fa7983 */ /* 0x000ee20000100800 */
        /* <DEDUP_REMOVED lines=55> */
[----:B------:R-:W-:Y:S01]  /*74f0*/  HADD2 R2, R2, R3 ;  /* 0x0000000302027230 */ /* 0x000fe20000000000 */
[----:B------:R-:W-:Y:S01]  /*7500*/  ISETP.NE.AND.EX P2, PT, RZ, UR13, PT, P1 ;  /* 0x0000000dff007c0c */ /* 0x000fe2000bf45310 */
[----:B--2---:R-:W-:-:S04]  /*7510*/  HFMA2 R3, R7, R247, R248 ;  /* 0x000000f707037231 */ /* 0x004fc800000000f8 */
[----:B------:R-:W-:-:S05]  /*7520*/  HFMA2 R2, R2, 1, 1, R3 ;  /* 0x3c003c0002027831 */ /* 0x000fca0000000003 */
[--C-:B------:R-:W-:Y:S02]  /*7530*/  HADD2.F32 R3, -RZ, R2.reuse.H0_H0 ;  /* 0x20000002ff037230 */ /* 0x100fe40000004100 */
[----:B------:R-:W-:-:S05]  /*7540*/  HADD2.F32 R2, -RZ, R2.H1_H1 ;  /* 0x30000002ff027230 */ /* 0x000fca0000004100 */
[----:B------:R-:W-:Y:S02]  /*7550*/  FADD.FTZ R248, R3, R2 ;  /* 0x0000000203f87221 */ /* 0x000fe40000010000 */
[----:B------:R-:W4:Y:S02]  /*7560*/  @P2 LDC.64 R2, c[0x0][0x438] ;  /* 0x00010e00ff022b82 */ /* 0x000f240000000a00 */
[----:B----4-:R-:W-:-:S06]  /*7570*/  @P2 IMAD.WIDE R2, R249, 0x2, R2 ;  /* 0x00000002f9022825 */ /* 0x010fcc00078e0202 */
[----:B------:R0:W2:Y:S01]  /*7580*/  @P2 LDG.E.U16 R2, desc[UR36][R2.64] ;  /* 0x0000002402022981 */ /* 0x0000a2000c1e1500 */
[----:B------:R-:W-:-:S04]  /*7590*/  ISETP.NE.U32.AND P1, PT, RZ, UR14, PT ;  /* 0x0000000eff007c0c */ /* 0x000fc8000bf25070 */
[----:B------:R-:W-:Y:S01]  /*75a0*/  ISETP.NE.AND.EX P1, PT, RZ, UR15, PT, P1 ;  /* 0x0000000fff007c0c */ /* 0x000fe2000bf25310 */
[----:B------:R-:W-:-:S12]  /*75b0*/  FMUL.FTZ R248, R248, UR20 ;  /* 0x00000014f8f87c20 */ /* 0x000fd80008410000 */
[----:B0-----:R-:W0:Y:S01]  /*75c0*/  @P1 LDC R3, c[0x0][0x430] ;  /* 0x00010c00ff031b82 */ /* 0x001e220000000800 */
[----:B------:R-:W1:Y:S01]  /*75d0*/  @P1 S2R R249, SR_CTAID.X ;  /* 0x0000000000f91919 */ /* 0x000e620000002500 */
[----:B--2---:R-:W-:-:S05]  /*75e0*/  @P2 HADD2.F32 R2, -RZ, R2.H0_H0 ;  /* 0x20000002ff022230 */ /* 0x004fca0000004100 */
[----:B------:R-:W-:Y:S02]  /*75f0*/  @P2 FADD.FTZ R248, R248, R2 ;  /* 0x00000002f8f82221 */ /* 0x000fe40000010000 */
[----:B------:R-:W0:Y:S02]  /*7600*/  @P1 LDC R2, c[0x0][0x408] ;  /* 0x00010200ff021b82 */ /* 0x000e240000000800 */
[----:B0-----:R-:W-:-:S04]  /*7610*/  @P1 IADD3 R2, PT, PT, R3, R2, RZ ;  /* 0x0000000203021210 */ /* 0x001fc80007ffe0ff */
[----:B---3--:R-:W-:Y:S02]  /*7620*/  @P1 ISETP.GE.AND P2, PT, R0, R2, PT ;  /* 0x000000020000120c */ /* 0x008fe40003f46270 */
[----:B------:R-:W1:Y:S02]  /*7630*/  @P1 LDC.64 R2, c[0x0][0x448] ;  /* 0x00011200ff021b82 */ /* 0x000e640000000a00 */
[----:B-1----:R-:W-:Y:S02]  /*7640*/  @P1 IMAD.WIDE.U32 R2, R249, 0x2, R2 ;  /* 0x00000002f9021825 */ /* 0x002fe400078e0002 */
[----:B------:R-:W2:Y:S04]  /*7650*/  LDL R249, [R1+0x4] ;  /* 0x0000040001f97983 */ /* 0x000ea80000100800 */
[----:B------:R0:W3:Y:S02]  /*7660*/  @P1 LDG.E.U16 R3, desc[UR36][R2.64] ;  /* 0x0000002402031981 */ /* 0x0000e4000c1e1500 */
[----:B0-----:R-:W-:-:S04]  /*7670*/  @P1 SEL R2, RZ, UR39, P2 ;  /* 0x00000027ff021c07 */ /* 0x001fc80009000000 */
[----:B------:R-:W-:-:S04]  /*7680*/  @P1 IADD3 R2, PT, PT, R0, -UR42, R2 ;  /* 0x8000002a00021c10 */ /* 0x000fc8000fffe002 */
[----:B------:R-:W-:Y:S01]  /*7690*/  @P1 I2FP.F32.S32 R2, R2 ;  /* 0x0000000200021245 */ /* 0x000fe20000201400 */
[----:B---3--:R-:W-:-:S05]  /*76a0*/  @P1 HADD2.F32 R3, -RZ, R3.H0_H0 ;  /* 0x20000003ff031230 */ /* 0x008fca0000004100 */
[----:B------:R-:W-:-:S05]  /*76b0*/  @P1 FFMA.FTZ R248, R2, R3, R248 ;  /* 0x0000000302f81223 */ /* 0x000fca00000100f8 */
[----:B------:R-:W-:Y:S01]  /*76c0*/  @!P3 FMNMX.FTZ R250, R250, R248, !PT ;  /* 0x000000f8fafab209 */ /* 0x000fe20007810000 */
[----:B--2---:R1:W-:Y:S04]  /*76d0*/  STS [R249], R248 ;  /* 0x000000f8f9007388 */ /* 0x0043e80000000800 */
[----:B------:R1:W-:Y:S02]  /*76e0*/  @!P3 STL [R1+0xc], R250 ;  /* 0x00000cfa0100b387 */ /* 0x0003e40000100800 */
.L_x_3751:
[----:B------:R-:W-:Y:S05]  /*76f0*/  BSYNC.RECONVERGENT B1 ;  /* 0x0000000000017941 */ /* 0x000fea0003800200 */
.L_x_3750:
[----:B-1----:R-:W2:Y:S04]  /*7700*/  LDL.LU R248, [R1+0x4] ;  /* 0x0000040001f87983 */ /* 0x002ea80000300800 */
[----:B0-----:R-:W3:Y:S04]  /*7710*/  LDL.LU R3, [R1] ;  /* 0x0000000001037983 */ /* 0x001ee80000300800 */
[----:B------:R-:W4:Y:S01]  /*7720*/  LDL R2, [R1+0x44] ;  /* 0x0000440001027983 */ /* 0x000f220000100800 */
[----:B-----5:R-:W-:Y:S01]  /*7730*/  IADD3 R252, P1, PT, R252, 0x100, RZ ;  /* 0x00000100fcfc7810 */ /* 0x020fe20007f3e0ff */
[----:B------:R-:W-:-:S04]  /*7740*/  VIADD R0, R0, 0x100 ;  /* 0x0000010000007836 */ /* 0x000fc80000000000 */
[----:B------:R-:W-:Y:S01]  /*7750*/  IMAD.X R251, RZ, RZ, R251, P1 ;  /* 0x000000fffffb7224 */ /* 0x000fe200008e06fb */
[----:B--2---:R-:W-:Y:S02]  /*7760*/  IADD3 R248, PT, PT, R248, 0x400, RZ ;  /* 0x00000400f8f87810 */ /* 0x004fe40007ffe0ff */
[----:B---3--:R-:W-:Y:S02]  /*7770*/  IADD3 R3, PT, PT, R3, 0x100, RZ ;  /* 0x0000010003037810 */ /* 0x008fe40007ffe0ff */
[----:B----4-:R-:W-:-:S03]  /*7780*/  ISETP.GE.AND P1, PT, R0, R2, PT ;  /* 0x000000020000720c */ /* 0x010fc60003f26270 */
[----:B------:R1:W-:Y:S04]  /*7790*/  STL [R1], R3 ;  /* 0x0000000301007387 */ /* 0x0003e80000100800 */
[----:B------:R1:W-:Y:S06]  /*77a0*/  STL [R1+0x4], R248 ;  /* 0x000004f801007387 */ /* 0x0003ec0000100800 */
[----:B------:R-:W-:Y:S05]  /*77b0*/  @!P1 BRA `(.L_x_3752) ;  /* 0xffffffb8008c9947 */ /* 0x000fea000383ffff */
.L_x_3685:
[----:B0---4-:R-:W-:Y:S05]  /*77c0*/  BSYNC.RECONVERGENT B0 ;  /* 0x0000000000007941 */ /* 0x011fea0003800200 */
.L_x_3684:
[----:B------:R-:W4:Y:S01]  /*77d0*/  LDL.LU R2, [R1+0xc] ;  /* 0x00000c0001027983 */ /* 0x000f220000300800 */
[----:B------:R-:W0:Y:S01]  /*77e0*/  S2UR UR9, SR_CgaCtaId ;  /* 0x00000000000979c3 */ /* 0x000e220000008800 */
[----:B------:R-:W-:Y:S01]  /*77f0*/  UMOV UR8, 0x400 ;  /* 0x0000040000087882 */ /* 0x000fe20000000000 */
[----:B------:R-:W5:Y:S01]  /*7800*/  LDCU UR6, c[0x0][0x3f4] ;  /* 0x00007e80ff0677ac */ /* 0x000f620008000800 */
[----:B------:R-:W-:Y:S01]  /*7810*/  BSSY.RECONVERGENT B0, `(.L_x_3753) ;  /* 0x000018b000007945 */ /* 0x000fe20003800200 */
[----:B------:R-:W-:Y:S01]  /*7820*/  IMAD.MOV.U32 R9, RZ, RZ, RZ ;  /* 0x000000ffff097224 */ /* 0x000fe200078e00ff */
[----:B------:R-:W1:Y:S03]  /*7830*/  LDCU UR5, c[0x0][0x3f4] ;  /* 0x00007e80ff0577ac */ /* 0x000e660008000800 */
[----:B------:R-:W1:Y:S01]  /*7840*/  S2UR UR11, SR_CTAID.Y ;  /* 0x00000000000b79c3 */ /* 0x000e620000002600 */
[----:B------:R-:W-:-:S02]  /*7850*/  UIADD3 UR12, UPT, UPT, UR42, 0x1, URZ ;  /* 0x000000012a0c7890 */ /* 0x000fc4000fffe0ff */
[----:B-----5:R-:W-:Y:S02]  /*7860*/  UIADD3 UR6, UPT, UPT, UR42, 0x1, -UR6 ;  /* 0x000000012a067890 */ /* 0x020fe4000fffe806 */
[----:B0-----:R-:W-:Y:S02]  /*7870*/  ULEA UR10, UR9, UR8, 0x18 ;  /* 0x00000008090a7291 */ /* 0x001fe4000f8ec0ff */
[----:B-1----:R-:W-:-:S04]  /*7880*/  UIMAD UR7, UR11, UR5, URZ ;  /* 0x000000050b0772a4 */ /* 0x002fc8000f8e02ff */
[----:B------:R-:W-:Y:S01]  /*7890*/  USHF.R.S32.HI UR13, URZ, 0x1f, UR7 ;  /* 0x0000001fff0d7899 */ /* 0x000fe20008011407 */
[----:B----4-:R-:W0:Y:S02]  /*78a0*/  SHFL.BFLY PT, R0, R2, 0x10, 0x1f ;  /* 0x0e001f0002007f89 */ /* 0x010e2400000e0000 */
[----:B0-----:R-:W-:-:S05]  /*78b0*/  FMNMX.FTZ R3, R0, R2, !PT ;  /* 0x0000000200037209 */ /* 0x001fca0007810000 */
[----:B------:R-:W0:Y:S02]  /*78c0*/  SHFL.BFLY PT, R0, R3, 0x8, 0x1f ;  /* 0x0d001f0003007f89 */ /* 0x000e2400000e0000 */
[----:B0-----:R-:W-:Y:S02]  /*78d0*/  FMNMX.FTZ R4, R3, R0, !PT ;  /* 0x0000000003047209 */ /* 0x001fe40007810000 */
[----:B------:R-:W0:Y:S03]  /*78e0*/  S2R R0, SR_TID.X ;  /* 0x0000000000007919 */ /* 0x000e260000002100 */
[----:B------:R-:W1:Y:S02]  /*78f0*/  SHFL.BFLY PT, R5, R4, 0x4, 0x1f ;  /* 0x0c801f0004057f89 */ /* 0x000e6400000e0000 */
[----:B-1----:R-:W-:-:S05]  /*7900*/  FMNMX.FTZ R5, R4, R5, !PT ;  /* 0x0000000504057209 */ /* 0x002fca0007810000 */
[----:B------:R-:W1:Y:S02]  /*7910*/  SHFL.BFLY PT, R2, R5, 0x2, 0x1f ;  /* 0x0c401f0005027f89 */ /* 0x000e6400000e0000 */
[----:B-1----:R-:W-:Y:S02]  /*7920*/  FMNMX.FTZ R6, R5, R2, !PT ;  /* 0x0000000205067209 */ /* 0x002fe40007810000 */
[----:B0-----:R-:W-:Y:S02]  /*7930*/  LOP3.LUT P0, R2, R0, 0x1f, RZ, 0xc0, !PT ;  /* 0x0000001f00027812 */ /* 0x001fe4000780c0ff */
[----:B------:R-:W-:Y:S01]  /*7940*/  MOV R5, 0xff7fffff ;  /* 0xff7fffff00057802 */ /* 0x000fe20000000f00 */
[----:B------:R-:W0:Y:S01]  /*7950*/  SHFL.BFLY PT, R7, R6, 0x1, 0x1f ;  /* 0x0c201f0006077f89 */ /* 0x000e2200000e0000 */
[C---:B------:R-:W-:Y:S02]  /*7960*/  ISETP.GT.U32.AND P1, PT, R2.reuse, 0x7, PT ;  /* 0x000000070200780c */ /* 0x040fe40003f24070 */
[----:B------:R-:W-:-:S07]  /*7970*/  LEA R4, R2, UR10, 0x2 ;  /* 0x0000000a02047c11 */ /* 0x000fce000f8e10ff */
[----:B------:R-:W-:Y:S02]  /*7980*/  @!P0 LEA.HI R3, R0, UR10, RZ, 0x1d ;  /* 0x0000000a00038c11 */ /* 0x000fe4000f8fe8ff */
[----:B0-----:R-:W-:-:S05]  /*7990*/  FMNMX.FTZ R10, R6, R7, !PT ;  /* 0x00000007060a7209 */ /* 0x001fca0007810000 */
[----:B------:R0:W-:Y:S01]  /*79a0*/  @!P0 STS [R3], R10 ;  /* 0x0000000a03008388 */ /* 0x0001e20000000800 */
[----:B------:R-:W-:Y:S01]  /*79b0*/  BAR.SYNC.DEFER_BLOCKING 0x0 ;  /* 0x0000000000007b1d */ /* 0x000fe20000010000 */
[----:B0-----:R-:W-:-:S05]  /*79c0*/  VIMNMX R3, PT, PT, RZ, UR6, !PT ;  /* 0x00000006ff037c48 */ /* 0x001fca000ffe0100 */
[----:B------:R-:W0:Y:S04]  /*79d0*/  @!P1 LDS R5, [R4] ;  /* 0x0000000004059984 */ /* 0x000e280000000800 */
[----:B0-----:R-:W0:Y:S02]  /*79e0*/  SHFL.BFLY PT, R6, R5, 0x4, 0x1f ;  /* 0x0c801f0005067f89 */ /* 0x001e2400000e0000 */
[----:B0-----:R-:W-:Y:S02]  /*79f0*/  FMNMX.FTZ R6, R6, R5, !PT ;  /* 0x0000000506067209 */ /* 0x001fe40007810000 */
[----:B------:R-:W-:-:S03]  /*7a00*/  IADD3 R5, PT, PT, R3, R0, RZ ;  /* 0x0000000003057210 */ /* 0x000fc60007ffe0ff */
[----:B------:R-:W0:Y:S01]  /*7a10*/  SHFL.BFLY PT, R7, R6, 0x2, 0x1f ;  /* 0x0c401f0006077f89 */ /* 0x000e2200000e0000 */
[----:B------:R-:W-:Y:S02]  /*7a20*/  ISETP.GT.AND P0, PT, R5, UR42, PT ;  /* 0x0000002a05007c0c */ /* 0x000fe4000bf04270 */
[----:B0-----:R-:W-:-:S05]  /*7a30*/  FMNMX.FTZ R7, R6, R7, !PT ;  /* 0x0000000706077209 */ /* 0x001fca0007810000 */
[----:B------:R-:W0:Y:S02]  /*7a40*/  SHFL.BFLY PT, R8, R7, 0x1, 0x1f ;  /* 0x0c201f0007087f89 */ /* 0x000e2400000e0000 */
[----:B0-----:R-:W-:-:S05]  /*7a50*/  FMNMX.FTZ R8, R7, R8, !PT ;  /* 0x0000000807087209 */ /* 0x001fca0007810000 */
[----:B--2---:R0:W1:Y:S01]  /*7a60*/  SHFL.IDX PT, R25, R8, RZ, 0x1f ;  /* 0x00001fff08197589 */ /* 0x00406200000e0000 */
[----:B------:R-:W-:Y:S05]  /*7a70*/  @P0 BRA `(.L_x_3754) ;  /* 0x0000001400900947 */ /* 0x000fea0003800000 */
[----:B------:R-:W2:Y:S02]  /*7a80*/  LDC.64 R14, c[0x0][0x420] ;  /* 0x00010800ff0e7b82 */ /* 0x000ea40000000a00 */
[----:B--2---:R-:W-:-:S04]  /*7a90*/  ISETP.NE.U32.AND P0, PT, R14, RZ, PT ;  /* 0x000000ff0e00720c */ /* 0x004fc80003f05070 */
[----:B------:R-:W-:-:S13]  /*7aa0*/  ISETP.NE.AND.EX P0, PT, R15, RZ, PT, P0 ;  /* 0x000000ff0f00720c */ /* 0x000fda0003f05300 */
[----:B------:R-:W-:Y:S05]  /*7ab0*/  @P0 BRA `(.L_x_3755) ;  /* 0x0000001000040947 */ /* 0x000fea0003800000 */
[----:B------:R-:W-:Y:S01]  /*7ac0*/  MOV R6, UR12 ;  /* 0x0000000c00067c02 */ /* 0x000fe20008000f00 */
[----:B------:R-:W-:Y:S01]  /*7ad0*/  BSSY.RECONVERGENT B1, `(.L_x_3756) ;  /* 0x000001d000017945 */ /* 0x000fe20003800200 */
[----:B------:R-:W-:Y:S01]  /*7ae0*/  LOP3.LUT R7, RZ, R0, RZ, 0x33, !PT ;  /* 0x00000000ff077212 */ /* 0x000fe200078e33ff */
[----:B------:R-:W-:Y:S01]  /*7af0*/  HFMA2 R9, -RZ, RZ, 0, 0 ;  /* 0x00000000ff097431 */ /* 0x000fe200000001ff */
[----:B------:R-:W-:-:S04]  /*7b00*/  VIADDMNMX R6, R5, 0x100, R6, !PT ;  /* 0x0000010005067846 */ /* 0x000fc80007800106 */
[----:B------:R-:W-:-:S04]  /*7b10*/  IADD3 R7, PT, PT, -R3, R6, R7 ;  /* 0x0000000603077210 */ /* 0x000fc80007ffe107 */
[C---:B------:R-:W-:Y:S02]  /*7b20*/  LOP3.LUT R6, R7.reuse, 0x300, RZ, 0xc0, !PT ;  /* 0x0000030007067812 */ /* 0x040fe400078ec0ff */
[----:B------:R-:W-:Y:S02]  /*7b30*/  ISETP.GE.U32.AND P1, PT, R7, 0x300, PT ;  /* 0x000003000700780c */ /* 0x000fe40003f26070 */
[----:B------:R-:W-:Y:S01]  /*7b40*/  ISETP.NE.AND P0, PT, R6, 0x300, PT ;  /* 0x000003000600780c */ /* 0x000fe20003f05270 */
[----:B------:R-:W-:-:S12]  /*7b50*/  IMAD.MOV.U32 R6, RZ, RZ, R5 ;  /* 0x000000ffff067224 */ /* 0x000fd800078e0005 */
[----:B------:R-:W-:Y:S05]  /*7b60*/  @!P0 BRA `(.L_x_3757) ;  /* 0x00000000004c8947 */ /* 0x000fea0003800000 */
[----:B------:R-:W-:Y:S01]  /*7b70*/  UIADD3 UR5, UPT, UPT, UR8, 0x240, URZ ;  /* 0x0000024008057890 */ /* 0x000fe2000fffe0ff */
[----:B------:R-:W-:Y:S02]  /*7b80*/  LEA.HI R6, R7, 0x1, RZ, 0x18 ;  /* 0x0000000107067811 */ /* 0x000fe400078fc0ff */
[----:B------:R-:W-:Y:S01]  /*7b90*/  MOV R9, RZ ;  /* 0x000000ff00097202 */ /* 0x000fe20000000f00 */
[----:B------:R-:W-:Y:S01]  /*7ba0*/  ULEA UR5, UR9, UR5, 0x18 ;  /* 0x0000000509057291 */ /* 0x000fe2000f8ec0ff */
[----:B------:R-:W-:Y:S02]  /*7bb0*/  LOP3.LUT R7, R6, 0x3, RZ, 0xc0, !PT ;  /* 0x0000000306077812 */ /* 0x000fe400078ec0ff */
[----:B------:R-:W-:-:S03]  /*7bc0*/  MOV R6, R5 ;  /* 0x0000000500067202 */ /* 0x000fc60000000f00 */
[----:B0-----:R-:W-:Y:S01]  /*7bd0*/  IMAD.MOV R8, RZ, RZ, -R7 ;  /* 0x000000ffff087224 */ /* 0x001fe200078e0a07 */
[----:B------:R-:W-:-:S07]  /*7be0*/  LEA R7, R0, UR5, 0x2 ;  /* 0x0000000500077c11 */ /* 0x000fce000f8e10ff */
.L_x_3758:
[----:B------:R-:W1:Y:S01]  /*7bf0*/  LDS R10, [R7] ;  /* 0x00000000070a7984 */ /* 0x000e620000000800 */
[----:B------:R-:W-:Y:S02]  /*7c00*/  IADD3 R8, PT, PT, R8, 0x1, RZ ;  /* 0x0000000108087810 */ /* 0x000fe40007ffe0ff */
[----:B------:R-:W-:Y:S02]  /*7c10*/  IADD3 R6, PT, PT, R6, 0x100, RZ ;  /* 0x0000010006067810 */ /* 0x000fe40007ffe0ff */
        /* <DEDUP_REMOVED lines=8> */
.L_x_3757:
[----:B------:R-:W-:Y:S05]  /*7ca0*/  BSYNC.RECONVERGENT B1 ;  /* 0x0000000000017941 */ /* 0x000fea0003800200 */
.L_x_3756:
[----:B------:R-:W-:Y:S05]  /*7cb0*/  @!P1 BRA `(.L_x_3754) ;  /* 0x0000001400009947 */ /* 0x000fea0003800000 */
[----:B------:R-:W-:Y:S01]  /*7cc0*/  UIADD3 UR5, UPT, UPT, UR8, 0x240, URZ ;  /* 0x0000024008057890 */ /* 0x000fe2000fffe0ff */
[----:B------:R-:W-:Y:S01]  /*7cd0*/  SHF.L.U32 R7, R3, 0x2, RZ ;  /* 0x0000000203077819 */ /* 0x000fe200000006ff */
[C---:B------:R-:W-:Y:S02]  /*7ce0*/  VIADD R15, R6.reuse, 0x400 ;  /* 0x00000400060f7836 */ /* 0x040fe40000000000 */
[----:B------:R-:W-:Y:S01]  /*7cf0*/  ULEA UR5, UR9, UR5, 0x18 ;  /* 0x0000000509057291 */ /* 0x000fe2000f8ec0ff */
[----:B------:R-:W-:Y:S02]  /*7d00*/  LEA R7, R6, -R7, 0x2 ;  /* 0x8000000706077211 */ /* 0x000fe400078e10ff */
[----:B------:R-:W-:-:S03]  /*7d10*/  ISETP.GT.AND P0, PT, R15, UR42, PT ;  /* 0x0000002a0f007c0c */ /* 0x000fc6000bf04270 */
[----:B------:R-:W-:-:S03]  /*7d20*/  IADD3 R6, PT, PT, R7, UR5, RZ ;  /* 0x0000000507067c10 */ /* 0x000fc6000fffe0ff */
[----:B0-----:R-:W1:Y:S04]  /*7d30*/  LDS R8, [R7+UR5] ;  /* 0x0000000507087984 */ /* 0x001e680008000800 */
[----:B------:R-:W0:Y:S04]  /*7d40*/  LDS R10, [R7+UR5+0x400] ;  /* 0x00040005070a7984 */ /* 0x000e280008000800 */
[----:B------:R-:W2:Y:S04]  /*7d50*/  LDS R11, [R7+UR5+0x800] ;  /* 0x00080005070b7984 */ /* 0x000ea80008000800 */
[----:B------:R-:W4:Y:S01]  /*7d60*/  LDS R12, [R7+UR5+0xc00] ;  /* 0x000c0005070c7984 */ /* 0x000f220008000800 */
[----:B-1----:R-:W-:-:S04]  /*7d70*/  FADD.FTZ R8, -R25, R8 ;  /* 0x0000000819087221 */ /* 0x002fc80000010100 */
[----:B------:R-:W-:Y:S01]  /*7d80*/  FMUL.FTZ R8, R8, 1.4426950216293334961 ;  /* 0x3fb8aa3b08087820 */ /* 0x000fe20000410000 */
[C---:B0-----:R-:W-:Y:S01]  /*7d90*/  FADD.FTZ R10, -R25.reuse, R10 ;  /* 0x0000000a190a7221 */ /* 0x041fe20000010100 */
[----:B--2---:R-:W-:-:S03]  /*7da0*/  FADD.FTZ R11, -R25, R11 ;  /* 0x0000000b190b7221 */ /* 0x004fc60000010100 */
[----:B------:R-:W-:Y:S01]  /*7db0*/  FMUL.FTZ R10, R10, 1.4426950216293334961 ;  /* 0x3fb8aa3b0a0a7820 */ /* 0x000fe20000410000 */
[----:B------:R-:W0:Y:S01]  /*7dc0*/  MUFU.EX2 R8, R8 ;  /* 0x0000000800087308 */ /* 0x000e220000000800 */
[----:B----4-:R-:W-:Y:S01]  /*7dd0*/  FADD.FTZ R13, -R25, R12 ;  /* 0x0000000c190d7221 */ /* 0x010fe20000010100 */
[----:B------:R-:W-:-:S03]  /*7de0*/  FMUL.FTZ R11, R11, 1.4426950216293334961 ;  /* 0x3fb8aa3b0b0b7820 */ /* 0x000fc60000410000 */
[----:B------:R-:W-:-:S03]  /*7df0*/  FMUL.FTZ R13, R13, 1.4426950216293334961 ;  /* 0x3fb8aa3b0d0d7820 */ /* 0x000fc60000410000 */
[----:B------:R-:W1:Y:S08]  /*7e00*/  MUFU.EX2 R10, R10 ;  /* 0x0000000a000a7308 */ /* 0x000e700000000800 */
[----:B------:R-:W2:Y:S01]  /*7e10*/  MUFU.EX2 R12, R11 ;  /* 0x0000000b000c7308 */ /* 0x000ea20000000800 */
[----:B0-----:R-:W-:Y:S01]  /*7e20*/  FADD.FTZ R9, R9, R8 ;  /* 0x0000000809097221 */ /* 0x001fe20000010000 */
[----:B------:R4:W-:Y:S06]  /*7e30*/  STS [R7+UR5], R8 ;  /* 0x0000000807007988 */ /* 0x0009ec0008000805 */
[----:B------:R-:W0:Y:S01]  /*7e40*/  MUFU.EX2 R14, R13 ;  /* 0x0000000d000e7308 */ /* 0x000e220000000800 */
[----:B-1----:R-:W-:Y:S01]  /*7e50*/  FADD.FTZ R9, R9, R10 ;  /* 0x0000000a09097221 */ /* 0x002fe20000010000 */
[----:B------:R4:W-:Y:S03]  /*7e60*/  STS [R7+UR5+0x400], R10 ;  /* 0x0004000a07007988 */ /* 0x0009e60008000805 */
[----:B--2---:R-:W-:Y:S01]  /*7e70*/  FADD.FTZ R9, R9, R12 ;  /* 0x0000000c09097221 */ /* 0x004fe20000010000 */
[----:B------:R4:W-:Y:S04]  /*7e80*/  STS [R7+UR5+0x800], R12 ;  /* 0x0008000c07007988 */ /* 0x0009e80008000805 */
[----:B0-----:R4:W-:Y:S01]  /*7e90*/  STS [R7+UR5+0xc00], R14 ;  /* 0x000c000e07007988 */ /* 0x0019e20008000805 */
[----:B------:R-:W-:Y:S01]  /*7ea0*/  FADD.FTZ R9, R9, R14 ;  /* 0x0000000e09097221 */ /* 0x000fe20000010000 */
[----:B------:R-:W-:Y:S06]  /*7eb0*/  @P0 BRA `(.L_x_3754) ;  /* 0x0000001000800947 */ /* 0x000fec0003800000 */
[----:B----4-:R-:W-:Y:S01]  /*7ec0*/  IADD3 R7, PT, PT, -R15, UR42, RZ ;  /* 0x0000002a0f077c10 */ /* 0x010fe2000fffe1ff */
[----:B------:R-:W-:Y:S01]  /*7ed0*/  BSSY.RECONVERGENT B1, `(.L_x_3759) ;  /* 0x000006c000017945 */ /* 0x000fe20003800200 */
[----:B------:R-:W-:Y:S02]  /*7ee0*/  IADD3 R6, PT, PT, R6, 0x1800, RZ ;  /* 0x0000180006067810 */ /* 0x000fe40007ffe0ff */
[----:B------:R-:W-:Y:S02]  /*7ef0*/  ISETP.GT.AND P1, PT, R7, 0xbff, PT ;  /* 0x00000bff0700780c */ /* 0x000fe40003f24270 */
[----:B------:R-:W-:-:S11]  /*7f00*/  PLOP3.LUT P0, PT, PT, PT, PT, 0x80, 0x8 ;  /* 0x000000000008781c */ /* 0x000fd60003f0f070 */
[----:B------:R-:W-:Y:S05]  /*7f10*/  @!P1 BRA `(.L_x_3760) ;  /* 0x00000004009c9947 */ /* 0x000fea0003800000 */
[----:B------:R-:W-:Y:S01]  /*7f20*/  IMAD.U32 R26, RZ, RZ, UR42 ;  /* 0x0000002aff1a7e24 */ /* 0x000fe2000f8e00ff */
[----:B------:R-:W-:-:S04]  /*7f30*/  PLOP3.LUT P0, PT, PT, PT, PT, 0x8, 0x80 ;  /* 0x000000000080781c */ /* 0x000fc80003f0e170 */
[----:B------:R-:W-:-:S09]  /*7f40*/  IADD3 R26, PT, PT, R26, -0xbff, RZ ;  /* 0xfffff4011a1a7810 */ /* 0x000fd20007ffe0ff */
.L_x_3761:
[----:B------:R-:W0:Y:S01]  /*7f50*/  LDS R7, [R6+-0x800] ;  /* 0xfff8000006077984 */ /* 0x000e220000000800 */
[----:B------:R-:W-:-:S03]  /*7f60*/  IADD3 R15, PT, PT, R15, 0x1000, RZ ;  /* 0x000010000f0f7810 */ /* 0x000fc60007ffe0ff */
[----:B------:R-:W1:Y:S01]  /*7f70*/  LDS R8, [R6+-0x400] ;  /* 0xfffc000006087984 */ /* 0x000e620000000800 */
[----:B------:R-:W-:-:S03]  /*7f80*/  ISETP.GE.AND P1, PT, R15, R26, PT ;  /* 0x0000001a0f00720c */ /* 0x000fc60003f26270 */
[----:B------:R-:W2:Y:S04]  /*7f90*/  LDS R10, [R6] ;  /* 0x00000000060a7984 */ /* 0x000ea80000000800 */
[----:B------:R-:W4:Y:S04]  /*7fa0*/  LDS R11, [R6+0x400] ;  /* 0x00040000060b7984 */ /* 0x000f280000000800 */
[----:B------:R-:W5:Y:S04]  /*7fb0*/  LDS R12, [R6+0x800] ;  /* 0x00080000060c7984 */ /* 0x000f680000000800 */
[----:B------:R-:W5:Y:S04]  /*7fc0*/  LDS R13, [R6+0xc00] ;  /* 0x000c0000060d7984 */ /* 0x000f680000000800 */
[----:B------:R-:W5:Y:S04]  /*7fd0*/  LDS R14, [R6+0x1000] ;  /* 0x00100000060e7984 */ /* 0x000f680000000800 */
[----:B---3--:R-:W3:Y:S04]  /*7fe0*/  LDS R16, [R6+0x1400] ;  /* 0x0014000006107984 */ /* 0x008ee80000000800 */
[----:B------:R-:W3:Y:S04]  /*7ff0*/  LDS R17, [R6+0x1800] ;  /* 0x0018000006117984 */ /* 0x000ee80000000800 */
[----:B------:R-:W3:Y:S01]  /*8000*/  LDS R18, [R6+0x1c00] ;  /* 0x001c000006127984 */ /* 0x000ee20000000800 */
        /* <DEDUP_REMOVED lines=15> */
[----:B------:R-:W0:Y:S01]  /*8100*/  MUFU.EX2 R8, R8 ;  /* 0x0000000800087308 */ /* 0x000e220000000800 */
[----:B------:R-:W-:Y:S01]  /*8110*/  FMUL.FTZ R12, R12, 1.4426950216293334961 ;  /* 0x3fb8aa3b0c0c7820 */ /* 0x000fe20000410000 */
[C---:B------:R-:W-:Y:S01]  /*8120*/  FADD.FTZ R13, -R25.reuse, R13 ;  /* 0x0000000d190d7221 */ /* 0x040fe20000010100 */
[----:B------:R-:W5:Y:S01]  /*8130*/  LDS R24, [R6+0x3400] ;  /* 0x0034000006187984 */ /* 0x000f620000000800 */
[----:B------:R-:W-:Y:S02]  /*8140*/  FADD.FTZ R14, -R25, R14 ;  /* 0x0000000e190e7221 */ /* 0x000fe40000010100 */
[----:B------:R-:W-:Y:S02]  /*8150*/  FMUL.FTZ R13, R13, 1.4426950216293334961 ;  /* 0x3fb8aa3b0d0d7820 */ /* 0x000fe40000410000 */
[----:B------:R-:W1:Y:S01]  /*8160*/  MUFU.EX2 R10, R10 ;  /* 0x0000000a000a7308 */ /* 0x000e620000000800 */
[----:B---3--:R-:W-:Y:S01]  /*8170*/  FADD.FTZ R9, R7, R9 ;  /* 0x0000000907097221 */ /* 0x008fe20000010000 */
[----:B------:R-:W-:Y:S01]  /*8180*/  FMUL.FTZ R14, R14, 1.4426950216293334961 ;  /* 0x3fb8aa3b0e0e7820 */ /* 0x000fe20000410000 */
[C---:B------:R-:W-:Y:S01]  /*8190*/  FADD.FTZ R16, -R25.reuse, R16 ;  /* 0x0000001019107221 */ /* 0x040fe20000010100 */
[----:B------:R-:W-:Y:S01]  /*81a0*/  STS [R6+-0x800], R7 ;  /* 0xfff8000706007388 */ /* 0x000fe20000000800 */
[----:B------:R-:W-:-:S02]  /*81b0*/  FADD.FTZ R17, -R25, R17 ;  /* 0x0000001119117221 */ /* 0x000fc40000010100 */
[----:B------:R-:W-:Y:S01]  /*81c0*/  FMUL.FTZ R16, R16, 1.4426950216293334961 ;  /* 0x3fb8aa3b10107820 */ /* 0x000fe20000410000 */
[----:B------:R-:W3:Y:S01]  /*81d0*/  MUFU.EX2 R11, R11 ;  /* 0x0000000b000b7308 */ /* 0x000ee20000000800 */
        /* <DEDUP_REMOVED lines=13> */
[----:B---3--:R-:W-:Y:S01]  /*82b0*/  FADD.FTZ R9, R9, R11 ;  /* 0x0000000b09097221 */ /* 0x008fe20000010000 */
[C---:B--2---:R-:W-:Y:S01]  /*82c0*/  FADD.FTZ R21, -R25.reuse, R21 ;  /* 0x0000001519157221 */ /* 0x044fe20000010100 */
[----:B----4-:R-:W-:Y:S01]  /*82d0*/  FADD.FTZ R22, -R25, R22 ;  /* 0x0000001619167221 */ /* 0x010fe20000010100 */
[----:B------:R-:W-:Y:S02]  /*82e0*/  STS [R6+0x400], R11 ;  /* 0x0004000b06007388 */ /* 0x000fe40000000800 */
[----:B------:R-:W-:Y:S01]  /*82f0*/  FMUL.FTZ R21, R21, 1.4426950216293334961 ;  /* 0x3fb8aa3b15157820 */ /* 0x000fe20000410000 */
[----:B------:R-:W-:Y:S01]  /*8300*/  FMUL.FTZ R22, R22, 1.4426950216293334961 ;  /* 0x3fb8aa3b16167820 */ /* 0x000fe20000410000 */
[----:B------:R-:W2:Y:S01]  /*8310*/  MUFU.EX2 R14, R14 ;  /* 0x0000000e000e7308 */ /* 0x000ea20000000800 */
[----:B0-----:R-:W-:Y:S01]  /*8320*/  FADD.FTZ R9, R9, R12 ;  /* 0x0000000c09097221 */ /* 0x001fe20000010000 */
[C---:B-----5:R-:W-:Y:S01]  /*8330*/  FADD.FTZ R23, -R25.reuse, R23 ;  /* 0x0000001719177221 */ /* 0x060fe20000010100 */
        /* <DEDUP_REMOVED lines=37> */
.L_x_3760:
[----:B------:R-:W-:Y:S05]  /*8590*/  BSYNC.RECONVERGENT B1 ;  /* 0x0000000000017941 */ /* 0x000fea0003800200 */
.L_x_3759:
[----:B------:R-:W-:Y:S01]  /*85a0*/  IADD3 R7, PT, PT, -R15, UR42, RZ ;  /* 0x0000002a0f077c10 */ /* 0x000fe2000fffe1ff */
[----:B------:R-:W-:Y:S03]  /*85b0*/  BSSY.RECONVERGENT B1, `(.L_x_3762) ;  /* 0x0000036000017945 */ /* 0x000fe60003800200 */
[----:B------:R-:W-:-:S13]  /*85c0*/  ISETP.GT.AND P1, PT, R7, 0x3ff, PT ;  /* 0x000003ff0700780c */ /* 0x000fda0003f24270 */
[----:B------:R-:W-:Y:S05]  /*85d0*/  @!P1 BRA `(.L_x_3763) ;  /* 0x0000000000cc9947 */ /* 0x000fea0003800000 */
[----:B------:R-:W0:Y:S01]  /*85e0*/  LDS R7, [R6+-0x800] ;  /* 0xfff8000006077984 */ /* 0x000e220000000800 */
[----:B------:R-:W-:Y:S02]  /*85f0*/  PLOP3.LUT P0, PT, PT, PT, PT, 0x8, 0x80 ;  /* 0x000000000080781c */ /* 0x000fe40003f0e170 */
[----:B------:R-:W-:Y:S01]  /*8600*/  IADD3 R15, PT, PT, R15, 0x800, RZ ;  /* 0x000008000f0f7810 */ /* 0x000fe20007ffe0ff */
[----:B------:R-:W1:Y:S04]  /*8610*/  LDS R8, [R6+-0x400] ;  /* 0xfffc000006087984 */ /* 0x000e680000000800 */
[----:B------:R-:W2:Y:S04]  /*8620*/  LDS R10, [R6] ;  /* 0x00000000060a7984 */ /* 0x000ea80000000800 */
[----:B------:R-:W4:Y:S04]  /*8630*/  LDS R11, [R6+0x400] ;  /* 0x00040000060b7984 */ /* 0x000f280000000800 */
[----:B------:R-:W5:Y:S04]  /*8640*/  LDS R12, [R6+0x800] ;  /* 0x00080000060c7984 */ /* 0x000f680000000800 */
[----:B------:R-:W5:Y:S04]  /*8650*/  LDS R13, [R6+0xc00] ;  /* 0x000c0000060d7984 */ /* 0x000f680000000800 */
[----:B------:R-:W5:Y:S04]  /*8660*/  LDS R14, [R6+0x1000] ;  /* 0x00100000060e7984 */ /* 0x000f680000000800 */
[----:B---3--:R-:W3:Y:S01]  /*8670*/  LDS R16, [R6+0x1400] ;  /* 0x0014000006107984 */ /* 0x008ee20000000800 */
[----:B0-----:R-:W-:-:S04]  /*8680*/  FADD.FTZ R7, -R25, R7 ;  /* 0x0000000719077221 */ /* 0x001fc80000010100 */
[----:B------:R-:W-:Y:S01]  /*8690*/  FMUL.FTZ R7, R7, 1.4426950216293334961 ;  /* 0x3fb8aa3b07077820 */ /* 0x000fe20000410000 */
[C---:B-1----:R-:W-:Y:S01]  /*86a0*/  FADD.FTZ R8, -R25.reuse, R8 ;  /* 0x0000000819087221 */ /* 0x042fe20000010100 */
        /* <DEDUP_REMOVED lines=14> */
[----:B---3--:R-:W-:Y:S01]  /*8790*/  FADD.FTZ R16, -R25, R16 ;  /* 0x0000001019107221 */ /* 0x008fe20000010100 */
        /* <DEDUP_REMOVED lines=23> */
.L_x_3763:
[----:B------:R-:W-:Y:S05]  /*8910*/  BSYNC.RECONVERGENT B1 ;  /* 0x0000000000017941 */ /* 0x000fea0003800200 */
.L_x_3762:
[----:B------:R-:W-:-:S13]  /*8920*/  ISETP.GT.AND P1, PT, R15, UR42, PT ;  /* 0x0000002a0f007c0c */ /* 0x000fda000bf24270 */
[----:B------:R-:W-:Y:S05]  /*8930*/  @!P0 BRA P1, `(.L_x_3754) ;  /* 0x0000000400e08947 */ /* 0x000fea0000800000 */
[----:B------:R-:W0:Y:S04]  /*8940*/  LDS R7, [R6+-0x800] ;  /* 0xfff8000006077984 */ /* 0x000e280000000800 */
[----:B------:R-:W1:Y:S04]  /*8950*/  LDS R8, [R6+-0x400] ;  /* 0xfffc000006087984 */ /* 0x000e680000000800 */
[----:B------:R-:W2:Y:S04]  /*8960*/  LDS R10, [R6] ;  /* 0x00000000060a7984 */ /* 0x000ea80000000800 */
[----:B------:R-:W4:Y:S01]  /*8970*/  LDS R11, [R6+0x400] ;  /* 0x00040000060b7984 */ /* 0x000f220000000800 */
[C---:B0-----:R-:W-:Y:S01]  /*8980*/  FADD.FTZ R7, -R25.reuse, R7 ;  /* 0x0000000719077221 */ /* 0x041fe20000010100 */
[----:B-1----:R-:W-:-:S03]  /*8990*/  FADD.FTZ R8, -R25, R8 ;  /* 0x0000000819087221 */ /* 0x002fc60000010100 */
        /* <DEDUP_REMOVED lines=11> */
[----:B------:R-:W4:Y:S01]  /*8a50*/  MUFU.EX2 R11, R11 ;  /* 0x0000000b000b7308 */ /* 0x000f220000000800 */
[----:B-1----:R0:W-:Y:S01]  /*8a60*/  STS [R6+-0x400], R8 ;  /* 0xfffc000806007388 */ /* 0x0021e20000000800 */
[----:B------:R-:W-:-:S03]  /*8a70*/  FADD.FTZ R9, R9, R8 ;  /* 0x0000000809097221 */ /* 0x000fc60000010000 */
[----:B--2---:R0:W-:Y:S01]  /*8a80*/  STS [R6], R10 ;  /* 0x0000000a06007388 */ /* 0x0041e20000000800 */
[----:B------:R-:W-:-:S03]  /*8a90*/  FADD.FTZ R9, R9, R10 ;  /* 0x0000000a09097221 */ /* 0x000fc60000010000 */
[----:B----4-:R0:W-:Y:S01]  /*8aa0*/  STS [R6+0x400], R11 ;  /* 0x0004000b06007388 */ /* 0x0101e20000000800 */
[----:B------:R-:W-:Y:S01]  /*8ab0*/  FADD.FTZ R9, R9, R11 ;  /* 0x0000000b09097221 */ /* 0x000fe20000010000 */
[----:B------:R-:W-:Y:S06]  /*8ac0*/  BRA `(.L_x_3754) ;  /* 0x00000004007c7947 */ /* 0x000fec0003800000 */
.L_x_3755:
[----:B------:R-:W-:Y:S01]  /*8ad0*/  IMAD.U32 R6, RZ, RZ, UR12 ;  /* 0x0000000cff067e24 */ /* 0x000fe2000f8e00ff */
[----:B------:R-:W-:Y:S01]  /*8ae0*/  LOP3.LUT R7, RZ, R0, RZ, 0x33, !PT ;  /* 0x00000000ff077212 */ /* 0x000fe200078e33ff */
[----:B------:R-:W-:Y:S01]  /*8af0*/  BSSY.RECONVERGENT B1, `(.L_x_3764) ;  /* 0x0000024000017945 */ /* 0x000fe20003800200 */
[----:B------:R-:W-:Y:S01]  /*8b00*/  HFMA2 R9, -RZ, RZ, 0, 0 ;  /* 0x00000000ff097431 */ /* 0x000fe200000001ff */
[----:B------:R-:W-:Y:S02]  /*8b10*/  MOV R11, R5 ;  /* 0x00000005000b7202 */ /* 0x000fe40000000f00 */
[----:B------:R-:W-:-:S04]  /*8b20*/  VIADDMNMX R6, R5, 0x100, R6, !PT ;  /* 0x0000010005067846 */ /* 0x000fc80007800106 */
[----:B------:R-:W-:-:S04]  /*8b30*/  IADD3 R6, PT, PT, -R3, R6, R7 ;  /* 0x0000000603067210 */ /* 0x000fc80007ffe107 */
[C---:B------:R-:W-:Y:S02]  /*8b40*/  LOP3.LUT R7, R6.reuse, 0x300, RZ, 0xc0, !PT ;  /* 0x0000030006077812 */ /* 0x040fe400078ec0ff */
[----:B------:R-:W-:Y:S02]  /*8b50*/  ISETP.GE.U32.AND P1, PT, R6, 0x300, PT ;  /* 0x000003000600780c */ /* 0x000fe40003f26070 */
[----:B------:R-:W-:-:S13]  /*8b60*/  ISETP.NE.AND P0, PT, R7, 0x300, PT ;  /* 0x000003000700780c */ /* 0x000fda0003f05270 */
[----:B------:R-:W-:Y:S05]  /*8b70*/  @!P0 BRA `(.L_x_3765) ;  /* 0x00000000006c8947 */ /* 0x000fea0003800000 */
[----:B------:R-:W-:Y:S01]  /*8b80*/  UIADD3 UR5, UPT, UPT, UR8, 0x240, URZ ;  /* 0x0000024008057890 */ /* 0x000fe2000fffe0ff */
[----:B------:R-:W-:Y:S01]  /*8b90*/  LEA.HI R6, R6, 0x1, RZ, 0x18 ;  /* 0x0000000106067811 */ /* 0x000fe200078fc0ff */
[----:B------:R-:W-:Y:S01]  /*8ba0*/  IMAD.MOV.U32 R9, RZ, RZ, RZ ;  /* 0x000000ffff097224 */ /* 0x000fe200078e00ff */
[----:B------:R-:W-:Y:S01]  /*8bb0*/  IADD3 R14, P0, P2, R14, UR7, R5 ;  /* 0x000000070e0e7c10 */ /* 0x000fe2000fa1e005 */
[----:B------:R-:W-:Y:S01]  /*8bc0*/  ULEA UR5, UR9, UR5, 0x18 ;  /* 0x0000000509057291 */ /* 0x000fe2000f8ec0ff */
[----:B------:R-:W-:Y:S02]  /*8bd0*/  LOP3.LUT R6, R6, 0x3, RZ, 0xc0, !PT ;  /* 0x0000000306067812 */ /* 0x000fe400078ec0ff */
[----:B------:R-:W-:Y:S02]  /*8be0*/  IADD3.X R7, PT, PT, R15, UR13, RZ, P0, P2 ;  /* 0x0000000d0f077c10 */ /* 0x000fe400087e44ff */
[----:B------:R-:W-:Y:S02]  /*8bf0*/  MOV R11, R5 ;  /* 0x00000005000b7202 */ /* 0x000fe40000000f00 */
[----:B------:R-:W-:-:S02]  /*8c00*/  IADD3 R10, PT, PT, -R6, RZ, RZ ;  /* 0x000000ff060a7210 */ /* 0x000fc40007ffe1ff */
[----:B0-----:R-:W-:-:S07]  /*8c10*/  LEA R8, R0, UR5, 0x2 ;  /* 0x0000000500087c11 */ /* 0x001fce000f8e10ff */
.L_x_3766:
[----:B------:R-:W-:-:S06]  /*8c20*/  IMAD.MOV.U32 R6, RZ, RZ, R14 ;  /* 0x000000ffff067224 */ /* 0x000fcc00078e000e */
[----:B------:R0:W2:Y:S01]  /*8c30*/  LDG.E.U8 R6, desc[UR36][R6.64] ;  /* 0x0000002406067981 */ /* 0x0000a2000c1e1100 */
[----:B------:R-:W-:Y:S01]  /*8c40*/  IADD3 R10, PT, PT, R10, 0x1, RZ ;  /* 0x000000010a0a7810 */ /* 0x000fe20007ffe0ff */
[----:B------:R-:W-:Y:S01]  /*8c50*/  VIADD R11, R11, 0x100 ;  /* 0x000001000b0b7836 */ /* 0x000fe20000000000 */
[----:B------:R-:W-:-:S04]  /*8c60*/  IADD3 R14, P2, PT, R14, 0x100, RZ ;  /* 0x000001000e0e7810 */ /* 0x000fc80007f5e0ff */
[----:B0-----:R-:W-:Y:S02]  /*8c70*/  IADD3.X R7, PT, PT, RZ, R7, RZ, P2, !PT ;  /* 0x00000007ff077210 */ /* 0x001fe400017fe4ff */
        /* <DEDUP_REMOVED lines=11> */
.L_x_3765:
[----:B------:R-:W-:Y:S05]  /*8d30*/  BSYNC.RECONVERGENT B1 ;  /* 0x0000000000017941 */ /* 0x000fea0003800200 */
.L_x_3764:
[----:B------:R-:W-:Y:S05]  /*8d40*/  @!P1 BRA `(.L_x_3754) ;  /* 0x0000000000dc9947 */ /* 0x000fea0003800000 */
[----:B0-----:R-:W0:Y:S01]  /*8d50*/  S2R R8, SR_CgaCtaId ;  /* 0x0000000000087919 */ /* 0x001e220000008800 */
[----:B------:R-:W2:Y:S01]  /*8d60*/  LDC.64 R14, c[0x0][0x420] ;  /* 0x00010800ff0e7b82 */ /* 0x000ea20000000a00 */
        /* <DEDUP_REMOVED lines=10> */
.L_x_3767:
[----:B------:R-:W-:-:S05]  /*8e10*/  MOV R6, R12 ;  /* 0x0000000c00067202 */ /* 0x000fca0000000f00 */
[----:B------:R-:W2:Y:S04]  /*8e20*/  LDG.E.U8 R13, desc[UR36][R6.64+-0x200] ;  /* 0xfffe0024060d7981 */ /* 0x000ea8000c1e1100 */
[----:B------:R-:W4:Y:S04]  /*8e30*/  LDG.E.U8 R10, desc[UR36][R6.64+-0x100] ;  /* 0xffff0024060a7981 */ /* 0x000f28000c1e1100 */
[----:B------:R-:W5:Y:S04]  /*8e40*/  LDG.E.U8 R12, desc[UR36][R6.64] ;  /* 0x00000024060c7981 */ /* 0x000f68000c1e1100 */
[----:B------:R-:W3:Y:S01]  /*8e50*/  LDG.E.U8 R14, desc[UR36][R6.64+0x100] ;  /* 0x00010024060e7981 */ /* 0x000ee2000c1e1100 */
[----:B------:R-:W-:Y:S01]  /*8e60*/  VIADD R11, R11, 0x400 ;  /* 0x000004000b0b7836 */ /* 0x000fe20000000000 */
[----:B--2---:R-:W-:-:S02]  /*8e70*/  ISETP.NE.AND P0, PT, R13, RZ, PT ;  /* 0x000000ff0d00720c */ /* 0x004fc40003f05270 */
[----:B----4-:R-:W-:Y:S02]  /*8e80*/  ISETP.NE.AND P1, PT, R10, RZ, PT ;  /* 0x000000ff0a00720c */ /* 0x010fe40003f25270 */
[----:B-----5:R-:W-:Y:S02]  /*8e90*/  ISETP.NE.AND P2, PT, R12, RZ, PT ;  /* 0x000000ff0c00720c */ /* 0x020fe40003f45270 */
[----:B---3--:R-:W-:-:S07]  /*8ea0*/  ISETP.NE.AND P3, PT, R14, RZ, PT ;  /* 0x000000ff0e00720c */ /* 0x008fce0003f65270 */
        /* <DEDUP_REMOVED lines=11> */
[----:B------:R-:W-:Y:S01]  /*8f60*/  MOV R15, RZ ;  /* 0x000000ff000f7202 */ /* 0x000fe20000000f00 */
[----:B------:R-:W0:Y:S01]  /*8f70*/  @!P0 MUFU.EX2 R10, R12 ;  /* 0x0000000c000a8308 */ /* 0x000e220000000800 */
[----:B---3--:R-:W-:Y:S01]  /*8f80*/  @!P3 FADD.FTZ R18, -R25, R17 ;  /* 0x000000111912b221 */ /* 0x008fe20000010100 */
[----:B------:R-:W-:Y:S02]  /*8f90*/  HFMA2 R17, -RZ, RZ, 0, 0 ;  /* 0x00000000ff117431 */ /* 0x000fe400000001ff */
[----:B------:R-:W-:Y:S01]  /*8fa0*/  @!P2 FMUL.FTZ R16, R16, 1.4426950216293334961 ;  /* 0x3fb8aa3b1010a820 */ /* 0x000fe20000410000 */
[----:B------:R-:W-:Y:S01]  /*8fb0*/  ISETP.GT.AND P0, PT, R11, UR42, PT ;  /* 0x0000002a0b007c0c */ /* 0x000fe2000bf04270 */
[----:B------:R-:W-:-:S02]  /*8fc0*/  @!P3 FMUL.FTZ R18, R18, 1.4426950216293334961 ;  /* 0x3fb8aa3b1212b820 */ /* 0x000fc40000410000 */
[----:B------:R-:W1:Y:S08]  /*8fd0*/  @!P1 MUFU.EX2 R13, R14 ;  /* 0x0000000e000d9308 */ /* 0x000e700000000800 */
[----:B------:R-:W2:Y:S01]  /*8fe0*/  @!P2 MUFU.EX2 R15, R16 ;  /* 0x00000010000fa308 */ /* 0x000ea20000000800 */
[----:B0-----:R-:W-:Y:S01]  /*8ff0*/  FADD.FTZ R12, R10, R9 ;  /* 0x000000090a0c7221 */ /* 0x001fe20000010000 */
[----:B------:R-:W-:Y:S06]  /*9000*/  STS [R8+-0x800], R10 ;  /* 0xfff8000a08007388 */ /* 0x000fec0000000800 */
[----:B------:R-:W0:Y:S01]  /*9010*/  @!P3 MUFU.EX2 R17, R18 ;  /* 0x000000120011b308 */ /* 0x000e220000000800 */
[----:B-1----:R-:W-:Y:S01]  /*9020*/  FADD.FTZ R14, R12, R13 ;  /* 0x0000000d0c0e7221 */ /* 0x002fe20000010000 */
[----:B------:R-:W-:Y:S01]  /*9030*/  IADD3 R12, P1, PT, R6, 0x400, RZ ;  /* 0x00000400060c7810 */ /* 0x000fe20007f3e0ff */
[----:B------:R-:W-:Y:S03]  /*9040*/  STS [R8+-0x400], R13 ;  /* 0xfffc000d08007388 */ /* 0x000fe60000000800 */
[----:B------:R-:W-:Y:S01]  /*9050*/  IADD3.X R7, PT, PT, RZ, R7, RZ, P1, !PT ;  /* 0x00000007ff077210 */ /* 0x000fe20000ffe4ff */
[----:B--2---:R-:W-:Y:S01]  /*9060*/  FADD.FTZ R14, R14, R15 ;  /* 0x0000000f0e0e7221 */ /* 0x004fe20000010000 */
[----:B------:R-:W-:Y:S04]  /*9070*/  STS [R8], R15 ;  /* 0x0000000f08007388 */ /* 0x000fe80000000800 */
[----:B0-----:R0:W-:Y:S01]  /*9080*/  STS [R8+0x400], R17 ;  /* 0x0004001108007388 */ /* 0x0011e20000000800 */
[----:B------:R-:W-:Y:S01]  /*9090*/  FADD.FTZ R9, R14, R17 ;  /* 0x000000110e097221 */ /* 0x000fe20000010000 */
[----:B0-----:R-:W-:Y:S01]  /*90a0*/  IADD3 R8, PT, PT, R8, 0x1000, RZ ;  /* 0x0000100008087810 */ /* 0x001fe20007ffe0ff */
[----:B------:R-:W-:Y:S06]  /*90b0*/  @!P0 BRA `(.L_x_3767) ;  /* 0xfffffffc00548947 */ /* 0x000fec000383ffff */
.L_x_3754:
[----:B------:R-:W-:Y:S05]  /*90c0*/  BSYNC.RECONVERGENT B0 ;  /* 0x0000000000007941 */ /* 0x000fea0003800200 */
.L_x_3753:
[----:B0-----:R-:W0:Y:S01]  /*90d0*/  SHFL.BFLY PT, R6, R9, 0x10, 0x1f ;  /* 0x0e001f0009067f89 */ /* 0x001e2200000e0000 */
[C---:B------:R-:W-:Y:S01]  /*90e0*/  ISETP.NE.AND P0, PT, R2.reuse, RZ, PT ;  /* 0x000000ff0200720c */ /* 0x040fe20003f05270 */
[----:B------:R-:W2:Y:S01]  /*90f0*/  LDCU UR5, c[0x0][0x40c] ;  /* 0x00008180ff0577ac */ /* 0x000ea20008000800 */
[----:B------:R-:W-:Y:S01]  /*9100*/  ISETP.GT.U32.AND P1, PT, R2, 0x7, PT ;  /* 0x000000070200780c */ /* 0x000fe20003f24070 */
[----:B---3--:R-:W3:Y:S01]  /*9110*/  S2R R18, SR_CTAID.X ;  /* 0x0000000000127919 */ /* 0x008ee20000002500 */
[----:B------:R-:W-:Y:S01]  /*9120*/  SHF.R.U32.HI R2, RZ, 0x5, R0 ;  /* 0x00000005ff027819 */ /* 0x000fe20000011600 */
[----:B------:R-:W2:Y:S01]  /*9130*/  LDCU UR6, c[0x0][0x3f4] ;  /* 0x00007e80ff0677ac */ /* 0x000ea20008000800 */
[----:B------:R-:W5:Y:S01]  /*9140*/  LDCU.U8 UR9, c[0x0][0x48c] ;  /* 0x00009180ff0977ac */ /* 0x000f620008000000 */
[----:B0-----:R-:W-:-:S06]  /*9150*/  FADD.FTZ R6, R6, R9 ;  /* 0x0000000906067221 */ /* 0x001fcc0000010000 */
[----:B------:R-:W-:Y:S01]  /*9160*/  @!P0 LEA R9, R2, UR10, 0x2 ;  /* 0x0000000a02098c11 */ /* 0x000fe2000f8e10ff */
[----:B--2---:R-:W-:Y:S01]  /*9170*/  UISETP.LT.AND UP0, UPT, UR6, UR5, UPT ;  /* 0x000000050600728c */ /* 0x004fe2000bf01270 */
[----:B----4-:R-:W0:Y:S03]  /*9180*/  SHFL.BFLY PT, R7, R6, 0x8, 0x1f ;  /* 0x0d001f0006077f89 */ /* 0x010e2600000e0000 */
[----:B------:R-:W-:-:S04]  /*9190*/  USEL UR5, UR6, UR5, UP0 ;  /* 0x0000000506057287 */ /* 0x000fc80008000000 */
[----:B------:R-:W-:-:S04]  /*91a0*/  UIADD3 UR5, UPT, UPT, UR5, 0x4, URZ ;  /* 0x0000000405057890 */ /* 0x000fc8000fffe0ff */
[----:B------:R-:W-:-:S04]  /*91b0*/  USHF.R.S32.HI UR6, URZ, 0x1f, UR5 ;  /* 0x0000001fff067899 */ /* 0x000fc80008011405 */
        /* <DEDUP_REMOVED lines=9> */
[----:B0-----:R-:W-:-:S05]  /*9250*/  FADD.FTZ R10, R11, R10 ;  /* 0x0000000a0b0a7221 */ /* 0x001fca0000010000 */
[----:B------:R0:W-:Y:S01]  /*9260*/  @!P0 STS [R9+0x20], R10 ;  /* 0x0000200a09008388 */ /* 0x0001e20000000800 */
[----:B------:R-:W-:Y:S01]  /*9270*/  BAR.SYNC.DEFER_BLOCKING 0x0 ;  /* 0x0000000000007b1d */ /* 0x000fe20000010000 */
[----:B-----5:R-:W-:-:S07]  /*9280*/  ISETP.NE.AND P0, PT, RZ, UR9, PT ;  /* 0x00000009ff007c0c */ /* 0x020fce000bf05270 */
[----:B0-----:R-:W3:Y:S01]  /*9290*/  LDC R9, c[0x0][0x3f8] ;  /* 0x0000fe00ff097b82 */ /* 0x001ee20000000800 */
[----:B------:R-:W0:Y:S01]  /*92a0*/  @!P1 LDS R10, [R4+0x20] ;  /* 0x00002000040a9984 */ /* 0x000e220000000800 */
[----:B------:R-:W-:Y:S01]  /*92b0*/  ISETP.GT.AND P1, PT, R5, UR42, PT ;  /* 0x0000002a05007c0c */ /* 0x000fe2000bf24270 */
[----:B---3--:R-:W-:Y:S02]  /*92c0*/  IMAD R23, R9, UR11, R18 ;  /* 0x0000000b09177c24 */ /* 0x008fe4000f8e0212 */
[----:B0-----:R-:W0:Y:S02]  /*92d0*/  SHFL.BFLY PT, R7, R10, 0x4, 0x1f ;  /* 0x0c801f000a077f89 */ /* 0x001e2400000e0000 */
[----:B0-----:R-:W-:-:S05]  /*92e0*/  FADD.FTZ R7, R7, R10 ;  /* 0x0000000a07077221 */ /* 0x001fca0000010000 */
[----:B------:R-:W0:Y:S02]  /*92f0*/  SHFL.BFLY PT, R6, R7, 0x2, 0x1f ;  /* 0x0c401f0007067f89 */ /* 0x000e2400000e0000 */
[----:B0-----:R-:W-:-:S05]  /*9300*/  FADD.FTZ R6, R7, R6 ;  /* 0x0000000607067221 */ /* 0x001fca0000010000 */
[----:B------:R-:W0:Y:S02]  /*9310*/  SHFL.BFLY PT, R11, R6, 0x1, 0x1f ;  /* 0x0c201f00060b7f89 */ /* 0x000e2400000e0000 */
[----:B0-----:R-:W-:Y:S01]  /*9320*/  FADD.FTZ R11, R6, R11 ;  /* 0x0000000b060b7221 */ /* 0x001fe20000010000 */
[----:B------:R-:W-:-:S05]  /*9330*/  CS2R R6, SRZ ;  /* 0x0000000000067805 */ /* 0x000fca000001ff00 */
[----:B------:R-:W0:Y:S02]  /*9340*/  SHFL.IDX PT, R11, R11, RZ, 0x1f ;  /* 0x00001fff0b0b7589 */ /* 0x000e2400000e0000 */
[----:B0-----:R-:W-:-:S04]  /*9350*/  FADD.FTZ R4, R11, 9.9999999747524270788e-07 ;  /* 0x358637bd0b047421 */ /* 0x001fc80000010000 */
[----:B------:R0:W2:Y:S01]  /*9360*/  MUFU.RCP R15, R4 ;  /* 0x00000004000f7308 */ /* 0x0000a20000001000 */
[----:B------:R-:W-:Y:S05]  /*9370*/  @!P0 BRA `(.L_x_3768) ;  /* 0x0000000000188947 */ /* 0x000fea0003800000 */
[----:B0-----:R-:W0:Y:S08]  /*9380*/  LDC R4, c[0x0][0x488] ;  /* 0x00012200ff047b82 */ /* 0x001e300000000800 */
[----:B------:R-:W0:Y:S08]  /*9390*/  LDC R6, c[0x0][0x40c] ;  /* 0x00010300ff067b82 */ /* 0x000e300000000800 */
[----:B------:R-:W3:Y:S01]  /*93a0*/  LDC R7, c[0x0][0x3f4] ;  /* 0x0000fd00ff077b82 */ /* 0x000ee20000000800 */
[----:B0-----:R-:W-:-:S04]  /*93b0*/  IMAD R4, R23, R4, R6 ;  /* 0x0000000417047224 */ /* 0x001fc800078e0206 */
[----:B---3--:R-:W-:-:S05]  /*93c0*/  IMAD R6, R4, R7, RZ ;  /* 0x0000000704067224 */ /* 0x008fca00078e02ff */
[----:B------:R-:W-:-:S07]  /*93d0*/  SHF.R.S32.HI R7, RZ, 0x1f, R6 ;  /* 0x0000001fff077819 */ /* 0x000fce0000011406 */
.L_x_3768:
[----:B------:R-:W-:Y:S04]  /*93e0*/  BSSY.RECONVERGENT B0, `(.L_x_3769) ;  /* 0x0000062000007945 */ /* 0x000fe80003800200 */
[----:B------:R-:W-:Y:S05]  /*93f0*/  @P1 BRA `(.L_x_3770) ;  /* 0x0000000400801947 */ /* 0x000fea0003800000 */
[----:B0-----:R-:W-:Y:S01]  /*9400*/  IMAD.U32 R4, RZ, RZ, UR12 ;  /* 0x0000000cff047e24 */ /* 0x001fe2000f8e00ff */
[----:B------:R-:W-:Y:S01]  /*9410*/  LOP3.LUT R8, RZ, R0, RZ, 0x33, !PT ;  /* 0x00000000ff087212 */ /* 0x000fe200078e33ff */
[----:B------:R-:W-:Y:S03]  /*9420*/  BSSY.RECONVERGENT B1, `(.L_x_3771) ;  /* 0x0000028000017945 */ /* 0x000fe60003800200 */
[----:B------:R-:W-:-:S04]  /*9430*/  VIADDMNMX R4, R5, 0x100, R4, !PT ;  /* 0x0000010005047846 */ /* 0x000fc80007800104 */
        /* <DEDUP_REMOVED lines=10> */
[----:B------:R-:W-:Y:S01]  /*94e0*/  SHF.L.U32 R8, R4, 0x8, RZ ;  /* 0x0000000804087819 */ /* 0x000fe200000006ff */
[----:B------:R-:W-:Y:S01]  /*94f0*/  UIADD3 UR5, UPT, UPT, UR5, 0x240, URZ ;  /* 0x0000024005057890 */ /* 0x000fe2000fffe0ff */
[----:B------:R-:W-:Y:S02]  /*9500*/  IADD3.X R14, PT, PT, RZ, R7, RZ, P1, !PT ;  /* 0x00000007ff0e7210 */ /* 0x000fe40000ffe4ff */
[----:B------:R-:W-:-:S02]  /*9510*/  LOP3.LUT R10, R8, 0x300, RZ, 0xc0, !PT ;  /* 0x00000300080a7812 */ /* 0x000fc400078ec0ff */
[----:B------:R-:W-:Y:S02]  /*9520*/  LOP3.LUT R4, R4, 0x3, RZ, 0xc0, !PT ;  /* 0x0000000304047812 */ /* 0x000fe400078ec0ff */
[----:B------:R-:W-:Y:S01]  /*9530*/  LEA R8, R0, UR6, 0x1 ;  /* 0x0000000600087c11 */ /* 0x000fe2000f8e08ff */
[----:B------:R-:W-:Y:S01]  /*9540*/  IMAD.IADD R5, R5, 0x1, R10 ;  /* 0x0000000105057824 */ /* 0x000fe200078e020a */
[----:B------:R-:W-:Y:S02]  /*9550*/  IADD3 R11, PT, PT, -R4, RZ, RZ ;  /* 0x000000ff040b7210 */ /* 0x000fe40007ffe1ff */
[----:B---3--:R-:W-:-:S04]  /*9560*/  LEA R12, P1, R13, UR10, 0x2 ;  /* 0x0000000a0d0c7c11 */ /* 0x008fc8000f8210ff */
[----:B------:R-:W-:Y:S01]  /*9570*/  LEA.HI.X R13, R13, UR11, R14, 0x2, P1 ;  /* 0x0000000b0d0d7c11 */ /* 0x000fe200088f140e */
[----:B0-----:R-:W-:-:S06]  /*9580*/  ULEA UR5, UR8, UR5, 0x18 ;  /* 0x0000000508057291 */ /* 0x001fcc000f8ec0ff */
[----:B------:R-:W-:Y:S02]  /*9590*/  IADD3 R4, PT, PT, R8, UR5, RZ ;  /* 0x0000000508047c10 */ /* 0x000fe4000fffe0ff */
[----:B------:R-:W-:-:S07]  /*95a0*/  LEA R10, R0, UR5, 0x2 ;  /* 0x00000005000a7c11 */ /* 0x000fce000f8e10ff */
.L_x_3773:
[----:B---3--:R0:W2:Y:S01]  /*95b0*/  LDS R8, [R10] ;  /* 0x000000000a087984 */ /* 0x0080a20000000800 */
[----:B------:R-:W-:Y:S02]  /*95c0*/  @P0 MOV R9, R13 ;  /* 0x0000000d00090202 */ /* 0x000fe40000000f00 */
[----:B------:R-:W-:-:S04]  /*95d0*/  IADD3 R11, PT, PT, R11, 0x1, RZ ;  /* 0x000000010b0b7810 */ /* 0x000fc80007ffe0ff */
[----:B------:R-:W-:Y:S01]  /*95e0*/  ISETP.NE.AND P3, PT, R11, RZ, PT ;  /* 0x000000ff0b00720c */ /* 0x000fe20003f65270 */
[----:B0-----:R-:W-:Y:S02]  /*95f0*/  VIADD R10, R10, 0x400 ;  /* 0x000004000a0a7836 */ /* 0x001fe40000000000 */
[----:B--2---:R-:W-:-:S05]  /*9600*/  FMUL.FTZ R17, R8, R15 ;  /* 0x0000000f08117220 */ /* 0x004fca0000410000 */
[----:B------:R-:W-:-:S04]  /*9610*/  F2FP.F16.F32.PACK_AB R8, RZ, R17 ;  /* 0x00000011ff08723e */ /* 0x000fc800000000ff */
[----:B------:R-:W-:Y:S01]  /*9620*/  PRMT R14, R8, 0x7610, R14 ;  /* 0x00007610080e7816 */ /* 0x000fe2000000000e */
[----:B------:R-:W-:Y:S01]  /*9630*/  @P0 IMAD.MOV.U32 R8, RZ, RZ, R12 ;  /* 0x000000ffff080224 */ /* 0x000fe200078e000c */
[----:B------:R-:W-:-:S03]  /*9640*/  IADD3 R12, P1, PT, R12, 0x400, RZ ;  /* 0x000004000c0c7810 */ /* 0x000fc60007f3e0ff */
[----:B------:R0:W-:Y:S01]  /*9650*/  STS.U16 [R4], R14 ;  /* 0x0000000e04007388 */ /* 0x0001e20000000400 */
[----:B------:R-:W-:-:S03]  /*9660*/  IADD3.X R13, PT, PT, RZ, R13, RZ, P1, !PT ;  /* 0x0000000dff0d7210 */ /* 0x000fc60000ffe4ff */
[----:B------:R3:W-:Y:S01]  /*9670*/  @P0 STG.E desc[UR36][R8.64], R17 ;  /* 0x0000001108000986 */ /* 0x0007e2000c101924 */
[----:B0-----:R-:W-:Y:S01]  /*9680*/  IADD3 R4, PT, PT, R4, 0x200, RZ ;  /* 0x0000020004047810 */ /* 0x001fe20007ffe0ff */
[----:B------:R-:W-:Y:S06]  /*9690*/  @P3 BRA `(.L_x_3773) ;  /* 0xfffffffc00c43947 */ /* 0x000fec000383ffff */
.L_x_3772:
[----:B------:R-:W-:Y:S05]  /*96a0*/  BSYNC.RECONVERGENT B1 ;  /* 0x0000000000017941 */ /* 0x000fea0003800200 */
.L_x_3771:
[----:B------:R-:W-:Y:S05]  /*96b0*/  @!P2 BRA `(.L_x_3770) ;  /* 0x0000000000d0a947 */ /* 0x000fea0003800000 */
[----:B---3--:R-:W0:Y:S01]  /*96c0*/  S2R R9, SR_CgaCtaId ;  /* 0x0000000000097919 */ /* 0x008e220000008800 */
[----:B------:R-:W3:Y:S01]  /*96d0*/  LDCU.64 UR10, c[0x0][0x480] ;  /* 0x00009000ff0a77ac */ /* 0x000ee20008000a00 */
[----:B------:R-:W-:Y:S02]  /*96e0*/  MOV R4, 0x400 ;  /* 0x0000040000047802 */ /* 0x000fe40000000f00 */
[C---:B------:R-:W-:Y:S01]  /*96f0*/  IADD3 R8, P0, PT, R5.reuse, R6, RZ ;  /* 0x0000000605087210 */ /* 0x040fe20007f1e0ff */
        /* <DEDUP_REMOVED lines=9> */
[----:B------:R-:W-:-:S04]  /*9790*/  LEA.HI.X R7, R8, UR11, R7, 0x2, P3 ;  /* 0x0000000b08077c11 */ /* 0x000fc800098f1407 */
[----:B------:R-:W-:Y:S02]  /*97a0*/  IADD3.X R11, PT, PT, RZ, R7, RZ, P2, !PT ;  /* 0x00000007ff0b7210 */ /* 0x000fe400017fe4ff */
[----:B0-----:R-:W-:Y:S02]  /*97b0*/  LEA R9, R9, R4, 0x18 ;  /* 0x0000000409097211 */ /* 0x001fe400078ec0ff */
[----:B------:R-:W-:Y:S02]  /*97c0*/  SHF.L.U32 R4, R3, 0x2, RZ ;  /* 0x0000000203047819 */ /* 0x000fe400000006ff */
[----:B------:R-:W-:-:S03]  /*97d0*/  IADD3 R8, PT, PT, R6, 0x400, R9 ;  /* 0x0000040006087810 */ /* 0x000fc60007ffe009 */
[----:B------:R-:W-:-:S05]  /*97e0*/  IMAD R4, R5, 0x4, -R4 ;  /* 0x0000000405047824 */ /* 0x000fca00078e0a04 */
[----:B------:R-:W-:-:S07]  /*97f0*/  IADD3 R4, PT, PT, R4, 0x800, R9 ;  /* 0x0000080004047810 */ /* 0x000fce0007ffe009 */
.L_x_3774:
[----:B------:R-:W2:Y:S01]  /*9800*/  LDS R6, [R4+-0x800] ;  /* 0xfff8000004067984 */ /* 0x000ea20000000800 */
[----:B------:R-:W-:-:S04]  /*9810*/  IADD3 R5, PT, PT, R5, 0x400, RZ ;  /* 0x0000040005057810 */ /* 0x000fc80007ffe0ff */
[----:B------:R-:W-:Y:S01]  /*9820*/  ISETP.GT.AND P2, PT, R5, UR42, PT ;  /* 0x0000002a05007c0c */ /* 0x000fe2000bf44270 */
[----:B--2---:R-:W-:-:S05]  /*9830*/  FMUL.FTZ R13, R6, R15 ;  /* 0x0000000f060d7220 */ /* 0x004fca0000410000 */
[----:B------:R-:W-:-:S04]  /*9840*/  F2FP.F16.F32.PACK_AB R6, RZ, R13 ;  /* 0x0000000dff06723e */ /* 0x000fc800000000ff */
[----:B------:R-:W-:-:S05]  /*9850*/  PRMT R7, R6, 0x7610, R7 ;  /* 0x0000761006077816 */ /* 0x000fca0000000007 */
[----:B------:R0:W-:Y:S04]  /*9860*/  STS.U16 [R8+-0x400], R7 ;  /* 0xfffc000708007388 */ /* 0x0001e80000000400 */
[----:B------:R-:W2:Y:S01]  /*9870*/  LDS R6, [R4+-0x400] ;  /* 0xfffc000004067984 */ /* 0x000ea20000000800 */
[----:B0-----:R-:W-:Y:S02]  /*9880*/  IMAD.MOV.U32 R7, RZ, RZ, R11 ;  /* 0x000000ffff077224 */ /* 0x001fe400078e000b */
        /* <DEDUP_REMOVED lines=9> */
[----:B0-----:R-:W-:Y:S01]  /*9920*/  MOV R6, R10 ;  /* 0x0000000a00067202 */ /* 0x001fe20000000f00 */
[----:B--2---:R-:W-:-:S03]  /*9930*/  VIADD R4, R4, 0x1000 ;  /* 0x0000100004047836 */ /* 0x004fc60000000000 */
[----:B------:R-:W-:Y:S01]  /*9940*/  IADD3 R10, P3, PT, R6, 0x1000, RZ ;  /* 0x00001000060a7810 */ /* 0x000fe20007f7e0ff */
[----:B------:R-:W-:Y:S01]  /*9950*/  @P0 STG.E desc[UR36][R6.64+-0x800], R13 ;  /* 0xfff8000d06000986 */ /* 0x000fe2000c101924 */
[----:B------:R-:W-:Y:S02]  /*9960*/  PLOP3.LUT P0, PT, P1, PT, PT, 0x80, 0x8 ;  /* 0x000000000008781c */ /* 0x000fe40000f0f070 */
[----:B------:R-:W-:-:S11]  /*9970*/  IADD3.X R11, PT, PT, RZ, R7, RZ, P3, !PT ;  /* 0x00000007ff0b7210 */ /* 0x000fd60001ffe4ff */
        /* <DEDUP_REMOVED lines=8> */
.L_x_3770:
[----:B------:R-:W-:Y:S05]  /*9a00*/  BSYNC.RECONVERGENT B0 ;  /* 0x0000000000007941 */ /* 0x000fea0003800200 */
.L_x_3769:
[----:B------:R-:W-:Y:S01]  /*9a10*/  USHF.R.S32.HI UR5, URZ, 0x1f, UR42 ;  /* 0x0000001fff057899 */ /* 0x000fe2000801142a */
[----:B------:R-:W-:Y:S01]  /*9a20*/  SHF.L.U32 R19, R0, 0x3, RZ ;  /* 0x0000000300137819 */ /* 0x000fe200000006ff */
[----:B------:R-:W4:Y:S01]  /*9a30*/  LDCU.64 UR8, c[0x0][0x3b0] ;  /* 0x00007600ff0877ac */ /* 0x000f220008000a00 */
[----:B------:R-:W-:Y:S02]  /*9a40*/  CS2R R6, SRZ ;  /* 0x0000000000067805 */ /* 0x000fe4000001ff00 */
[----:B------:R-:W-:Y:S01]  /*9a50*/  LOP3.LUT R19, R19, 0xf8, RZ, 0xc0, !PT ;  /* 0x000000f813137812 */ /* 0x000fe200078ec0ff */
[----:B------:R-:W-:Y:S01]  /*9a60*/  ULEA.HI UR5, UR5, UR42, URZ, 0x3 ;  /* 0x0000002a05057291 */ /* 0x000fe2000f8f18ff */
[----:B------:R-:W0:Y:S03]  /*9a70*/  LDCU.64 UR14, c[0x0][0x3c8] ;  /* 0x00007900ff0e77ac */ /* 0x000e260008000a00 */
[----:B------:R-:W-:Y:S01]  /*9a80*/  ULOP3.LUT UR5, UR5, 0xfffffff8, URZ, 0xc0, !UPT ;  /* 0xfffffff805057892 */ /* 0x000fe2000f8ec0ff */
[----:B------:R-:W0:Y:S03]  /*9a90*/  LDCU.64 UR16, c[0x0][0x3c8] ;  /* 0x00007900ff1077ac */ /* 0x000e260008000a00 */
[----:B------:R-:W-:Y:S01]  /*9aa0*/  UIADD3 UR5, UPT, UPT, -UR5, UR42, URZ ;  /* 0x0000002a05057290 */ /* 0x000fe2000fffe1ff */
[----:B----4-:R-:W-:-:S05]  /*9ab0*/  ISETP.EQ.U32.AND P1, PT, RZ, UR8, PT ;  /* 0x00000008ff007c0c */ /* 0x010fca000bf22070 */
[----:B------:R-:W-:-:S04]  /*9ac0*/  ISETP.NE.AND P0, PT, R2, UR5, PT ;  /* 0x0000000502007c0c */ /* 0x000fc8000bf05270 */
[----:B------:R-:W-:-:S04]  /*9ad0*/  ISETP.GT.U32.OR P0, PT, R19, 0x8f, P0 ;  /* 0x0000008f1300780c */ /* 0x000fc80000704470 */
[----:B------:R-:W-:-:S13]  /*9ae0*/  ISETP.EQ.OR.EX P0, PT, RZ, UR9, P0, P1 ;  /* 0x00000009ff007c0c */ /* 0x000fda0008702710 */
[----:B---3--:R-:W3:Y:S01]  /*9af0*/  @!P0 LDC.64 R8, c[0x0][0x3b0] ;  /* 0x0000ec00ff088b82 */ /* 0x008ee20000000a00 */
[----:B------:R-:W-:Y:S01]  /*9b00*/  @!P0 IMAD R5, R18, 0x90, R19 ;  /* 0x0000009012058824 */ /* 0x000fe200078e0213 */
[----:B------:R-:W-:Y:S03]  /*9b10*/  BSSY.RECONVERGENT B0, `(.L_x_3775) ;  /* 0x000029b000007945 */ /* 0x000fe60003800200 */
[----:B---3--:R-:W-:Y:S01]  /*9b20*/  @!P0 IMAD.WIDE.U32 R8, R5, 0x2, R8 ;  /* 0x0000000205088825 */ /* 0x008fe200078e0008 */
[----:B0-----:R-:W-:-:S06]  /*9b30*/  CS2R R4, SRZ ;  /* 0x0000000000047805 */ /* 0x001fcc000001ff00 */
[----:B------:R0:W5:Y:S01]  /*9b40*/  @!P0 LDG.E.128 R4, desc[UR36][R8.64] ;  /* 0x0000002408048981 */ /* 0x000162000c1e1d00 */
[----:B------:R-:W-:Y:S01]  /*9b50*/  BAR.SYNC.DEFER_BLOCKING 0x0 ;  /* 0x0000000000007b1d */ /* 0x000fe20000010000 */
[----:B------:R-:W-:Y:S01]  /*9b60*/  ISETP.GT.U32.AND P0, PT, R19, 0x8f, PT ;  /* 0x0000008f1300780c */ /* 0x000fe20003f04070 */
[----:B------:R-:W-:Y:S01]  /*9b70*/  IMAD R24, R23, 0x90, RZ ;  /* 0x0000009017187824 */ /* 0x000fe200078e02ff */
[----:B------:R-:W-:Y:S02]  /*9b80*/  CS2R R34, SRZ ;  /* 0x0000000000227805 */ /* 0x000fe4000001ff00 */
[----:B------:R-:W-:Y:S02]  /*9b90*/  CS2R R32, SRZ ;  /* 0x0000000000207805 */ /* 0x000fe4000001ff00 */
[----:B------:R-:W-:Y:S02]  /*9ba0*/  CS2R R30, SRZ ;  /* 0x00000000001e7805 */ /* 0x000fe4000001ff00 */
[----:B------:R-:W-:-:S05]  /*9bb0*/  CS2R R28, SRZ ;  /* 0x00000000001c7805 */ /* 0x000fca000001ff00 */
[----:B0-----:R-:W-:Y:S05]  /*9bc0*/  @P0 BRA `(.L_x_3776) ;  /* 0x00000028003c0947 */ /* 0x001fea0003800000 */
[----:B------:R-:W0:Y:S01]  /*9bd0*/  LDCU UR8, c[0x0][0x3f4] ;  /* 0x00007e80ff0877ac */ /* 0x000e220008000800 */
[----:B------:R-:W3:Y:S01]  /*9be0*/  S2R R13, SR_CgaCtaId ;  /* 0x00000000000d7919 */ /* 0x000ee20000008800 */
[----:B------:R-:W4:Y:S01]  /*9bf0*/  LDC.64 R16, c[0x0][0x3c0] ;  /* 0x0000f000ff107b82 */ /* 0x000f220000000a00 */
[----:B------:R-:W-:Y:S01]  /*9c00*/  IADD3 R27, PT, PT, R3, R2, RZ ;  /* 0x00000002031b7210 */ /* 0x000fe20007ffe0ff */
[----:B------:R-:W-:Y:S01]  /*9c10*/  BSSY.RECONVERGENT B1, `(.L_x_3777) ;  /* 0x00000ea000017945 */ /* 0x000fe20003800200 */
[----:B------:R-:W-:Y:S01]  /*9c20*/  MOV R8, 0x400 ;  /* 0x0000040000087802 */ /* 0x000fe20000000f00 */
[----:B------:R-:W-:-:S03]  /*9c30*/  IMAD.MOV.U32 R35, RZ, RZ, RZ ;  /* 0x000000ffff237224 */ /* 0x000fc600078e00ff */
[----:B------:R-:W-:Y:S01]  /*9c40*/  IADD3 R8, PT, PT, R8, 0x240, RZ ;  /* 0x0000024008087810 */ /* 0x000fe20007ffe0ff */
[----:B0-----:R-:W-:-:S04]  /*9c50*/  IMAD.U32 R26, RZ, RZ, UR8 ;  /* 0x00000008ff1a7e24 */ /* 0x001fc8000f8e00ff */
[C---:B------:R-:W-:Y:S01]  /*9c60*/  IMAD R9, R26.reuse, UR4, R19 ;  /* 0x000000041a097c24 */ /* 0x040fe2000f8e0213 */
[----:B------:R-:W-:-:S03]  /*9c70*/  VIMNMX R11, PT, PT, R26, UR42, PT ;  /* 0x0000002a1a0b7c48 */ /* 0x000fc6000bfe0100 */
[----:B----4-:R-:W-:Y:S01]  /*9c80*/  IMAD.WIDE R16, R9, 0x2, R16 ;  /* 0x0000000209107825 */ /* 0x010fe200078e0210 */
[----:B------:R-:W-:Y:S02]  /*9c90*/  ISETP.GE.AND P0, PT, R27, R11, PT ;  /* 0x0000000b1b00720c */ /* 0x000fe40003f06270 */
[----:B---3--:R-:W-:-:S04]  /*9ca0*/  LEA R56, R13, R8, 0x18 ;  /* 0x000000080d387211 */ /* 0x008fc800078ec0ff */
[----:B-1----:R-:W-:-:S07]  /*9cb0*/  IADD3 R25, PT, PT, R56, UR6, RZ ;  /* 0x0000000638197c10 */ /* 0x002fce000fffe0ff */
[----:B------:R-:W-:Y:S05]  /*9cc0*/  @P0 BRA `(.L_x_3778) ;  /* 0x0000000c00780947 */ /* 0x000fea0003800000 */
[----:B------:R-:W-:Y:S01]  /*9cd0*/  IADD3 R8, PT, PT, R27, 0x8, RZ ;  /* 0x000000081b087810 */ /* 0x000fe20007ffe0ff */
[----:B------:R-:W0:Y:S01]  /*9ce0*/  LDCU UR8, c[0x0][0x3f8] ;  /* 0x00007f00ff0877ac */ /* 0x000e220008000800 */
[----:B------:R-:W-:Y:S01]  /*9cf0*/  LOP3.LUT R10, RZ, R3, RZ, 0x33, !PT ;  /* 0x00000003ff0a7212 */ /* 0x000fe200078e33ff */
[----:B------:R-:W-:Y:S01]  /*9d00*/  BSSY.RECONVERGENT B2, `(.L_x_3779) ;  /* 0x000007e000027945 */ /* 0x000fe20003800200 */
[----:B------:R-:W-:Y:S02]  /*9d10*/  VIMNMX R9, PT, PT, R11, R8, !PT ;  /* 0x000000080b097248 */ /* 0x000fe40007fe0100 */
[----:B------:R-:W-:Y:S01]  /*9d20*/  CS2R R28, SRZ ;  /* 0x00000000001c7805 */ /* 0x000fe2000001ff00 */
[----:B------:R-:W-:Y:S01]  /*9d30*/  IMAD.MOV.U32 R38, RZ, RZ, R27 ;  /* 0x000000ffff267224 */ /* 0x000fe200078e001b */
[----:B------:R-:W-:Y:S02]  /*9d40*/  CS2R R30, SRZ ;  /* 0x00000000001e7805 */ /* 0x000fe4000001ff00 */
[----:B------:R-:W-:-:S02]  /*9d50*/  IADD3 R54, PT, PT, -R2, R9, R10 ;  /* 0x0000000902367210 */ /* 0x000fc40007ffe10a */
[----:B------:R-:W-:Y:S02]  /*9d60*/  CS2R R32, SRZ ;  /* 0x0000000000207805 */ /* 0x000fe4000001ff00 */
[----:B------:R-:W-:Y:S02]  /*9d70*/  CS2R R34, SRZ ;  /* 0x0000000000227805 */ /* 0x000fe4000001ff00 */
[C---:B------:R-:W-:Y:S02]  /*9d80*/  ISETP.GE.U32.AND P0, PT, R54.reuse, 0x18, PT ;  /* 0x000000183600780c */ /* 0x040fe40003f06070 */
[----:B------:R-:W-:-:S04]  /*9d90*/  LEA.HI R9, R54, 0x1, RZ, 0x1d ;  /* 0x0000000136097811 */ /* 0x000fc800078fe8ff */
[----:B------:R-:W-:Y:S01]  /*9da0*/  LOP3.LUT P1, R57, R9, 0x3, RZ, 0xc0, !PT ;  /* 0x0000000309397812 */ /* 0x000fe2000782c0ff */
[----:B0-----:R-:W-:-:S06]  /*9db0*/  IMAD R55, R26, UR8, RZ ;  /* 0x000000081a377c24 */ /* 0x001fcc000f8e02ff */
[----:B------:R-:W-:Y:S06]  /*9dc0*/  @!P0 BRA `(.L_x_3780) ;  /* 0x0000000400c48947 */ /* 0x000fec0003800000 */
[----:B------:R-:W-:Y:S01]  /*9dd0*/  MOV R36, R8 ;  /* 0x0000000800247202 */ /* 0x000fe20000000f00 */
[----:B------:R-:W-:Y:S01]  /*9de0*/  HFMA2 R28, -RZ, RZ, 0, 0 ;  /* 0x00000000ff1c7431 */ /* 0x000fe200000001ff */
[----:B------:R-:W-:Y:S01]  /*9df0*/  LOP3.LUT R8, R9, 0x3ffffffc, RZ, 0xc0, !PT ;  /* 0x3ffffffc09087812 */ /* 0x000fe200078ec0ff */
[C---:B------:R-:W-:Y:S01]  /*9e00*/  VIADD R39, R27.reuse, 0x10 ;  /* 0x000000101b277836 */ /* 0x040fe20000000000 */
[----:B------:R-:W-:Y:S02]  /*9e10*/  LEA R9, R2, UR6, 0x1 ;  /* 0x0000000602097c11 */ /* 0x000fe4000f8e08ff */
[----:B------:R-:W-:Y:S01]  /*9e20*/  IADD3 R37, PT, PT, R27, 0x18, RZ ;  /* 0x000000181b257810 */ /* 0x000fe20007ffe0ff */
[----:B------:R-:W-:Y:S01]  /*9e30*/  IMAD.MOV R40, RZ, RZ, -R8 ;  /* 0x000000ffff287224 */ /* 0x000fe200078e0a08 */
[----:B------:R-:W-:Y:S02]  /*9e40*/  MOV R38, R27 ;  /* 0x0000001b00267202 */ /* 0x000fe40000000f00 */
[----:B------:R-:W-:-:S07]  /*9e50*/  IADD3 R41, PT, PT, R9, 0x20, R56 ;  /* 0x0000002009297810 */ /* 0x000fce0007ffe038 */
.L_x_3781:
[----:B------:R-:W-:Y:S01]  /*9e60*/  IADD3 R9, P0, PT, R38, UR7, RZ ;  /* 0x0000000726097c10 */ /* 0x000fe2000ff1e0ff */
[----:B------:R-:W0:Y:S03]  /*9e70*/  LDS.U16 R42, [R41+-0x20] ;  /* 0xffffe000292a7984 */ /* 0x000e260000000400 */
[----:B------:R-:W-:Y:S01]  /*9e80*/  IADD3.X R10, PT, PT, RZ, UR13, RZ, P0, !PT ;  /* 0x0000000dff0a7c10 */ /* 0x000fe200087fe4ff */
[----:B------:R-:W-:Y:S01]  /*9e90*/  LDS.U16 R52, [R41+-0x10] ;  /* 0xfffff00029347984 */ /* 0x000fe20000000400 */
[----:B------:R-:W-:-:S03]  /*9ea0*/  LEA R8, P0, R9, UR14, 0x2 ;  /* 0x0000000e09087c11 */ /* 0x000fc6000f8010ff */
[----:B------:R-:W1:Y:S01]  /*9eb0*/  LDS.U16 R53, [R41] ;  /* 0x0000000029357984 */ /* 0x000e620000000400 */
[----:B------:R-:W-:-:S05]  /*9ec0*/  LEA.HI.X R9, R9, UR15, R10, 0x2, P0 ;  /* 0x0000000f09097c11 */ /* 0x000fca00080f140a */
[----:B------:R-:W3:Y:S04]  /*9ed0*/  LDG.E R11, desc[UR36][R8.64] ;  /* 0x00000024080b7981 */ /* 0x000ee8000c1e1900 */
[----:B--2---:R-:W2:Y:S04]  /*9ee0*/  LDG.E R15, desc[UR36][R8.64+0x20] ;  /* 0x00002024080f7981 */ /* 0x004ea8000c1e1900 */
[----:B------:R-:W4:Y:S04]  /*9ef0*/  LDG.E R10, desc[UR36][R8.64+0x40] ;  /* 0x00004024080a7981 */ /* 0x000f28000c1e1900 */
[----:B------:R-:W4:Y:S01]  /*9f00*/  LDG.E R14, desc[UR36][R8.64+0x60] ;  /* 0x00006024080e7981 */ /* 0x000f22000c1e1900 */
[----:B---3--:R-:W-:-:S04]  /*9f10*/  IMAD R11, R55, R11, R38 ;  /* 0x0000000b370b7224 */ /* 0x008fc800078e0226 */
[----:B------:R-:W-:-:S04]  /*9f20*/  IMAD R11, R11, 0x90, RZ ;  /* 0x000000900b0b7824 */ /* 0x000fc800078e02ff */
[----:B------:R-:W-:-:S05]  /*9f30*/  IMAD.WIDE R12, R11, 0x2, R16 ;  /* 0x000000020b0c7825 */ /* 0x000fca00078e0210 */
[----:B------:R3:W3:Y:S01]  /*9f40*/  LDG.E.128 R44, desc[UR36][R12.64] ;  /* 0x000000240c2c7981 */ /* 0x0006e2000c1e1d00 */
[----:B--2---:R-:W-:-:S04]  /*9f50*/  IMAD R15, R55, R15, R36 ;  /* 0x0000000f370f7224 */ /* 0x004fc800078e0224 */
[----:B------:R-:W-:Y:S02]  /*9f60*/  IMAD R15, R15, 0x90, RZ ;  /* 0x000000900f0f7824 */ /* 0x000fe400078e02ff */
[----:B----4-:R-:W-:Y:S02]  /*9f70*/  IMAD R10, R55, R10, R39 ;  /* 0x0000000a370a7224 */ /* 0x010fe400078e0227 */
[----:B------:R-:W-:-:S04]  /*9f80*/  IMAD.WIDE R20, R15, 0x2, R16 ;  /* 0x000000020f147825 */ /* 0x000fc800078e0210 */
[----:B------:R-:W-:Y:S02]  /*9f90*/  IMAD R11, R10, 0x90, RZ ;  /* 0x000000900a0b7824 */ /* 0x000fe400078e02ff */
[----:B------:R-:W2:Y:S01]  /*9fa0*/  LDG.E.128 R20, desc[UR36][R20.64] ;  /* 0x0000002414147981 */ /* 0x000ea2000c1e1d00 */
[----:B------:R-:W-:Y:S02]  /*9fb0*/  IMAD R14, R55, R14, R37 ;  /* 0x0000000e370e7224 */ /* 0x000fe400078e0225 */
[----:B------:R-:W-:-:S04]  /*9fc0*/  IMAD.WIDE R8, R11, 0x2, R16 ;  /* 0x000000020b087825 */ /* 0x000fc800078e0210 */
[----:B------:R-:W-:Y:S02]  /*9fd0*/  IMAD R15, R14, 0x90, RZ ;  /* 0x000000900e0f7824 */ /* 0x000fe400078e02ff */
[----:B------:R-:W4:Y:S02]  /*9fe0*/  LDG.E.128 R8, desc[UR36][R8.64] ;  /* 0x0000002408087981 */ /* 0x000f24000c1e1d00 */
[----:B---3--:R-:W-:-:S06]  /*9ff0*/  IMAD.WIDE R12, R15, 0x2, R16 ;  /* 0x000000020f0c7825 */ /* 0x008fcc00078e0210 */
[----:B------:R-:W3:Y:S01]  /*a000*/  LDG.E.128 R12, desc[UR36][R12.64] ;  /* 0x000000240c0c7981 */ /* 0x000ee2000c1e1d00 */
[----:B0-----:R-:W-:Y:S01]  /*a010*/  HADD2.F32 R43, -RZ, R42.H0_H0 ;  /* 0x2000002aff2b7230 */ /* 0x001fe20000004100 */
[----:B------:R-:W-:Y:S01]  /*a020*/  IADD3 R40, PT, PT, R40, 0x4, RZ ;  /* 0x0000000428287810 */ /* 0x000fe20007ffe0ff */
[----:B-1----:R-:W-:Y:S01]  /*a030*/  HADD2.F32 R53, -RZ, R53.H0_H0 ;  /* 0x20000035ff357230 */ /* 0x002fe20000004100 */
[----:B------:R-:W-:Y:S01]  /*a040*/  IADD3 R38, PT, PT, R38, 0x20, RZ ;  /* 0x0000002026267810 */ /* 0x000fe20007ffe0ff */
[----:B------:R-:W-:Y:S01]  /*a050*/  VIADD R39, R39, 0x20 ;  /* 0x0000002027277836 */ /* 0x000fe20000000000 */
[----:B------:R-:W-:Y:S02]  /*a060*/  ISETP.NE.AND P0, PT, R40, RZ, PT ;  /* 0x000000ff2800720c */ /* 0x000fe40003f05270 */
[----:B------:R-:W-:Y:S02]  /*a070*/  IADD3 R36, PT, PT, R36, 0x20, RZ ;  /* 0x0000002024247810 */ /* 0x000fe40007ffe0ff */
[----:B------:R-:W-:Y:S01]  /*a080*/  IADD3 R37, PT, PT, R37, 0x20, RZ ;  /* 0x0000002025257810 */ /* 0x000fe20007ffe0ff */
[----:B------:R-:W-:-:S02]  /*a090*/  HADD2.F32 R51, -RZ, R47.H0_H0 ;  /* 0x2000002fff337230 */ /* 0x000fc40000004100 */
[----:B------:R-:W-:Y:S02]  /*a0a0*/  HADD2.F32 R50, -RZ, R47.H1_H1 ;  /* 0x3000002fff327230 */ /* 0x000fe40000004100 */
[----:B------:R-:W0:Y:S01]  /*a0b0*/  LDS.U16 R47, [R41+0x10] ;  /* 0x00001000292f7984 */ /* 0x000e220000000400 */
        /* <DEDUP_REMOVED lines=12> */
[--C-:B--2---:R-:W-:Y:S02]  /*a180*/  HADD2.F32 R28, -RZ, R20.reuse.H0_H0 ;  /* 0x20000014ff1c7230 */ /* 0x104fe40000004100 */
[----:B------:R-:W-:Y:S01]  /*a190*/  FFMA.FTZ R46, R43, R46, R33 ;  /* 0x0000002e2b2e7223 */ /* 0x000fe20000010021 */
[----:B------:R-:W-:-:S02]  /*a1a0*/  HADD2.F32 R31, -RZ, R20.H1_H1 ;  /* 0x30000014ff1f7230 */ /* 0x000fc40000004100 */
[----:B------:R-:W-:Y:S01]  /*a1b0*/  FFMA.FTZ R45, R43, R45, R30 ;  /* 0x0000002d2b2d7223 */ /* 0x000fe2000001001e */
[--C-:B------:R-:W-:Y:S02]  /*a1c0*/  HADD2.F32 R33, -RZ, R21.reuse.H0_H0 ;  /* 0x20000015ff217230 */ /* 0x100fe40000004100 */
[----:B------:R-:W-:Y:S02]  /*a1d0*/  HADD2.F32 R20, -RZ, R21.H1_H1 ;  /* 0x30000015ff147230 */ /* 0x000fe40000004100 */
[--C-:B------:R-:W-:Y:S02]  /*a1e0*/  HADD2.F32 R30, -RZ, R22.reuse.H0_H0 ;  /* 0x20000016ff1e7230 */ /* 0x100fe40000004100 */
[----:B------:R-:W-:Y:S02]  /*a1f0*/  HADD2.F32 R21, -RZ, R22.H1_H1 ;  /* 0x30000016ff157230 */ /* 0x000fe40000004100 */
[----:B------:R-:W-:Y:S02]  /*a200*/  HADD2.F32 R22, -RZ, R23.H0_H0 ;  /* 0x20000017ff167230 */ /* 0x000fe40000004100 */
[----:B------:R-:W-:-:S02]  /*a210*/  HADD2.F32 R29, -RZ, R52.H0_H0 ;  /* 0x20000034ff1d7230 */ /* 0x000fc40000004100 */
[----:B------:R-:W-:Y:S02]  /*a220*/  HADD2.F32 R23, -RZ, R23.H1_H1 ;  /* 0x30000017ff177230 */ /* 0x000fe40000004100 */
[----:B----4-:R-:W-:Y:S02]  /*a230*/  HADD2.F32 R32, -RZ, R9.H0_H0 ;  /* 0x20000009ff207230 */ /* 0x010fe40000004100 */
        /* <DEDUP_REMOVED lines=8> */
[----:B------:R-:W-:-:S02]  /*a2c0*/  HADD2.F32 R29, -RZ, R8.H0_H0 ;  /* 0x20000008ff1d7230 */ /* 0x000fc40000004100 */
[C---:B------:R-:W-:Y:S01]  /*a2d0*/  FFMA.FTZ R32, R53.reuse, R32, R33 ;  /* 0x0000002035207223 */ /* 0x040fe20000010021 */
[----:B------:R-:W-:Y:S02]  /*a2e0*/  HADD2.F32 R8, -RZ, R8.H1_H1 ;  /* 0x30000008ff087230 */ /* 0x000fe40000004100 */
[----:B------:R-:W-:Y:S02]  /*a2f0*/  HADD2.F32 R9, -RZ, R9.H1_H1 ;  /* 0x30000009ff097230 */ /* 0x000fe40000004100 */
[C---:B------:R-:W-:Y:S01]  /*a300*/  FFMA.FTZ R28, R53.reuse, R29, R28 ;  /* 0x0000001d351c7223 */ /* 0x040fe2000001001c */
[--C-:B------:R-:W-:Y:S02]  /*a310*/  HADD2.F32 R35, -RZ, R10.reuse.H0_H0 ;  /* 0x2000000aff237230 */ /* 0x100fe40000004100 */
[C---:B------:R-:W-:Y:S01]  /*a320*/  FFMA.FTZ R31, R53.reuse, R8, R31 ;  /* 0x00000008351f7223 */ /* 0x040fe2000001001f */
[----:B------:R-:W-:Y:S02]  /*a330*/  HADD2.F32 R10, -RZ, R10.H1_H1 ;  /* 0x3000000aff0a7230 */ /* 0x000fe40000004100 */
[----:B------:R-:W-:Y:S01]  /*a340*/  FFMA.FTZ R9, R53, R9, R20 ;  /* 0x0000000935097223 */ /* 0x000fe20000010014 */
[----:B------:R-:W-:-:S02]  /*a350*/  HADD2.F32 R43, -RZ, R11.H0_H0 ;  /* 0x2000000bff2b7230 */ /* 0x000fc40000004100 */
[C---:B------:R-:W-:Y:S01]  /*a360*/  FFMA.FTZ R35, R53.reuse, R35, R30 ;  /* 0x0000002335237223 */ /* 0x040fe2000001001e */
[----:B------:R-:W-:Y:S02]  /*a370*/  HADD2.F32 R34, -RZ, R11.H1_H1 ;  /* 0x3000000bff227230 */ /* 0x000fe40000004100 */
[C---:B------:R-:W-:Y:S01]  /*a380*/  FFMA.FTZ R10, R53.reuse, R10, R21 ;  /* 0x0000000a350a7223 */ /* 0x040fe20000010015 */
[----:B0-----:R-:W-:Y:S02]  /*a390*/  HADD2.F32 R47, -RZ, R47.H0_H0 ;  /* 0x2000002fff2f7230 */ /* 0x001fe40000004100 */
[C---:B------:R-:W-:Y:S01]  /*a3a0*/  FFMA.FTZ R22, R53.reuse, R43, R22 ;  /* 0x0000002b35167223 */ /* 0x040fe20000010016 */
[----:B---3--:R-:W-:Y:S02]  /*a3b0*/  HADD2.F32 R29, -RZ, R13.H0_H0 ;  /* 0x2000000dff1d7230 */ /* 0x008fe40000004100 */
[----:B------:R-:W-:Y:S01]  /*a3c0*/  FFMA.FTZ R23, R53, R34, R23 ;  /* 0x0000002235177223 */ /* 0x000fe20000010017 */
[----:B------:R-:W-:-:S02]  /*a3d0*/  HADD2.F32 R8, -RZ, R12.H0_H0 ;  /* 0x2000000cff087230 */ /* 0x000fc40000004100 */
[--C-:B------:R-:W-:Y:S02]  /*a3e0*/  HADD2.F32 R20, -RZ, R14.reuse.H0_H0 ;  /* 0x2000000eff147230 */ /* 0x100fe40000004100 */
[C---:B------:R-:W-:Y:S01]  /*a3f0*/  FFMA.FTZ R29, R47.reuse, R29, R32 ;  /* 0x0000001d2f1d7223 */ /* 0x040fe20000010020 */
[----:B------:R-:W-:Y:S02]  /*a400*/  HADD2.F32 R33, -RZ, R14.H1_H1 ;  /* 0x3000000eff217230 */ /* 0x000fe40000004100 */
[C---:B------:R-:W-:Y:S01]  /*a410*/  FFMA.FTZ R28, R47.reuse, R8, R28 ;  /* 0x000000082f1c7223 */ /* 0x040fe2000001001c */
[----:B------:R-:W-:Y:S02]  /*a420*/  HADD2.F32 R12, -RZ, R12.H1_H1 ;  /* 0x3000000cff0c7230 */ /* 0x000fe40000004100 */
[C---:B------:R-:W-:Y:S01]  /*a430*/  FFMA.FTZ R32, R47.reuse, R20, R35 ;  /* 0x000000142f207223 */ /* 0x040fe20000010023 */
[----:B------:R-:W-:Y:S02]  /*a440*/  HADD2.F32 R30, -RZ, R13.H1_H1 ;  /* 0x3000000dff1e7230 */ /* 0x000fe40000004100 */
[----:B------:R-:W-:Y:S01]  /*a450*/  FFMA.FTZ R33, R47, R33, R10 ;  /* 0x000000212f217223 */ /* 0x000fe2000001000a */
[----:B------:R-:W-:-:S02]  /*a460*/  HADD2.F32 R11, -RZ, R15.H0_H0 ;  /* 0x2000000fff0b7230 */ /* 0x000fc40000004100 */
[C---:B------:R-:W-:Y:S01]  /*a470*/  FFMA.FTZ R31, R47.reuse, R12, R31 ;  /* 0x0000000c2f1f7223 */ /* 0x040fe2000001001f */
[----:B------:R-:W-:Y:S02]  /*a480*/  HADD2.F32 R14, -RZ, R15.H1_H1 ;  /* 0x3000000fff0e7230 */ /* 0x000fe40000004100 */
[----:B------:R-:W-:Y:S01]  /*a490*/  FFMA.FTZ R30, R47, R30, R9 ;  /* 0x0000001e2f1e7223 */ /* 0x000fe20000010009 */
[----:B------:R-:W-:Y:S02]  /*a4a0*/  VIADD R41, R41, 0x40 ;  /* 0x0000004029297836 */ /* 0x000fe40000000000 */
[C---:B------:R-:W-:Y:S01]  /*a4b0*/  FFMA.FTZ R34, R47.reuse, R11, R22 ;  /* 0x0000000b2f227223 */ /* 0x040fe20000010016 */
[----:B------:R-:W-:Y:S01]  /*a4c0*/  FFMA.FTZ R35, R47, R14, R23 ;  /* 0x0000000e2f237223 */ /* 0x000fe20000010017 */
[----:B------:R-:W-:Y:S06]  /*a4d0*/  @P0 BRA `(.L_x_3781) ;  /* 0xfffffff800600947 */ /* 0x000fec000383ffff */
.L_x_3780:
[----:B------:R-:W-:Y:S05]  /*a4e0*/  BSYNC.RECONVERGENT B2 ;  /* 0x0000000000027941 */ /* 0x000fea0003800200 */
.L_x_3779:
[----:B------:R-:W-:Y:S05]  /*a4f0*/  @!P1 BRA `(.L_x_3778) ;  /* 0x00000004006c9947 */ /* 0x000fea0003800000 */
[----:B------:R-:W-:Y:S01]  /*a500*/  ISETP.NE.AND P1, PT, R57, 0x1, PT ;  /* 0x000000013900780c */ /* 0x000fe20003f25270 */
[----:B------:R-:W-:Y:S01]  /*a510*/  BSSY.RECONVERGENT B2, `(.L_x_3782) ;  /* 0x000003a000027945 */ /* 0x000fe20003800200 */
[----:B------:R-:W-:-:S11]  /*a520*/  LOP3.LUT P0, RZ, R54, 0x8, RZ, 0xc0, !PT ;  /* 0x0000000836ff7812 */ /* 0x000fd6000780c0ff */
[----:B------:R-:W-:Y:S05]  /*a530*/  @!P1 BRA `(.L_x_3783) ;  /* 0x0000000000dc9947 */ /* 0x000fea0003800000 */
[----:B------:R-:W0:Y:S01]  /*a540*/  LDCU.64 UR8, c[0x0][0x3c8] ;  /* 0x00007900ff0877ac */ /* 0x000e220008000a00 */
[----:B------:R-:W-:-:S04]  /*a550*/  IADD3 R9, P1, PT, R38, UR7, RZ ;  /* 0x0000000726097c10 */ /* 0x000fc8000ff3e0ff */
[----:B------:R-:W-:Y:S02]  /*a560*/  IADD3.X R10, PT, PT, RZ, UR13, RZ, P1, !PT ;  /* 0x0000000dff0a7c10 */ /* 0x000fe40008ffe4ff */
[----:B0-----:R-:W-:-:S04]  /*a570*/  LEA R8, P1, R9, UR8, 0x2 ;  /* 0x0000000809087c11 */ /* 0x001fc8000f8210ff */
[----:B------:R-:W-:-:S05]  /*a580*/  LEA.HI.X R9, R9, UR9, R10, 0x2, P1 ;  /* 0x0000000909097c11 */ /* 0x000fca00088f140a */
[----:B------:R-:W3:Y:S04]  /*a590*/  LDG.E R11, desc[UR36][R8.64] ;  /* 0x00000024080b7981 */ /* 0x000ee8000c1e1900 */
[----:B------:R0:W4:Y:S01]  /*a5a0*/  LDG.E R13, desc[UR36][R8.64+0x20] ;  /* 0x00002024080d7981 */ /* 0x000122000c1e1900 */
[----:B------:R-:W-:Y:S01]  /*a5b0*/  IMAD.MOV.U32 R12, RZ, RZ, 0x90 ;  /* 0x00000090ff0c7424 */ /* 0x000fe200078e00ff */
[----:B------:R-:W-:-:S04]  /*a5c0*/  IADD3 R14, PT, PT, -R3, R38, RZ ;  /* 0x00000026030e7210 */ /* 0x000fc80007ffe1ff */
[----:B------:R-:W-:-:S05]  /*a5d0*/  LEA R14, R14, R25, 0x1 ;  /* 0x000000190e0e7211 */ /* 0x000fca00078e08ff */
[----:B0-----:R-:W0:Y:S04]  /*a5e0*/  LDS.U16 R8, [R14] ;  /* 0x000000000e087984 */ /* 0x001e280000000400 */
[----:B--2---:R-:W1:Y:S01]  /*a5f0*/  LDS.U16 R15, [R14+0x10] ;  /* 0x000010000e0f7984 */ /* 0x004e620000000400 */
[----:B---3--:R-:W-:-:S04]  /*a600*/  IMAD R11, R55, R11, R38 ;  /* 0x0000000b370b7224 */ /* 0x008fc800078e0226 */
[----:B------:R-:W-:Y:S02]  /*a610*/  IMAD R11, R11, 0x90, RZ ;  /* 0x000000900b0b7824 */ /* 0x000fe400078e02ff */
[----:B----4-:R-:W-:Y:S02]  /*a620*/  IMAD R13, R55, R13, R38 ;  /* 0x0000000d370d7224 */ /* 0x010fe400078e0226 */
[----:B------:R-:W-:-:S04]  /*a630*/  IMAD.WIDE R10, R11, 0x2, R16 ;  /* 0x000000020b0a7825 */ /* 0x000fc800078e0210 */
[----:B------:R-:W-:Y:S01]  /*a640*/  IMAD R13, R13, R12, 0x480 ;  /* 0x000004800d0d7424 */ /* 0x000fe200078e020c */
[----:B------:R-:W2:Y:S03]  /*a650*/  LDG.E.128 R20, desc[UR36][R10.64] ;  /* 0x000000240a147981 */ /* 0x000ea6000c1e1d00 */
[----:B------:R-:W-:-:S05]  /*a660*/  IMAD.WIDE R12, R13, 0x2, R16 ;  /* 0x000000020d0c7825 */ /* 0x000fca00078e0210 */
[----:B------:R3:W4:Y:S01]  /*a670*/  LDG.E.128 R40, desc[UR36][R12.64] ;  /* 0x000000240c287981 */ /* 0x000722000c1e1d00 */
[----:B0-----:R-:W-:Y:S02]  /*a680*/  HADD2.F32 R9, -RZ, R8.H0_H0 ;  /* 0x20000008ff097230 */ /* 0x001fe40000004100 */
[----:B-1----:R-:W-:Y:S02]  /*a690*/  HADD2.F32 R15, -RZ, R15.H0_H0 ;  /* 0x2000000fff0f7230 */ /* 0x002fe40000004100 */
[----:B------:R-:W-:Y:S02]  /*a6a0*/  VIADD R38, R38, 0x10 ;  /* 0x0000001026267836 */ /* 0x000fe40000000000 */
[----:B--2---:R-:W-:Y:S02]  /*a6b0*/  HADD2.F32 R8, -RZ, R20.H0_H0 ;  /* 0x20000014ff087230 */ /* 0x004fe40000004100 */
[----:B------:R-:W-:Y:S02]  /*a6c0*/  HADD2.F32 R10, -RZ, R21.H0_H0 ;  /* 0x20000015ff0a7230 */ /* 0x000fe40000004100 */
        /* <DEDUP_REMOVED lines=8> */
[----:B---3--:R-:W-:-:S02]  /*a750*/  HADD2.F32 R13, -RZ, R23.H0_H0 ;  /* 0x20000017ff0d7230 */ /* 0x008fc40000004100 */
[C---:B------:R-:W-:Y:S01]  /*a760*/  FFMA.FTZ R21, R9.reuse, R21, R30 ;  /* 0x0000001509157223 */ /* 0x040fe2000001001e */
[----:B------:R-:W-:Y:S02]  /*a770*/  HADD2.F32 R12, -RZ, R23.H1_H1 ;  /* 0x30000017ff0c7230 */ /* 0x000fe40000004100 */
[C---:B------:R-:W-:Y:S01]  /*a780*/  FFMA.FTZ R22, R9.reuse, R22, R33 ;  /* 0x0000001609167223 */ /* 0x040fe20000010021 */
[--C-:B----4-:R-:W-:Y:S02]  /*a790*/  HADD2.F32 R28, -RZ, R40.reuse.H0_H0 ;  /* 0x20000028ff1c7230 */ /* 0x110fe40000004100 */
        /* <DEDUP_REMOVED lines=15> */
[C---:B------:R-:W-:Y:S02]  /*a890*/  FFMA.FTZ R34, R15.reuse, R34, R13 ;  /* 0x000000220f227223 */ /* 0x040fe4000001000d */
[----:B------:R-:W-:-:S07]  /*a8a0*/  FFMA.FTZ R35, R15, R35, R12 ;  /* 0x000000230f237223 */ /* 0x000fce000001000c */
.L_x_3783:
[----:B------:R-:W-:Y:S05]  /*a8b0*/  BSYNC.RECONVERGENT B2 ;  /* 0x0000000000027941 */ /* 0x000fea0003800200 */
.L_x_3782:
[----:B------:R-:W-:Y:S05]  /*a8c0*/  @P0 BRA `(.L_x_3778) ;  /* 0x0000000000780947 */ /* 0x000fea0003800000 */
[----:B------:R-:W0:Y:S01]  /*a8d0*/  LDCU.64 UR8, c[0x0][0x3c8] ;  /* 0x00007900ff0877ac */ /* 0x000e220008000a00 */
[----:B------:R-:W-:-:S04]  /*a8e0*/  IADD3 R8, P0, PT, R38, UR7, RZ ;  /* 0x0000000726087c10 */ /* 0x000fc8000ff1e0ff */
[----:B------:R-:W-:Y:S02]  /*a8f0*/  IADD3.X R9, PT, PT, RZ, UR13, RZ, P0, !PT ;  /* 0x0000000dff097c10 */ /* 0x000fe400087fe4ff */
[----:B0-----:R-:W-:-:S04]  /*a900*/  LEA R10, P0, R8, UR8, 0x2 ;  /* 0x00000008080a7c11 */ /* 0x001fc8000f8010ff */
[----:B------:R-:W-:-:S06]  /*a910*/  LEA.HI.X R11, R8, UR9, R9, 0x2, P0 ;  /* 0x00000009080b7c11 */ /* 0x000fcc00080f1409 */
[----:B------:R-:W3:Y:S01]  /*a920*/  LDG.E R11, desc[UR36][R10.64] ;  /* 0x000000240a0b7981 */ /* 0x000ee2000c1e1900 */
[----:B------:R-:W-:-:S05]  /*a930*/  IADD3 R20, PT, PT, -R3, R38, RZ ;  /* 0x0000002603147210 */ /* 0x000fca0007ffe1ff */
[----:B------:R-:W-:-:S06]  /*a940*/  IMAD R20, R20, 0x2, R25 ;  /* 0x0000000214147824 */ /* 0x000fcc00078e0219 */
[----:B------:R-:W0:Y:S01]  /*a950*/  LDS.U16 R20, [R20] ;  /* 0x0000000014147984 */ /* 0x000e220000000400 */
[----:B---3--:R-:W-:-:S04]  /*a960*/  IMAD R8, R55, R11, R38 ;  /* 0x0000000b37087224 */ /* 0x008fc800078e0226 */
[----:B------:R-:W-:-:S04]  /*a970*/  IMAD R9, R8, 0x90, RZ ;  /* 0x0000009008097824 */ /* 0x000fc800078e02ff */
[----:B------:R-:W-:-:S05]  /*a980*/  IMAD.WIDE R8, R9, 0x2, R16 ;  /* 0x0000000209087825 */ /* 0x000fca00078e0210 */
[----:B--2---:R-:W2:Y:S01]  /*a990*/  LDG.E.128 R12, desc[UR36][R8.64] ;  /* 0x00000024080c7981 */ /* 0x004ea2000c1e1d00 */
[----:B0-----:R-:W-:Y:S02]  /*a9a0*/  HADD2.F32 R21, -RZ, R20.H0_H0 ;  /* 0x20000014ff157230 */ /* 0x001fe40000004100 */
[----:B--2---:R-:W-:Y:S02]  /*a9b0*/  HADD2.F32 R22, -RZ, R12.H0_H0 ;  /* 0x2000000cff167230 */ /* 0x004fe40000004100 */
[----:B------:R-:W-:Y:S02]  /*a9c0*/  HADD2.F32 R10, -RZ, R13.H0_H0 ;  /* 0x2000000dff0a7230 */ /* 0x000fe40000004100 */
[----:B------:R-:W-:Y:S02]  /*a9d0*/  HADD2.F32 R11, -RZ, R14.H0_H0 ;  /* 0x2000000eff0b7230 */ /* 0x000fe40000004100 */
[----:B------:R-:W-:Y:S01]  /*a9e0*/  FFMA.FTZ R28, R21, R22, R28 ;  /* 0x00000016151c7223 */ /* 0x000fe2000001001c */
[----:B------:R-:W-:-:S02]  /*a9f0*/  HADD2.F32 R12, -RZ, R12.H1_H1 ;  /* 0x3000000cff0c7230 */ /* 0x000fc40000004100 */
        /* <DEDUP_REMOVED lines=9> */
[C---:B------:R-:W-:Y:S02]  /*aa90*/  FFMA.FTZ R34, R21.reuse, R9, R34 ;  /* 0x0000000915227223 */ /* 0x040fe40000010022 */
[----:B------:R-:W-:-:S07]  /*aaa0*/  FFMA.FTZ R35, R21, R8, R35 ;  /* 0x0000000815237223 */ /* 0x000fce0000010023 */
.L_x_3778:
[----:B------:R-:W-:Y:S05]  /*aab0*/  BSYNC.RECONVERGENT B1 ;  /* 0x0000000000017941 */ /* 0x000fea0003800200 */
.L_x_3777:
[----:B------:R-:W-:Y:S01]  /*aac0*/  ISETP.GE.AND P0, PT, R27, UR42, PT ;  /* 0x0000002a1b007c0c */ /* 0x000fe2000bf06270 */
[----:B------:R-:W-:-:S12]  /*aad0*/  BSSY.RECONVERGENT B1, `(.L_x_3784) ;  /* 0x0000130000017945 */ /* 0x000fd80003800200 */
[----:B------:R-:W-:Y:S05]  /*aae0*/  @P0 BRA `(.L_x_3785) ;  /* 0x0000001000b80947 */ /* 0x000fea0003800000 */
[----:B------:R-:W-:Y:S01]  /*aaf0*/  HFMA2 R8, -RZ, RZ, 0, 4.76837158203125e-07 ;  /* 0x00000008ff087431 */ /* 0x000fe200000001ff */
[----:B------:R-:W-:Y:S01]  /*ab00*/  LOP3.LUT R38, RZ, R3, RZ, 0x33, !PT ;  /* 0x00000003ff267212 */ /* 0x000fe200078e33ff */
[----:B------:R-:W0:Y:S01]  /*ab10*/  LDCU UR8, c[0x0][0x3f8] ;  /* 0x00007f00ff0877ac */ /* 0x000e220008000800 */
[----:B------:R-:W-:Y:S02]  /*ab20*/  BSSY.RECONVERGENT B2, `(.L_x_3786) ;  /* 0x0000047000027945 */ /* 0x000fe40003800200 */
[----:B------:R-:W-:-:S04]  /*ab30*/  VIADDMNMX R9, R27, R8, UR42, !PT ;  /* 0x0000002a1b097e46 */ /* 0x000fc8000f800108 */
[----:B------:R-:W-:-:S04]  /*ab40*/  IADD3 R38, PT, PT, -R2, R9, R38 ;  /* 0x0000000902267210 */ /* 0x000fc80007ffe126 */
[----:B------:R-:W-:Y:S01]  /*ab50*/  LOP3.LUT R8, R38, 0x18, RZ, 0xc0, !PT ;  /* 0x0000001826087812 */ /* 0x000fe200078ec0ff */
[----:B0-----:R-:W-:-:S03]  /*ab60*/  IMAD R40, R26, UR8, RZ ;  /* 0x000000081a287c24 */ /* 0x001fc6000f8e02ff */
[----:B------:R-:W-:-:S13]  /*ab70*/  ISETP.NE.AND P0, PT, R8, 0x18, PT ;  /* 0x000000180800780c */ /* 0x000fda0003f05270 */
[----:B------:R-:W-:Y:S05]  /*ab80*/  @!P0 BRA `(.L_x_3787) ;  /* 0x0000000400008947 */ /* 0x000fea0003800000 */
[----:B------:R-:W0:Y:S01]  /*ab90*/  LDC R26, c[0x0][0x3f4] ;  /* 0x0000fd00ff1a7b82 */ /* 0x000e220000000800 */
[----:B------:R-:W-:Y:S02]  /*aba0*/  LEA.HI R8, R38, 0x1, RZ, 0x1d ;  /* 0x0000000126087811 */ /* 0x000fe400078fe8ff */
[----:B------:R-:W-:Y:S02]  /*abb0*/  LEA R9, R2, UR6, 0x1 ;  /* 0x0000000602097c11 */ /* 0x000fe4000f8e08ff */
[----:B------:R-:W-:Y:S02]  /*abc0*/  LOP3.LUT R8, R8, 0x3, RZ, 0xc0, !PT ;  /* 0x0000000308087812 */ /* 0x000fe400078ec0ff */
[----:B------:R-:W-:-:S03]  /*abd0*/  IADD3 R12, PT, PT, R56, R9, RZ ;  /* 0x00000009380c7210 */ /* 0x000fc60007ffe0ff */
[----:B------:R-:W-:-:S07]  /*abe0*/  IMAD.MOV R13, RZ, RZ, -R8 ;  /* 0x000000ffff0d7224 */ /* 0x000fce00078e0a08 */
.L_x_3790:
[----:B0-----:R-:W-:Y:S01]  /*abf0*/  ISETP.GE.AND P1, PT, R27, R26, PT ;  /* 0x0000001a1b00720c */ /* 0x001fe20003f26270 */
[----:B------:R-:W-:Y:S01]  /*ac00*/  BSSY.RECONVERGENT B3, `(.L_x_3788) ;  /* 0x0000035000037945 */ /* 0x000fe20003800200 */
[----:B------:R-:W-:-:S04]  /*ac10*/  IADD3 R13, PT, PT, R13, 0x1, RZ ;  /* 0x000000010d0d7810 */ /* 0x000fc80007ffe0ff */
[----:B------:R-:W-:-:S07]  /*ac20*/  ISETP.NE.AND P0, PT, R13, RZ, PT ;  /* 0x000000ff0d00720c */ /* 0x000fce0003f05270 */
[----:B------:R-:W-:Y:S06]  /*ac30*/  @!P1 BRA `(.L_x_3789) ;  /* 0x0000000000c49947 */ /* 0x000fec0003800000 */
[----:B------:R-:W-:Y:S02]  /*ac40*/  IABS R11, R26 ;  /* 0x0000001a000b7213 */ /* 0x000fe40000000000 */
[----:B------:R-:W-:Y:S02]  /*ac50*/  IABS R20, R27 ;  /* 0x0000001b00147213 */ /* 0x000fe40000000000 */
[----:B------:R-:W0:Y:S01]  /*ac60*/  I2F.RP R10, R11 ;  /* 0x0000000b000a7306 */ /* 0x000e220000209400 */
[----:B------:R-:W-:Y:S02]  /*ac70*/  ISETP.GE.AND P2, PT, R27, RZ, PT ;  /* 0x000000ff1b00720c */ /* 0x000fe40003f46270 */
[----:B------:R-:W-:-:S05]  /*ac80*/  ISETP.NE.AND P3, PT, R26, RZ, PT ;  /* 0x000000ff1a00720c */ /* 0x000fca0003f65270 */
[----:B0-----:R-:W0:Y:S02]  /*ac90*/  MUFU.RCP R10, R10 ;  /* 0x0000000a000a7308 */ /* 0x001e240000001000 */
[----:B0-----:R-:W-:-:S06]  /*aca0*/  IADD3 R14, PT, PT, R10, 0xffffffe, RZ ;  /* 0x0ffffffe0a0e7810 */ /* 0x001fcc0007ffe0ff */
[----:B------:R-:W0:Y:S02]  /*acb0*/  F2I.FTZ.U32.TRUNC.NTZ R9, R14 ;  /* 0x0000000e00097305 */ /* 0x000e24000021f000 */
[----:B0-----:R-:W-:-:S04]  /*acc0*/  IMAD.MOV R8, RZ, RZ, -R9 ;  /* 0x000000ffff087224 */ /* 0x001fc800078e0a09 */
[----:B--2---:R-:W-:Y:S01]  /*acd0*/  IMAD R15, R8, R11, RZ ;  /* 0x0000000b080f7224 */ /* 0x004fe200078e02ff */
[----:B------:R-:W-:-:S05]  /*ace0*/  MOV R8, RZ ;  /* 0x000000ff00087202 */ /* 0x000fca0000000f00 */
        /* <DEDUP_REMOVED lines=8> */
[----:B------:R-:W-:-:S05]  /*ad70*/  @!P1 IADD3 R8, PT, PT, R8, -R11, RZ ;  /* 0x8000000b08089210 */ /* 0x000fca0007ffe0ff */
[----:B------:R-:W-:Y:S01]  /*ad80*/  @!P2 IMAD.MOV R8, RZ, RZ, -R8 ;  /* 0x000000ffff08a224 */ /* 0x000fe200078e0a08 */
[----:B------:R-:W-:-:S04]  /*ad90*/  @!P3 LOP3.LUT R8, RZ, R26, RZ, 0x33, !PT ;  /* 0x0000001aff08b212 */ /* 0x000fc800078e33ff */
[----:B------:R-:W-:-:S04]  /*ada0*/  IADD3 R9, P1, PT, R8, UR7, RZ ;  /* 0x0000000708097c10 */ /* 0x000fc8000ff3e0ff */
[----:B------:R-:W-:Y:S02]  /*adb0*/  IADD3.X R14, PT, PT, RZ, UR13, RZ, P1, !PT ;  /* 0x0000000dff0e7c10 */ /* 0x000fe40008ffe4ff */
[----:B------:R-:W-:-:S04]  /*adc0*/  LEA R10, P1, R9, UR16, 0x2 ;  /* 0x00000010090a7c11 */ /* 0x000fc8000f8210ff */
[----:B------:R-:W-:Y:S02]  /*add0*/  LEA.HI.X R11, R9, UR17, R14, 0x2, P1 ;  /* 0x00000011090b7c11 */ /* 0x000fe400088f140e */
[----:B------:R-:W0:Y:S04]  /*ade0*/  LDS.U16 R14, [R12] ;  /* 0x000000000c0e7984 */ /* 0x000e280000000400 */
[----:B------:R-:W2:Y:S02]  /*adf0*/  LDG.E R11, desc[UR36][R10.64] ;  /* 0x000000240a0b7981 */ /* 0x000ea4000c1e1900 */
[----:B--2---:R-:W-:-:S04]  /*ae00*/  IMAD R8, R40, R11, R8 ;  /* 0x0000000b28087224 */ /* 0x004fc800078e0208 */
[----:B------:R-:W-:-:S04]  /*ae10*/  IMAD R9, R8, 0x90, RZ ;  /* 0x0000009008097824 */ /* 0x000fc800078e02ff */
[----:B------:R-:W-:-:S05]  /*ae20*/  IMAD.WIDE R8, R9, 0x2, R16 ;  /* 0x0000000209087825 */ /* 0x000fca00078e0210 */
[----:B------:R-:W2:Y:S01]  /*ae30*/  LDG.E.128 R20, desc[UR36][R8.64] ;  /* 0x0000002408147981 */ /* 0x000ea2000c1e1d00 */
        /* <DEDUP_REMOVED lines=17> */
.L_x_3789:
[----:B------:R-:W-:Y:S05]  /*af50*/  BSYNC.RECONVERGENT B3 ;  /* 0x0000000000037941 */ /* 0x000fea0003800200 */
.L_x_3788:
[----:B------:R-:W-:Y:S01]  /*af60*/  IADD3 R27, PT, PT, R27, 0x8, RZ ;  /* 0x000000081b1b7810 */ /* 0x000fe20007ffe0ff */
[----:B------:R-:W-:Y:S01]  /*af70*/  VIADD R12, R12, 0x10 ;  /* 0x000000100c0c7836 */ /* 0x000fe20000000000 */
[----:B------:R-:W-:Y:S06]  /*af80*/  @P0 BRA `(.L_x_3790) ;  /* 0xfffffffc00180947 */ /* 0x000fec000383ffff */
.L_x_3787:
[----:B------:R-:W-:Y:S05]  /*af90*/  BSYNC.RECONVERGENT B2 ;  /* 0x0000000000027941 */ /* 0x000fea0003800200 */
.L_x_3786:
[----:B------:R-:W-:-:S13]  /*afa0*/  ISETP.GE.U32.AND P0, PT, R38, 0x18, PT ;  /* 0x000000182600780c */ /* 0x000fda0003f06070 */
[----:B------:R-:W-:Y:S05]  /*afb0*/  @!P0 BRA `(.L_x_3785) ;  /* 0x0000000c00848947 */ /* 0x000fea0003800000 */
[----:B------:R-:W0:Y:S02]  /*afc0*/  LDC R26, c[0x0][0x3f4] ;  /* 0x0000fd00ff1a7b82 */ /* 0x000e240000000800 */
.L_x_3799:
[CC--:B0-----:R-:W-:Y:S01]  /*afd0*/  ISETP.GE.AND P3, PT, R27.reuse, R26.reuse, PT ;  /* 0x0000001a1b00720c */ /* 0x0c1fe20003f66270 */
[C---:B------:R-:W-:Y:S01]  /*afe0*/  VIADD R41, R27.reuse, 0x18 ;  /* 0x000000181b297836 */ /* 0x040fe20000000000 */
[C---:B------:R-:W-:Y:S01]  /*aff0*/  IADD3 R37, PT, PT, R27.reuse, 0x8, RZ ;  /* 0x000000081b257810 */ /* 0x040fe20007ffe0ff */
[----:B------:R-:W-:Y:S01]  /*b000*/  BSSY.RECONVERGENT B2, `(.L_x_3791) ;  /* 0x000003a000027945 */ /* 0x000fe20003800200 */
[----:B------:R-:W-:Y:S02]  /*b010*/  IADD3 R39, PT, PT, R27, 0x10, RZ ;  /* 0x000000101b277810 */ /* 0x000fe40007ffe0ff */
[----:B------:R-:W-:Y:S02]  /*b020*/  IADD3 R8, PT, PT, -R3, R27, RZ ;  /* 0x0000001b03087210 */ /* 0x000fe40007ffe1ff */
[-C--:B------:R-:W-:Y:S02]  /*b030*/  ISETP.GE.AND P2, PT, R37, R26.reuse, PT ;  /* 0x0000001a2500720c */ /* 0x080fe40003f46270 */
[----:B------:R-:W-:-:S02]  /*b040*/  ISETP.GE.AND P0, PT, R39, R26, PT ;  /* 0x0000001a2700720c */ /* 0x000fc40003f06270 */
[----:B------:R-:W-:Y:S02]  /*b050*/  ISETP.GE.AND P1, PT, R41, R26, PT ;  /* 0x0000001a2900720c */ /* 0x000fe40003f26270 */
[----:B------:R-:W-:Y:S01]  /*b060*/  LEA R36, R8, R25, 0x1 ;  /* 0x0000001908247211 */ /* 0x000fe200078e08ff */
[----:B------:R-:W-:Y:S10]  /*b070*/  @!P3 BRA `(.L_x_3792) ;  /* 0x0000000000c8b947 */ /* 0x000ff40003800000 */
        /* <DEDUP_REMOVED lines=8> */
[----:B---3--:R-:W-:-:S06]  /*b100*/  VIADD R12, R10, 0xffffffe ;  /* 0x0ffffffe0a0c7836 */ /* 0x008fcc0000000000 */
[----:B------:R-:W3:Y:S02]  /*b110*/  F2I.FTZ.U32.TRUNC.NTZ R9, R12 ;  /* 0x0000000c00097305 */ /* 0x000ee4000021f000 */
[----:B---3--:R-:W-:-:S05]  /*b120*/  IADD3 R8, PT, PT, RZ, -R9, RZ ;  /* 0x80000009ff087210 */ /* 0x008fca0007ffe0ff */
        /* <DEDUP_REMOVED lines=12> */
[----:B------:R-:W-:-:S04]  /*b1f0*/  @!P5 LOP3.LUT R8, RZ, R26, RZ, 0x33, !PT ;  /* 0x0000001aff08d212 */ /* 0x000fc800078e33ff */
[----:B------:R-:W-:-:S04]  /*b200*/  IADD3 R9, P3, PT, R8, UR7, RZ ;  /* 0x0000000708097c10 */ /* 0x000fc8000ff7e0ff */
[----:B------:R-:W-:Y:S02]  /*b210*/  IADD3.X R12, PT, PT, RZ, UR13, RZ, P3, !PT ;  /* 0x0000000dff0c7c10 */ /* 0x000fe40009ffe4ff */
[----:B0-----:R-:W-:-:S04]  /*b220*/  LEA R10, P3, R9, UR8, 0x2 ;  /* 0x00000008090a7c11 */ /* 0x001fc8000f8610ff */
[----:B------:R-:W-:-:S06]  /*b230*/  LEA.HI.X R11, R9, UR9, R12, 0x2, P3 ;  /* 0x00000009090b7c11 */ /* 0x000fcc00098f140c */
[----:B------:R-:W3:Y:S02]  /*b240*/  LDG.E R11, desc[UR36][R10.64] ;  /* 0x000000240a0b7981 */ /* 0x000ee4000c1e1900 */
[----:B---3--:R-:W-:-:S04]  /*b250*/  IMAD R8, R40, R11, R8 ;  /* 0x0000000b28087224 */ /* 0x008fc800078e0208 */
[----:B------:R-:W-:-:S04]  /*b260*/  IMAD R9, R8, 0x90, RZ ;  /* 0x0000009008097824 */ /* 0x000fc800078e02ff */
[----:B------:R-:W-:-:S05]  /*b270*/  IMAD.WIDE R8, R9, 0x2, R16 ;  /* 0x0000000209087825 */ /* 0x000fca00078e0210 */
[----:B--2---:R-:W2:Y:S01]  /*b280*/  LDG.E.128 R12, desc[UR36][R8.64] ;  /* 0x00000024080c7981 */ /* 0x004ea2000c1e1d00 */
[----:B-1----:R-:W-:Y:S02]  /*b290*/  HADD2.F32 R21, -RZ, R20.H0_H0 ;  /* 0x20000014ff157230 */ /* 0x002fe40000004100 */
        /* <DEDUP_REMOVED lines=16> */
.L_x_3792:
[----:B------:R-:W-:Y:S05]  /*b3a0*/  BSYNC.RECONVERGENT B2 ;  /* 0x0000000000027941 */ /* 0x000fea0003800200 */
.L_x_3791:
[----:B------:R-:W-:Y:S04]  /*b3b0*/  BSSY.RECONVERGENT B2, `(.L_x_3793) ;  /* 0x0000034000027945 */ /* 0x000fe80003800200 */
[----:B------:R-:W-:Y:S05]  /*b3c0*/  @!P2 BRA `(.L_x_3794) ;  /* 0x0000000000c8a947 */ /* 0x000fea0003800000 */
[----:B------:R-:W-:Y:S01]  /*b3d0*/  IABS R11, R26 ;  /* 0x0000001a000b7213 */ /* 0x000fe20000000000 */
[----:B------:R-:W0:Y:S01]  /*b3e0*/  LDCU.64 UR8, c[0x0][0x3c8] ;  /* 0x00007900ff0877ac */ /* 0x000e220008000a00 */
[----:B------:R-:W-:Y:S01]  /*b3f0*/  IABS R14, R37 ;  /* 0x00000025000e7213 */ /* 0x000fe20000000000 */
[----:B------:R-:W1:Y:S01]  /*b400*/  LDS.U16 R20, [R36+0x10] ;  /* 0x0000100024147984 */ /* 0x000e620000000400 */
[----:B------:R-:W3:Y:S01]  /*b410*/  I2F.RP R10, R11 ;  /* 0x0000000b000a7306 */ /* 0x000ee20000209400 */
[----:B------:R-:W-:Y:S02]  /*b420*/  ISETP.GE.AND P3, PT, R37, RZ, PT ;  /* 0x000000ff2500720c */ /* 0x000fe40003f66270 */
[----:B------:R-:W-:-:S05]  /*b430*/  ISETP.NE.AND P4, PT, R26, RZ, PT ;  /* 0x000000ff1a00720c */ /* 0x000fca0003f85270 */
[----:B---3--:R-:W3:Y:S02]  /*b440*/  MUFU.RCP R10, R10 ;  /* 0x0000000a000a7308 */ /* 0x008ee40000001000 */
[----:B---3--:R-:W-:-:S06]  /*b450*/  VIADD R12, R10, 0xffffffe ;  /* 0x0ffffffe0a0c7836 */ /* 0x008fcc0000000000 */
[----:B------:R-:W3:Y:S02]  /*b460*/  F2I.FTZ.U32.TRUNC.NTZ R9, R12 ;  /* 0x0000000c00097305 */ /* 0x000ee4000021f000 */
[----:B---3--:R-:W-:-:S05]  /*b470*/  IADD3 R8, PT, PT, RZ, -R9, RZ ;  /* 0x80000009ff087210 */ /* 0x008fca0007ffe0ff */
[----:B------:R-:W-:Y:S01]  /*b480*/  IMAD R13, R8, R11, RZ ;  /* 0x0000000b080d7224 */ /* 0x000fe200078e02ff */
[----:B------:R-:W-:-:S05]  /*b490*/  MOV R8, RZ ;  /* 0x000000ff00087202 */ /* 0x000fca0000000f00 */
        /* <DEDUP_REMOVED lines=37> */
.L_x_3794:
[----:B------:R-:W-:Y:S05]  /*b6f0*/  BSYNC.RECONVERGENT B2 ;  /* 0x0000000000027941 */ /* 0x000fea0003800200 */
.L_x_3793:
        /* <DEDUP_REMOVED lines=52> */
.L_x_3796:
[----:B------:R-:W-:Y:S05]  /*ba40*/  BSYNC.RECONVERGENT B2 ;  /* 0x0000000000027941 */ /* 0x000fea0003800200 */
.L_x_3795:
        /* <DEDUP_REMOVED lines=52> */
.L_x_3798:
[----:B------:R-:W-:Y:S05]  /*bd90*/  BSYNC.RECONVERGENT B2 ;  /* 0x0000000000027941 */ /* 0x000fea0003800200 */
.L_x_3797:
[----:B------:R-:W-:-:S05]  /*bda0*/  VIADD R27, R27, 0x20 ;  /* 0x000000201b1b7836 */ /* 0x000fca0000000000 */
[----:B------:R-:W-:-:S13]  /*bdb0*/  ISETP.GE.AND P0, PT, R27, UR42, PT ;  /* 0x0000002a1b007c0c */ /* 0x000fda000bf06270 */
[----:B------:R-:W-:Y:S05]  /*bdc0*/  @!P0 BRA `(.L_x_3799) ;  /* 0xfffffff000808947 */ /* 0x000fea000383ffff */
.L_x_3785:
[----:B------:R-:W-:Y:S05]  /*bdd0*/  BSYNC.RECONVERGENT B1 ;  /* 0x0000000000017941 */ /* 0x000fea0003800200 */
.L_x_3784:
[----:B------:R-:W-:-:S13]  /*bde0*/  ISETP.NE.AND P0, PT, R2, UR5, PT ;  /* 0x0000000502007c0c */ /* 0x000fda000bf05270 */
[----:B------:R-:W-:Y:S05]  /*bdf0*/  @P0 BRA `(.L_x_3776) ;  /* 0x0000000400b00947 */ /* 0x000fea0003800000 */
[----:B------:R-:W0:Y:S01]  /*be00*/  LDCU UR8, c[0x0][0x478] ;  /* 0x00008f00ff0877ac */ /* 0x000e220008000800 */
[----:B------:R-:W-:Y:S01]  /*be10*/  IADD3 R11, PT, PT, R19, UR45, RZ ;  /* 0x0000002d130b7c10 */ /* 0x000fe2000fffe0ff */
[----:B0-----:R-:W-:-:S09]  /*be20*/  UISETP.NE.AND UP0, UPT, UR8, 0x2, UPT ;  /* 0x000000020800788c */ /* 0x001fd2000bf05270 */
[----:B------:R-:W-:Y:S05]  /*be30*/  BRA.U UP0, `(.L_x_3800) ;  /* 0x0000000100d87547 */ /* 0x000fea000b800000 */
[----:B------:R-:W0:Y:S02]  /*be40*/  LDCU.64 UR8, c[0x0][0x3a8] ;  /* 0x00007500ff0877ac */ /* 0x000e240008000a00 */
[----:B0-----:R-:W-:-:S04]  /*be50*/  IADD3 R8, P0, PT, R11, UR8, RZ ;  /* 0x000000080b087c10 */ /* 0x001fc8000ff1e0ff */
[----:B------:R-:W-:-:S05]  /*be60*/  LEA.HI.X.SX32 R9, R11, UR9, 0x1, P0 ;  /* 0x000000090b097c11 */ /* 0x000fca00080f0eff */
[----:B------:R-:W3:Y:S01]  /*be70*/  LDG.E.64 R16, desc[UR36][R8.64] ;  /* 0x0000002408107981 */ /* 0x000ee2000c1e1b00 */
[----:B------:R-:W0:Y:S03]  /*be80*/  LDC.64 R10, c[0x0][0x468] ;  /* 0x00011a00ff0a7b82 */ /* 0x000e260000000a00 */
[----:B0-----:R0:W4:Y:S01]  /*be90*/  LDG.E R10, desc[UR36][R10.64+0x8] ;  /* 0x000008240a0a7981 */ /* 0x001122000c1e1900 */
[----:B---3--:R-:W-:Y:S01]  /*bea0*/  LOP3.LUT R20, R17, 0xff, RZ, 0xc0, !PT ;  /* 0x000000ff11147812 */ /* 0x008fe200078ec0ff */
[----:B------:R-:W4:Y:S01]  /*beb0*/  I2F.S8 R13, R16 ;  /* 0x00000010000d7306 */ /* 0x000f220000001400 */
        /* <DEDUP_REMOVED lines=9> */
[----:B------:R-:W-:Y:S01]  /*bf50*/  ISETP.NE.U32.AND P0, PT, R11, RZ, PT ;  /* 0x000000ff0b00720c */ /* 0x000fe20003f05070 */
[----:B------:R-:W-:Y:S01]  /*bf60*/  IMAD.MOV.U32 R11, RZ, RZ, R14 ;  /* 0x000000ffff0b7224 */ /* 0x000fe200078e000e */
[----:B------:R-:W-:Y:S02]  /*bf70*/  SHF.R.U64 R14, R36, 0x7, RZ ;  /* 0x00000007240e7819 */ /* 0x000fe400000012ff */
[----:B------:R-:W-:Y:S01]  /*bf80*/  ISETP.NE.U32.AND.EX P1, PT, RZ, RZ, PT, P1 ;  /* 0x000000ffff00720c */ /* 0x000fe20003f25110 */
[----:B----4-:R-:W-:Y:S01]  /*bf90*/  FMUL.FTZ R13, R10, R13 ;  /* 0x0000000d0a0d7220 */ /* 0x010fe20000410000 */
[----:B------:R-:W-:Y:S02]  /*bfa0*/  ISETP.NE.U32.AND P2, PT, R14, RZ, PT ;  /* 0x000000ff0e00720c */ /* 0x000fe40003f45070 */
[----:B------:R-:W-:Y:S02]  /*bfb0*/  ISETP.NE.U32.AND.EX P0, PT, RZ, RZ, PT, P0 ;  /* 0x000000ffff00720c */ /* 0x000fe40003f05100 */
[----:B------:R-:W-:-:S02]  /*bfc0*/  ISETP.NE.U32.AND.EX P2, PT, RZ, RZ, PT, P2 ;  /* 0x000000ffff00720c */ /* 0x000fc40003f45120 */
[----:B------:R-:W-:Y:S02]  /*bfd0*/  PRMT R12, R16, 0x9910, RZ ;  /* 0x00009910100c7816 */ /* 0x000fe400000000ff */
[----:B------:R-:W-:Y:S02]  /*bfe0*/  PRMT R9, R17, 0x9910, RZ ;  /* 0x0000991011097816 */ /* 0x000fe400000000ff */
[----:B------:R-:W-:Y:S02]  /*bff0*/  SHF.R.S32.HI R8, RZ, 0x8, R12 ;  /* 0x00000008ff087819 */ /* 0x000fe4000001140c */
[----:B------:R-:W-:Y:S02]  /*c000*/  MOV R12, R9 ;  /* 0x00000009000c7202 */ /* 0x000fe40000000f00 */
[----:B------:R-:W-:Y:S01]  /*c010*/  SHF.R.S32.HI R27, RZ, 0x18, R17 ;  /* 0x00000018ff1b7819 */ /* 0x000fe20000011411 */
[----:B------:R-:W0:Y:S01]  /*c020*/  I2F.S16 R9, R8 ;  /* 0x0000000800097306 */ /* 0x000e220000101400 */
[----:B------:R-:W-:-:S02]  /*c030*/  SHF.R.S32.HI R11, RZ, 0x8, R11 ;  /* 0x00000008ff0b7819 */ /* 0x000fc4000001140b */
[----:B------:R-:W-:Y:S02]  /*c040*/  SHF.R.S32.HI R12, RZ, 0x8, R12 ;  /* 0x00000008ff0c7819 */ /* 0x000fe4000001140c */
[----:B------:R-:W-:Y:S02]  /*c050*/  @P1 LOP3.LUT R20, R20, 0xffffff00, RZ, 0xfc, !PT ;  /* 0xffffff0014141812 */ /* 0x000fe400078efcff */
[----:B------:R-:W-:Y:S01]  /*c060*/  @P0 LOP3.LUT R22, R22, 0xffffff00, RZ, 0xfc, !PT ;  /* 0xffffff0016160812 */ /* 0x000fe200078efcff */
[----:B------:R-:W1:Y:S01]  /*c070*/  I2F.S16 R27, R27 ;  /* 0x0000001b001b7306 */ /* 0x000e620000101400 */
[----:B------:R-:W-:Y:S01]  /*c080*/  @P2 LOP3.LUT R36, R36, 0xffffff00, RZ, 0xfc, !PT ;  /* 0xffffff0024242812 */ /* 0x000fe200078efcff */
[----:B0-----:R-:W-:-:S06]  /*c090*/  FMUL.FTZ R8, R10, R9 ;  /* 0x000000090a087220 */ /* 0x001fcc0000410000 */
[----:B------:R-:W0:Y:S01]  /*c0a0*/  I2F.S16 R21, R12 ;  /* 0x0000000c00157306 */ /* 0x000e220000101400 */
[----:B-1----:R-:W-:-:S07]  /*c0b0*/  FMUL.FTZ R16, R10, R27 ;  /* 0x0000001b0a107220 */ /* 0x002fce0000410000 */
[----:B------:R-:W1:Y:S01]  /*c0c0*/  I2F.S16 R11, R11 ;  /* 0x0000000b000b7306 */ /* 0x000e620000101400 */
[----:B0-----:R-:W-:-:S07]  /*c0d0*/  FMUL.FTZ R14, R10, R21 ;  /* 0x000000150a0e7220 */ /* 0x001fce0000410000 */
[----:B------:R0:W3:Y:S01]  /*c0e0*/  I2F.S8 R17, R20 ;  /* 0x0000001400117306 */ /* 0x0000e20000001400 */
[----:B-1----:R-:W-:-:S07]  /*c0f0*/  FMUL.FTZ R12, R10, R11 ;  /* 0x0000000b0a0c7220 */ /* 0x002fce0000410000 */
[----:B--2---:R1:W2:Y:S01]  /*c100*/  I2F.S8 R15, R22 ;  /* 0x00000016000f7306 */ /* 0x0042a20000001400 */
[----:B0-----:R-:W-:Y:S01]  /*c110*/  F2FP.F16.F32.PACK_AB R20, R8, R13 ;  /* 0x0000000d0814723e */ /* 0x001fe200000000ff */
[----:B---3--:R-:W-:-:S06]  /*c120*/  FMUL.FTZ R17, R10, R17 ;  /* 0x000000110a117220 */ /* 0x008fcc0000410000 */
[----:B------:R-:W0:Y:S01]  /*c130*/  I2F.S8 R23, R36 ;  /* 0x0000002400177306 */ /* 0x000e220000001400 */
[----:B-1----:R-:W-:Y:S01]  /*c140*/  F2FP.F16.F32.PACK_AB R22, R14, R17 ;  /* 0x000000110e16723e */ /* 0x002fe200000000ff */
[----:B--2---:R-:W-:-:S05]  /*c150*/  FMUL.FTZ R15, R10, R15 ;  /* 0x0000000f0a0f7220 */ /* 0x004fca0000410000 */
[----:B------:R-:W-:Y:S01]  /*c160*/  F2FP.F16.F32.PACK_AB R21, R12, R15 ;  /* 0x0000000f0c15723e */ /* 0x000fe200000000ff */
[----:B0-----:R-:W-:-:S05]  /*c170*/  FMUL.FTZ R23, R10, R23 ;  /* 0x000000170a177220 */ /* 0x001fca0000410000 */
[----:B------:R-:W-:Y:S01]  /*c180*/  F2FP.F16.F32.PACK_AB R23, R16, R23 ;  /* 0x000000171017723e */ /* 0x000fe200000000ff */
[----:B------:R-:W-:Y:S06]  /*c190*/  BRA `(.L_x_3801) ;  /* 0x00000000000c7947 */ /* 0x000fec0003800000 */
.L_x_3800:
[----:B------:R-:W0:Y:S02]  /*c1a0*/  LDC.64 R8, c[0x0][0x3a8] ;  /* 0x0000ea00ff087b82 */ /* 0x000e240000000a00 */
[----:B0-----:R-:W-:-:S05]  /*c1b0*/  IMAD.WIDE R8, R11, 0x2, R8 ;  /* 0x000000020b087825 */ /* 0x001fca00078e0208 */
[----:B------:R0:W5:Y:S02]  /*c1c0*/  LDG.E.128 R20, desc[UR36][R8.64] ;  /* 0x0000002408147981 */ /* 0x000164000c1e1d00 */
.L_x_3801:
[----:B------:R-:W1:Y:S01]  /*c1d0*/  LDCU.64 UR8, c[0x0][0x460] ;  /* 0x00008c00ff0877ac */ /* 0x000e620008000a00 */
[----:B------:R-:W-:Y:S01]  /*c1e0*/  IADD3 R12, PT, PT, -R3, UR42, RZ ;  /* 0x0000002a030c7c10 */ /* 0x000fe2000fffe1ff */
[----:B------:R-:W3:Y:S01]  /*c1f0*/  LDCU.64 UR10, c[0x0][0x3c0] ;  /* 0x00007800ff0a77ac */ /* 0x000ee20008000a00 */
[----:B-1----:R-:W-:-:S04]  /*c200*/  ISETP.NE.U32.AND P0, PT, RZ, UR8, PT ;  /* 0x00000008ff007c0c */ /* 0x002fc8000bf05070 */
[----:B------:R-:W-:-:S13]  /*c210*/  ISETP.NE.AND.EX P0, PT, RZ, UR9, PT, P0 ;  /* 0x00000009ff007c0c */ /* 0x000fda000bf05300 */
[----:B------:R-:W1:Y:S08]  /*c220*/  @P0 LDC R11, c[0x0][0x3f8] ;  /* 0x0000fe00ff0b0b82 */ /* 0x000e700000000800 */
[----:B0-----:R-:W0:Y:S01]  /*c230*/  @P0 LDC.64 R8, c[0x0][0x458] ;  /* 0x00011600ff080b82 */ /* 0x001e220000000a00 */
[----:B-1----:R-:W-:-:S04]  /*c240*/  @P0 IMAD R18, R11, UR38, R18 ;  /* 0x000000260b120c24 */ /* 0x002fc8000f8e0212 */
[----:B------:R-:W-:-:S04]  /*c250*/  @P0 IMAD R11, R18, 0x90, R19 ;  /* 0x00000090120b0824 */ /* 0x000fc800078e0213 */
[----:B0-----:R-:W-:-:S06]  /*c260*/  @P0 IMAD.WIDE R8, R11, 0x2, R8 ;  /* 0x000000020b080825 */ /* 0x001fcc00078e0208 */
[----:B------:R-:W4:Y:S01]  /*c270*/  @P0 LDG.E.128 R8, desc[UR36][R8.64] ;  /* 0x0000002408080981 */ /* 0x000f22000c1e1d00 */
[----:B------:R-:W-:Y:S01]  /*c280*/  LEA R25, R12, R25, 0x1 ;  /* 0x000000190c197211 */ /* 0x000fe200078e08ff */
[----:B------:R-:W-:Y:S01]  /*c290*/  UIMAD UR8, UR40, 0x90, URZ ;  /* 0x00000090280878a4 */ /* 0x000fe2000f8e02ff */
[----:B------:R-:W-:Y:S02]  /*c2a0*/  IMAD R26, R24, R26, R19 ;  /* 0x0000001a181a7224 */ /* 0x000fe400078e0213 */
[----:B-----5:R-:W-:Y:S02]  /*c2b0*/  HFMA2 R20, R20, 1, 1, R4 ;  /* 0x3c003c0014147831 */ /* 0x020fe40000000004 */
[----:B------:R-:W-:Y:S02]  /*c2c0*/  HADD2 R21, R21, R5 ;  /* 0x0000000515157230 */ /* 0x000fe40000000000 */
[----:B------:R-:W-:Y:S01]  /*c2d0*/  HFMA2 R22, R22, 1, 1, R6 ;  /* 0x3c003c0016167831 */ /* 0x000fe20000000006 */
[----:B------:R-:W0:Y:S01]  /*c2e0*/  LDS.U16 R25, [R25] ;  /* 0x0000000019197984 */ /* 0x000e220000000400 */
[----:B------:R-:W-:Y:S01]  /*c2f0*/  SHF.R.S32.HI R3, RZ, 0x1f, R26 ;  /* 0x0000001fff037819 */ /* 0x000fe2000001141a */
[----:B------:R-:W-:Y:S01]  /*c300*/  HADD2 R23, R23, R7 ;  /* 0x0000000717177230 */ /* 0x000fe20000000000 */
[----:B------:R-:W-:-:S02]  /*c310*/  IADD3 R26, P1, PT, R26, UR8, RZ ;  /* 0x000000081a1a7c10 */ /* 0x000fc4000ff3e0ff */
[----:B------:R-:W-:-:S04]  /*c320*/  MOV R12, UR8 ;  /* 0x00000008000c7c02 */ /* 0x000fc80008000f00 */
[----:B------:R-:W-:Y:S02]  /*c330*/  LEA.HI.X.SX32 R3, R12, R3, 0x1, P1 ;  /* 0x000000030c037211 */ /* 0x000fe400008f0eff */
[----:B---3--:R-:W-:-:S04]  /*c340*/  LEA R4, P1, R26, UR10, 0x1 ;  /* 0x0000000a1a047c11 */ /* 0x008fc8000f8208ff */
[----:B------:R-:W-:Y:S01]  /*c350*/  LEA.HI.X R5, R26, UR11, R3, 0x1, P1 ;  /* 0x0000000b1a057c11 */ /* 0x000fe200088f0c03 */
[----:B0-----:R-:W-:Y:S02]  /*c360*/  HADD2.F32 R25, -RZ, R25.H0_H0 ;  /* 0x20000019ff197230 */ /* 0x001fe40000004100 */
[----:B----4-:R-:W-:Y:S02]  /*c370*/  @P0 HFMA2 R21, R21, R9, -RZ ;  /* 0x0000000915150231 */ /* 0x010fe400001000ff */
[----:B------:R-:W-:Y:S02]  /*c380*/  @P0 HMUL2 R20, R20, R8 ;  /* 0x0000000814140232 */ /* 0x000fe40000000000 */
[----:B------:R-:W-:Y:S02]  /*c390*/  @P0 HFMA2 R23, R23, R11, -RZ ;  /* 0x0000000b17170231 */ /* 0x000fe400001000ff */
[----:B------:R-:W-:Y:S02]  /*c3a0*/  @P0 HMUL2 R22, R22, R10 ;  /* 0x0000000a16160232 */ /* 0x000fe40000000000 */
[----:B------:R-:W-:-:S02]  /*c3b0*/  HADD2.F32 R3, -RZ, R20.H0_H0 ;  /* 0x20000014ff037230 */ /* 0x000fc40000004100 */
[----:B------:R-:W-:Y:S01]  /*c3c0*/  HADD2.F32 R6, -RZ, R20.H1_H1 ;  /* 0x30000014ff067230 */ /* 0x000fe20000004100 */
[----:B------:R0:W-:Y:S01]  /*c3d0*/  STG.E.128 desc[UR36][R4.64], R20 ;  /* 0x0000001404007986 */ /* 0x0001e2000c101d24 */
[--C-:B------:R-:W-:Y:S02]  /*c3e0*/  HADD2.F32 R8, -RZ, R21.reuse.H0_H0 ;  /* 0x20000015ff087230 */ /* 0x100fe40000004100 */
[C---:B------:R-:W-:Y:S01]  /*c3f0*/  FFMA.FTZ R28, R25.reuse, R3, R28 ;  /* 0x00000003191c7223 */ /* 0x040fe2000001001c */
[----:B------:R-:W-:Y:S02]  /*c400*/  HADD2.F32 R7, -RZ, R21.H1_H1 ;  /* 0x30000015ff077230 */ /* 0x000fe40000004100 */
[C---:B------:R-:W-:Y:S01]  /*c410*/  FFMA.FTZ R31, R25.reuse, R6, R31 ;  /* 0x00000006191f7223 */ /* 0x040fe2000001001f */
[--C-:B------:R-:W-:Y:S02]  /*c420*/  HADD2.F32 R9, -RZ, R22.reuse.H0_H0 ;  /* 0x20000016ff097230 */ /* 0x100fe40000004100 */
[----:B------:R-:W-:Y:S01]  /*c430*/  FFMA.FTZ R29, R25, R8, R29 ;  /* 0x00000008191d7223 */ /* 0x000fe2000001001d */
[----:B------:R-:W-:-:S02]  /*c440*/  HADD2.F32 R10, -RZ, R22.H1_H1 ;  /* 0x30000016ff0a7230 */ /* 0x000fc40000004100 */
[C---:B------:R-:W-:Y:S01]  /*c450*/  FFMA.FTZ R30, R25.reuse, R7, R30 ;  /* 0x00000007191e7223 */ /* 0x040fe2000001001e */
[--C-:B------:R-:W-:Y:S02]  /*c460*/  HADD2.F32 R11, -RZ, R23.reuse.H0_H0 ;  /* 0x20000017ff0b7230 */ /* 0x100fe40000004100 */
[C---:B------:R-:W-:Y:S01]  /*c470*/  FFMA.FTZ R32, R25.reuse, R9, R32 ;  /* 0x0000000919207223 */ /* 0x040fe20000010020 */
[----:B------:R-:W-:Y:S02]  /*c480*/  HADD2.F32 R12, -RZ, R23.H1_H1 ;  /* 0x30000017ff0c7230 */ /* 0x000fe40000004100 */
[C---:B------:R-:W-:Y:S01]  /*c490*/  FFMA.FTZ R33, R25.reuse, R10, R33 ;  /* 0x0000000a19217223 */ /* 0x040fe20000010021 */
[C---:B------:R-:W-:Y:S02]  /*c4a0*/  FFMA.FTZ R34, R25.reuse, R11, R34 ;  /* 0x0000000b19227223 */ /* 0x040fe40000010022 */
[----:B0-----:R-:W-:-:S07]  /*c4b0*/  FFMA.FTZ R35, R25, R12, R35 ;  /* 0x0000000c19237223 */ /* 0x001fce0000010023 */
.L_x_3776:
[----:B------:R-:W-:Y:S05]  /*c4c0*/  BSYNC.RECONVERGENT B0 ;  /* 0x0000000000007941 */ /* 0x000fea0003800200 */
.L_x_3775:
[----:B------:R-:W-:Y:S01]  /*c4d0*/  BAR.SYNC.DEFER_BLOCKING 0x0 ;  /* 0x0000000000007b1d */ /* 0x000fe20000010000 */
[----:B------:R-:W-:-:S13]  /*c4e0*/  ISETP.GT.U32.AND P0, PT, R19, 0x8f, PT ;  /* 0x0000008f1300780c */ /* 0x000fda0003f04070 */
[----:B------:R-:W-:Y:S05]  /*c4f0*/  @P0 BRA `(.L_x_3802) ;  /* 0x0000000400a00947 */ /* 0x000fea0003800000 */
[----:B------:R-:W0:Y:S01]  /*c500*/  S2UR UR5, SR_CgaCtaId ;  /* 0x00000000000579c3 */ /* 0x000e220000008800 */
[----:B------:R-:W-:Y:S01]  /*c510*/  LOP3.LUT R3, R0, 0x380, RZ, 0xc0, !PT ;  /* 0x0000038000037812 */ /* 0x000fe200078ec0ff */
[----:B------:R-:W-:Y:S01]  /*c520*/  UMOV UR4, 0x400 ;  /* 0x0000040000047882 */ /* 0x000fe20000000000 */
[----:B------:R-:W-:Y:S01]  /*c530*/  IMAD R2, R2, 0x90, R19 ;  /* 0x0000009002027824 */ /* 0x000fe200078e0213 */
[----:B------:R-:W-:Y:S01]  /*c540*/  UIADD3 UR4, UPT, UPT, UR4, 0x240, URZ ;  /* 0x0000024004047890 */ /* 0x000fe2000fffe0ff */
[----:B------:R-:W-:Y:S02]  /*c550*/  ISETP.NE.AND P1, PT, R3, 0x80, PT ;  /* 0x000000800300780c */ /* 0x000fe40003f25270 */
[C---:B-----5:R-:W-:Y:S02]  /*c560*/  LOP3.LUT R4, R0.reuse, 0x3c0, RZ, 0xc0, !PT ;  /* 0x000003c000047812 */ /* 0x060fe400078ec0ff */
[----:B------:R-:W-:Y:S02]  /*c570*/  LOP3.LUT R5, R0, 0x3e0, RZ, 0xc0, !PT ;  /* 0x000003e000057812 */ /* 0x000fe400078ec0ff */
[----:B------:R-:W-:-:S02]  /*c580*/  ISETP.NE.AND P3, PT, R4, 0x40, PT ;  /* 0x000000400400780c */ /* 0x000fc40003f65270 */
[----:B------:R-:W-:Y:S02]  /*c590*/  ISETP.NE.AND P5, PT, R5, 0x20, PT ;  /* 0x000000200500780c */ /* 0x000fe40003fa5270 */
[C---:B------:R-:W-:Y:S02]  /*c5a0*/  ISETP.GT.U32.AND P2, PT, R0.reuse, 0x7f, PT ;  /* 0x0000007f0000780c */ /* 0x040fe40003f44070 */
[C---:B------:R-:W-:Y:S02]  /*c5b0*/  ISETP.GT.U32.AND P4, PT, R0.reuse, 0x3f, PT ;  /* 0x0000003f0000780c */ /* 0x040fe40003f84070 */
[----:B------:R-:W-:Y:S01]  /*c5c0*/  ISETP.GT.U32.AND P6, PT, R0, 0x1f, PT ;  /* 0x0000001f0000780c */ /* 0x000fe20003fc4070 */
[----:B0-----:R-:W-:-:S06]  /*c5d0*/  ULEA UR4, UR5, UR4, 0x18 ;  /* 0x0000000405047291 */ /* 0x001fcc000f8ec0ff */
[----:B------:R-:W-:Y:S01]  /*c5e0*/  LEA R2, R2, UR4, 0x1 ;  /* 0x0000000402027c11 */ /* 0x000fe2000f8e08ff */
[----:B------:R-:W-:Y:S06]  /*c5f0*/  @P1 BRA `(.L_x_3803) ;  /* 0x0000000000141947 */ /* 0x000fec0003800000 */
[----:B------:R-:W-:Y:S02]  /*c600*/  F2FP.F16.F32.PACK_AB R4, R31, R28 ;  /* 0x0000001c1f04723e */ /* 0x000fe400000000ff */
[----:B------:R-:W-:Y:S02]  /*c610*/  F2FP.F16.F32.PACK_AB R5, R30, R29 ;  /* 0x0000001d1e05723e */ /* 0x000fe400000000ff */
[----:B------:R-:W-:Y:S02]  /*c620*/  F2FP.F16.F32.PACK_AB R6, R33, R32 ;  /* 0x000000202106723e */ /* 0x000fe400000000ff */
[----:B------:R-:W-:-:S05]  /*c630*/  F2FP.F16.F32.PACK_AB R7, R35, R34 ;  /* 0x000000222307723e */ /* 0x000fca00000000ff */
[----:B------:R0:W-:Y:S02]  /*c640*/  STS.128 [R2+-0x480], R4 ;  /* 0xfffb800402007388 */ /* 0x0001e40000000c00 */
.L_x_3803:
[----:B------:R-:W-:Y:S05]  /*c650*/  WARPSYNC.ALL ;  /* 0x0000000000007948 */ /* 0x000fea0003800000 */
[----:B------:R-:W-:Y:S06]  /*c660*/  BAR.SYNC.DEFER_BLOCKING 0x0 ;  /* 0x0000000000007b1d */ /* 0x000fec0000010000 */
[----:B------:R-:W-:Y:S04]  /*c670*/  BSSY.RECONVERGENT B0, `(.L_x_3804) ;  /* 0x0000013000007945 */ /* 0x000fe80003800200 */
[----:B------:R-:W-:Y:S05]  /*c680*/  @P2 BRA `(.L_x_3805) ;  /* 0x0000000000442947 */ /* 0x000fea0003800000 */
[----:B0-----:R-:W0:Y:S02]  /*c690*/  LDS.128 R4, [R2] ;  /* 0x0000000002047984 */ /* 0x001e240000000c00 */
[----:B0-----:R-:W-:Y:S02]  /*c6a0*/  HADD2.F32 R3, -RZ, R4.H0_H0 ;  /* 0x20000004ff037230 */ /* 0x001fe40000004100 */
[--C-:B------:R-:W-:Y:S02]  /*c6b0*/  HADD2.F32 R8, -RZ, R5.reuse.H0_H0 ;  /* 0x20000005ff087230 */ /* 0x100fe40000004100 */
[----:B------:R-:W-:Y:S02]  /*c6c0*/  HADD2.F32 R9, -RZ, R6.H0_H0 ;  /* 0x20000006ff097230 */ /* 0x000fe40000004100 */
[----:B------:R-:W-:Y:S01]  /*c6d0*/  FADD.FTZ R28, R28, R3 ;  /* 0x000000031c1c7221 */ /* 0x000fe20000010000 */
[----:B------:R-:W-:Y:S02]  /*c6e0*/  HADD2.F32 R4, -RZ, R4.H1_H1 ;  /* 0x30000004ff047230 */ /* 0x000fe40000004100 */
        /* <DEDUP_REMOVED lines=11> */
.L_x_3805:
[----:B------:R-:W-:Y:S05]  /*c7a0*/  BSYNC.RECONVERGENT B0 ;  /* 0x0000000000007941 */ /* 0x000fea0003800200 */
.L_x_3804:
        /* <DEDUP_REMOVED lines=8> */
.L_x_3807:
[----:B------:R-:W-:Y:S05]  /*c830*/  BSYNC.RECONVERGENT B0 ;  /* 0x0000000000007941 */ /* 0x000fea0003800200 */
.L_x_3806:
[----:B------:R-:W-:Y:S06]  /*c840*/  BAR.SYNC.DEFER_BLOCKING 0x0 ;  /* 0x0000000000007b1d */ /* 0x000fec0000010000 */
[----:B------:R-:W-:Y:S04]  /*c850*/  BSSY.RECONVERGENT B0, `(.L_x_3808) ;  /* 0x0000013000007945 */ /* 0x000fe80003800200 */
[----:B------:R-:W-:Y:S05]  /*c860*/  @P4 BRA `(.L_x_3809) ;  /* 0x0000000000444947 */ /* 0x000fea0003800000 */
[----:B0--3--:R-:W0:Y:S02]  /*c870*/  LDS.128 R4, [R2] ;  /* 0x0000000002047984 */ /* 0x009e240000000c00 */
        /* <DEDUP_REMOVED lines=16> */
.L_x_3809:
[----:B------:R-:W-:Y:S05]  /*c980*/  BSYNC.RECONVERGENT B0 ;  /* 0x0000000000007941 */ /* 0x000fea0003800200 */
.L_x_3808:
[----:B------:R-:W-:Y:S06]  /*c990*/  BAR.SYNC.DEFER_BLOCKING 0x0 ;  /* 0x0000000000007b1d */ /* 0x000fec0000010000 */
[----:B------:R-:W-:Y:S04]  /*c9a0*/  BSSY.RECONVERGENT B0, `(.L_x_3810) ;  /* 0x0000007000007945 */ /* 0x000fe80003800200 */
[----:B------:R-:W-:Y:S05]  /*c9b0*/  @P5 BRA `(.L_x_3811) ;  /* 0x0000000000145947 */ /* 0x000fea0003800000 */
[----:B0--3--:R-:W-:Y:S02]  /*c9c0*/  F2FP.F16.F32.PACK_AB R4, R31, R28 ;  /* 0x0000001c1f04723e */ /* 0x009fe400000000ff */
[----:B------:R-:W-:Y:S02]  /*c9d0*/  F2FP.F16.F32.PACK_AB R5, R30, R29 ;  /* 0x0000001d1e05723e */ /* 0x000fe400000000ff */
[----:B------:R-:W-:Y:S02]  /*c9e0*/  F2FP.F16.F32.PACK_AB R6, R33, R32 ;  /* 0x000000202106723e */ /* 0x000fe400000000ff */
[----:B------:R-:W-:-:S05]  /*c9f0*/  F2FP.F16.F32.PACK_AB R7, R35, R34 ;  /* 0x000000222307723e */ /* 0x000fca00000000ff */
[----:B------:R4:W-:Y:S02]  /*ca00*/  STS.128 [R2+-0x120], R4 ;  /* 0xfffee00402007388 */ /* 0x0009e40000000c00 */
.L_x_3811:
[----:B------:R-:W-:Y:S05]  /*ca10*/  BSYNC.RECONVERGENT B0 ;  /* 0x0000000000007941 */ /* 0x000fea0003800200 */
.L_x_3810:
[----:B------:R-:W-:Y:S06]  /*ca20*/  BAR.SYNC.DEFER_BLOCKING 0x0 ;  /* 0x0000000000007b1d */ /* 0x000fec0000010000 */
[----:B------:R-:W-:Y:S04]  /*ca30*/  BSSY.RECONVERGENT B0, `(.L_x_3812) ;  /* 0x0000013000007945 */ /* 0x000fe80003800200 */
[----:B------:R-:W-:Y:S05]  /*ca40*/  @P6 BRA `(.L_x_3813) ;  /* 0x0000000000446947 */ /* 0x000fea0003800000 */
[----:B0--34-:R-:W0:Y:S02]  /*ca50*/  LDS.128 R4, [R2] ;  /* 0x0000000002047984 */ /* 0x019e240000000c00 */
        /* <DEDUP_REMOVED lines=16> */
.L_x_3813:
[----:B------:R-:W-:Y:S05]  /*cb60*/  BSYNC.RECONVERGENT B0 ;  /* 0x0000000000007941 */ /* 0x000fea0003800200 */
.L_x_3812:
[----:B------:R-:W-:Y:S06]  /*cb70*/  BAR.SYNC.DEFER_BLOCKING 0x0 ;  /* 0x0000000000007b1d */ /* 0x000fec0000010000 */
.L_x_3802:
[----:B------:R-:W-:-:S13]  /*cb80*/  ISETP.GT.U32.OR P0, PT, R0, 0x1f, P0 ;  /* 0x0000001f0000780c */ /* 0x000fda0000704470 */
[----:B------:R-:W-:Y:S05]  /*cb90*/  @P0 EXIT ;  /* 0x000000000000094d */ /* 0x000fea0003800000 */
[----:B------:R-:W0:Y:S02]  /*cba0*/  LDCU UR4, c[0x0][0x478] ;  /* 0x00008f00ff0477ac */ /* 0x000e240008000800 */
[----:B0-----:R-:W-:-:S09]  /*cbb0*/  UISETP.NE.AND UP0, UPT, UR4, 0x2, UPT ;  /* 0x000000020400788c */ /* 0x001fd2000bf05270 */
[----:B------:R-:W-:Y:S05]  /*cbc0*/  BRA.U UP0, `(.L_x_3814) ;  /* 0x0000000100e07547 */ /* 0x000fea000b800000 */
[----:B---34-:R-:W0:Y:S01]  /*cbd0*/  LDC.64 R2, c[0x0][0x470] ;  /* 0x00011c00ff027b82 */ /* 0x018e220000000a00 */
[----:B------:R-:W3:Y:S01]  /*cbe0*/  LDCU.64 UR4, c[0x0][0x380] ;  /* 0x00007000ff0477ac */ /* 0x000ee20008000a00 */
[----:B0-----:R-:W4:Y:S01]  /*cbf0*/  LDG.E R2, desc[UR36][R2.64] ;  /* 0x0000002402027981 */ /* 0x001f22000c1e1900 */
[----:B------:R-:W-:-:S04]  /*cc00*/  IADD3 R19, PT, PT, R24, R19, RZ ;  /* 0x0000001318137210 */ /* 0x000fc80007ffe0ff */
[----:B---3--:R-:W-:Y:S01]  /*cc10*/  IADD3 R8, P0, PT, R19, UR4, RZ ;  /* 0x0000000413087c10 */ /* 0x008fe2000ff1e0ff */
        /* <DEDUP_REMOVED lines=17> */
[----:B-----5:R-:W-:Y:S02]  /*cd30*/  LOP3.LUT R4, R0, 0xff0000, RZ, 0xc0, !PT ;  /* 0x00ff000000047812 */ /* 0x020fe400078ec0ff */
[----:B------:R-:W4:Y:S01]  /*cd40*/  F2I.S8.NTZ R31, R31 ;  /* 0x0000001f001f7305 */ /* 0x000f220000202100 */
[----:B0-----:R-:W-:Y:S02]  /*cd50*/  PRMT R33, R33, 0x8880, RZ ;  /* 0x0000888021217816 */ /* 0x001fe400000000ff */
[----:B------:R-:W-:Y:S02]  /*cd60*/  PRMT R3, R4, 0x4210, R3 ;  /* 0x0000421004037816 */ /* 0x000fe40000000003 */
[----:B------:R-:W-:Y:S02]  /*cd70*/  PRMT R0, R33, 0x7710, RZ ;  /* 0x0000771021007816 */ /* 0x000fe400000000ff */
[----:B---3--:R-:W-:Y:S01]  /*cd80*/  PRMT R4, R30, 0x8880, RZ ;  /* 0x000088801e047816 */ /* 0x008fe200000000ff */
[----:B------:R-:W0:Y:S01]  /*cd90*/  F2I.S8.NTZ R29, R29 ;  /* 0x0000001d001d7305 */ /* 0x000e220000202100 */
[----:B------:R-:W-:-:S02]  /*cda0*/  SHF.L.U32 R0, R0, 0x8, RZ ;  /* 0x0000000800007819 */ /* 0x000fc400000006ff */
[----:B------:R-:W-:Y:S02]  /*cdb0*/  PRMT R4, R4, 0x7710, RZ ;  /* 0x0000771004047816 */ /* 0x000fe400000000ff */
[----:B------:R-:W-:Y:S02]  /*cdc0*/  LOP3.LUT R9, R3, 0xff00, R0, 0xf8, !PT ;  /* 0x0000ff0003097812 */ /* 0x000fe400078ef800 */
[----:B----4-:R-:W-:Y:S01]  /*cdd0*/  PRMT R31, R31, 0x8880, RZ ;  /* 0x000088801f1f7816 */ /* 0x010fe200000000ff */
[----:B------:R-:W3:Y:S01]  /*cde0*/  F2I.S8.NTZ R32, R32 ;  /* 0x0000002000207305 */ /* 0x000ee20000202100 */
[----:B------:R-:W-:Y:S02]  /*cdf0*/  LOP3.LUT R4, R4, 0xff, RZ, 0xc0, !PT ;  /* 0x000000ff04047812 */ /* 0x000fe400078ec0ff */
[----:B------:R-:W-:Y:S02]  /*ce00*/  PRMT R0, R31, 0x7710, RZ ;  /* 0x000077101f007816 */ /* 0x000fe400000000ff */
[----:B0-----:R-:W-:-:S03]  /*ce10*/  PRMT R29, R29, 0x8880, RZ ;  /* 0x000088801d1d7816 */ /* 0x001fc600000000ff */
[----:B------:R-:W0:Y:S01]  /*ce20*/  F2I.S8.NTZ R2, R2 ;  /* 0x0000000200027305 */ /* 0x000e220000202100 */
[----:B------:R-:W-:Y:S02]  /*ce30*/  LOP3.LUT R6, R0, 0xff, RZ, 0xc0, !PT ;  /* 0x000000ff00067812 */ /* 0x000fe400078ec0ff */
[----:B------:R-:W-:-:S03]  /*ce40*/  PRMT R3, R29, 0x7710, RZ ;  /* 0x000077101d037816 */ /* 0x000fc600000000ff */
[----:B------:R-:W-:Y:S01]  /*ce50*/  IMAD.WIDE.U32 R6, R6, 0x100, RZ ;  /* 0x0000010006067825 */ /* 0x000fe200078e00ff */
[----:B---3--:R-:W-:Y:S02]  /*ce60*/  PRMT R32, R32, 0x8880, RZ ;  /* 0x0000888020207816 */ /* 0x008fe400000000ff */
        /* <DEDUP_REMOVED lines=14> */
.L_x_3814:
[----:B---34-:R-:W0:Y:S01]  /*cf50*/  LDC.64 R2, c[0x0][0x380] ;  /* 0x0000e000ff027b82 */ /* 0x018e220000000a00 */
[----:B------:R-:W-:Y:S01]  /*cf60*/  IMAD.IADD R19, R24, 0x1, R19 ;  /* 0x0000000118137824 */ /* 0x000fe200078e0213 */
        /* <DEDUP_REMOVED lines=10> */
.L_x_3683:
[----:B------:R-:W-:Y:S01]  /*d010*/  MOV R12, 0x10 ;  /* 0x00000010000c7802 */ /* 0x000fe20000000f00 */
[----:B------:R-:W-:Y:S01]  /*d020*/  IMAD.MOV.U32 R15, RZ, RZ, -0x1 ;  /* 0xffffffffff0f7424 */ /* 0x000fe200078e00ff */
[----:B------:R-:W-:-:S07]  /*d030*/  MOV R11, 0x1f ;  /* 0x0000001f000b7802 */ /* 0x000fce0000000f00 */
[----:B0-----:R-:W-:Y:S05]  /*d040*/  WARPSYNC.COLLECTIVE R15, `(.L_x_3815) ;  /* 0x000000000f087348 */ /* 0x001fea0003c00000 */
[----:B------:R1:W2:Y:S02]  /*d050*/  SHFL.BFLY P6, R14, R13, R12, R11 ;  /* 0x0c00000c0d0e7389 */ /* 0x0002a400000c000b */
[----:B012---:R-:W-:Y:S05]  /*d060*/  ENDCOLLECTIVE ;  /* 0x000000000000791b */ /* 0x007fea0003800000 */
.L_x_3815:
[----:B------:R-:W-:Y:S01]  /*d070*/  MOV R12, 0x8 ;  /* 0x00000008000c7802 */ /* 0x000fe20000000f00 */
[----:B------:R-:W-:-:S05]  /*d080*/  FADD.FTZ R0, R13, R14 ;  /* 0x0000000e0d007221 */ /* 0x000fca0000010000 */
[----:B------:R-:W-:-:S07]  /*d090*/  MOV R13, R0 ;  /* 0x00000000000d7202 */ /* 0x000fce0000000f00 */
[----:B------:R-:W-:Y:S05]  /*d0a0*/  WARPSYNC.COLLECTIVE R15, `(.L_x_3816) ;  /* 0x000000000f087348 */ /* 0x000fea0003c00000 */
[----:B------:R0:W1:Y:S02]  /*d0b0*/  SHFL.BFLY P6, R14, R13, R12, R11 ;  /* 0x0c00000c0d0e7389 */ /* 0x00006400000c000b */
[----:B01----:R-:W-:Y:S05]  /*d0c0*/  ENDCOLLECTIVE ;  /* 0x000000000000791b */ /* 0x003fea0003800000 */
.L_x_3816:
[----:B------:R-:W-:Y:S01]  /*d0d0*/  MOV R12, 0x4 ;  /* 0x00000004000c7802 */ /* 0x000fe20000000f00 */
[----:B------:R-:W-:-:S04]  /*d0e0*/  FADD.FTZ R2, R0, R14 ;  /* 0x0000000e00027221 */ /* 0x000fc80000010000 */
[----:B------:R-:W-:-:S07]  /*d0f0*/  IMAD.MOV.U32 R13, RZ, RZ, R2 ;  /* 0x000000ffff0d7224 */ /* 0x000fce00078e0002 */
[----:B------:R-:W-:Y:S05]  /*d100*/  WARPSYNC.COLLECTIVE R15, `(.L_x_3817) ;  /* 0x000000000f087348 */ /* 0x000fea0003c00000 */
[----:B------:R0:W1:Y:S02]  /*d110*/  SHFL.BFLY P6, R14, R13, R12, R11 ;  /* 0x0c00000c0d0e7389 */ /* 0x00006400000c000b */
[----:B01----:R-:W-:Y:S05]  /*d120*/  ENDCOLLECTIVE ;  /* 0x000000000000791b */ /* 0x003fea0003800000 */
.L_x_3817:
[----:B------:R-:W-:Y:S02]  /*d130*/  IMAD.MOV.U32 R12, RZ, RZ, 0x2 ;  /* 0x00000002ff0c7424 */ /* 0x000fe400078e00ff */
[----:B------:R-:W-:-:S05]  /*d140*/  FADD.FTZ R3, R2, R14 ;  /* 0x0000000e02037221 */ /* 0x000fca0000010000 */
[----:B------:R-:W-:-:S07]  /*d150*/  MOV R13, R3 ;  /* 0x00000003000d7202 */ /* 0x000fce0000000f00 */
[----:B------:R-:W-:Y:S05]  /*d160*/  WARPSYNC.COLLECTIVE R15, `(.L_x_3818) ;  /* 0x000000000f087348 */ /* 0x000fea0003c00000 */
[----:B------:R0:W1:Y:S02]  /*d170*/  SHFL.BFLY P6, R14, R13, R12, R11 ;  /* 0x0c00000c0d0e7389 */ /* 0x00006400000c000b */
[----:B01----:R-:W-:Y:S05]  /*d180*/  ENDCOLLECTIVE ;  /* 0x000000000000791b */ /* 0x003fea0003800000 */
.L_x_3818:
[----:B------:R-:W-:Y:S01]  /*d190*/  MOV R12, 0x1 ;  /* 0x00000001000c7802 */ /* 0x000fe20000000f00 */
[----:B------:R-:W-:-:S05]  /*d1a0*/  FADD.FTZ R4, R3, R14 ;  /* 0x0000000e03047221 */ /* 0x000fca0000010000 */
[----:B------:R-:W-:-:S07]  /*d1b0*/  MOV R13, R4 ;  /* 0x00000004000d7202 */ /* 0x000fce0000000f00 */
[----:B------:R-:W-:Y:S05]  /*d1c0*/  WARPSYNC.COLLECTIVE R15, `(.L_x_3819) ;  /* 0x000000000f087348 */ /* 0x000fea0003c00000 */
[----:B------:R0:W1:Y:S02]  /*d1d0*/  SHFL.BFLY P6, R14, R13, R12, R11 ;  /* 0x0c00000c0d0e7389 */ /* 0x00006400000c000b */
[----:B01----:R-:W-:Y:S05]  /*d1e0*/  ENDCOLLECTIVE ;  /* 0x000000000000791b */ /* 0x003fea0003800000 */
.L_x_3819:
[----:B------:R-:W-:Y:S05]  /*d1f0*/  BRA `(.L_x_3820) ;  /* 0xffffff5800247947 */ /* 0x000fea000383ffff */
.L_x_3821:
        /* <DEDUP_REMOVED lines=16> */
.L_x_5601:


//--------------------- .text._ZN4mmha33masked_multihead_attention_kernelItLi144ELi256ELi2ELi32ELi128ELb0ELb1EEEv26Multihead_attention_paramsIT_XT5_EE --------------------------
	.section	.text._ZN4mmha33masked_multihead_attention_kernelItLi144ELi256ELi2ELi32ELi128ELb0ELb1EEEv26Multihead_attention_paramsIT_XT5_EE,"ax",@progbits
	.align	128
        .global         _ZN4mmha33masked_multihead_attention_kernelItLi144ELi256ELi2ELi32ELi128ELb0ELb1EEEv26Multihead_attention_paramsIT_XT5_EE
        .type           _ZN4mmha33masked_multihead_attention_kernelItLi144ELi256ELi2ELi32ELi128ELb0ELb1EEEv26Multihead_attention_paramsIT_XT5_EE,@function
        .size           _ZN4mmha33masked_multihead_attention_kernelItLi144ELi256ELi2ELi32ELi128ELb0ELb1EEEv26Multihead_attention_paramsIT_XT5_EE,(.L_x_5602 - _ZN4mmha33masked_multihead_attention_kernelItLi144ELi256ELi2ELi32ELi128ELb0ELb1EEEv26Multihead_attention_paramsIT_XT5_EE)
        .other          _ZN4mmha33masked_multihead_attention_kernelItLi144ELi256ELi2ELi32ELi128ELb0ELb1EEEv26Multihead_attention_paramsIT_XT5_EE,@"STO_CUDA_ENTRY STV_DEFAULT"
_ZN4mmha33masked_multihead_attention_kernelItLi144ELi256ELi2ELi32ELi128ELb0ELb1EEEv26Multihead_attention_paramsIT_XT5_EE:
.text._ZN4mmha33masked_multihead_attention_kernelItLi144ELi256ELi2ELi32ELi128ELb0ELb1EEEv26Multihead_attention_paramsIT_XT5_EE:
        /* <DEDUP_REMOVED lines=12> */
.L_x_3822:
[----:B------:R-:W1:Y:S08]  /*00c0*/  LDC.64 R2, c[0x0][0x4a0] ;  /* 0x00012800ff027b82 */ /* 0x000e700000000a00 */
[----:B------:R-:W3:Y:S01]  /*00d0*/  LDC R11, c[0x0][0x3f0] ;  /* 0x0000fc00ff0b7b82 */ /* 0x000ee20000000800 */
[----:B--2---:R-:W-:-:S07]  /*00e0*/  IABS R10, R0 ;  /* 0x00000000000a7213 */ /* 0x004fce0000000000 */
[----:B------:R-:W2:Y:S01]  /*00f0*/  LDC R19, c[0x0][0x3f4] ;  /* 0x0000fd00ff137b82 */ /* 0x000ea20000000800 */
[----:B-1----:R-:W-:Y:S01]  /*0100*/  ISETP.NE.U32.AND P0, PT, R2, RZ, PT ;  /* 0x000000ff0200720c */ /* 0x002fe20003f05070 */
[----:B------:R-:W1:Y:S06]  /*0110*/  S2R R87, SR_CTAID.X ;  /* 0x0000000000577919 */ /* 0x000e6c0000002500 */
[----:B------:R-:W1:Y:S01]  /*0120*/  LDC R35, c[0x0][0x3f8] ;  /* 0x0000fe00ff237b82 */ /* 0x000e620000000800 */
[----:B------:R-:W-:Y:S02]  /*0130*/  ISETP.NE.AND.EX P0, PT, R3, RZ, PT, P0 ;  /* 0x000000ff0300720c */ /* 0x000fe40003f05300 */
[----:B---3--:R-:W-:-:S04]  /*0140*/  IABS R9, R11 ;  /* 0x0000000b00097213 */ /* 0x008fc80000000000 */
[----:B------:R-:W3:Y:S07]  /*0150*/  I2F.RP R6, R9 ;  /* 0x0000000900067306 */ /* 0x000eee0000209400 */
[----:B------:R-:W4:Y:S08]  /*0160*/  @P0 LDC.64 R2, c[0x0][0x4a0] ;  /* 0x00012800ff020b82 */ /* 0x000f300000000a00 */
[----:B------:R-:W0:Y:S01]  /*0170*/  @P0 LDC R12, c[0x0][0x430] ;  /* 0x00010c00ff0c0b82 */ /* 0x000e220000000800 */
[----:B---3--:R-:W3:Y:S01]  /*0180*/  MUFU.RCP R6, R6 ;  /* 0x0000000600067308 */ /* 0x008ee20000001000 */
[----:B----4-:R-:W-:-:S04]  /*0190*/  @P0 IMAD.WIDE.U32 R2, R0, 0x4, R2 ;  /* 0x0000000400020825 */ /* 0x010fc800078e0002 */
[----:B---3--:R-:W-:Y:S02]  /*01a0*/  VIADD R7, R6, 0xffffffe ;  /* 0x0ffffffe06077836 */ /* 0x008fe40000000000 */
[----:B------:R3:W0:Y:S02]  /*01b0*/  @P0 LDG.E R3, desc[UR36][R2.64] ;  /* 0x0000002402030981 */ /* 0x000624000c1e1900 */
[----:B------:R-:W4:Y:S02]  /*01c0*/  F2I.FTZ.U32.TRUNC.NTZ R5, R7 ;  /* 0x0000000700057305 */ /* 0x000f24000021f000 */
[----:B----4-:R-:W-:-:S05]  /*01d0*/  IADD3 R4, PT, PT, RZ, -R5, RZ ;  /* 0x80000005ff047210 */ /* 0x010fca0007ffe0ff */
[----:B------:R-:W-:Y:S02]  /*01e0*/  IMAD R13, R4, R9, RZ ;  /* 0x00000009040d7224 */ /* 0x000fe400078e02ff */
[----:B------:R-:W-:-:S04]  /*01f0*/  IMAD.MOV.U32 R4, RZ, RZ, RZ ;  /* 0x000000ffff047224 */ /* 0x000fc800078e00ff */
[----:B------:R-:W-:Y:S01]  /*0200*/  IMAD.HI.U32 R6, R5, R13, R4 ;  /* 0x0000000d05067227 */ /* 0x000fe200078e0004 */
[----:B---3--:R-:W-:Y:S01]  /*0210*/  LOP3.LUT R2, R0, R11, RZ, 0x3c, !PT ;  /* 0x0000000b00027212 */ /* 0x008fe200078e3cff */
[----:B------:R-:W3:Y:S04]  /*0220*/  LDC.64 R4, c[0x0][0x460] ;  /* 0x00011800ff047b82 */ /* 0x000ee80000000a00 */
[----:B------:R-:W-:-:S04]  /*0230*/  IMAD.HI.U32 R8, R6, R10, RZ ;  /* 0x0000000a06087227 */ /* 0x000fc800078e00ff */
[----:B------:R-:W-:-:S04]  /*0240*/  IMAD.MOV R6, RZ, RZ, -R8 ;  /* 0x000000ffff067224 */ /* 0x000fc800078e0a08 */
[----:B------:R-:W-:-:S05]  /*0250*/  IMAD R6, R9, R6, R10 ;  /* 0x0000000609067224 */ /* 0x000fca00078e020a */
[----:B------:R-:W-:-:S13]  /*0260*/  ISETP.GT.U32.AND P3, PT, R9, R6, PT ;  /* 0x000000060900720c */ /* 0x000fda0003f64070 */
[----:B------:R-:W-:-:S04]  /*0270*/  @!P3 IADD3 R6, PT, PT, R6, -R9, RZ ;  /* 0x800000090606b210 */ /* 0x000fc80007ffe0ff */
[----:B------:R-:W-:Y:S01]  /*0280*/  ISETP.GE.U32.AND P2, PT, R6, R9, PT ;  /* 0x000000090600720c */ /* 0x000fe20003f46070 */
[----:B------:R-:W-:Y:S01]  /*0290*/  @!P3 VIADD R8, R8, 0x1 ;  /* 0x000000010808b836 */ /* 0x000fe20000000000 */
[----:B------:R-:W-:Y:S02]  /*02a0*/  ISETP.GE.AND P4, PT, R2, RZ, PT ;  /* 0x000000ff0200720c */ /* 0x000fe40003f86270 */
[----:B------:R-:W-:-:S09]  /*02b0*/  ISETP.NE.AND P3, PT, R11, RZ, PT ;  /* 0x000000ff0b00720c */ /* 0x000fd20003f65270 */
[----:B------:R-:W-:-:S05]  /*02c0*/  @P2 VIADD R8, R8, 0x1 ;  /* 0x0000000108082836 */ /* 0x000fca0000000000 */
[----:B------:R-:W-:-:S05]  /*02d0*/  MOV R32, R8 ;  /* 0x0000000800207202 */ /* 0x000fca0000000f00 */
[----:B------:R-:W-:Y:S01]  /*02e0*/  @!P4 IMAD.MOV R32, RZ, RZ, -R32 ;  /* 0x000000ffff20c224 */ /* 0x000fe200078e0a20 */
[----:B------:R-:W-:Y:S02]  /*02f0*/  @!P3 LOP3.LUT R32, RZ, R11, RZ, 0x33, !PT ;  /* 0x0000000bff20b212 */ /* 0x000fe400078e33ff */
[----:B--2---:R-:W-:-:S04]  /*0300*/  IABS R11, R19 ;  /* 0x00000013000b7213 */ /* 0x004fc80000000000 */
[----:B------:R-:W2:Y:S01]  /*0310*/  I2F.RP R10, R11 ;  /* 0x0000000b000a7306 */ /* 0x000ea20000209400 */
[----:B---3--:R-:W-:-:S04]  /*0320*/  ISETP.NE.U32.AND P1, PT, R4, RZ, PT ;  /* 0x000000ff0400720c */ /* 0x008fc80003f25070 */
[----:B------:R-:W-:-:S03]  /*0330*/  ISETP.NE.AND.EX P1, PT, R5, RZ, PT, P1 ;  /* 0x000000ff0500720c */ /* 0x000fc60003f25310 */
[----:B--2---:R-:W2:Y:S10]  /*0340*/  MUFU.RCP R10, R10 ;  /* 0x0000000a000a7308 */ /* 0x004eb40000001000 */
[----:B------:R-:W3:Y:S08]  /*0350*/  @P1 LDC.64 R6, c[0x0][0x460] ;  /* 0x00011800ff061b82 */ /* 0x000ef00000000a00 */
[----:B------:R-:W4:Y:S01]  /*0360*/  @!P0 LDC R16, c[0x0][0x40c] ;  /* 0x00010300ff108b82 */ /* 0x000f220000000800 */
[----:B--2---:R-:W-:-:S04]  /*0370*/  IADD3 R8, PT, PT, R10, 0xffffffe, RZ ;  /* 0x0ffffffe0a087810 */ /* 0x004fc80007ffe0ff */
[----:B------:R2:W1:Y:S01]  /*0380*/  F2I.FTZ.U32.TRUNC.NTZ R9, R8 ;  /* 0x0000000800097305 */ /* 0x000462000021f000 */
[----:B------:R-:W-:Y:S02]  /*0390*/  IMAD.MOV.U32 R2, RZ, RZ, RZ ;  /* 0x000000ffff027224 */ /* 0x000fe400078e00ff */
[----:B---3--:R-:W-:-:S04]  /*03a0*/  @P1 IMAD.WIDE R6, R32, 0x4, R6 ;  /* 0x0000000420061825 */ /* 0x008fc800078e0206 */
[----:B--2---:R-:W-:Y:S01]  /*03b0*/  HFMA2 R8, -RZ, RZ, 0, 0 ;  /* 0x00000000ff087431 */ /* 0x004fe200000001ff */
[----:B------:R1:W5:Y:S02]  /*03c0*/  @P1 LDG.E R2, desc[UR36][R6.64] ;  /* 0x0000002406021981 */ /* 0x000364000c1e1900 */
[----:B-1----:R-:W-:Y:S01]  /*03d0*/  IMAD.MOV R6, RZ, RZ, -R9 ;  /* 0x000000ffff067224 */ /* 0x002fe200078e0a09 */
[----:B------:R-:W1:Y:S01]  /*03e0*/  S2R R33, SR_TID.X ;  /* 0x0000000000217919 */ /* 0x000e620000002100 */
[C---:B------:R-:W-:Y:S02]  /*03f0*/  IMAD R34, R0.reuse, R35, R87 ;  /* 0x0000002300227224 */ /* 0x040fe400078e0257 */
[----:B------:R-:W-:Y:S01]  /*0400*/  IMAD R88, R0, R19, RZ ;  /* 0x0000001300587224 */ /* 0x000fe200078e02ff */
[----:B------:R-:W-:Y:S01]  /*0410*/  BSSY.RECONVERGENT B0, `(.L_x_3823) ;  /* 0x000005c000007945 */ /* 0x000fe20003800200 */
[----:B------:R-:W-:Y:S02]  /*0420*/  CS2R R26, SRZ ;  /* 0x00000000001a7805 */ /* 0x000fe4000001ff00 */
[----:B------:R-:W-:Y:S01]  /*0430*/  CS2R R24, SRZ ;  /* 0x0000000000187805 */ /* 0x000fe2000001ff00 */
[----:B------:R-:W-:Y:S01]  /*0440*/  IMAD R32, R32, R35, RZ ;  /* 0x0000002320207224 */ /* 0x000fe200078e02ff */
[----:B------:R-:W-:Y:S01]  /*0450*/  SHF.R.S32.HI R86, RZ, 0x1f, R88 ;  /* 0x0000001fff567819 */ /* 0x000fe20000011458 */
[----:B-1----:R-:W-:-:S02]  /*0460*/  IMAD.SHL.U32 R22, R33, 0x8, RZ ;  /* 0x0000000821167824 */ /* 0x002fc400078e00ff */
[----:B0-----:R-:W-:Y:S02]  /*0470*/  @P0 IMAD.IADD R16, R3, 0x1, R12 ;  /* 0x0000000103100824 */ /* 0x001fe400078e020c */
[----:B------:R-:W-:-:S03]  /*0480*/  IMAD R3, R6, R11, RZ ;  /* 0x0000000b06037224 */ /* 0x000fc600078e02ff */
[----:B----4-:R-:W-:Y:S01]  /*0490*/  IABS R18, R16 ;  /* 0x0000001000127213 */ /* 0x010fe20000000000 */
[----:B------:R-:W-:Y:S02]  /*04a0*/  IMAD.HI.U32 R9, R9, R3, R8 ;  /* 0x0000000309097227 */ /* 0x000fe400078e0008 */
[----:B------:R-:W0:Y:S04]  /*04b0*/  LDC R3, c[0x0][0x3e8] ;  /* 0x0000fa00ff037b82 */ /* 0x000e280000000800 */
[----:B------:R-:W-:-:S04]  /*04c0*/  IMAD.HI.U32 R9, R9, R18, RZ ;  /* 0x0000001209097227 */ /* 0x000fc800078e00ff */
[----:B------:R-:W-:-:S04]  /*04d0*/  IMAD.MOV R9, RZ, RZ, -R9 ;  /* 0x000000ffff097224 */ /* 0x000fc800078e0a09 */
[----:B------:R-:W-:-:S05]  /*04e0*/  IMAD R18, R11, R9, R18 ;  /* 0x000000090b127224 */ /* 0x000fca00078e0212 */
[----:B------:R-:W-:Y:S02]  /*04f0*/  ISETP.GT.U32.AND P0, PT, R11, R18, PT ;  /* 0x000000120b00720c */ /* 0x000fe40003f04070 */
[----:B------:R-:W-:-:S11]  /*0500*/  ISETP.GE.AND P3, PT, R16, RZ, PT ;  /* 0x000000ff1000720c */ /* 0x000fd60003f66270 */
[----:B------:R-:W-:-:S05]  /*0510*/  @!P0 IMAD.IADD R18, R18, 0x1, -R11 ;  /* 0x0000000112128824 */ /* 0x000fca00078e0a0b */
[----:B------:R-:W-:Y:S02]  /*0520*/  ISETP.GT.U32.AND P2, PT, R11, R18, PT ;  /* 0x000000120b00720c */ /* 0x000fe40003f44070 */
[----:B0-----:R-:W-:Y:S02]  /*0530*/  ISETP.NE.AND P1, PT, R3, RZ, PT ;  /* 0x000000ff0300720c */ /* 0x001fe40003f25270 */
[----:B------:R-:W-:-:S09]  /*0540*/  ISETP.NE.AND P0, PT, R19, RZ, PT ;  /* 0x000000ff1300720c */ /* 0x000fd20003f05270 */
[----:B------:R-:W-:-:S05]  /*0550*/  @!P2 IADD3 R18, PT, PT, R18, -R11, RZ ;  /* 0x8000000b1212a210 */ /* 0x000fca0007ffe0ff */
[----:B------:R-:W-:Y:S01]  /*0560*/  @!P3 IMAD.MOV R18, RZ, RZ, -R18 ;  /* 0x000000ffff12b224 */ /* 0x000fe200078e0a12 */
[----:B------:R-:W-:Y:S01]  /*0570*/  ISETP.GT.U32.AND P3, PT, R33, 0x11, PT ;  /* 0x000000112100780c */ /* 0x000fe20003f64070 */
[----:B------:R-:W-:Y:S01]  /*0580*/  @P1 IMAD R6, R0, R3, RZ ;  /* 0x0000000300061224 */ /* 0x000fe200078e02ff */
[----:B------:R-:W-:Y:S01]  /*0590*/  @!P0 LOP3.LUT R18, RZ, R19, RZ, 0x33, !PT ;  /* 0x00000013ff128212 */ /* 0x000fe200078e33ff */
[----:B------:R-:W-:Y:S01]  /*05a0*/  @!P1 IMAD R17, R34, 0x90, RZ ;  /* 0x0000009022119824 */ /* 0x000fe200078e02ff */
[----:B------:R-:W-:Y:S01]  /*05b0*/  IADD3 R19, PT, PT, R16, 0x1, -R19 ;  /* 0x0000000110137810 */ /* 0x000fe20007ffe813 */
[C---:B------:R-:W-:Y:S02]  /*05c0*/  @P1 IMAD R17, R87.reuse, 0x90, R6 ;  /* 0x0000009057111824 */ /* 0x040fe400078e0206 */
[----:B------:R-:W-:Y:S01]  /*05d0*/  IMAD R3, R87, 0x90, R22 ;  /* 0x0000009057037824 */ /* 0x000fe200078e0216 */
[----:B------:R-:W-:Y:S02]  /*05e0*/  VIMNMX R19, PT, PT, RZ, R19, !PT ;  /* 0x00000013ff137248 */ /* 0x000fe40007fe0100 */
[----:B------:R-:W-:-:S03]  /*05f0*/  IADD3 R37, PT, PT, R22, R17, RZ ;  /* 0x0000001116257210 */ /* 0x000fc60007ffe0ff */
[----:B------:R-:W-:Y:S05]  /*0600*/  @P3 BRA `(.L_x_3824) ;  /* 0x0000000000f03947 */ /* 0x000fea0003800000 */
        /* <DEDUP_REMOVED lines=57> */
.L_x_3825:
[----:B------:R-:W0:Y:S02]  /*09a0*/  LDC.64 R24, c[0x0][0x388] ;  /* 0x0000e200ff187b82 */ /* 0x000e240000000a00 */
[----:B0-----:R-:W-:-:S06]  /*09b0*/  IMAD.WIDE R24, R37, 0x2, R24 ;  /* 0x0000000225187825 */ /* 0x001fcc00078e0218 */
[----:B------:R-:W5:Y:S02]  /*09c0*/  LDG.E.128 R24, desc[UR36][R24.64] ;  /* 0x0000002418187981 */ /* 0x000f64000c1e1d00 */
.L_x_3824:
[----:B------:R-:W-:Y:S05]  /*09d0*/  BSYNC.RECONVERGENT B0 ;  /* 0x0000000000007941 */ /* 0x000fea0003800200 */
.L_x_3823:
        /* <DEDUP_REMOVED lines=10> */
[----:B------:R1:W3:Y:S01]  /*0a80*/  I2F.S8 R11, R14 ;  /* 0x0000000e000b7306 */ /* 0x0002e20000001400 */
[----:B------:R-:W-:Y:S02]  /*0a90*/  SHF.R.S64 R31, R14, 0x10, R15 ;  /* 0x000000100e1f7819 */ /* 0x000fe4000000100f */
[----:B------:R-:W-:Y:S02]  /*0aa0*/  SHF.R.U64 R12, R20, 0x7, RZ ;  /* 0x00000007140c7819 */ /* 0x000fe400000012ff */
[----:B------:R-:W-:-:S02]  /*0ab0*/  LOP3.LUT R31, R31, 0xff, RZ, 0xc0, !PT ;  /* 0x000000ff1f1f7812 */ /* 0x000fc400078ec0ff */
[----:B------:R-:W-:Y:S02]  /*0ac0*/  ISETP.NE.U32.AND P1, PT, R12, RZ, PT ;  /* 0x000000ff0c00720c */ /* 0x000fe40003f25070 */
[C-C-:B------:R-:W-:Y:S02]  /*0ad0*/  SHF.R.U64 R12, R14.reuse, 0x10, R15.reuse ;  /* 0x000000100e0c7819 */ /* 0x140fe4000000120f */
[----:B------:R-:W-:Y:S02]  /*0ae0*/  PRMT R10, R14, 0x9910, RZ ;  /* 0x000099100e0a7816 */ /* 0x000fe400000000ff */
[----:B-1----:R-:W-:Y:S02]  /*0af0*/  SHF.R.S32.HI R14, RZ, 0x10, R15 ;  /* 0x00000010ff0e7819 */ /* 0x002fe4000001140f */
[----:B0-----:R-:W-:Y:S02]  /*0b00*/  SHF.R.U64 R9, R31, 0x7, RZ ;  /* 0x000000071f097819 */ /* 0x001fe400000012ff */
[----:B------:R-:W-:-:S02]  /*0b10*/  PRMT R12, R12, 0x9910, RZ ;  /* 0x000099100c0c7816 */ /* 0x000fc400000000ff */
[----:B------:R-:W-:Y:S02]  /*0b20*/  LOP3.LUT R14, R14, 0xff, RZ, 0xc0, !PT ;  /* 0x000000ff0e0e7812 */ /* 0x000fe400078ec0ff */
[----:B------:R-:W-:Y:S01]  /*0b30*/  ISETP.NE.U32.AND P0, PT, R9, RZ, PT ;  /* 0x000000ff0900720c */ /* 0x000fe20003f05070 */
[----:B------:R-:W-:Y:S01]  /*0b40*/  IMAD.MOV.U32 R9, RZ, RZ, R12 ;  /* 0x000000ffff097224 */ /* 0x000fe200078e000c */
[----:B------:R-:W-:Y:S01]  /*0b50*/  SHF.R.U64 R12, R14, 0x7, RZ ;  /* 0x000000070e0c7819 */ /* 0x000fe200000012ff */
[----:B---3--:R-:W-:Y:S01]  /*0b60*/  FMUL.FTZ R11, R8, R11 ;  /* 0x0000000b080b7220 */ /* 0x008fe20000410000 */
[----:B------:R-:W-:Y:S02]  /*0b70*/  ISETP.NE.U32.AND.EX P1, PT, RZ, RZ, PT, P1 ;  /* 0x000000ffff00720c */ /* 0x000fe40003f25110 */
[----:B------:R-:W-:Y:S02]  /*0b80*/  ISETP.NE.U32.AND P2, PT, R12, RZ, PT ;  /* 0x000000ff0c00720c */ /* 0x000fe40003f45070 */
[----:B------:R-:W-:-:S02]  /*0b90*/  ISETP.NE.U32.AND.EX P0, PT, RZ, RZ, PT, P0 ;  /* 0x000000ffff00720c */ /* 0x000fc40003f05100 */
[----:B------:R-:W-:Y:S02]  /*0ba0*/  ISETP.NE.U32.AND.EX P2, PT, RZ, RZ, PT, P2 ;  /* 0x000000ffff00720c */ /* 0x000fe40003f45120 */
        /* <DEDUP_REMOVED lines=12> */
[----:B------:R1:W0:Y:S01]  /*0c70*/  I2F.S16 R21, R10 ;  /* 0x0000000a00157306 */ /* 0x0002220000101400 */
[----:B------:R-:W-:-:S07]  /*0c80*/  F2FP.F16.F32.PACK_AB R28, R28, R11 ;  /* 0x0000000b1c1c723e */ /* 0x000fce00000000ff */
[----:B------:R-:W2:Y:S01]  /*0c90*/  I2F.S16 R9, R9 ;  /* 0x0000000900097306 */ /* 0x000ea20000101400 */
[C---:B-1----:R-:W-:Y:S01]  /*0ca0*/  FMUL.FTZ R10, R8.reuse, R29 ;  /* 0x0000001d080a7220 */ /* 0x042fe20000410000 */
[----:B0-----:R-:W-:-:S06]  /*0cb0*/  FMUL.FTZ R30, R8, R21 ;  /* 0x00000015081e7220 */ /* 0x001fcc0000410000 */
        /* <DEDUP_REMOVED lines=11> */
.L_x_3826:
[----:B------:R-:W-:Y:S01]  /*0d70*/  BSSY.RECONVERGENT B0, `(.L_x_3827) ;  /* 0x0000007000007945 */ /* 0x000fe20003800200 */
[----:B------:R-:W-:Y:S02]  /*0d80*/  CS2R R30, SRZ ;  /* 0x00000000001e7805 */ /* 0x000fe4000001ff00 */
[----:B------:R-:W-:Y:S01]  /*0d90*/  CS2R R28, SRZ ;  /* 0x00000000001c7805 */ /* 0x000fe2000001ff00 */
[----:B------:R-:W-:Y:S06]  /*0da0*/  @P3 BRA `(.L_x_3828) ;  /* 0x00000000000c3947 */ /* 0x000fec0003800000 */
[----:B------:R-:W0:Y:S02]  /*0db0*/  LDC.64 R28, c[0x0][0x398] ;  /* 0x0000e600ff1c7b82 */ /* 0x000e240000000a00 */
[----:B0-----:R-:W-:-:S06]  /*0dc0*/  IMAD.WIDE R28, R37, 0x2, R28 ;  /* 0x00000002251c7825 */ /* 0x001fcc00078e021c */
[----:B------:R-:W5:Y:S02]  /*0dd0*/  LDG.E.128 R28, desc[UR36][R28.64] ;  /* 0x000000241c1c7981 */ /* 0x000f64000c1e1d00 */
.L_x_3828:
[----:B------:R-:W-:Y:S05]  /*0de0*/  BSYNC.RECONVERGENT B0 ;  /* 0x0000000000007941 */ /* 0x000fea0003800200 */
.L_x_3827:
[----:B------:R-:W0:Y:S01]  /*0df0*/  LDCU.64 UR6, c[0x0][0x3a0] ;  /* 0x00007400ff0677ac */ /* 0x000e220008000a00 */
[----:B------:R-:W1:Y:S01]  /*0e00*/  LDC.64 R8, c[0x0][0x418] ;  /* 0x00010600ff087b82 */ /* 0x000e620000000a00 */
[----:B------:R-:W-:Y:S02]  /*0e10*/  ISETP.EQ.U32.AND P3, PT, R4, RZ, PT ;  /* 0x000000ff0400720c */ /* 0x000fe40003f62070 */
[----:B------:R-:W-:Y:S01]  /*0e20*/  CS2R R14, SRZ ;  /* 0x00000000000e7805 */ /* 0x000fe2000001ff00 */
[----:B------:R-:W2:Y:S01]  /*0e30*/  LDCU.64 UR4, c[0x0][0x390] ;  /* 0x00007200ff0477ac */ /* 0x000ea20008000a00 */
[----:B------:R-:W-:Y:S02]  /*0e40*/  ISETP.GT.U32.AND P2, PT, R33, 0x1f, PT ;  /* 0x0000001f2100780c */ /* 0x000fe40003f44070 */
[----:B------:R-:W-:Y:S02]  /*0e50*/  CS2R R12, SRZ ;  /* 0x00000000000c7805 */ /* 0x000fe4000001ff00 */
[----:B------:R-:W-:-:S02]  /*0e60*/  ISETP.EQ.OR.EX P2, PT, R5, RZ, P2, P3 ;  /* 0x000000ff0500720c */ /* 0x000fc40001742730 */
[----:B0-----:R-:W-:-:S04]  /*0e70*/  ISETP.NE.U32.AND P1, PT, RZ, UR6, PT ;  /* 0x00000006ff007c0c */ /* 0x001fc8000bf25070 */
[----:B------:R-:W-:Y:S02]  /*0e80*/  ISETP.NE.AND.EX P1, PT, RZ, UR7, PT, P1 ;  /* 0x00000007ff007c0c */ /* 0x000fe4000bf25310 */
[----:B------:R-:W-:Y:S02]  /*0e90*/  CS2R R38, SRZ ;  /* 0x0000000000267805 */ /* 0x000fe4000001ff00 */
[----:B--2---:R-:W-:Y:S02]  /*0ea0*/  ISETP.NE.U32.AND P0, PT, RZ, UR4, PT ;  /* 0x00000004ff007c0c */ /* 0x004fe4000bf05070 */
[----:B------:R-:W-:Y:S02]  /*0eb0*/  CS2R R36, SRZ ;  /* 0x0000000000247805 */ /* 0x000fe4000001ff00 */
[C---:B------:R-:W-:Y:S01]  /*0ec0*/  ISETP.GT.U32.OR P1, PT, R33.reuse, 0x11, !P1 ;  /* 0x000000112100780c */ /* 0x040fe20004f24470 */
[----:B-----5:R-:W-:Y:S01]  /*0ed0*/  @!P2 IMAD R20, R2, R35, RZ ;  /* 0x000000230214a224 */ /* 0x020fe200078e02ff */
[----:B------:R-:W-:Y:S01]  /*0ee0*/  ISETP.NE.AND.EX P0, PT, RZ, UR5, PT, P0 ;  /* 0x00000005ff007c0c */ /* 0x000fe2000bf05300 */
[----:B------:R-:W-:Y:S01]  /*0ef0*/  IMAD.MOV.U32 R23, RZ, RZ, RZ ;  /* 0x000000ffff177224 */ /* 0x000fe200078e00ff */
[----:B-1----:R-:W-:Y:S01]  /*0f00*/  ISETP.NE.U32.AND P3, PT, R8, RZ, PT ;  /* 0x000000ff0800720c */ /* 0x002fe20003f65070 */
[----:B------:R-:W-:Y:S01]  /*0f10*/  @!P2 IMAD R21, R20, 0x90, R3 ;  /* 0x000000901415a824 */ /* 0x000fe200078e0203 */
[----:B------:R-:W-:Y:S01]  /*0f20*/  ISETP.GT.U32.OR P0, PT, R33, 0x11, !P0 ;  /* 0x000000112100780c */ /* 0x000fe20004704470 */
[----:B------:R-:W0:Y:S01]  /*0f30*/  LDCU.U8 UR4, c[0x0][0x404] ;  /* 0x00008080ff0477ac */ /* 0x000e220008000000 */
[----:B------:R-:W-:-:S02]  /*0f40*/  ISETP.NE.AND.EX P3, PT, R9, RZ, PT, P3 ;  /* 0x000000ff0900720c */ /* 0x000fc40003f65330 */
[----:B------:R-:W1:Y:S08]  /*0f50*/  @!P2 LDC.64 R8, c[0x0][0x450] ;  /* 0x00011400ff08ab82 */ /* 0x000e700000000a00 */
[----:B------:R-:W2:Y:S08]  /*0f60*/  @!P1 LDC.64 R6, c[0x0][0x3a0] ;  /* 0x0000e800ff069b82 */ /* 0x000eb00000000a00 */
[----:B------:R-:W3:Y:S08]  /*0f70*/  @!P0 LDC.64 R4, c[0x0][0x390] ;  /* 0x0000e400ff048b82 */ /* 0x000ef00000000a00 */
[----:B------:R-:W4:Y:S01]  /*0f80*/  @P3 LDC.64 R10, c[0x0][0x418] ;  /* 0x00010600ff0a3b82 */ /* 0x000f220000000a00 */
[----:B--2---:R-:W-:-:S05]  /*0f90*/  @!P1 IMAD.WIDE.U32 R6, R3, 0x2, R6 ;  /* 0x0000000203069825 */ /* 0x004fca00078e0006 */
[----:B------:R-:W2:Y:S01]  /*0fa0*/  @!P1 LDG.E.128 R36, desc[UR36][R6.64] ;  /* 0x0000002406249981 */ /* 0x000ea2000c1e1d00 */
[----:B-1----:R-:W-:-:S04]  /*0fb0*/  @!P2 IMAD.WIDE R8, R21, 0x2, R8 ;  /* 0x000000021508a825 */ /* 0x002fc800078e0208 */
[----:B---3--:R-:W-:Y:S01]  /*0fc0*/  @!P0 IMAD.WIDE.U32 R4, R3, 0x2, R4 ;  /* 0x0000000203048825 */ /* 0x008fe200078e0004 */
[----:B------:R-:W3:Y:S01]  /*0fd0*/  @!P2 LDG.E.128 R40, desc[UR36][R8.64] ;  /* 0x000000240828a981 */ /* 0x000ee2000c1e1d00 */
[----:B------:R-:W1:Y:S03]  /*0fe0*/  LDC R3, c[0x0][0x400] ;  /* 0x00010000ff037b82 */ /* 0x000e660000000800 */
[----:B------:R-:W3:Y:S01]  /*0ff0*/  @!P0 LDG.E.128 R12, desc[UR36][R4.64] ;  /* 0x00000024040c8981 */ /* 0x000ee2000c1e1d00 */
[----:B----4-:R-:W-:-:S05]  /*1000*/  @P3 IMAD.WIDE.U32 R10, R0, 0x4, R10 ;  /* 0x00000004000a3825 */ /* 0x010fca00078e000a */
[----:B------:R4:W5:Y:S01]  /*1010*/  @P3 LDG.E R23, desc[UR36][R10.64] ;  /* 0x000000240a173981 */ /* 0x000962000c1e1900 */
[----:B0-----:R-:W-:Y:S01]  /*1020*/  ISETP.NE.AND P0, PT, RZ, UR4, PT ;  /* 0x00000004ff007c0c */ /* 0x001fe2000bf05270 */
[----:B------:R-:W-:Y:S03]  /*1030*/  BSSY.RECONVERGENT B6, `(.L_x_3829) ;  /* 0x0000163000067945 */ /* 0x000fe60003800200 */
[----:B-1----:R-:W-:Y:S01]  /*1040*/  ISETP.LT.OR P0, PT, R3, 0x1, P0 ;  /* 0x000000010300780c */ /* 0x002fe20000701670 */
[----:B--2---:R-:W-:Y:S02]  /*1050*/  HFMA2 R29, R29, 1, 1, R37 ;  /* 0x3c003c001d1d7831 */ /* 0x004fe40000000025 */
[----:B------:R-:W-:Y:S02]  /*1060*/  HFMA2 R31, R31, 1, 1, R39 ;  /* 0x3c003c001f1f7831 */ /* 0x000fe40000000027 */
[----:B------:R-:W-:-:S02]  /*1070*/  HADD2 R28, R28, R36 ;  /* 0x000000241c1c7230 */ /* 0x000fc40000000000 */
[----:B------:R-:W-:Y:S02]  /*1080*/  HADD2 R30, R30, R38 ;  /* 0x000000261e1e7230 */ /* 0x000fe40000000000 */
[----:B---3--:R-:W-:Y:S02]  /*1090*/  @!P2 HFMA2 R29, R29, R41, -RZ ;  /* 0x000000291d1da231 */ /* 0x008fe400001000ff */
[----:B------:R-:W-:Y:S02]  /*10a0*/  HFMA2 R25, R25, 1, 1, R13 ;  /* 0x3c003c0019197831 */ /* 0x000fe4000000000d */
[----:B------:R-:W-:Y:S02]  /*10b0*/  HFMA2 R27, R27, 1, 1, R15 ;  /* 0x3c003c001b1b7831 */ /* 0x000fe4000000000f */
[----:B------:R-:W-:Y:S02]  /*10c0*/  @!P2 HFMA2 R31, R31, R43, -RZ ;  /* 0x0000002b1f1fa231 */ /* 0x000fe400001000ff */
[----:B------:R-:W-:-:S02]  /*10d0*/  HADD2 R24, R24, R12 ;  /* 0x0000000c18187230 */ /* 0x000fc40000000000 */
[----:B------:R-:W-:Y:S02]  /*10e0*/  HADD2 R26, R26, R14 ;  /* 0x0000000e1a1a7230 */ /* 0x000fe40000000000 */
[----:B------:R-:W-:Y:S02]  /*10f0*/  @!P2 HMUL2 R28, R28, R40 ;  /* 0x000000281c1ca232 */ /* 0x000fe40000000000 */
[----:B------:R-:W-:Y:S01]  /*1100*/  @!P2 HMUL2 R30, R30, R42 ;  /* 0x0000002a1e1ea232 */ /* 0x000fe20000000000 */
[----:B----4-:R-:W-:Y:S06]  /*1110*/  @P0 BRA `(.L_x_3830) ;  /* 0x00000004008c0947 */ /* 0x010fec0003800000 */
[----:B------:R-:W-:-:S13]  /*1120*/  ISETP.GE.AND P0, PT, R22, R3, PT ;  /* 0x000000031600720c */ /* 0x000fda0003f06270 */
[----:B------:R-:W-:Y:S05]  /*1130*/  @P0 BRA `(.L_x_3831) ;  /* 0x0000001400480947 */ /* 0x000fea0003800000 */
[----:B------:R-:W-:Y:S01]  /*1140*/  I2FP.F32.U32 R3, R3 ;  /* 0x0000000300037245 */ /* 0x000fe20000201000 */
[----:B------:R-:W0:Y:S01]  /*1150*/  LDCU UR4, c[0x0][0x40c] ;  /* 0x00008180ff0477ac */ /* 0x000e220008000800 */
[----:B------:R-:W-:Y:S01]  /*1160*/  I2FP.F32.U32 R0, R22 ;  /* 0x0000001600007245 */ /* 0x000fe20000201000 */
[--C-:B------:R-:W-:Y:S01]  /*1170*/  HADD2.F32 R21, -RZ, R26.reuse.H1_H1 ;  /* 0x3000001aff157230 */ /* 0x100fe20000004100 */
[----:B------:R1:W2:Y:S01]  /*1180*/  MUFU.RCP R7, R3 ;  /* 0x0000000300077308 */ /* 0x0002a20000001000 */
[----:B------:R-:W-:Y:S01]  /*1190*/  IADD3 R4, PT, PT, R22, 0x2, RZ ;  /* 0x0000000216047810 */ /* 0x000fe20007ffe0ff */
[----:B------:R-:W-:Y:S02]  /*11a0*/  HADD2.F32 R15, -RZ, R26.H0_H0 ;  /* 0x2000001aff0f7230 */ /* 0x000fe40000004100 */
[----:B------:R-:W-:Y:S01]  /*11b0*/  HADD2.F32 R35, -RZ, R30.H1_H1 ;  /* 0x3000001eff237230 */ /* 0x000fe20000004100 */
[----:B------:R-:W-:Y:S01]  /*11c0*/  I2FP.F32.U32 R5, R4 ;  /* 0x0000000400057245 */ /* 0x000fe20000201000 */
[----:B------:R-:W-:-:S02]  /*11d0*/  HADD2.F32 R39, -RZ, R27.H1_H1 ;  /* 0x3000001bff277230 */ /* 0x000fc40000004100 */
[----:B------:R-:W-:Y:S02]  /*11e0*/  HADD2.F32 R37, -RZ, R27.H0_H0 ;  /* 0x2000001bff257230 */ /* 0x000fe40000004100 */
[----:B-1----:R-:W-:Y:S02]  /*11f0*/  VIADD R3, R22, 0x6 ;  /* 0x0000000616037836 */ /* 0x002fe40000000000 */
[----:B------:R-:W-:Y:S02]  /*1200*/  HADD2.F32 R27, -RZ, R30.H0_H0 ;  /* 0x2000001eff1b7230 */ /* 0x000fe40000004100 */
[--C-:B------:R-:W-:Y:S01]  /*1210*/  HADD2.F32 R41, -RZ, R31.reuse.H1_H1 ;  /* 0x3000001fff297230 */ /* 0x100fe20000004100 */
[----:B------:R-:W-:Y:S01]  /*1220*/  I2FP.F32.U32 R3, R3 ;  /* 0x0000000300037245 */ /* 0x000fe20000201000 */
[----:B------:R-:W-:Y:S02]  /*1230*/  HADD2.F32 R31, -RZ, R31.H0_H0 ;  /* 0x2000001fff1f7230 */ /* 0x000fe40000004100 */
[-C--:B--2---:R-:W-:Y:S01]  /*1240*/  FMUL.FTZ R0, R0, R7.reuse ;  /* 0x0000000700007220 */ /* 0x084fe20000410000 */
[-C--:B------:R-:W-:Y:S01]  /*1250*/  FMUL.FTZ R5, R5, R7.reuse ;  /* 0x0000000705057220 */ /* 0x080fe20000410000 */
[----:B------:R-:W-:-:S02]  /*1260*/  FMUL.FTZ R3, R3, R7 ;  /* 0x0000000703037220 */ /* 0x000fc40000410000 */
[----:B------:R-:W-:Y:S01]  /*1270*/  FMUL.FTZ R4, R0, 13.28771209716796875 ;  /* 0x41549a7800047820 */ /* 0x000fe20000410000 */
[----:B------:R-:W-:Y:S02]  /*1280*/  VIADD R0, R22, 0x4 ;  /* 0x0000000416007836 */ /* 0x000fe40000000000 */
[----:B------:R-:W-:Y:S01]  /*1290*/  FMUL.FTZ R5, R5, 13.28771209716796875 ;  /* 0x41549a7805057820 */ /* 0x000fe20000410000 */
[----:B------:R-:W1:Y:S02]  /*12a0*/  MUFU.EX2 R9, -R4 ;  /* 0x8000000400097308 */ /* 0x000e640000000800 */
[----:B------:R-:W-:-:S05]  /*12b0*/  I2FP.F32.U32 R0, R0 ;  /* 0x0000000000007245 */ /* 0x000fca0000201000 */
[----:B------:R-:W-:Y:S01]  /*12c0*/  FMUL.FTZ R0, R0, R7 ;  /* 0x0000000700007220 */ /* 0x000fe20000410000 */
[----:B------:R-:W2:Y:S01]  /*12d0*/  MUFU.EX2 R5, -R5 ;  /* 0x8000000500057308 */ /* 0x000ea20000000800 */
[----:B------:R-:W-:Y:S02]  /*12e0*/  FMUL.FTZ R7, R3, 13.28771209716796875 ;  /* 0x41549a7803077820 */ /* 0x000fe40000410000 */
[----:B------:R-:W-:Y:S01]  /*12f0*/  FMUL.FTZ R6, R0, 13.28771209716796875 ;  /* 0x41549a7800067820 */ /* 0x000fe20000410000 */
[----:B0----5:R-:W-:-:S04]  /*1300*/  IADD3 R0, PT, PT, -R23, UR4, RZ ;  /* 0x0000000417007c10 */ /* 0x021fc8000fffe1ff */
[----:B------:R-:W-:Y:S01]  /*1310*/  I2FP.F32.S32 R0, R0 ;  /* 0x0000000000007245 */ /* 0x000fe20000201400 */
[----:B------:R-:W0:Y:S04]  /*1320*/  MUFU.EX2 R11, -R6 ;  /* 0x80000006000b7308 */ /* 0x000e280000000800 */
[----:B-1----:R-:W-:-:S04]  /*1330*/  FMUL.FTZ R3, R0, R9 ;  /* 0x0000000900037220 */ /* 0x002fc80000410000 */
[----:B------:R-:W1:Y:S01]  /*1340*/  MUFU.EX2 R7, -R7 ;  /* 0x8000000700077308 */ /* 0x000e620000000800 */
[----:B------:R-:W-:Y:S01]  /*1350*/  FMUL.RZ R9, R3, 0.15915493667125701904 ;  /* 0x3e22f98303097820 */ /* 0x000fe2000040c000 */
[----:B--2---:R-:W-:-:S04]  /*1360*/  FMUL.FTZ R5, R0, R5 ;  /* 0x0000000500057220 */ /* 0x004fc80000410000 */
[----:B------:R-:W-:Y:S01]  /*1370*/  FMUL.RZ R13, R5, 0.15915493667125701904 ;  /* 0x3e22f983050d7820 */ /* 0x000fe2000040c000 */
[--C-:B------:R-:W-:Y:S01]  /*1380*/  HADD2.F32 R5, -RZ, R24.reuse.H1_H1 ;  /* 0x30000018ff057230 */ /* 0x100fe20000004100 */
[----:B------:R-:W2:Y:S01]  /*1390*/  MUFU.SIN R4, R9 ;  /* 0x0000000900047308 */ /* 0x000ea20000000400 */
[----:B0-----:R-:W-:Y:S01]  /*13a0*/  FMUL.FTZ R6, R0, R11 ;  /* 0x0000000b00067220 */ /* 0x001fe20000410000 */
[----:B------:R-:W-:Y:S02]  /*13b0*/  HADD2.F32 R24, -RZ, R24.H0_H0 ;  /* 0x20000018ff187230 */ /* 0x000fe40000004100 */
[----:B------:R-:W-:Y:S02]  /*13c0*/  HADD2.F32 R11, -RZ, R25.H1_H1 ;  /* 0x30000019ff0b7230 */ /* 0x000fe40000004100 */
[----:B------:R-:W-:Y:S01]  /*13d0*/  FMUL.RZ R36, R6, 0.15915493667125701904 ;  /* 0x3e22f98306247820 */ /* 0x000fe2000040c000 */
[--C-:B------:R-:W-:Y:S01]  /*13e0*/  HADD2.F32 R6, -RZ, R28.reuse.H1_H1 ;  /* 0x3000001cff067230 */ /* 0x100fe20000004100 */
[----:B------:R-:W0:Y:S01]  /*13f0*/  MUFU.COS R3, R9 ;  /* 0x0000000900037308 */ /* 0x000e220000000000 */
[----:B-1----:R-:W-:Y:S01]  /*1400*/  FMUL.FTZ R0, R0, R7 ;  /* 0x0000000700007220 */ /* 0x002fe20000410000 */
[----:B------:R-:W-:-:S02]  /*1410*/  HADD2.F32 R28, -RZ, R28.H0_H0 ;  /* 0x2000001cff1c7230 */ /* 0x000fc40000004100 */
[----:B------:R-:W-:Y:S02]  /*1420*/  HADD2.F32 R25, -RZ, R25.H0_H0 ;  /* 0x20000019ff197230 */ /* 0x000fe40000004100 */
[----:B------:R-:W-:Y:S02]  /*1430*/  FMUL.RZ R26, R0, 0.15915493667125701904 ;  /* 0x3e22f983001a7820 */ /* 0x000fe4000040c000 */
[----:B------:R-:W1:Y:S01]  /*1440*/  MUFU.SIN R10, R13 ;  /* 0x0000000d000a7308 */ /* 0x000e620000000400 */
[C---:B--2---:R-:W-:Y:S01]  /*1450*/  FMUL.FTZ R0, R4.reuse, R5 ;  /* 0x0000000504007220 */ /* 0x044fe20000410000 */
[----:B------:R-:W-:-:S06]  /*1460*/  FMUL.FTZ R7, R4, R6 ;  /* 0x0000000604077220 */ /* 0x000fcc0000410000 */
[----:B------:R2:W3:Y:S01]  /*1470*/  MUFU.COS R8, R13 ;  /* 0x0000000d00087308 */ /* 0x0004e20000000000 */
[C---:B0-----:R-:W-:Y:S01]  /*1480*/  FMUL.FTZ R5, R3.reuse, R5 ;  /* 0x0000000503057220 */ /* 0x041fe20000410000 */
[C---:B------:R-:W-:Y:S01]  /*1490*/  FFMA.FTZ R0, R3.reuse, R24, -R0 ;  /* 0x0000001803007223 */ /* 0x040fe20000010800 */
[C---:B------:R-:W-:Y:S01]  /*14a0*/  FMUL.FTZ R9, R3.reuse, R6 ;  /* 0x0000000603097220 */ /* 0x040fe20000410000 */
[----:B------:R-:W-:Y:S01]  /*14b0*/  FFMA.FTZ R7, R3, R28, -R7 ;  /* 0x0000001c03077223 */ /* 0x000fe20000010807 */
[C---:B------:R-:W-:Y:S02]  /*14c0*/  FFMA.FTZ R5, R4.reuse, R24, R5 ;  /* 0x0000001804057223 */ /* 0x040fe40000010005 */
[----:B------:R-:W-:Y:S01]  /*14d0*/  FFMA.FTZ R28, R4, R28, R9 ;  /* 0x0000001c041c7223 */ /* 0x000fe20000010009 */
[----:B------:R-:W0:Y:S01]  /*14e0*/  MUFU.SIN R14, R36 ;  /* 0x00000024000e7308 */ /* 0x000e220000000400 */
[--C-:B--2---:R-:W-:Y:S02]  /*14f0*/  HADD2.F32 R13, -RZ, R29.reuse.H1_H1 ;  /* 0x3000001dff0d7230 */ /* 0x104fe40000004100 */
[----:B-1----:R-:W-:Y:S01]  /*1500*/  FMUL.FTZ R3, R10, R11 ;  /* 0x0000000b0a037220 */ /* 0x002fe20000410000 */
[----:B------:R-:W-:Y:S01]  /*1510*/  HADD2.F32 R29, -RZ, R29.H0_H0 ;  /* 0x2000001dff1d7230 */ /* 0x000fe20000004100 */
[----:B------:R-:W-:Y:S01]  /*1520*/  F2FP.F16.F32.PACK_AB R28, R28, R7 ;  /* 0x000000071c1c723e */ /* 0x000fe200000000ff */
[----:B------:R-:W-:-:S02]  /*1530*/  FMUL.FTZ R6, R10, R13 ;  /* 0x0000000d0a067220 */ /* 0x000fc40000410000 */
[----:B------:R-:W1:Y:S01]  /*1540*/  MUFU.COS R12, R36 ;  /* 0x00000024000c7308 */ /* 0x000e620000000000 */
[C---:B---3--:R-:W-:Y:S01]  /*1550*/  FMUL.FTZ R11, R8.reuse, R11 ;  /* 0x0000000b080b7220 */ /* 0x048fe20000410000 */
        /* <DEDUP_REMOVED lines=26> */
[----:B------:R-:W-:Y:S01]  /*1700*/  FFMA.FTZ R31, R24, R31, R41 ;  /* 0x0000001f181f7223 */ /* 0x000fe20000010029 */
[----:B------:R-:W-:-:S03]  /*1710*/  F2FP.F16.F32.PACK_AB R24, R5, R0 ;  /* 0x000000000518723e */ /* 0x000fc600000000ff */
[----:B------:R-:W-:Y:S02]  /*1720*/  F2FP.F16.F32.PACK_AB R27, R10, R11 ;  /* 0x0000000b0a1b723e */ /* 0x000fe400000000ff */
[----:B------:R-:W-:Y:S01]  /*1730*/  F2FP.F16.F32.PACK_AB R31, R31, R12 ;  /* 0x0000000c1f1f723e */ /* 0x000fe200000000ff */
[----:B------:R-:W-:Y:S06]  /*1740*/  BRA `(.L_x_3831) ;  /* 0x0000000c00c47947 */ /* 0x000fec0003800000 */
.L_x_3830:
        /* <DEDUP_REMOVED lines=12> */
[----:B0-----:R-:W-:Y:S01]  /*1810*/  MOV R4, RZ ;  /* 0x000000ff00047202 */ /* 0x001fe20000000f00 */
[----:B-1----:R-:W-:-:S04]  /*1820*/  IMAD.MOV R6, RZ, RZ, -R5 ;  /* 0x000000ffff067224 */ /* 0x002fc800078e0a05 */
[----:B------:R-:W-:Y:S02]  /*1830*/  IMAD R9, R6, R7, RZ ;  /* 0x0000000706097224 */ /* 0x000fe400078e02ff */
[----:B------:R-:W-:Y:S02]  /*1840*/  IMAD.MOV.U32 R6, RZ, RZ, R8 ;  /* 0x000000ffff067224 */ /* 0x000fe400078e0008 */
[----:B------:R-:W-:-:S04]  /*1850*/  IMAD.HI.U32 R5, R5, R9, R4 ;  /* 0x0000000905057227 */ /* 0x000fc800078e0004 */
[----:B------:R-:W-:Y:S02]  /*1860*/  IMAD.MOV R9, RZ, RZ, -R10 ;  /* 0x000000ffff097224 */ /* 0x000fe400078e0a0a */
        /* <DEDUP_REMOVED lines=13> */
[----:B------:R-:W-:Y:S02]  /*1940*/  ISETP.GT.U32.OR P1, PT, R33, 0x1f, P0 ;  /* 0x0000001f2100780c */ /* 0x000fe40000724470 */
        /* <DEDUP_REMOVED lines=20> */
[----:B--2--5:R-:W-:Y:S05]  /*1a90*/  CALL.ABS.NOINC R14 ;  /* 0x000000000e007343 */ /* 0x024fea0003c00000 */
.L_x_3832:
[----:B------:R-:W0:Y:S01]  /*1aa0*/  S2R R3, SR_CgaCtaId ;  /* 0x0000000000037919 */ /* 0x000e220000008800 */
[----:B------:R-:W1:Y:S01]  /*1ab0*/  LDC R9, c[0x0][0x400] ;  /* 0x00010000ff097b82 */ /* 0x000e620000000800 */
[----:B------:R-:W-:Y:S01]  /*1ac0*/  ISETP.NE.AND P6, PT, R38, RZ, PT ;  /* 0x000000ff2600720c */ /* 0x000fe20003fc5270 */
[----:B------:R-:W-:Y:S05]  /*1ad0*/  WARPSYNC.ALL ;  /* 0x0000000000007948 */ /* 0x000fea0003800000 */
[----:B------:R-:W-:-:S05]  /*1ae0*/  MOV R0, 0x400 ;  /* 0x0000040000007802 */ /* 0x000fca0000000f00 */
[----:B------:R-:W-:Y:S02]  /*1af0*/  VIADD R0, R0, 0x220 ;  /* 0x0000022000007836 */ /* 0x000fe40000000000 */
[----:B------:R-:W-:-:S03]  /*1b00*/  @!P6 IMAD R4, R35, R36, R37 ;  /* 0x000000242304e224 */ /* 0x000fc600078e0225 */
[----:B0-----:R-:W-:-:S04]  /*1b10*/  LEA R0, R3, R0, 0x18 ;  /* 0x0000000003007211 */ /* 0x001fc800078ec0ff */
[----:B------:R-:W-:Y:S01]  /*1b20*/  @!P6 LEA R5, R4, R0, 0x1 ;  /* 0x000000000405e211 */ /* 0x000fe200078e08ff */
[----:B-1----:R-:W-:-:S04]  /*1b30*/  IMAD R3, R9, 0x2, R0 ;  /* 0x0000000209037824 */ /* 0x002fc800078e0200 */
[----:B------:R-:W-:Y:S01]  /*1b40*/  @!P6 IMAD R4, R4, 0x2, R3 ;  /* 0x000000020404e824 */ /* 0x000fe200078e0203 */
[----:B------:R-:W-:Y:S04]  /*1b50*/  @!P6 STS.128 [R5], R24 ;  /* 0x000000180500e388 */ /* 0x000fe80000000c00 */
[----:B------:R0:W-:Y:S02]  /*1b60*/  @!P6 STS.128 [R4], R28 ;  /* 0x0000001c0400e388 */ /* 0x0001e40000000c00 */
[----:B0-----:R-:W-:Y:S01]  /*1b70*/  SHF.R.S32.HI R4, RZ, 0x1f, R9 ;  /* 0x0000001fff047819 */ /* 0x001fe20000011409 */
[----:B------:R-:W-:Y:S03]  /*1b80*/  BAR.SYNC.DEFER_BLOCKING 0x0 ;  /* 0x0000000000007b1d */ /* 0x000fe60000010000 */
[----:B------:R-:W-:-:S03]  /*1b90*/  LEA.HI R4, R4, R9, RZ, 0x2 ;  /* 0x0000000904047211 */ /* 0x000fc600078f10ff */
[----:B------:R-:W-:Y:S04]  /*1ba0*/  BSSY.RECONVERGENT B0, `(.L_x_3833) ;  /* 0x00000a4000007945 */ /* 0x000fe80003800200 */
[----:B------:R-:W-:Y:S05]  /*1bb0*/  @P6 BRA `(.L_x_3834) ;  /* 0x0000000800886947 */ /* 0x000fea0003800000 */
        /* <DEDUP_REMOVED lines=10> */
[----:B------:R-:W-:Y:S01]  /*1c60*/  IMAD R4, R35, 0x2, R6 ;  /* 0x0000000223047824 */ /* 0x000fe200078e0206 */
[----:B------:R-:W-:Y:S02]  /*1c70*/  SHF.L.U32 R10, R10, 0x1, RZ ;  /* 0x000000010a0a7819 */ /* 0x000fe400000006ff */
[----:B------:R-:W1:Y:S02]  /*1c80*/  LDS.64 R26, [R5] ;  /* 0x00000000051a7984 */ /* 0x000e640000000a00 */
[----:B------:R-:W-:-:S02]  /*1c90*/  LOP3.LUT R13, R10, 0xfffffff8, RZ, 0xc0, !PT ;  /* 0xfffffff80a0d7812 */ /* 0x000fc400078ec0ff */
[----:B------:R-:W2:Y:S02]  /*1ca0*/  LDS.64 R20, [R6] ;  /* 0x0000000006147984 */ /* 0x000ea40000000a00 */
[----:B------:R-:W-:Y:S02]  /*1cb0*/  ISETP.GE.AND P0, PT, R13, R9, PT ;  /* 0x000000090d00720c */ /* 0x000fe40003f06270 */
[----:B------:R-:W3:Y:S01]  /*1cc0*/  LDS.64 R38, [R4] ;  /* 0x0000000004267984 */ /* 0x000ee20000000a00 */
[----:B0-----:R-:W-:Y:S02]  /*1cd0*/  SHF.R.U64 R12, R14, 0x10, R15 ;  /* 0x000000100e0c7819 */ /* 0x001fe4000000120f */
[--C-:B-1----:R-:W-:Y:S02]  /*1ce0*/  SHF.R.U64 R25, R26, 0x10, R27.reuse ;  /* 0x000000101a197819 */ /* 0x102fe4000000121b */
[----:B------:R-:W-:Y:S02]  /*1cf0*/  PRMT R24, R14, 0x5410, R26 ;  /* 0x000054100e187816 */ /* 0x000fe4000000001a */
[----:B------:R-:W-:-:S02]  /*1d00*/  PRMT R26, R15, 0x5410, R27 ;  /* 0x000054100f1a7816 */ /* 0x000fc4000000001b */
[----:B------:R-:W-:Y:S02]  /*1d10*/  PRMT R25, R12, 0x5410, R25 ;  /* 0x000054100c197816 */ /* 0x000fe40000000019 */
[----:B------:R-:W-:Y:S02]  /*1d20*/  SHF.R.U32.HI R14, RZ, 0x10, R15 ;  /* 0x00000010ff0e7819 */ /* 0x000fe4000001160f */
[----:B------:R-:W-:Y:S02]  /*1d30*/  SHF.R.U32.HI R27, RZ, 0x10, R27 ;  /* 0x00000010ff1b7819 */ /* 0x000fe4000001161b */
[--C-:B--2---:R-:W-:Y:S02]  /*1d40*/  SHF.R.U64 R12, R20, 0x10, R21.reuse ;  /* 0x00000010140c7819 */ /* 0x104fe40000001215 */
[----:B------:R-:W-:Y:S02]  /*1d50*/  SHF.R.U32.HI R10, RZ, 0x10, R21 ;  /* 0x00000010ff0a7819 */ /* 0x000fe40000011615 */
[----:B---3--:R-:W-:-:S02]  /*1d60*/  SHF.R.U64 R29, R38, 0x10, R39 ;  /* 0x00000010261d7819 */ /* 0x008fc40000001227 */
[----:B------:R-:W-:Y:S02]  /*1d70*/  SHF.R.U32.HI R31, RZ, 0x10, R39 ;  /* 0x00000010ff1f7819 */ /* 0x000fe40000011627 */
[----:B------:R-:W-:Y:S02]  /*1d80*/  PRMT R27, R14, 0x5410, R27 ;  /* 0x000054100e1b7816 */ /* 0x000fe4000000001b */
[----:B------:R-:W-:Y:S02]  /*1d90*/  PRMT R28, R20, 0x5410, R38 ;  /* 0x00005410141c7816 */ /* 0x000fe40000000026 */
[----:B------:R-:W-:Y:S02]  /*1da0*/  PRMT R30, R21, 0x5410, R39 ;  /* 0x00005410151e7816 */ /* 0x000fe40000000027 */
[----:B------:R-:W-:Y:S02]  /*1db0*/  PRMT R29, R12, 0x5410, R29 ;  /* 0x000054100c1d7816 */ /* 0x000fe4000000001d */
[----:B------:R-:W-:Y:S01]  /*1dc0*/  PRMT R31, R10, 0x5410, R31 ;  /* 0x000054100a1f7816 */ /* 0x000fe2000000001f */
[----:B------:R-:W-:Y:S06]  /*1dd0*/  @P0 BRA `(.L_x_3836) ;  /* 0x0000000400800947 */ /* 0x000fec0003800000 */
[----:B------:R-:W-:Y:S01]  /*1de0*/  I2FP.F32.S32 R9, R9 ;  /* 0x0000000900097245 */ /* 0x000fe20000201400 */
[C---:B------:R-:W-:Y:S01]  /*1df0*/  VIADD R10, R13.reuse, 0x2 ;  /* 0x000000020d0a7836 */ /* 0x040fe20000000000 */
[----:B------:R-:W-:Y:S01]  /*1e00*/  I2FP.F32.S32 R7, R13 ;  /* 0x0000000d00077245 */ /* 0x000fe20000201400 */
[----:B------:R-:W0:Y:S01]  /*1e10*/  LDCU UR4, c[0x0][0x40c] ;  /* 0x00008180ff0477ac */ /* 0x000e220008000800 */
[----:B------:R1:W2:Y:S01]  /*1e20*/  MUFU.RCP R12, R9 ;  /* 0x00000009000c7308 */ /* 0x0002a20000001000 */
[C---:B------:R-:W-:Y:S01]  /*1e30*/  VIADD R11, R13.reuse, 0x4 ;  /* 0x000000040d0b7836 */ /* 0x040fe20000000000 */
[----:B------:R-:W-:Y:S01]  /*1e40*/  I2FP.F32.S32 R10, R10 ;  /* 0x0000000a000a7245 */ /* 0x000fe20000201400 */
[--C-:B------:R-:W-:Y:S02]  /*1e50*/  HADD2.F32 R40, -RZ, R24.reuse.H1_H1 ;  /* 0x30000018ff287230 */ /* 0x100fe40000004100 */
[----:B------:R-:W-:Y:S01]  /*1e60*/  HADD2.F32 R39, -RZ, R24.H0_H0 ;  /* 0x20000018ff277230 */ /* 0x000fe20000004100 */
[----:B------:R-:W-:Y:S01]  /*1e70*/  I2FP.F32.S32 R11, R11 ;  /* 0x0000000b000b7245 */ /* 0x000fe20000201400 */
[--C-:B------:R-:W-:Y:S01]  /*1e80*/  HADD2.F32 R24, -RZ, R25.reuse.H1_H1 ;  /* 0x30000019ff187230 */ /* 0x100fe20000004100 */
[----:B-1----:R-:W-:Y:S01]  /*1e90*/  IADD3 R9, PT, PT, R13, 0x6, RZ ;  /* 0x000000060d097810 */ /* 0x002fe20007ffe0ff */
[----:B------:R-:W-:-:S02]  /*1ea0*/  HADD2.F32 R41, -RZ, R25.H0_H0 ;  /* 0x20000019ff297230 */ /* 0x000fc40000004100 */
[----:B------:R-:W-:Y:S01]  /*1eb0*/  HADD2.F32 R25, -RZ, R28.H0_H0 ;  /* 0x2000001cff197230 */ /* 0x000fe20000004100 */
[----:B------:R-:W-:Y:S01]  /*1ec0*/  I2FP.F32.S32 R9, R9 ;  /* 0x0000000900097245 */ /* 0x000fe20000201400 */
[--C-:B------:R-:W-:Y:S02]  /*1ed0*/  HADD2.F32 R44, -RZ, R27.reuse.H1_H1 ;  /* 0x3000001bff2c7230 */ /* 0x100fe40000004100 */
[----:B------:R-:W-:Y:S02]  /*1ee0*/  HADD2.F32 R49, -RZ, R27.H0_H0 ;  /* 0x2000001bff317230 */ /* 0x000fe40000004100 */
[-C--:B--2---:R-:W-:Y:S01]  /*1ef0*/  FMUL.FTZ R7, R7, R12.reuse ;  /* 0x0000000c07077220 */ /* 0x084fe20000410000 */
[-C--:B------:R-:W-:Y:S01]  /*1f00*/  FMUL.FTZ R10, R10, R12.reuse ;  /* 0x0000000c0a0a7220 */ /* 0x080fe20000410000 */
[-C--:B------:R-:W-:Y:S01]  /*1f10*/  FMUL.FTZ R11, R11, R12.reuse ;  /* 0x0000000c0b0b7220 */ /* 0x080fe20000410000 */
[----:B0----5:R-:W-:Y:S01]  /*1f20*/  IADD3 R13, PT, PT, -R23, UR4, RZ ;  /* 0x00000004170d7c10 */ /* 0x021fe2000fffe1ff */
[----:B------:R-:W-:Y:S01]  /*1f30*/  FMUL.FTZ R7, R7, 13.28771209716796875 ;  /* 0x41549a7807077820 */ /* 0x000fe20000410000 */
[----:B------:R-:W-:Y:S01]  /*1f40*/  FMUL.FTZ R10, R10, 13.28771209716796875 ;  /* 0x41549a780a0a7820 */ /* 0x000fe20000410000 */
[----:B------:R-:W-:Y:S01]  /*1f50*/  FMUL.FTZ R11, R11, 13.28771209716796875 ;  /* 0x41549a780b0b7820 */ /* 0x000fe20000410000 */
[----:B------:R-:W-:Y:S01]  /*1f60*/  FMUL.FTZ R9, R9, R12 ;  /* 0x0000000c09097220 */ /* 0x000fe20000410000 */
[----:B------:R-:W-:Y:S01]  /*1f70*/  I2FP.F32.S32 R38, R13 ;  /* 0x0000000d00267245 */ /* 0x000fe20000201400 */
[--C-:B------:R-:W-:Y:S01]  /*1f80*/  HADD2.F32 R46, -RZ, R31.reuse.H1_H1 ;  /* 0x3000001fff2e7230 */ /* 0x100fe20000004100 */
[----:B------:R-:W0:Y:S01]  /*1f90*/  MUFU.EX2 R7, -R7 ;  /* 0x8000000700077308 */ /* 0x000e220000000800 */
[----:B------:R-:W-:Y:S01]  /*1fa0*/  FMUL.FTZ R12, R9, 13.28771209716796875 ;  /* 0x41549a78090c7820 */ /* 0x000fe20000410000 */
[----:B------:R-:W-:-:S02]  /*1fb0*/  HADD2.F32 R51, -RZ, R31.H0_H0 ;  /* 0x2000001fff337230 */ /* 0x000fc40000004100 */
[--C-:B------:R-:W-:Y:S02]  /*1fc0*/  HADD2.F32 R42, -RZ, R26.reuse.H1_H1 ;  /* 0x3000001aff2a7230 */ /* 0x100fe40000004100 */
[----:B------:R-:W-:Y:S02]  /*1fd0*/  HADD2.F32 R45, -RZ, R26.H0_H0 ;  /* 0x2000001aff2d7230 */ /* 0x000fe40000004100 */
[----:B------:R-:W1:Y:S01]  /*1fe0*/  MUFU.EX2 R10, -R10 ;  /* 0x8000000a000a7308 */ /* 0x000e620000000800 */
[--C-:B------:R-:W-:Y:S02]  /*1ff0*/  HADD2.F32 R26, -RZ, R29.reuse.H1_H1 ;  /* 0x3000001dff1a7230 */ /* 0x100fe40000004100 */
[----:B------:R-:W-:Y:S02]  /*2000*/  HADD2.F32 R43, -RZ, R29.H0_H0 ;  /* 0x2000001dff2b7230 */ /* 0x000fe40000004100 */
[----:B------:R-:W-:-:S03]  /*2010*/  HADD2.F32 R47, -RZ, R30.H0_H0 ;  /* 0x2000001eff2f7230 */ /* 0x000fc60000004100 */
        /* <DEDUP_REMOVED lines=8> */
[----:B------:R-:W-:-:S03]  /*20a0*/  FMUL.RZ R11, R10, 0.15915493667125701904 ;  /* 0x3e22f9830a0b7820 */ /* 0x000fc6000040c000 */
[----:B------:R-:W2:Y:S01]  /*20b0*/  MUFU.SIN R9, R14 ;  /* 0x0000000e00097308 */ /* 0x000ea20000000400 */
[----:B0-----:R-:W-:Y:S01]  /*20c0*/  FMUL.FTZ R10, R38, R12 ;  /* 0x0000000c260a7220 */ /* 0x001fe20000410000 */
[----:B------:R-:W-:-:S06]  /*20d0*/  HADD2.F32 R38, -RZ, R30.H1_H1 ;  /* 0x3000001eff267230 */ /* 0x000fcc0000004100 */
[----:B------:R-:W-:Y:S01]  /*20e0*/  MUFU.COS R13, R20 ;  /* 0x00000014000d7308 */ /* 0x000fe20000000000 */
[----:B-1----:R-:W-:-:S07]  /*20f0*/  FMUL.FTZ R12, R40, R7 ;  /* 0x00000007280c7220 */ /* 0x002fce0000410000 */
[----:B------:R0:W1:Y:S08]  /*2100*/  MUFU.SIN R15, R20 ;  /* 0x00000014000f7308 */ /* 0x0000700000000400 */
[----:B------:R-:W3:Y:S01]  /*2110*/  MUFU.COS R21, R11 ;  /* 0x0000000b00157308 */ /* 0x000ee20000000000 */
[----:B0-----:R-:W-:Y:S02]  /*2120*/  HADD2.F32 R20, -RZ, R28.H1_H1 ;  /* 0x3000001cff147230 */ /* 0x001fe40000004100 */
[----:B------:R-:W-:Y:S01]  /*2130*/  FMUL.RZ R28, R10, 0.15915493667125701904 ;  /* 0x3e22f9830a1c7820 */ /* 0x000fe2000040c000 */
[----:B--2---:R-:W-:-:S02]  /*2140*/  FMUL.FTZ R10, R40, R9 ;  /* 0x00000009280a7220 */ /* 0x004fc40000410000 */
[C---:B------:R-:W-:Y:S02]  /*2150*/  FMUL.FTZ R14, R20.reuse, R9 ;  /* 0x00000009140e7220 */ /* 0x040fe40000410000 */
[-C--:B------:R-:W-:Y:S01]  /*2160*/  FFMA.FTZ R10, R39, R7.reuse, -R10 ;  /* 0x00000007270a7223 */ /* 0x080fe2000001080a */
[----:B------:R0:W2:Y:S01]  /*2170*/  MUFU.SIN R27, R11 ;  /* 0x0000000b001b7308 */ /* 0x0000a20000000400 */
[-C--:B------:R-:W-:Y:S01]  /*2180*/  FMUL.FTZ R20, R20, R7.reuse ;  /* 0x0000000714147220 */ /* 0x080fe20000410000 */
[----:B------:R-:W-:-:S06]  /*2190*/  FFMA.FTZ R14, R25, R7, -R14 ;  /* 0x00000007190e7223 */ /* 0x000fcc000001080e */
[----:B------:R-:W4:Y:S01]  /*21a0*/  MUFU.COS R31, R28 ;  /* 0x0000001c001f7308 */ /* 0x000f220000000000 */
[-C--:B0-----:R-:W-:Y:S01]  /*21b0*/  FFMA.FTZ R11, R39, R9.reuse, R12 ;  /* 0x00000009270b7223 */ /* 0x081fe2000001000c */
[----:B------:R-:W-:Y:S01]  /*21c0*/  FFMA.FTZ R9, R25, R9, R20 ;  /* 0x0000000919097223 */ /* 0x000fe20000010014 */
[C---:B-1----:R-:W-:Y:S01]  /*21d0*/  FMUL.FTZ R12, R24.reuse, R15 ;  /* 0x0000000f180c7220 */ /* 0x042fe20000410000 */
[----:B------:R-:W-:Y:S01]  /*21e0*/  FMUL.FTZ R20, R24, R13 ;  /* 0x0000000d18147220 */ /* 0x000fe20000410000 */
[C---:B------:R-:W-:Y:S01]  /*21f0*/  FMUL.FTZ R24, R26.reuse, R15 ;  /* 0x0000000f1a187220 */ /* 0x040fe20000410000 */
[-C--:B------:R-:W-:Y:S01]  /*2200*/  FMUL.FTZ R26, R26, R13.reuse ;  /* 0x0000000d1a1a7220 */ /* 0x080fe20000410000 */
[-C--:B------:R-:W-:Y:S01]  /*2210*/  FFMA.FTZ R12, R41, R13.reuse, -R12 ;  /* 0x0000000d290c7223 */ /* 0x080fe2000001080c */
[----:B------:R0:W1:Y:S01]  /*2220*/  MUFU.SIN R39, R28 ;  /* 0x0000001c00277308 */ /* 0x0000620000000400 */
[----:B------:R-:W-:Y:S01]  /*2230*/  FFMA.FTZ R29, R43, R13, -R24 ;  /* 0x0000000d2b1d7223 */ /* 0x000fe20000010818 */
[C---:B---3--:R-:W-:Y:S01]  /*2240*/  FMUL.FTZ R24, R42.reuse, R21 ;  /* 0x000000152a187220 */ /* 0x048fe20000410000 */
[----:B------:R-:W-:Y:S01]  /*2250*/  FFMA.FTZ R25, R41, R15, R20 ;  /* 0x0000000f29197223 */ /* 0x000fe20000010014 */
[----:B--2---:R-:W-:Y:S01]  /*2260*/  FMUL.FTZ R20, R42, R27 ;  /* 0x0000001b2a147220 */ /* 0x004fe20000410000 */
[----:B------:R-:W-:Y:S01]  /*2270*/  FFMA.FTZ R26, R43, R15, R26 ;  /* 0x0000000f2b1a7223 */ /* 0x000fe2000001001a */
[----:B------:R-:W-:-:S02]  /*2280*/  FFMA.FTZ R7, R45, R27, R24 ;  /* 0x0000001b2d077223 */ /* 0x000fc40000010018 */
[----:B------:R-:W-:Y:S01]  /*2290*/  FFMA.FTZ R20, R45, R21, -R20 ;  /* 0x000000152d147223 */ /* 0x000fe20000010814 */
[C---:B0-----:R-:W-:Y:S01]  /*22a0*/  FMUL.FTZ R28, R38.reuse, R27 ;  /* 0x0000001b261c7220 */ /* 0x041fe20000410000 */
[----:B------:R-:W-:Y:S01]  /*22b0*/  FMUL.FTZ R38, R38, R21 ;  /* 0x0000001526267220 */ /* 0x000fe20000410000 */
[----:B----4-:R-:W-:Y:S01]  /*22c0*/  FMUL.FTZ R42, R46, R31 ;  /* 0x0000001f2e2a7220 */ /* 0x010fe20000410000 */
[----:B------:R-:W-:Y:S01]  /*22d0*/  F2FP.F16.F32.PACK_AB R29, R26, R29 ;  /* 0x0000001d1a1d723e */ /* 0x000fe200000000ff */
[C---:B------:R-:W-:Y:S01]  /*22e0*/  FFMA.FTZ R30, R47.reuse, R21, -R28 ;  /* 0x000000152f1e7223 */ /* 0x040fe2000001081c */
[C---:B------:R-:W-:Y:S01]  /*22f0*/  FMUL.FTZ R28, R44.reuse, R31 ;  /* 0x0000001f2c1c7220 */ /* 0x040fe20000410000 */
[----:B------:R-:W-:Y:S01]  /*2300*/  FFMA.FTZ R27, R47, R27, R38 ;  /* 0x0000001b2f1b7223 */ /* 0x000fe20000010026 */
[----:B------:R-:W-:Y:S01]  /*2310*/  F2FP.F16.F32.PACK_AB R25, R25, R12 ;  /* 0x0000000c1919723e */ /* 0x000fe200000000ff */
[-C--:B-1----:R-:W-:Y:S01]  /*2320*/  FMUL.FTZ R24, R44, R39.reuse ;  /* 0x000000272c187220 */ /* 0x082fe20000410000 */
        /* <DEDUP_REMOVED lines=9> */
[----:B------:R-:W-:Y:S02]  /*23c0*/  F2FP.F16.F32.PACK_AB R27, R38, R13 ;  /* 0x0000000d261b723e */ /* 0x000fe400000000ff */
[----:B------:R-:W-:-:S07]  /*23d0*/  F2FP.F16.F32.PACK_AB R31, R42, R31 ;  /* 0x0000001f2a1f723e */ /* 0x000fce00000000ff */
.L_x_3836:
[----:B------:R-:W-:Y:S05]  /*23e0*/  BSYNC.RECONVERGENT B1 ;  /* 0x0000000000017941 */ /* 0x000fea0003800200 */
.L_x_3835:
[----:B------:R-:W-:Y:S02]  /*23f0*/  LOP3.LUT R10, R29, 0xffff, RZ, 0xc0, !PT ;  /* 0x0000ffff1d0a7812 */ /* 0x000fe400078ec0ff */
[----:B------:R-:W-:Y:S02]  /*2400*/  LOP3.LUT R12, R25, 0xffff, RZ, 0xc0, !PT ;  /* 0x0000ffff190c7812 */ /* 0x000fe400078ec0ff */
[----:B------:R-:W-:Y:S01]  /*2410*/  PRMT R7, R31, 0x7732, RZ ;  /* 0x000077321f077816 */ /* 0x000fe200000000ff */
[----:B------:R-:W-:Y:S01]  /*2420*/  IMAD.WIDE.U32 R10, R10, 0x10000, RZ ;  /* 0x000100000a0a7825 */ /* 0x000fe200078e00ff */
[C---:B------:R-:W-:Y:S02]  /*2430*/  PRMT R20, R30.reuse, 0x7732, RZ ;  /* 0x000077321e147816 */ /* 0x040fe400000000ff */
[----:B------:R-:W-:Y:S01]  /*2440*/  PRMT R15, R30, 0x5410, R31 ;  /* 0x000054101e0f7816 */ /* 0x000fe2000000001f */
[----:B------:R-:W-:Y:S01]  /*2450*/  IMAD.WIDE.U32 R12, R12, 0x10000, RZ ;  /* 0x000100000c0c7825 */ /* 0x000fe200078e00ff */
[----:B------:R-:W-:-:S02]  /*2460*/  LOP3.LUT R14, R10, 0xffff, R28, 0xf8, !PT ;  /* 0x0000ffff0a0e7812 */ /* 0x000fc400078ef81c */
[----:B------:R-:W-:Y:S02]  /*2470*/  PRMT R41, R20, 0x5410, R7 ;  /* 0x0000541014297816 */ /* 0x000fe40000000007 */
[----:B------:R-:W-:Y:S02]  /*2480*/  PRMT R10, R29, 0x7732, RZ ;  /* 0x000077321d0a7816 */ /* 0x000fe400000000ff */
[----:B------:R-:W-:Y:S02]  /*2490*/  LOP3.LUT R20, R12, 0xffff, R24, 0xf8, !PT ;  /* 0x0000ffff0c147812 */ /* 0x000fe400078ef818 */
[----:B------:R-:W-:Y:S02]  /*24a0*/  PRMT R21, R26, 0x5410, R27 ;  /* 0x000054101a157816 */ /* 0x000fe4000000001b */
[----:B------:R-:W-:Y:S02]  /*24b0*/  PRMT R7, R27, 0x7732, RZ ;  /* 0x000077321b077816 */ /* 0x000fe400000000ff */
[----:B------:R-:W-:-:S02]  /*24c0*/  PRMT R12, R25, 0x7732, RZ ;  /* 0x00007732190c7816 */ /* 0x000fc400000000ff */
[----:B------:R-:W-:Y:S02]  /*24d0*/  PRMT R38, R26, 0x7732, RZ ;  /* 0x000077321a267816 */ /* 0x000fe400000000ff */
[----:B------:R-:W-:Y:S02]  /*24e0*/  PRMT R40, R24, 0x7732, RZ ;  /* 0x0000773218287816 */ /* 0x000fe400000000ff */
[----:B------:R-:W-:Y:S01]  /*24f0*/  LOP3.LUT R15, R15, R11, RZ, 0xfc, !PT ;  /* 0x0000000b0f0f7212 */ /* 0x000fe200078efcff */
[----:B------:R-:W-:Y:S01]  /*2500*/  IMAD.WIDE.U32 R10, R10, 0x10000, RZ ;  /* 0x000100000a0a7825 */ /* 0x000fe200078e00ff */
[----:B------:R-:W-:Y:S02]  /*2510*/  LOP3.LUT R21, R21, R13, RZ, 0xfc, !PT ;  /* 0x0000000d15157212 */ /* 0x000fe400078efcff */
[----:B------:R-:W-:Y:S01]  /*2520*/  PRMT R9, R28, 0x7732, RZ ;  /* 0x000077321c097816 */ /* 0x000fe200000000ff */
[----:B------:R-:W-:Y:S01]  /*2530*/  IMAD.WIDE.U32 R12, R12, 0x10000, RZ ;  /* 0x000100000c0c7825 */ /* 0x000fe200078e00ff */
[----:B------:R-:W-:Y:S01]  /*2540*/  PRMT R39, R38, 0x5410, R7 ;  /* 0x0000541026277816 */ /* 0x000fe20000000007 */
[----:B------:R0:W-:Y:S01]  /*2550*/  STS.64 [R6], R14 ;  /* 0x0000000e06007388 */ /* 0x0001e20000000a00 */
[----:B------:R-:W-:Y:S01]  /*2560*/  LOP3.LUT R11, R41, R11, RZ, 0xfc, !PT ;  /* 0x0000000b290b7212 */ /* 0x000fe200078efcff */
[----:B------:R-:W-:Y:S01]  /*2570*/  IMAD.MOV.U32 R7, RZ, RZ, R40 ;  /* 0x000000ffff077224 */ /* 0x000fe200078e0028 */
[----:B------:R-:W-:-:S02]  /*2580*/  LOP3.LUT R10, R10, R9, RZ, 0xfc, !PT ;  /* 0x000000090a0a7212 */ /* 0x000fc400078efcff */
[----:B------:R-:W-:Y:S02]  /*2590*/  LOP3.LUT R13, R39, R13, RZ, 0xfc, !PT ;  /* 0x0000000d270d7212 */ /* 0x000fe400078efcff */
[----:B------:R-:W-:Y:S01]  /*25a0*/  LOP3.LUT R12, R12, R7, RZ, 0xfc, !PT ;  /* 0x000000070c0c7212 */ /* 0x000fe200078efcff */
[----:B------:R0:W-:Y:S04]  /*25b0*/  STS.64 [R4], R10 ;  /* 0x0000000a04007388 */ /* 0x0001e80000000a00 */
[----:B------:R0:W-:Y:S04]  /*25c0*/  STS.64 [R8], R20 ;  /* 0x0000001408007388 */ /* 0x0001e80000000a00 */
[----:B------:R0:W-:Y:S02]  /*25d0*/  STS.64 [R5], R12 ;  /* 0x0000000c05007388 */ /* 0x0001e40000000a00 */
.L_x_3834:
[----:B------:R-:W-:Y:S05]  /*25e0*/  BSYNC.RECONVERGENT B0 ;  /* 0x0000000000007941 */ /* 0x000fea0003800200 */
.L_x_3833:
[----:B------:R-:W-:Y:S01]  /*25f0*/  BAR.SYNC.DEFER_BLOCKING 0x0 ;  /* 0x0000000000007b1d */ /* 0x000fe20000010000 */
[----:B------:R-:W-:-:S04]  /*2600*/  @!P6 IMAD R35, R35, R36, R37 ;  /* 0x000000242323e224 */ /* 0x000fc800078e0225 */
[C---:B------:R-:W-:Y:S01]  /*2610*/  @!P6 IMAD R0, R35.reuse, 0x2, R0 ;  /* 0x000000022300e824 */ /* 0x040fe200078e0200 */
[----:B------:R-:W-:-:S04]  /*2620*/  @!P6 LEA R3, R35, R3, 0x1 ;  /* 0x000000032303e211 */ /* 0x000fc800078e08ff */
[----:B------:R1:W2:Y:S04]  /*2630*/  @!P6 LDS.128 R24, [R0] ;  /* 0x000000000018e984 */ /* 0x0002a80000000c00 */
[----:B------:R1:W3:Y:S01]  /*2640*/  @!P6 LDS.128 R28, [R3] ;  /* 0x00000000031ce984 */ /* 0x0002e20000000c00 */
[----:B------:R-:W-:Y:S06]  /*2650*/  BAR.SYNC.DEFER_BLOCKING 0x0 ;  /* 0x0000000000007b1d */ /* 0x000fec0000010000 */
.L_x_3831:
[----:B------:R-:W-:Y:S05]  /*2660*/  BSYNC.RECONVERGENT B6 ;  /* 0x0000000000067941 */ /* 0x000fea0003800200 */
.L_x_3829:
[----:B------:R-:W-:Y:S01]  /*2670*/  ISETP.GT.U32.AND P0, PT, R33, 0x1f, PT ;  /* 0x0000001f2100780c */ /* 0x000fe20003f04070 */
[----:B-1----:R-:W-:-:S12]  /*2680*/  IMAD.MOV.U32 R0, RZ, RZ, -0x800001 ;  /* 0xff7fffffff007424 */ /* 0x002fd800078e00ff */
[----:B------:R-:W-:Y:S05]  /*2690*/  @P0 BRA `(.L_x_3837) ;  /* 0x0000000000dc0947 */ /* 0x000fea0003800000 */
[----:B------:R-:W-:Y:S01]  /*26a0*/  ISETP.GT.U32.AND P0, PT, R33, 0x11, PT ;  /* 0x000000112100780c */ /* 0x000fe20003f04070 */
[----:B0-----:R-:W0:Y:S01]  /*26b0*/  S2R R10, SR_CgaCtaId ;  /* 0x00000000000a7919 */ /* 0x001e220000008800 */
[----:B------:R-:W-:Y:S01]  /*26c0*/  MOV R7, 0x400 ;  /* 0x0000040000077802 */ /* 0x000fe20000000f00 */
[----:B--23--:R-:W-:Y:S01]  /*26d0*/  HMUL2 R12, R25, R29 ;  /* 0x0000001d190c7232 */ /* 0x00cfe20000000000 */
[----:B------:R-:W-:-:S03]  /*26e0*/  UMOV UR4, 0xffffffff ;  /* 0xffffffff00047882 */ /* 0x000fc60000000000 */
[----:B------:R-:W-:-:S06]  /*26f0*/  HFMA2 R13, R24, R28, R12 ;  /* 0x0000001c180d7231 */ /* 0x000fcc000000000c */
[----:B------:R-:W1:Y:S01]  /*2700*/  @!P0 LDC R3, c[0x0][0x3f4] ;  /* 0x0000fd00ff038b82 */ /* 0x000e620000000800 */
[----:B------:R-:W-:-:S07]  /*2710*/  HFMA2 R13, R26, R30, R13 ;  /* 0x0000001e1a0d7231 */ /* 0x000fce000000000d */
[----:B------:R-:W2:Y:S01]  /*2720*/  @!P0 LDC.64 R4, c[0x0][0x3b8] ;  /* 0x0000ee00ff048b82 */ /* 0x000ea20000000a00 */
[----:B------:R-:W-:-:S05]  /*2730*/  HFMA2 R13, R27, R31, R13 ;  /* 0x0000001f1b0d7231 */ /* 0x000fca000000000d */
[----:B------:R-:W-:Y:S02]  /*2740*/  HADD2.F32 R8, -RZ, R13.H1_H1 ;  /* 0x3000000dff087230 */ /* 0x000fe40000004100 */
[-C--:B-1----:R-:W-:Y:S02]  /*2750*/  @!P0 IMAD R34, R34, R3.reuse, RZ ;  /* 0x0000000322228224 */ /* 0x082fe400078e02ff */
[----:B------:R-:W-:-:S04]  /*2760*/  @!P0 IMAD R3, R33, R3, R18 ;  /* 0x0000000321038224 */ /* 0x000fc800078e0212 */
[----:B------:R-:W-:Y:S02]  /*2770*/  @!P0 IMAD R34, R34, 0x12, R3 ;  /* 0x0000001222228824 */ /* 0x000fe400078e0203 */
[----:B------:R-:W-:-:S05]  /*2780*/  VIADD R3, R7, 0x20 ;  /* 0x0000002007037836 */ /* 0x000fca0000000000 */
[----:B0-----:R-:W-:Y:S02]  /*2790*/  LEA R6, R10, R3, 0x18 ;  /* 0x000000030a067211 */ /* 0x001fe400078ec0ff */
[----:B------:R-:W-:-:S03]  /*27a0*/  @!P0 SHF.L.U32 R3, R34, 0x3, RZ ;  /* 0x0000000322038819 */ /* 0x000fc600000006ff */
[----:B------:R-:W-:Y:S02]  /*27b0*/  IMAD R6, R33, 0x10, R6 ;  /* 0x0000001021067824 */ /* 0x000fe400078e0206 */
[----:B--2---:R-:W-:-:S03]  /*27c0*/  @!P0 IMAD.WIDE R4, R3, 0x2, R4 ;  /* 0x0000000203048825 */ /* 0x004fc600078e0204 */
[----:B------:R0:W-:Y:S01]  /*27d0*/  STS.128 [R6], R24 ;  /* 0x0000001806007388 */ /* 0x0001e20000000c00 */
[----:B------:R-:W-:-:S03]  /*27e0*/  HADD2.F32 R3, -RZ, R13.H0_H0 ;  /* 0x2000000dff037230 */ /* 0x000fc60000004100 */
[----:B------:R0:W-:Y:S02]  /*27f0*/  @!P0 STG.E.128 desc[UR36][R4.64], R28 ;  /* 0x0000001c04008986 */ /* 0x0001e4000c101d24 */
[----:B------:R-:W-:Y:S01]  /*2800*/  FADD.FTZ R13, R3, R8 ;  /* 0x00000008030d7221 */ /* 0x000fe20000010000 */
[----:B------:R-:W-:Y:S06]  /*2810*/  BRA.DIV UR4, `(.L_x_3838) ;  /* 0x0000009e04887947 */ /* 0x000fec000b800000 */
        /* <DEDUP_REMOVED lines=9> */
.L_x_3973:
[----:B------:R-:W-:Y:S01]  /*28b0*/  ISETP.NE.AND P0, PT, R33, RZ, PT ;  /* 0x000000ff2100720c */ /* 0x000fe20003f05270 */
[----:B-1----:R-:W-:-:S12]  /*28c0*/  FADD.FTZ R14, R6, R14 ;  /* 0x0000000e060e7221 */ /* 0x002fd80000010000 */
[----:B------:R-:W-:Y:S05]  /*28d0*/  @P0 BRA `(.L_x_3837) ;  /* 0x00000000004c0947 */ /* 0x000fea0003800000 */
[----:B------:R-:W1:Y:S02]  /*28e0*/  LDCU.64 UR4, c[0x0][0x438] ;  /* 0x00008700ff0477ac */ /* 0x000e640008000a00 */
[----:B-1----:R-:W-:Y:S01]  /*28f0*/  ISETP.NE.U32.AND P0, PT, RZ, UR4, PT ;  /* 0x00000004ff007c0c */ /* 0x002fe2000bf05070 */
[----:B------:R-:W1:Y:S03]  /*2900*/  LDCU UR4, c[0x0][0x410] ;  /* 0x00008200ff0477ac */ /* 0x000e660008000800 */
[----:B------:R-:W-:-:S13]  /*2910*/  ISETP.NE.AND.EX P0, PT, RZ, UR5, PT, P0 ;  /* 0x00000005ff007c0c */ /* 0x000fda000bf05300 */
[----:B0-----:R-:W0:Y:S01]  /*2920*/  @P0 LDC R6, c[0x0][0x440] ;  /* 0x00011000ff060b82 */ /* 0x001e220000000800 */
[----:B-----5:R-:W-:-:S07]  /*2930*/  @P0 IADD3 R0, PT, PT, -R23, R16, RZ ;  /* 0x0000001017000210 */ /* 0x020fce0007ffe1ff */
[----:B------:R-:W2:Y:S01]  /*2940*/  @P0 LDC.64 R4, c[0x0][0x438] ;  /* 0x00010e00ff040b82 */ /* 0x000ea20000000a00 */
[----:B0-----:R-:W-:-:S04]  /*2950*/  @P0 IMAD R3, R87, R6, R0 ;  /* 0x0000000657030224 */ /* 0x001fc800078e0200 */
[----:B------:R-:W-:-:S04]  /*2960*/  @P0 IMAD R3, R3, R6, R0 ;  /* 0x0000000603030224 */ /* 0x000fc800078e0200 */
[----:B--2---:R-:W-:-:S06]  /*2970*/  @P0 IMAD.WIDE R4, R3, 0x2, R4 ;  /* 0x0000000203040825 */ /* 0x004fcc00078e0204 */
[----:B------:R-:W2:Y:S01]  /*2980*/  @P0 LDG.E.U16 R4, desc[UR36][R4.64] ;  /* 0x0000002404040981 */ /* 0x000ea2000c1e1500 */
[----:B------:R-:W-:Y:S01]  /*2990*/  VIADD R7, R7, 0x220 ;  /* 0x0000022007077836 */ /* 0x000fe20000000000 */
[----:B------:R-:W-:Y:S01]  /*29a0*/  IADD3 R6, PT, PT, -R19, R16, RZ ;  /* 0x0000001013067210 */ /* 0x000fe20007ffe1ff */
[----:B-1----:R-:W-:-:S03]  /*29b0*/  FMUL.FTZ R0, R14, UR4 ;  /* 0x000000040e007c20 */ /* 0x002fc60008410000 */
[----:B------:R-:W-:-:S05]  /*29c0*/  LEA R7, R10, R7, 0x18 ;  /* 0x000000070a077211 */ /* 0x000fca00078ec0ff */
[----:B------:R-:W-:Y:S02]  /*29d0*/  IMAD R7, R6, 0x4, R7 ;  /* 0x0000000406077824 */ /* 0x000fe400078e0207 */
[----:B--2---:R-:W-:-:S05]  /*29e0*/  @P0 HADD2.F32 R3, -RZ, R4.H0_H0 ;  /* 0x20000004ff030230 */ /* 0x004fca0000004100 */
[----:B------:R-:W-:-:S05]  /*29f0*/  @P0 FADD.FTZ R0, R0, R3 ;  /* 0x0000000300000221 */ /* 0x000fca0000010000 */
[----:B------:R1:W-:Y:S02]  /*2a00*/  STS [R7], R0 ;  /* 0x0000000007007388 */ /* 0x0003e40000000800 */
.L_x_3837:
[----:B------:R-:W-:Y:S05]  /*2a10*/  WARPSYNC.ALL ;  /* 0x0000000000007948 */ /* 0x000fea0003800000 */
[----:B------:R-:W-:Y:S01]  /*2a20*/  IADD3 R150, PT, PT, -R19, R16, RZ ;  /* 0x0000001013967210 */ /* 0x000fe20007ffe1ff */
[----:B------:R-:W4:Y:S01]  /*2a30*/  S2UR UR17, SR_CgaCtaId ;  /* 0x00000000001179c3 */ /* 0x000f220000008800 */
[----:B------:R-:W2:Y:S01]  /*2a40*/  LDCU UR5, c[0x0][0x3f0] ;  /* 0x00007e00ff0577ac */ /* 0x000ea20008000800 */
[----:B------:R-:W-:Y:S02]  /*2a50*/  BSSY B0, `(.L_x_3839) ;  /* 0x0000465000007945 */ /* 0x000fe40003800000 */
[----:B------:R-:W-:Y:S01]  /*2a60*/  VIADD R3, R150, 0xf ;  /* 0x0000000f96037836 */ /* 0x000fe20000000000 */
[----:B------:R-:W-:Y:S01]  /*2a70*/  UMOV UR16, 0x400 ;  /* 0x0000040000107882 */ /* 0x000fe20000000000 */
[----:B------:R-:W1:Y:S03]  /*2a80*/  LDCU UR19, c[0x0][0x3f8] ;  /* 0x00007f00ff1377ac */ /* 0x000e660008000800 */
[----:B0-----:R-:W-:Y:S01]  /*2a90*/  SHF.R.S32.HI R4, RZ, 0x1f, R3 ;  /* 0x0000001fff047819 */ /* 0x001fe20000011403 */
[----:B------:R-:W-:Y:S01]  /*2aa0*/  UIADD3 UR4, UPT, UPT, UR16, 0x20, URZ ;  /* 0x0000002010047890 */ /* 0x000fe2000fffe0ff */
[----:B------:R-:W0:Y:S02]  /*2ab0*/  LDCU UR20, c[0x0][0x410] ;  /* 0x00008200ff1477ac */ /* 0x000e240008000800 */
[----:B------:R-:W-:-:S02]  /*2ac0*/  LEA.HI R3, R4, R3, RZ, 0x4 ;  /* 0x0000000304037211 */ /* 0x000fc400078f20ff */
[----:B------:R-:W-:Y:S01]  /*2ad0*/  SHF.R.U32.HI R4, RZ, 0x1, R33 ;  /* 0x00000001ff047819 */ /* 0x000fe20000011621 */
[----:B------:R-:W0:Y:S01]  /*2ae0*/  LDCU.64 UR6, c[0x0][0x3c8] ;  /* 0x00007900ff0677ac */ /* 0x000e220008000a00 */
[----:B------:R-:W-:Y:S01]  /*2af0*/  LOP3.LUT R5, R3, 0xfffffff0, RZ, 0xc0, !PT ;  /* 0xfffffff003057812 */ /* 0x000fe200078ec0ff */
[----:B--2---:R-:W-:Y:S01]  /*2b00*/  IMAD R32, R32, UR5, R87 ;  /* 0x0000000520207c24 */ /* 0x004fe2000f8e0257 */
[----:B------:R-:W2:Y:S01]  /*2b10*/  LDCU.64 UR8, c[0x0][0x3b8] ;  /* 0x00007700ff0877ac */ /* 0x000ea20008000a00 */
[----:B------:R-:W-:Y:S01]  /*2b20*/  BAR.SYNC.DEFER_BLOCKING 0x0 ;  /* 0x0000000000007b1d */ /* 0x000fe20000010000 */
[----:B------:R-:W-:Y:S01]  /*2b30*/  ISETP.GE.AND P0, PT, R4, R5, PT ;  /* 0x000000050400720c */ /* 0x000fe20003f06270 */
[----:B----4-:R-:W-:Y:S01]  /*2b40*/  ULEA UR4, UR17, UR4, 0x18 ;  /* 0x0000000411047291 */ /* 0x010fe2000f8ec0ff */
[----:B------:R-:W-:Y:S01]  /*2b50*/  LOP3.LUT R3, R22, 0x8, RZ, 0xc0, !PT ;  /* 0x0000000816037812 */ /* 0x000fe200078ec0ff */
[----:B------:R-:W-:Y:S02]  /*2b60*/  IMAD R22, R32, 0x90, RZ ;  /* 0x0000009020167824 */ /* 0x000fe400078e02ff */
[----:B------:R-:W4:Y:S01]  /*2b70*/  LDCU.64 UR10, c[0x0][0x438] ;  /* 0x00008700ff0a77ac */ /* 0x000f220008000a00 */
[----:B------:R-:W0:Y:S07]  /*2b80*/  LDCU.64 UR12, c[0x0][0x448] ;  /* 0x00008900ff0c77ac */ /* 0x000e2e0008000a00 */
[----:B-1----:R-:W-:Y:S05]  /*2b90*/  @P0 BRA `(.L_x_3840) ;  /* 0x0000004400400947 */ /* 0x002fea0003800000 */
[----:B------:R-:W1:Y:S01]  /*2ba0*/  LDC R6, c[0x0][0x3f4] ;  /* 0x0000fd00ff067b82 */ /* 0x000e620000000800 */
[----:B------:R-:W2:Y:S01]  /*2bb0*/  LDCU.64 UR14, c[0x0][0x420] ;  /* 0x00008400ff0e77ac */ /* 0x000ea20008000a00 */
[C---:B------:R-:W-:Y:S01]  /*2bc0*/  IADD3 R9, PT, PT, R19.reuse, R4, RZ ;  /* 0x0000000413097210 */ /* 0x040fe20007ffe0ff */
[----:B------:R-:W0:Y:S01]  /*2bd0*/  LDS.64 R20, [R3+UR4] ;  /* 0x0000000403147984 */ /* 0x000e220008000a00 */
[----:B------:R-:W-:Y:S01]  /*2be0*/  IADD3 R5, PT, PT, R19, R5, RZ ;  /* 0x0000000513057210 */ /* 0x000fe20007ffe0ff */
[----:B------:R-:W4:Y:S02]  /*2bf0*/  LDCU UR18, c[0x0][0x440] ;  /* 0x00008800ff1277ac */ /* 0x000f240008000800 */
[----:B------:R-:W0:Y:S01]  /*2c00*/  LDS.64 R24, [R3+UR4+0x10] ;  /* 0x0000100403187984 */ /* 0x000e220008000a00 */
[----:B------:R-:W-:-:S03]  /*2c10*/  UIADD3 UR5, UPT, UPT, UR16, 0x220, URZ ;  /* 0x0000022010057890 */ /* 0x000fc6000fffe0ff */
[----:B------:R-:W0:Y:S01]  /*2c20*/  LDS.64 R26, [R3+UR4+0x20] ;  /* 0x00002004031a7984 */ /* 0x000e220008000a00 */
[----:B------:R-:W-:-:S03]  /*2c30*/  ULEA UR5, UR17, UR5, 0x18 ;  /* 0x0000000511057291 */ /* 0x000fc6000f8ec0ff */
[----:B---3--:R-:W3:Y:S01]  /*2c40*/  LDS.64 R28, [R3+UR4+0x30] ;  /* 0x00003004031c7984 */ /* 0x008ee20008000a00 */
[----:B--2---:R-:W-:-:S03]  /*2c50*/  ISETP.NE.U32.AND P0, PT, RZ, UR14, PT ;  /* 0x0000000eff007c0c */ /* 0x004fc6000bf05070 */
[----:B------:R-:W2:Y:S01]  /*2c60*/  LDS.64 R30, [R3+UR4+0x40] ;  /* 0x00004004031e7984 */ /* 0x000ea20008000a00 */
[----:B------:R-:W-:Y:S01]  /*2c70*/  IADD3 R8, P1, P2, R88, UR14, R9 ;  /* 0x0000000e58087c10 */ /* 0x000fe2000fa3e009 */
[----:B----4-:R-:W-:Y:S01]  /*2c80*/  IMAD R12, R87, UR18, R16 ;  /* 0x00000012570c7c24 */ /* 0x010fe2000f8e0210 */
[----:B-1----:R-:W-:Y:S01]  /*2c90*/  IABS R10, R6 ;  /* 0x00000006000a7213 */ /* 0x002fe20000000000 */
[----:B------:R-:W1:Y:S01]  /*2ca0*/  LDS.64 R32, [R3+UR4+0x50] ;  /* 0x0000500403207984 */ /* 0x000e620008000a00 */
[----:B------:R-:W-:Y:S02]  /*2cb0*/  ISETP.NE.AND.EX P0, PT, RZ, UR15, PT, P0 ;  /* 0x0000000fff007c0c */ /* 0x000fe4000bf05300 */
[----:B------:R-:W4:Y:S01]  /*2cc0*/  I2F.RP R6, R10 ;  /* 0x0000000a00067306 */ /* 0x000f220000209400 */
[----:B------:R-:W0:Y:S01]  /*2cd0*/  LDS.64 R34, [R3+UR4+0x60] ;  /* 0x0000600403227984 */ /* 0x000e220008000a00 */
[----:B------:R-:W-:-:S03]  /*2ce0*/  LEA R4, R4, UR5, 0x2 ;  /* 0x0000000504047c11 */ /* 0x000fc6000f8e10ff */
[----:B------:R-:W0:Y:S04]  /*2cf0*/  LDS.64 R36, [R3+UR4+0x70] ;  /* 0x0000700403247984 */ /* 0x000e280008000a00 */
[----:B------:R-:W0:Y:S04]  /*2d00*/  LDS.64 R38, [R3+UR4+0x80] ;  /* 0x0000800403267984 */ /* 0x000e280008000a00 */
[----:B------:R-:W0:Y:S01]  /*2d10*/  LDS.64 R40, [R3+UR4+0x90] ;  /* 0x0000900403287984 */ /* 0x000e220008000a00 */
[----:B----4-:R-:W4:Y:S03]  /*2d20*/  MUFU.RCP R6, R6 ;  /* 0x0000000600067308 */ /* 0x010f260000001000 */
[----:B------:R-:W0:Y:S04]  /*2d30*/  LDS.64 R42, [R3+UR4+0xa0] ;  /* 0x0000a004032a7984 */ /* 0x000e280008000a00 */
[----:B------:R-:W0:Y:S04]  /*2d40*/  LDS.64 R44, [R3+UR4+0xb0] ;  /* 0x0000b004032c7984 */ /* 0x000e280008000a00 */
[----:B------:R-:W0:Y:S04]  /*2d50*/  LDS.64 R46, [R3+UR4+0xc0] ;  /* 0x0000c004032e7984 */ /* 0x000e280008000a00 */
[----:B------:R-:W0:Y:S01]  /*2d60*/  LDS.64 R48, [R3+UR4+0xd0] ;  /* 0x0000d00403307984 */ /* 0x000e220008000a00 */
[----:B----4-:R-:W-:-:S03]  /*2d70*/  IADD3 R6, PT, PT, R6, 0xffffffe, RZ ;  /* 0x0ffffffe06067810 */ /* 0x010fc60007ffe0ff */
[----:B------:R-:W4:Y:S01]  /*2d80*/  LDS.64 R50, [R3+UR4+0xe0] ;  /* 0x0000e00403327984 */ /* 0x000f220008000a00 */
[----:B------:R3:W2:Y:S03]  /*2d90*/  F2I.FTZ.U32.TRUNC.NTZ R7, R6 ;  /* 0x0000000600077305 */ /* 0x0006a6000021f000 */
[----:B------:R-:W0:Y:S04]  /*2da0*/  LDS.64 R52, [R3+UR4+0xf0] ;  /* 0x0000f00403347984 */ /* 0x000e280008000a00 */
[----:B------:R-:W0:Y:S01]  /*2db0*/  LDS.64 R54, [R3+UR4+0x100] ;  /* 0x0001000403367984 */ /* 0x000e220008000a00 */
[----:B---3--:R-:W-:-:S03]  /*2dc0*/  IMAD.MOV.U32 R6, RZ, RZ, RZ ;  /* 0x000000ffff067224 */ /* 0x008fc600078e00ff */
[----:B------:R-:W3:Y:S04]  /*2dd0*/  LDS.64 R56, [R3+UR4+0x110] ;  /* 0x0001100403387984 */ /* 0x000ee80008000a00 */
[----:B------:R-:W0:Y:S01]  /*2de0*/  LDS.64 R58, [R3+UR4+0x120] ;  /* 0x00012004033a7984 */ /* 0x000e220008000a00 */
[----:B--2---:R-:W-:-:S03]  /*2df0*/  IMAD.MOV R11, RZ, RZ, -R7 ;  /* 0x000000ffff0b7224 */ /* 0x004fc600078e0a07 */
[----:B------:R-:W2:Y:S01]  /*2e00*/  LDS.64 R60, [R3+UR4+0x130] ;  /* 0x00013004033c7984 */ /* 0x000ea20008000a00 */
[----:B------:R-:W-:-:S03]  /*2e10*/  IMAD R11, R11, R10, RZ ;  /* 0x0000000a0b0b7224 */ /* 0x000fc600078e02ff */
[----:B------:R-:W0:Y:S01]  /*2e20*/  LDS.64 R62, [R3+UR4+0x140] ;  /* 0x00014004033e7984 */ /* 0x000e220008000a00 */
[----:B------:R-:W-:Y:S01]  /*2e30*/  IMAD.HI.U32 R6, R7, R11, R6 ;  /* 0x0000000b07067227 */ /* 0x000fe200078e0006 */
[----:B------:R-:W-:Y:S02]  /*2e40*/  IADD3.X R7, PT, PT, R86, UR15, RZ, P1, P2 ;  /* 0x0000000f56077c10 */ /* 0x000fe40008fe44ff */
        /* <DEDUP_REMOVED lines=10> */
[----:B------:R1:W0:Y:S02]  /*2ef0*/  LDS.64 R84, [R3+UR4+0x1f0] ;  /* 0x0001f00403547984 */ /* 0x0002240008000a00 */
[----:B-1234-:R-:W-:-:S07]  /*2f00*/  IMAD R3, R12, UR18, R9 ;  /* 0x000000120c037c24 */ /* 0x01efce000f8e0209 */
.L_x_3908:
[----:B------:R-:W1:Y:S01]  /*2f10*/  LDC R15, c[0x0][0x3f4] ;  /* 0x0000fd00ff0f7b82 */ /* 0x000e620000000800 */
[----:B------:R-:W-:Y:S01]  /*2f20*/  IABS R151, R9 ;  /* 0x0000000900977213 */ /* 0x000fe20000000000 */
[----:B------:R-:W-:Y:S01]  /*2f30*/  @P0 IMAD.MOV.U32 R12, RZ, RZ, R8 ;  /* 0x000000ffff0c0224 */ /* 0x000fe200078e0008 */
[----:B0-----:R-:W-:-:S03]  /*2f40*/  @P0 MOV R13, R7 ;  /* 0x00000007000d0202 */ /* 0x001fc60000000f00 */
[----:B------:R-:W-:Y:S01]  /*2f50*/  IMAD.HI.U32 R14, R6, R151, RZ ;  /* 0x00000097060e7227 */ /* 0x000fe200078e00ff */
[----:B------:R-:W-:Y:S01]  /*2f60*/  ISETP.GE.AND P2, PT, R9, RZ, PT ;  /* 0x000000ff0900720c */ /* 0x000fe20003f46270 */
[----:B-----5:R2:W5:Y:S01]  /*2f70*/  @P0 LDG.E.U8 R11, desc[UR36][R12.64] ;  /* 0x000000240c0b0981 */ /* 0x020562000c1e1100 */
[----:B------:R-:W-:Y:S01]  /*2f80*/  BSSY.RECONVERGENT B1, `(.L_x_3841) ;  /* 0x0000032000017945 */ /* 0x000fe20003800200 */
[----:B------:R-:W-:Y:S01]  /*2f90*/  IMAD.MOV R14, RZ, RZ, -R14 ;  /* 0x000000ffff0e7224 */ /* 0x000fe200078e0a0e */
[----:B-1----:R-:W-:Y:S02]  /*2fa0*/  IABS R153, R15 ;  /* 0x0000000f00997213 */ /* 0x002fe40000000000 */
[----:B------:R-:W-:-:S03]  /*2fb0*/  ISETP.NE.AND P3, PT, R15, RZ, PT ;  /* 0x000000ff0f00720c */ /* 0x000fc60003f65270 */
[----:B------:R-:W-:Y:S02]  /*2fc0*/  IMAD R14, R153, R14, R151 ;  /* 0x0000000e990e7224 */ /* 0x000fe400078e0297 */
[----:B------:R-:W-:-:S03]  /*2fd0*/  IMAD R151, R15, 0x90, RZ ;  /* 0x000000900f977824 */ /* 0x000fc600078e02ff */
[----:B------:R-:W-:-:S13]  /*2fe0*/  ISETP.GT.U32.AND P1, PT, R10, R14, PT ;  /* 0x0000000e0a00720c */ /* 0x000fda0003f24070 */
[----:B------:R-:W-:-:S04]  /*2ff0*/  @!P1 IADD3 R14, PT, PT, R14, -R153, RZ ;  /* 0x800000990e0e9210 */ /* 0x000fc80007ffe0ff */
[----:B------:R-:W-:-:S13]  /*3000*/  ISETP.GT.U32.AND P1, PT, R10, R14, PT ;  /* 0x0000000e0a00720c */ /* 0x000fda0003f24070 */
[----:B------:R-:W-:Y:S01]  /*3010*/  @!P1 IMAD.IADD R14, R14, 0x1, -R153 ;  /* 0x000000010e0e9824 */ /* 0x000fe200078e0a99 */
[----:B------:R-:W-:-:S04]  /*3020*/  ISETP.GE.AND P1, PT, R9, R16, PT ;  /* 0x000000100900720c */ /* 0x000fc80003f26270 */
[----:B------:R-:W-:Y:S02]  /*3030*/  @!P2 IADD3 R14, PT, PT, -R14, RZ, RZ ;  /* 0x000000ff0e0ea210 */ /* 0x000fe40007ffe1ff */
[----:B------:R-:W-:Y:S02]  /*3040*/  @!P3 LOP3.LUT R14, RZ, R15, RZ, 0x33, !PT ;  /* 0x0000000fff0eb212 */ /* 0x000fe400078e33ff */
[----:B------:R-:W-:-:S03]  /*3050*/  ISETP.GE.AND P2, PT, R9, R16, PT ;  /* 0x000000100900720c */ /* 0x000fc60003f46270 */
[C---:B------:R-:W-:Y:S01]  /*3060*/  IMAD.SHL.U32 R152, R14.reuse, 0x8, RZ ;  /* 0x000000080e987824 */ /* 0x040fe200078e00ff */
[----:B------:R-:W-:Y:S01]  /*3070*/  SEL R91, R91, RZ, P2 ;  /* 0x000000ff5b5b7207 */ /* 0x000fe20001000000 */
[----:B------:R-:W-:Y:S01]  /*3080*/  IMAD.IADD R154, R14, 0x1, R15 ;  /* 0x000000010e9a7824 */ /* 0x000fe200078e020f */
[----:B------:R-:W-:Y:S02]  /*3090*/  SEL R89, R89, RZ, P2 ;  /* 0x000000ff59597207 */ /* 0x000fe40001000000 */
[-C--:B------:R-:W-:Y:S01]  /*30a0*/  ISETP.GE.OR P5, PT, R152, R151.reuse, P1 ;  /* 0x000000979800720c */ /* 0x080fe20000fa6670 */
[C---:B------:R-:W-:Y:S01]  /*30b0*/  IMAD R156, R15.reuse, 0x2, R154 ;  /* 0x000000020f9c7824 */ /* 0x040fe200078e029a */
[----:B--2---:R-:W-:Y:S02]  /*30c0*/  SHF.L.U32 R12, R154, 0x3, RZ ;  /* 0x000000039a0c7819 */ /* 0x004fe400000006ff */
[----:B------:R-:W-:Y:S02]  /*30d0*/  LEA R158, R15, R152, 0x4 ;  /* 0x000000980f9e7211 */ /* 0x000fe400078e20ff */
[----:B------:R-:W-:-:S02]  /*30e0*/  ISETP.GE.OR P3, PT, R12, R151, P1 ;  /* 0x000000970c00720c */ /* 0x000fc40000f66670 */
[----:B------:R-:W-:Y:S02]  /*30f0*/  ISETP.GE.OR P4, PT, R158, R151, P1 ;  /* 0x000000979e00720c */ /* 0x000fe40000f86670 */
[----:B------:R-:W-:Y:S02]  /*3100*/  SEL R88, R88, RZ, P2 ;  /* 0x000000ff58587207 */ /* 0x000fe40001000000 */
[----:B------:R-:W-:Y:S02]  /*3110*/  SEL R87, R87, RZ, P2 ;  /* 0x000000ff57577207 */ /* 0x000fe40001000000 */
[----:B------:R-:W-:Y:S02]  /*3120*/  SEL R86, R86, RZ, P2 ;  /* 0x000000ff56567207 */ /* 0x000fe40001000000 */
[----:B------:R-:W-:Y:S02]  /*3130*/  SHF.L.U32 R156, R156, 0x3, RZ ;  /* 0x000000039c9c7819 */ /* 0x000fe400000006ff */
[----:B------:R-:W-:Y:S01]  /*3140*/  SEL R90, R90, RZ, P2 ;  /* 0x000000ff5a5a7207 */ /* 0x000fe20001000000 */
[----:B------:R-:W-:Y:S06]  /*3150*/  @P5 BRA `(.L_x_3842) ;  /* 0x0000000000505947 */ /* 0x000fec0003800000 */
[----:B------:R-:W1:Y:S02]  /*3160*/  S2UR UR5, SR_CTAID.Y ;  /* 0x00000000000579c3 */ /* 0x000e640000002600 */
[----:B-1----:R-:W-:-:S05]  /*3170*/  IMAD R91, R15, UR5, RZ ;  /* 0x000000050f5b7c24 */ /* 0x002fca000f8e02ff */
[----:B------:R-:W-:-:S04]  /*3180*/  IADD3 R13, P5, PT, R91, R14, RZ ;  /* 0x0000000e5b0d7210 */ /* 0x000fc80007fbe0ff */
[----:B------:R-:W-:Y:S02]  /*3190*/  LEA.HI.X.SX32 R90, R91, RZ, 0x1, P5 ;  /* 0x000000ff5b5a7211 */ /* 0x000fe400028f0eff */
[----:B0-----:R-:W-:-:S04]  /*31a0*/  LEA R12, P5, R13, UR6, 0x2 ;  /* 0x000000060d0c7c11 */ /* 0x001fc8000f8a10ff */
[----:B------:R-:W-:-:S05]  /*31b0*/  LEA.HI.X R13, R13, UR7, R90, 0x2, P5 ;  /* 0x000000070d0d7c11 */ /* 0x000fca000a8f145a */
[----:B------:R-:W2:Y:S01]  /*31c0*/  LDG.E R12, desc[UR36][R12.64] ;  /* 0x000000240c0c7981 */ /* 0x000ea2000c1e1900 */
[----:B------:R-:W-:Y:S01]  /*31d0*/  IMAD R91, R15, UR19, RZ ;  /* 0x000000130f5b7c24 */ /* 0x000fe2000f8e02ff */
[----:B------:R-:W0:Y:S02]  /*31e0*/  S2R R90, SR_TID.X ;  /* 0x00000000005a7919 */ /* 0x000e240000002100 */
[----:B0-----:R-:W-:-:S05]  /*31f0*/  IMAD.SHL.U32 R90, R90, 0x4, RZ ;  /* 0x000000045a5a7824 */ /* 0x001fca00078e00ff */
[----:B------:R-:W-:-:S05]  /*3200*/  LOP3.LUT R90, R90, 0x4, RZ, 0xc0, !PT ;  /* 0x000000045a5a7812 */ /* 0x000fca00078ec0ff */
[----:B------:R-:W-:-:S05]  /*3210*/  IMAD R90, R22, R15, R90 ;  /* 0x0000000f165a7224 */ /* 0x000fca00078e025a */
[----:B------:R-:W-:Y:S01]  /*3220*/  SHF.R.S32.HI R160, RZ, 0x1f, R90 ;  /* 0x0000001fffa07819 */ /* 0x000fe2000001145a */
[----:B--2---:R-:W-:-:S04]  /*3230*/  IMAD R91, R12, R91, RZ ;  /* 0x0000005b0c5b7224 */ /* 0x004fc800078e02ff */
[----:B------:R-:W-:-:S05]  /*3240*/  IMAD R91, R91, 0x90, R152 ;  /* 0x000000905b5b7824 */ /* 0x000fca00078e0298 */
[----:B------:R-:W-:-:S04]  /*3250*/  IADD3 R153, P5, PT, R91, R90, RZ ;  /* 0x0000005a5b997210 */ /* 0x000fc80007fbe0ff */
[----:B------:R-:W-:Y:S02]  /*3260*/  LEA.HI.X.SX32 R160, R91, R160, 0x1, P5 ;  /* 0x000000a05ba07211 */ /* 0x000fe400028f0eff */
[----:B------:R-:W-:-:S04]  /*3270*/  LEA R90, P5, R153, UR8, 0x1 ;  /* 0x00000008995a7c11 */ /* 0x000fc8000f8a08ff */
[----:B------:R-:W-:-:S06]  /*3280*/  LEA.HI.X R91, R153, UR9, R160, 0x1, P5 ;  /* 0x00000009995b7c11 */ /* 0x000fcc000a8f0ca0 */
[----:B------:R-:W5:Y:S03]  /*3290*/  LDG.E.64 R90, desc[UR36][R90.64] ;  /* 0x000000245a5a7981 */ /* 0x000f66000c1e1b00 */
.L_x_3842:
[----:B0-----:R-:W-:Y:S05]  /*32a0*/  BSYNC.RECONVERGENT B1 ;  /* 0x0000000000017941 */ /* 0x001fea0003800200 */
.L_x_3841:
[----:B------:R-:W-:Y:S04]  /*32b0*/  BSSY.RECONVERGENT B1, `(.L_x_3843) ;  /* 0x0000017000017945 */ /* 0x000fe80003800200 */
        /* <DEDUP_REMOVED lines=8> */
[----:B------:R-:W-:Y:S01]  /*3340*/  IMAD R89, R15, UR19, RZ ;  /* 0x000000130f597c24 */ /* 0x000fe2000f8e02ff */
[----:B------:R-:W0:Y:S02]  /*3350*/  S2R R88, SR_TID.X ;  /* 0x0000000000587919 */ /* 0x000e240000002100 */
[----:B0-----:R-:W-:-:S04]  /*3360*/  SHF.L.U32 R88, R88, 0x2, RZ ;  /* 0x0000000258587819 */ /* 0x001fc800000006ff */
[----:B------:R-:W-:-:S05]  /*3370*/  LOP3.LUT R153, R88, 0x4, RZ, 0xc0, !PT ;  /* 0x0000000458997812 */ /* 0x000fca00078ec0ff */
[----:B------:R-:W-:Y:S02]  /*3380*/  IMAD R155, R22, R15, R153 ;  /* 0x0000000f169b7224 */ /* 0x000fe400078e0299 */
        /* <DEDUP_REMOVED lines=8> */
[----:B------:R-:W5:Y:S03]  /*3410*/  LDG.E.64 R88, desc[UR36][R88.64] ;  /* 0x0000002458587981 */ /* 0x000f66000c1e1b00 */
.L_x_3844:
[----:B------:R-:W-:Y:S05]  /*3420*/  BSYNC.RECONVERGENT B1 ;  /* 0x0000000000017941 */ /* 0x000fea0003800200 */
.L_x_3843:
        /* <DEDUP_REMOVED lines=12> */
[----:B------:R-:W-:Y:S01]  /*34f0*/  LOP3.LUT R86, R86, 0x4, RZ, 0xc0, !PT ;  /* 0x0000000456567812 */ /* 0x000fe200078ec0ff */
[----:B--2---:R-:W-:-:S04]  /*3500*/  IMAD R87, R12, R87, RZ ;  /* 0x000000570c577224 */ /* 0x004fc800078e02ff */
[----:B------:R-:W-:Y:S02]  /*3510*/  IMAD R158, R87, 0x90, R158 ;  /* 0x00000090579e7824 */ /* 0x000fe400078e029e */
[----:B------:R-:W-:-:S03]  /*3520*/  IMAD R87, R22, R15, R86 ;  /* 0x0000000f16577224 */ /* 0x000fc600078e0256 */
[----:B------:R-:W-:Y:S02]  /*3530*/  SHF.R.S32.HI R86, RZ, 0x1f, R158 ;  /* 0x0000001fff567819 */ /* 0x000fe4000001149e */
[----:B------:R-:W-:-:S04]  /*3540*/  IADD3 R158, P3, PT, R87, R158, RZ ;  /* 0x0000009e579e7210 */ /* 0x000fc80007f7e0ff */
[----:B------:R-:W-:Y:S02]  /*3550*/  LEA.HI.X.SX32 R87, R87, R86, 0x1, P3 ;  /* 0x0000005657577211 */ /* 0x000fe400018f0eff */
[----:B------:R-:W-:-:S04]  /*3560*/  LEA R86, P3, R158, UR8, 0x1 ;  /* 0x000000089e567c11 */ /* 0x000fc8000f8608ff */
[----:B------:R-:W-:-:S06]  /*3570*/  LEA.HI.X R87, R158, UR9, R87, 0x1, P3 ;  /* 0x000000099e577c11 */ /* 0x000fcc00098f0c57 */
[----:B------:R-:W5:Y:S03]  /*3580*/  LDG.E.64 R86, desc[UR36][R86.64] ;  /* 0x0000002456567981 */ /* 0x000f66000c1e1b00 */
.L_x_3846:
[----:B------:R-:W-:Y:S05]  /*3590*/  BSYNC.RECONVERGENT B1 ;  /* 0x0000000000017941 */ /* 0x000fea0003800200 */
.L_x_3845:
[----:B------:R-:W-:Y:S01]  /*35a0*/  ISETP.GE.OR P3, PT, R156, R151, P1 ;  /* 0x000000979c00720c */ /* 0x000fe20000f66670 */
[----:B------:R-:W-:Y:S01]  /*35b0*/  BSSY.RECONVERGENT B1, `(.L_x_3847) ;  /* 0x0000018000017945 */ /* 0x000fe20003800200 */
[----:B------:R-:W-:Y:S02]  /*35c0*/  SEL R93, R93, RZ, P2 ;  /* 0x000000ff5d5d7207 */ /* 0x000fe40001000000 */
[----:B------:R-:W-:-:S09]  /*35d0*/  SEL R92, R92, RZ, P2 ;  /* 0x000000ff5c5c7207 */ /* 0x000fd20001000000 */
        /* <DEDUP_REMOVED lines=10> */
[----:B0-----:R-:W-:-:S05]  /*3680*/  IMAD.SHL.U32 R92, R92, 0x4, RZ ;  /* 0x000000045c5c7824 */ /* 0x001fca00078e00ff */
        /* <DEDUP_REMOVED lines=10> */
.L_x_3848:
[----:B------:R-:W-:Y:S05]  /*3730*/  BSYNC.RECONVERGENT B1 ;  /* 0x0000000000017941 */ /* 0x000fea0003800200 */
.L_x_3847:
[C---:B------:R-:W-:Y:S01]  /*3740*/  IMAD R158, R15.reuse, 0x20, R152 ;  /* 0x000000200f9e7824 */ /* 0x040fe200078e0298 */
[C---:B------:R-:W-:Y:S01]  /*3750*/  LEA R156, R15.reuse, R154, 0x2 ;  /* 0x0000009a0f9c7211 */ /* 0x040fe200078e10ff */
[----:B------:R-:W-:Y:S01]  /*3760*/  IMAD R154, R15, 0x4, R154 ;  /* 0x000000040f9a7824 */ /* 0x000fe200078e029a */
[----:B------:R-:W-:Y:S01]  /*3770*/  BSSY.RECONVERGENT B1, `(.L_x_3849) ;  /* 0x0000021000017945 */ /* 0x000fe20003800200 */
[----:B------:R-:W-:Y:S02]  /*3780*/  SEL R95, R95, RZ, P2 ;  /* 0x000000ff5f5f7207 */ /* 0x000fe40001000000 */
[----:B------:R-:W-:Y:S01]  /*3790*/  ISETP.GE.OR P6, PT, R158, R151, P1 ;  /* 0x000000979e00720c */ /* 0x000fe20000fc6670 */
[----:B------:R-:W-:Y:S01]  /*37a0*/  IMAD.IADD R155, R154, 0x1, R15 ;  /* 0x000000019a9b7824 */ /* 0x000fe200078e020f */
[----:B------:R-:W-:Y:S01]  /*37b0*/  SHF.L.U32 R12, R156, 0x3, RZ ;  /* 0x000000039c0c7819 */ /* 0x000fe200000006ff */
[----:B------:R-:W-:Y:S01]  /*37c0*/  IMAD R153, R15, 0x2, R154 ;  /* 0x000000020f997824 */ /* 0x000fe200078e029a */
[----:B------:R-:W-:-:S02]  /*37d0*/  SEL R94, R94, RZ, P2 ;  /* 0x000000ff5e5e7207 */ /* 0x000fc40001000000 */
[----:B------:R-:W-:Y:S02]  /*37e0*/  ISETP.GE.OR P3, PT, R12, R151, P1 ;  /* 0x000000970c00720c */ /* 0x000fe40000f66670 */
[----:B------:R-:W-:-:S04]  /*37f0*/  SHF.L.U32 R12, R155, 0x3, RZ ;  /* 0x000000039b0c7819 */ /* 0x000fc800000006ff */
[----:B------:R-:W-:Y:S02]  /*3800*/  ISETP.GE.OR P4, PT, R12, R151, P1 ;  /* 0x000000970c00720c */ /* 0x000fe40000f86670 */
[----:B------:R-:W-:-:S04]  /*3810*/  SHF.L.U32 R12, R153, 0x3, RZ ;  /* 0x00000003990c7819 */ /* 0x000fc800000006ff */
[----:B------:R-:W-:Y:S01]  /*3820*/  ISETP.GE.OR P5, PT, R12, R151, P1 ;  /* 0x000000970c00720c */ /* 0x000fe20000fa6670 */
[----:B------:R-:W-:-:S12]  /*3830*/  @P6 BRA `(.L_x_3850) ;  /* 0x0000000000506947 */ /* 0x000fd80003800000 */
        /* <DEDUP_REMOVED lines=20> */
.L_x_3850:
[----:B------:R-:W-:Y:S05]  /*3980*/  BSYNC.RECONVERGENT B1 ;  /* 0x0000000000017941 */ /* 0x000fea0003800200 */
.L_x_3849:
[----:B------:R-:W-:Y:S01]  /*3990*/  BSSY.RECONVERGENT B1, `(.L_x_3851) ;  /* 0x0000019000017945 */ /* 0x000fe20003800200 */
[----:B------:R-:W-:Y:S02]  /*39a0*/  SEL R97, R97, RZ, P2 ;  /* 0x000000ff61617207 */ /* 0x000fe40001000000 */
[----:B------:R-:W-:Y:S01]  /*39b0*/  SEL R96, R96, RZ, P2 ;  /* 0x000000ff60607207 */ /* 0x000fe20001000000 */
[----:B------:R-:W-:Y:S06]  /*39c0*/  @P3 BRA `(.L_x_3852) ;  /* 0x0000000000543947 */ /* 0x000fec0003800000 */
        /* <DEDUP_REMOVED lines=10> */
[----:B------:R-:W-:-:S05]  /*3a70*/  LOP3.LUT R157, R157, 0x4, RZ, 0xc0, !PT ;  /* 0x000000049d9d7812 */ /* 0x000fca00078ec0ff */
[----:B------:R-:W-:Y:S02]  /*3a80*/  IMAD R157, R22, R15, R157 ;  /* 0x0000000f169d7224 */ /* 0x000fe400078e029d */
        /* <DEDUP_REMOVED lines=8> */
[----:B------:R-:W5:Y:S03]  /*3b10*/  LDG.E.64 R96, desc[UR36][R96.64] ;  /* 0x0000002460607981 */ /* 0x000f66000c1e1b00 */
.L_x_3852:
[----:B------:R-:W-:Y:S05]  /*3b20*/  BSYNC.RECONVERGENT B1 ;  /* 0x0000000000017941 */ /* 0x000fea0003800200 */
.L_x_3851:
        /* <DEDUP_REMOVED lines=25> */
.L_x_3854:
[----:B------:R-:W-:Y:S05]  /*3cc0*/  BSYNC.RECONVERGENT B1 ;  /* 0x0000000000017941 */ /* 0x000fea0003800200 */
.L_x_3853:
        /* <DEDUP_REMOVED lines=25> */
.L_x_3856:
[----:B------:R-:W-:Y:S05]  /*3e60*/  BSYNC.RECONVERGENT B1 ;  /* 0x0000000000017941 */ /* 0x000fea0003800200 */
.L_x_3855:
[C---:B------:R-:W-:Y:S01]  /*3e70*/  IMAD R156, R15.reuse, 0x40, R152 ;  /* 0x000000400f9c7824 */ /* 0x040fe200078e0298 */
[----:B------:R-:W-:Y:S01]  /*3e80*/  LEA R154, R15, R154, 0x1 ;  /* 0x0000009a0f9a7211 */ /* 0x000fe200078e08ff */
[----:B------:R-:W-:Y:S01]  /*3e90*/  BSSY.RECONVERGENT B1, `(.L_x_3857) ;  /* 0x000001a000017945 */ /* 0x000fe20003800200 */
[----:B------:R-:W-:Y:S02]  /*3ea0*/  SEL R103, R103, RZ, P2 ;  /* 0x000000ff67677207 */ /* 0x000fe40001000000 */
[----:B------:R-:W-:Y:S01]  /*3eb0*/  ISETP.GE.OR P3, PT, R156, R151, P1 ;  /* 0x000000979c00720c */ /* 0x000fe20000f66670 */
[----:B------:R-:W-:Y:S01]  /*3ec0*/  IMAD R154, R15, 0x2, R154 ;  /* 0x000000020f9a7824 */ /* 0x000fe200078e029a */
[----:B------:R-:W-:-:S11]  /*3ed0*/  SEL R102, R102, RZ, P2 ;  /* 0x000000ff66667207 */ /* 0x000fd60001000000 */
        /* <DEDUP_REMOVED lines=21> */
.L_x_3858:
[----:B------:R-:W-:Y:S05]  /*4030*/  BSYNC.RECONVERGENT B1 ;  /* 0x0000000000017941 */ /* 0x000fea0003800200 */
.L_x_3857:
[C---:B------:R-:W-:Y:S01]  /*4040*/  IMAD.SHL.U32 R12, R154.reuse, 0x8, RZ ;  /* 0x000000089a0c7824 */ /* 0x040fe200078e00ff */
[----:B------:R-:W-:Y:S01]  /*4050*/  IADD3 R153, PT, PT, R154, R15, RZ ;  /* 0x0000000f9a997210 */ /* 0x000fe20007ffe0ff */
[----:B------:R-:W-:Y:S01]  /*4060*/  BSSY.RECONVERGENT B1, `(.L_x_3859) ;  /* 0x000001d000017945 */ /* 0x000fe20003800200 */
[----:B------:R-:W-:Y:S02]  /*4070*/  SEL R105, R105, RZ, P2 ;  /* 0x000000ff69697207 */ /* 0x000fe40001000000 */
[-C--:B------:R-:W-:Y:S01]  /*4080*/  ISETP.GE.OR P4, PT, R12, R151.reuse, P1 ;  /* 0x000000970c00720c */ /* 0x080fe20000f86670 */
[----:B------:R-:W-:Y:S01]  /*4090*/  IMAD.SHL.U32 R12, R153, 0x8, RZ ;  /* 0x00000008990c7824 */ /* 0x000fe200078e00ff */
[----:B------:R-:W-:Y:S02]  /*40a0*/  SEL R107, R107, RZ, P2 ;  /* 0x000000ff6b6b7207 */ /* 0x000fe40001000000 */
[----:B------:R-:W-:Y:S02]  /*40b0*/  SEL R104, R104, RZ, P2 ;  /* 0x000000ff68687207 */ /* 0x000fe40001000000 */
[----:B------:R-:W-:-:S07]  /*40c0*/  ISETP.GE.OR P3, PT, R12, R151, P1 ;  /* 0x000000970c00720c */ /* 0x000fce0000f66670 */
        /* <DEDUP_REMOVED lines=22> */
.L_x_3860:
[----:B------:R-:W-:Y:S05]  /*4230*/  BSYNC.RECONVERGENT B1 ;  /* 0x0000000000017941 */ /* 0x000fea0003800200 */
.L_x_3859:
[----:B------:R-:W-:Y:S01]  /*4240*/  BSSY.RECONVERGENT B1, `(.L_x_3861) ;  /* 0x0000019000017945 */ /* 0x000fe20003800200 */
[----:B------:R-:W-:Y:S02]  /*4250*/  LEA R158, R15, R154, 0x1 ;  /* 0x0000009a0f9e7211 */ /* 0x000fe400078e08ff */
        /* <DEDUP_REMOVED lines=23> */
.L_x_3862:
[----:B------:R-:W-:Y:S05]  /*43d0*/  BSYNC.RECONVERGENT B1 ;  /* 0x0000000000017941 */ /* 0x000fea0003800200 */
.L_x_3861:
[C---:B------:R-:W-:Y:S01]  /*43e0*/  IMAD.SHL.U32 R12, R158.reuse, 0x8, RZ ;  /* 0x000000089e0c7824 */ /* 0x040fe200078e00ff */
[----:B------:R-:W-:Y:S01]  /*43f0*/  IADD3 R160, PT, PT, R158, R15, RZ ;  /* 0x0000000f9ea07210 */ /* 0x000fe20007ffe0ff */
[----:B------:R-:W-:Y:S01]  /*4400*/  BSSY.RECONVERGENT B1, `(.L_x_3863) ;  /* 0x0000022000017945 */ /* 0x000fe20003800200 */
[----:B------:R-:W-:Y:S02]  /*4410*/  SEL R109, R109, RZ, P2 ;  /* 0x000000ff6d6d7207 */ /* 0x000fe40001000000 */
[----:B------:R-:W-:Y:S01]  /*4420*/  ISETP.GE.OR P6, PT, R12, R151, P1 ;  /* 0x000000970c00720c */ /* 0x000fe20000fc6670 */
[C---:B------:R-:W-:Y:S01]  /*4430*/  IMAD.SHL.U32 R12, R160.reuse, 0x8, RZ ;  /* 0x00000008a00c7824 */ /* 0x040fe200078e00ff */
[----:B------:R-:W-:Y:S02]  /*4440*/  IADD3 R156, PT, PT, R160, R15, RZ ;  /* 0x0000000fa09c7210 */ /* 0x000fe40007ffe0ff */
[----:B------:R-:W-:Y:S02]  /*4450*/  SEL R108, R108, RZ, P2 ;  /* 0x000000ff6c6c7207 */ /* 0x000fe40001000000 */
[----:B------:R-:W-:Y:S01]  /*4460*/  ISETP.GE.OR P3, PT, R12, R151, P1 ;  /* 0x000000970c00720c */ /* 0x000fe20000f66670 */
[C---:B------:R-:W-:Y:S01]  /*4470*/  IMAD.SHL.U32 R12, R156.reuse, 0x8, RZ ;  /* 0x000000089c0c7824 */ /* 0x040fe200078e00ff */
[----:B------:R-:W-:-:S04]  /*4480*/  IADD3 R154, PT, PT, R156, R15, RZ ;  /* 0x0000000f9c9a7210 */ /* 0x000fc80007ffe0ff */
[----:B------:R-:W-:Y:S01]  /*4490*/  ISETP.GE.OR P4, PT, R12, R151, P1 ;  /* 0x000000970c00720c */ /* 0x000fe20000f86670 */
[----:B------:R-:W-:-:S05]  /*44a0*/  IMAD.SHL.U32 R12, R154, 0x8, RZ ;  /* 0x000000089a0c7824 */ /* 0x000fca00078e00ff */
        /* <DEDUP_REMOVED lines=23> */
.L_x_3864:
[----:B------:R-:W-:Y:S05]  /*4620*/  BSYNC.RECONVERGENT B1 ;  /* 0x0000000000017941 */ /* 0x000fea0003800200 */
.L_x_3863:
        /* <DEDUP_REMOVED lines=25> */
.L_x_3866:
[----:B------:R-:W-:Y:S05]  /*47c0*/  BSYNC.RECONVERGENT B1 ;  /* 0x0000000000017941 */ /* 0x000fea0003800200 */
.L_x_3865:
        /* <DEDUP_REMOVED lines=25> */
.L_x_3868:
[----:B------:R-:W-:Y:S05]  /*4960*/  BSYNC.RECONVERGENT B1 ;  /* 0x0000000000017941 */ /* 0x000fea0003800200 */
.L_x_3867:
        /* <DEDUP_REMOVED lines=25> */
.L_x_3870:
[----:B------:R-:W-:Y:S05]  /*4b00*/  BSYNC.RECONVERGENT B1 ;  /* 0x0000000000017941 */ /* 0x000fea0003800200 */
.L_x_3869:
[----:B------:R-:W-:Y:S01]  /*4b10*/  IADD3 R154, PT, PT, R154, R15, RZ ;  /* 0x0000000f9a9a7210 */ /* 0x000fe20007ffe0ff */
[----:B------:R-:W-:Y:S01]  /*4b20*/  IMAD R152, R15, 0x80, R152 ;  /* 0x000000800f987824 */ /* 0x000fe200078e0298 */
[----:B------:R-:W-:Y:S01]  /*4b30*/  BSSY.RECONVERGENT B1, `(.L_x_3871) ;  /* 0x000001d000017945 */ /* 0x000fe20003800200 */
[----:B------:R-:W-:Y:S02]  /*4b40*/  SEL R117, R117, RZ, P2 ;  /* 0x000000ff75757207 */ /* 0x000fe40001000000 */
[----:B------:R-:W-:Y:S02]  /*4b50*/  SHF.L.U32 R12, R154, 0x3, RZ ;  /* 0x000000039a0c7819 */ /* 0x000fe400000006ff */
[-C--:B------:R-:W-:Y:S02]  /*4b60*/  ISETP.GE.OR P3, PT, R152, R151.reuse, P1 ;  /* 0x000000979800720c */ /* 0x080fe40000f66670 */
[----:B------:R-:W-:Y:S02]  /*4b70*/  ISETP.GE.OR P4, PT, R12, R151, P1 ;  /* 0x000000970c00720c */ /* 0x000fe40000f86670 */
[----:B------:R-:W-:-:S02]  /*4b80*/  SEL R119, R119, RZ, P2 ;  /* 0x000000ff77777207 */ /* 0x000fc40001000000 */
        /* <DEDUP_REMOVED lines=23> */
.L_x_3872:
[----:B------:R-:W-:Y:S05]  /*4d00*/  BSYNC.RECONVERGENT B1 ;  /* 0x0000000000017941 */ /* 0x000fea0003800200 */
.L_x_3871:
[----:B------:R-:W-:Y:S01]  /*4d10*/  BSSY.RECONVERGENT B1, `(.L_x_3873) ;  /* 0x0000018000017945 */ /* 0x000fe20003800200 */
[----:B------:R-:W-:Y:S01]  /*4d20*/  IMAD R156, R15, 0x2, R154 ;  /* 0x000000020f9c7824 */ /* 0x000fe200078e029a */
[----:B------:R-:W-:Y:S02]  /*4d30*/  SEL R118, R118, RZ, P2 ;  /* 0x000000ff76767207 */ /* 0x000fe40001000000 */
        /* <DEDUP_REMOVED lines=21> */
.L_x_3874:
[----:B------:R-:W-:Y:S05]  /*4e90*/  BSYNC.RECONVERGENT B1 ;  /* 0x0000000000017941 */ /* 0x000fea0003800200 */
.L_x_3873:
[----:B------:R-:W-:Y:S01]  /*4ea0*/  IMAD.SHL.U32 R12, R156, 0x8, RZ ;  /* 0x000000089c0c7824 */ /* 0x000fe200078e00ff */
[----:B------:R-:W-:Y:S01]  /*4eb0*/  BSSY.RECONVERGENT B1, `(.L_x_3875) ;  /* 0x000001b000017945 */ /* 0x000fe20003800200 */
[----:B------:R-:W-:Y:S02]  /*4ec0*/  SEL R121, R121, RZ, P2 ;  /* 0x000000ff79797207 */ /* 0x000fe40001000000 */
[----:B------:R-:W-:Y:S02]  /*4ed0*/  SEL R120, R120, RZ, P2 ;  /* 0x000000ff78787207 */ /* 0x000fe40001000000 */
[----:B------:R-:W-:Y:S02]  /*4ee0*/  ISETP.GE.OR P3, PT, R12, R151, P1 ;  /* 0x000000970c00720c */ /* 0x000fe40000f66670 */
[----:B------:R-:W-:-:S11]  /*4ef0*/  IADD3 R154, PT, PT, R156, R15, RZ ;  /* 0x0000000f9c9a7210 */ /* 0x000fd60007ffe0ff */
        /* <DEDUP_REMOVED lines=22> */
.L_x_3876:
[----:B------:R-:W-:Y:S05]  /*5060*/  BSYNC.RECONVERGENT B1 ;  /* 0x0000000000017941 */ /* 0x000fea0003800200 */
.L_x_3875:
        /* <DEDUP_REMOVED lines=21> */
[----:B------:R-:W-:-:S04]  /*51c0*/  SHF.L.U32 R122, R122, 0x3, RZ ;  /* 0x000000037a7a7819 */ /* 0x000fc800000006ff */
[----:B------:R-:W-:Y:S02]  /*51d0*/  SHF.R.S32.HI R123, RZ, 0x1f, R122 ;  /* 0x0000001fff7b7819 */ /* 0x000fe4000001147a */
[----:B------:R-:W-:-:S04]  /*51e0*/  IADD3 R153, P3, PT, R154, R122, RZ ;  /* 0x0000007a9a997210 */ /* 0x000fc80007f7e0ff */
[----:B------:R-:W-:Y:S02]  /*51f0*/  LEA.HI.X.SX32 R12, R154, R123, 0x1, P3 ;  /* 0x0000007b9a0c7211 */ /* 0x000fe400018f0eff */
[----:B------:R-:W-:-:S04]  /*5200*/  LEA R122, P3, R153, UR8, 0x1 ;  /* 0x00000008997a7c11 */ /* 0x000fc8000f8608ff */
[----:B------:R-:W-:-:S06]  /*5210*/  LEA.HI.X R123, R153, UR9, R12, 0x1, P3 ;  /* 0x00000009997b7c11 */ /* 0x000fcc00098f0c0c */
[----:B------:R-:W5:Y:S03]  /*5220*/  LDG.E.64 R122, desc[UR36][R122.64] ;  /* 0x000000247a7a7981 */ /* 0x000f66000c1e1b00 */
.L_x_3878:
[----:B------:R-:W-:Y:S05]  /*5230*/  BSYNC.RECONVERGENT B1 ;  /* 0x0000000000017941 */ /* 0x000fea0003800200 */
.L_x_3877:
        /* <DEDUP_REMOVED lines=28> */
.L_x_3880:
[----:B------:R-:W-:Y:S05]  /*5400*/  BSYNC.RECONVERGENT B1 ;  /* 0x0000000000017941 */ /* 0x000fea0003800200 */
.L_x_3879:
        /* <DEDUP_REMOVED lines=28> */
.L_x_3882:
[----:B------:R-:W-:Y:S05]  /*55d0*/  BSYNC.RECONVERGENT B1 ;  /* 0x0000000000017941 */ /* 0x000fea0003800200 */
.L_x_3881:
        /* <DEDUP_REMOVED lines=28> */
.L_x_3884:
[----:B------:R-:W-:Y:S05]  /*57a0*/  BSYNC.RECONVERGENT B1 ;  /* 0x0000000000017941 */ /* 0x000fea0003800200 */
.L_x_3883:
        /* <DEDUP_REMOVED lines=28> */
.L_x_3886:
[----:B------:R-:W-:Y:S05]  /*5970*/  BSYNC.RECONVERGENT B1 ;  /* 0x0000000000017941 */ /* 0x000fea0003800200 */
.L_x_3885:
        /* <DEDUP_REMOVED lines=28> */
.L_x_3888:
[----:B------:R-:W-:Y:S05]  /*5b40*/  BSYNC.RECONVERGENT B1 ;  /* 0x0000000000017941 */ /* 0x000fea0003800200 */
.L_x_3887:
        /* <DEDUP_REMOVED lines=28> */
.L_x_3890:
[----:B------:R-:W-:Y:S05]  /*5d10*/  BSYNC.RECONVERGENT B1 ;  /* 0x0000000000017941 */ /* 0x000fea0003800200 */
.L_x_3889:
        /* <DEDUP_REMOVED lines=28> */
.L_x_3892:
[----:B------:R-:W-:Y:S05]  /*5ee0*/  BSYNC.RECONVERGENT B1 ;  /* 0x0000000000017941 */ /* 0x000fea0003800200 */
.L_x_3891:
        /* <DEDUP_REMOVED lines=28> */
.L_x_3894:
[----:B------:R-:W-:Y:S05]  /*60b0*/  BSYNC.RECONVERGENT B1 ;  /* 0x0000000000017941 */ /* 0x000fea0003800200 */
.L_x_3893:
        /* <DEDUP_REMOVED lines=28> */
.L_x_3896:
[----:B------:R-:W-:Y:S05]  /*6280*/  BSYNC.RECONVERGENT B1 ;  /* 0x0000000000017941 */ /* 0x000fea0003800200 */
.L_x_3895:
        /* <DEDUP_REMOVED lines=9> */
[----:B------:R-:W-:-:S02]  /*6320*/  IMAD.IADD R152, R154, 0x1, R15 ;  /* 0x000000019a987824 */ /* 0x000fc400078e020f */
[----:B------:R-:W-:-:S03]  /*6330*/  IMAD.SHL.U32 R12, R154, 0x8, RZ ;  /* 0x000000089a0c7824 */ /* 0x000fc600078e00ff */
[----:B------:R-:W-:Y:S02]  /*6340*/  SHF.L.U32 R152, R152, 0x3, RZ ;  /* 0x0000000398987819 */ /* 0x000fe400000006ff */
[-C--:B------:R-:W-:Y:S02]  /*6350*/  ISETP.GE.OR P4, PT, R12, R151.reuse, P1 ;  /* 0x000000970c00720c */ /* 0x080fe40000f86670 */
        /* <DEDUP_REMOVED lines=23> */
.L_x_3898:
[----:B------:R-:W-:Y:S05]  /*64d0*/  BSYNC.RECONVERGENT B1 ;  /* 0x0000000000017941 */ /* 0x000fea0003800200 */
.L_x_3897:
        /* <DEDUP_REMOVED lines=25> */
.L_x_3900:
[----:B------:R-:W-:Y:S05]  /*6670*/  BSYNC.RECONVERGENT B1 ;  /* 0x0000000000017941 */ /* 0x000fea0003800200 */
.L_x_3899:
        /* <DEDUP_REMOVED lines=25> */
.L_x_3902:
[----:B------:R-:W-:Y:S05]  /*6810*/  BSYNC.RECONVERGENT B1 ;  /* 0x0000000000017941 */ /* 0x000fea0003800200 */
.L_x_3901:
        /* <DEDUP_REMOVED lines=17> */
[----:B------:R-:W-:-:S05]  /*6930*/  IMAD R152, R149, 0x90, R152 ;  /* 0x0000009095987824 */ /* 0x000fca00078e0298 */
[----:B------:R-:W-:Y:S02]  /*6940*/  SHF.R.S32.HI R14, RZ, 0x1f, R152 ;  /* 0x0000001fff0e7819 */ /* 0x000fe40000011498 */
[----:B------:R-:W-:-:S04]  /*6950*/  IADD3 R152, P2, PT, R15, R152, RZ ;  /* 0x000000980f987210 */ /* 0x000fc80007f5e0ff */
[----:B------:R-:W-:Y:S02]  /*6960*/  LEA.HI.X.SX32 R15, R15, R14, 0x1, P2 ;  /* 0x0000000e0f0f7211 */ /* 0x000fe400010f0eff */
[----:B------:R-:W-:-:S04]  /*6970*/  LEA R148, P2, R152, UR8, 0x1 ;  /* 0x0000000898947c11 */ /* 0x000fc8000f8408ff */
[----:B------:R-:W-:-:S06]  /*6980*/  LEA.HI.X R149, R152, UR9, R15, 0x1, P2 ;  /* 0x0000000998957c11 */ /* 0x000fcc00090f0c0f */
[----:B------:R-:W5:Y:S03]  /*6990*/  LDG.E.64 R148, desc[UR36][R148.64] ;  /* 0x0000002494947981 */ /* 0x000f66000c1e1b00 */
.L_x_3904:
[----:B------:R-:W-:Y:S05]  /*69a0*/  BSYNC.RECONVERGENT B1 ;  /* 0x0000000000017941 */ /* 0x000fea0003800200 */
.L_x_3903:
[----:B-----5:R-:W-:Y:S02]  /*69b0*/  HMUL2 R12, R20, R90 ;  /* 0x0000005a140c7232 */ /* 0x020fe40000000000 */
[----:B------:R-:W-:Y:S01]  /*69c0*/  HFMA2 R13, R21, R91, -RZ ;  /* 0x0000005b150d7231 */ /* 0x000fe200001000ff */
[----:B------:R-:W0:Y:S01]  /*69d0*/  S2R R151, SR_TID.X ;  /* 0x0000000000977919 */ /* 0x000e220000002100 */
[----:B------:R-:W-:Y:S01]  /*69e0*/  UMOV UR5, 0xffffffff ;  /* 0xffffffff00057882 */ /* 0x000fe20000000000 */
[----:B------:R-:W-:Y:S01]  /*69f0*/  ISETP.NE.AND P2, PT, R11, RZ, P0 ;  /* 0x000000ff0b00720c */ /* 0x000fe20000745270 */
        /* <DEDUP_REMOVED lines=9> */
[----:B------:R-:W-:Y:S01]  /*6a90*/  HFMA2 R13, R35, R99, R13 ;  /* 0x00000063230d7231 */ /* 0x000fe2000000000d */
[----:B0-----:R-:W-:-:S03]  /*6aa0*/  LOP3.LUT R151, R151, 0x1, RZ, 0xc0, !PT ;  /* 0x0000000197977812 */ /* 0x001fc600078ec0ff */
        /* <DEDUP_REMOVED lines=58> */
.L_x_3976:
        /* <DEDUP_REMOVED lines=29> */
.L_x_3907:
[----:B------:R-:W-:Y:S05]  /*7020*/  BSYNC.RECONVERGENT B1 ;  /* 0x0000000000017941 */ /* 0x000fea0003800200 */
.L_x_3906:
[----:B------:R-:W-:Y:S01]  /*7030*/  IADD3 R9, PT, PT, R9, 0x40, RZ ;  /* 0x0000004009097810 */ /* 0x000fe20007ffe0ff */
[----:B-1----:R-:W-:Y:S01]  /*7040*/  VIADD R4, R4, 0x100 ;  /* 0x0000010004047836 */ /* 0x002fe20000000000 */
[----:B------:R-:W-:Y:S02]  /*7050*/  IADD3 R8, P2, PT, R8, 0x40, RZ ;  /* 0x0000004008087810 */ /* 0x000fe40007f5e0ff */
[----:B------:R-:W-:Y:S02]  /*7060*/  ISETP.GE.AND P1, PT, R9, R5, PT ;  /* 0x000000050900720c */ /* 0x000fe40003f26270 */
[----:B------:R-:W-:Y:S01]  /*7070*/  IADD3 R3, PT, PT, R3, 0x40, RZ ;  /* 0x0000004003037810 */ /* 0x000fe20007ffe0ff */
[----:B------:R-:W-:-:S10]  /*7080*/  IMAD.X R7, RZ, RZ, R7, P2 ;  /* 0x000000ffff077224 */ /* 0x000fd400010e0607 */
[----:B------:R-:W-:Y:S05]  /*7090*/  @!P1 BRA `(.L_x_3908) ;  /* 0xffffffbc009c9947 */ /* 0x000fea000383ffff */
.L_x_3840:
[----:B0-2-4-:R-:W-:Y:S05]  /*70a0*/  BSYNC B0 ;  /* 0x0000000000007941 */ /* 0x015fea0003800000 */
.L_x_3839:
[----:B------:R-:W-:-:S03]  /*70b0*/  UMOV UR5, 0xffffffff ;  /* 0xffffffff00057882 */ /* 0x000fc60000000000 */
[----:B------:R-:W-:Y:S05]  /*70c0*/  BRA.DIV UR5, `(.L_x_3909) ;  /* 0x0000005605fc7947 */ /* 0x000fea000b800000 */
[----:B------:R-:W0:Y:S02]  /*70d0*/  SHFL.BFLY PT, R14, R0, 0x10, 0x1f ;  /* 0x0e001f00000e7f89 */ /* 0x000e2400000e0000 */
[----:B0-----:R-:W-:-:S05]  /*70e0*/  FMNMX.FTZ R13, R14, R0, !PT ;  /* 0x000000000e0d7209 */ /* 0x001fca0007810000 */
[----:B------:R-:W0:Y:S02]  /*70f0*/  SHFL.BFLY PT, R14, R13, 0x8, 0x1f ;  /* 0x0d001f000d0e7f89 */ /* 0x000e2400000e0000 */
[----:B0-----:R-:W-:-:S05]  /*7100*/  FMNMX.FTZ R3, R13, R14, !PT ;  /* 0x0000000e0d037209 */ /* 0x001fca0007810000 */
[----:B------:R-:W0:Y:S02]  /*7110*/  SHFL.BFLY PT, R14, R3, 0x4, 0x1f ;  /* 0x0c801f00030e7f89 */ /* 0x000e2400000e0000 */
[----:B0-----:R-:W-:-:S05]  /*7120*/  FMNMX.FTZ R4, R3, R14, !PT ;  /* 0x0000000e03047209 */ /* 0x001fca0007810000 */
[----:B------:R0:W1:Y:S02]  /*7130*/  SHFL.BFLY PT, R14, R4, 0x2, 0x1f ;  /* 0x0c401f00040e7f89 */ /* 0x00006400000e0000 */
.L_x_3982:
[----:B------:R-:W2:Y:S01]  /*7140*/  S2R R0, SR_TID.X ;  /* 0x0000000000007919 */ /* 0x000ea20000002100 */
[----:B------:R-:W-:Y:S01]  /*7150*/  MOV R15, 0x400 ;  /* 0x00000400000f7802 */ /* 0x000fe20000000f00 */
[----:B------:R-:W-:Y:S05]  /*7160*/  WARPSYNC.ALL ;  /* 0x0000000000007948 */ /* 0x000fea0003800000 */
[----:B------:R-:W4:Y:S01]  /*7170*/  S2R R20, SR_CgaCtaId ;  /* 0x0000000000147919 */ /* 0x000f220000008800 */
[----:B-1----:R-:W-:Y:S02]  /*7180*/  FMNMX.FTZ R5, R4, R14, !PT ;  /* 0x0000000e04057209 */ /* 0x002fe40007810000 */
[----:B--2---:R-:W-:-:S02]  /*7190*/  LOP3.LUT P0, R6, R0, 0x1f, RZ, 0xc0, !PT ;  /* 0x0000001f00067812 */ /* 0x004fc4000780c0ff */
[----:B----4-:R-:W-:-:S11]  /*71a0*/  LEA R3, R20, R15, 0x18 ;  /* 0x0000000f14037211 */ /* 0x010fd600078ec0ff */
[----:B0-----:R-:W-:-:S05]  /*71b0*/  @!P0 LEA.HI R4, R0, R3, RZ, 0x1d ;  /* 0x0000000300048211 */ /* 0x001fca00078fe8ff */
[----:B------:R0:W-:Y:S01]  /*71c0*/  @!P0 STS [R4], R5 ;  /* 0x0000000504008388 */ /* 0x0001e20000000800 */
[----:B------:R-:W-:Y:S01]  /*71d0*/  BAR.SYNC.DEFER_BLOCKING 0x0 ;  /* 0x0000000000007b1d */ /* 0x000fe20000010000 */
[C---:B------:R-:W-:Y:S01]  /*71e0*/  ISETP.GT.U32.AND P0, PT, R6.reuse, 0x3, PT ;  /* 0x000000030600780c */ /* 0x040fe20003f04070 */
[----:B0-----:R-:W-:Y:S01]  /*71f0*/  IMAD.MOV.U32 R4, RZ, RZ, -0x800001 ;  /* 0xff7fffffff047424 */ /* 0x001fe200078e00ff */
[----:B------:R-:W-:Y:S01]  /*7200*/  LEA R7, R6, R3, 0x2 ;  /* 0x0000000306077211 */ /* 0x000fe200078e10ff */
[----:B------:R-:W-:-:S04]  /*7210*/  HFMA2 R9, -RZ, RZ, 0, 0 ;  /* 0x00000000ff097431 */ /* 0x000fc800000001ff */
[----:B------:R-:W0:Y:S01]  /*7220*/  S2UR UR7, SR_CTAID.Y ;  /* 0x00000000000779c3 */ /* 0x000e220000002600 */
[----:B------:R-:W0:Y:S01]  /*7230*/  LDCU UR4, c[0x0][0x3f4] ;  /* 0x00007e80ff0477ac */ /* 0x000e220008000800 */
[----:B------:R-:W-:Y:S04]  /*7240*/  BSSY.RECONVERGENT B0, `(.L_x_3910) ;  /* 0x000016e000007945 */ /* 0x000fe80003800200 */
[----:B------:R-:W1:Y:S01]  /*7250*/  @!P0 LDS R4, [R7] ;  /* 0x0000000007048984 */ /* 0x000e620000000800 */
[----:B0-----:R-:W-:-:S04]  /*7260*/  UIMAD UR6, UR7, UR4, URZ ;  /* 0x00000004070672a4 */ /* 0x001fc8000f8e02ff */
[----:B------:R-:W-:Y:S01]  /*7270*/  USHF.R.S32.HI UR12, URZ, 0x1f, UR6 ;  /* 0x0000001fff0c7899 */ /* 0x000fe20008011406 */
[----:B-1----:R-:W0:Y:S02]  /*7280*/  SHFL.BFLY PT, R5, R4, 0x2, 0x1f ;  /* 0x0c401f0004057f89 */ /* 0x002e2400000e0000 */
[----:B0-----:R-:W-:Y:S01]  /*7290*/  FMNMX.FTZ R10, R5, R4, !PT ;  /* 0x00000004050a7209 */ /* 0x001fe20007810000 */
[----:B------:R-:W-:-:S04]  /*72a0*/  VIADD R4, R16, 0x1 ;  /* 0x0000000110047836 */ /* 0x000fc80000000000 */
[----:B------:R-:W0:Y:S02]  /*72b0*/  SHFL.BFLY PT, R5, R10, 0x1, 0x1f ;  /* 0x0c201f000a057f89 */ /* 0x000e2400000e0000 */
[----:B0-----:R-:W-:Y:S02]  /*72c0*/  FMNMX.FTZ R8, R10, R5, !PT ;  /* 0x000000050a087209 */ /* 0x001fe40007810000 */
[----:B------:R-:W-:-:S04]  /*72d0*/  IADD3 R5, PT, PT, R19, R0, RZ ;  /* 0x0000000013057210 */ /* 0x000fc80007ffe0ff */
[----:B------:R-:W-:Y:S01]  /*72e0*/  ISETP.GT.AND P0, PT, R5, R16, PT ;  /* 0x000000100500720c */ /* 0x000fe20003f04270 */
[----:B------:R-:W0:-:S12]  /*72f0*/  SHFL.IDX PT, R8, R8, RZ, 0x1f ;  /* 0x00001fff08087589 */ /* 0x000e1800000e0000 */
[----:B------:R-:W-:Y:S05]  /*7300*/  @P0 BRA `(.L_x_3911) ;  /* 0x0000001400840947 */ /* 0x000fea0003800000 */
[----:B------:R-:W1:Y:S02]  /*7310*/  LDC.64 R10, c[0x0][0x420] ;  /* 0x00010800ff0a7b82 */ /* 0x000e640000000a00 */
[----:B-1----:R-:W-:-:S04]  /*7320*/  ISETP.NE.U32.AND P0, PT, R10, RZ, PT ;  /* 0x000000ff0a00720c */ /* 0x002fc80003f05070 */
[----:B------:R-:W-:-:S13]  /*7330*/  ISETP.NE.AND.EX P0, PT, R11, RZ, PT, P0 ;  /* 0x000000ff0b00720c */ /* 0x000fda0003f05300 */
[----:B------:R-:W-:Y:S05]  /*7340*/  @P0 BRA `(.L_x_3912) ;  /* 0x0000000c00fc0947 */ /* 0x000fea0003800000 */
[----:B------:R-:W-:Y:S01]  /*7350*/  VIADDMNMX R10, R5, 0x80, R4, !PT ;  /* 0x00000080050a7846 */ /* 0x000fe20007800104 */
[----:B------:R-:W-:Y:S01]  /*7360*/  BSSY.RECONVERGENT B1, `(.L_x_3913) ;  /* 0x000001c000017945 */ /* 0x000fe20003800200 */
[----:B------:R-:W-:-:S04]  /*7370*/  LOP3.LUT R9, RZ, R0, RZ, 0x33, !PT ;  /* 0x00000000ff097212 */ /* 0x000fc800078e33ff */
[----:B------:R-:W-:Y:S02]  /*7380*/  IADD3 R11, PT, PT, -R19, R10, R9 ;  /* 0x0000000a130b7210 */ /* 0x000fe40007ffe109 */
[----:B------:R-:W-:Y:S02]  /*7390*/  MOV R10, R5 ;  /* 0x00000005000a7202 */ /* 0x000fe40000000f00 */
[C---:B------:R-:W-:Y:S02]  /*73a0*/  LOP3.LUT R9, R11.reuse, 0x180, RZ, 0xc0, !PT ;  /* 0x000001800b097812 */ /* 0x040fe400078ec0ff */
[----:B------:R-:W-:Y:S02]  /*73b0*/  ISETP.GE.U32.AND P1, PT, R11, 0x180, PT ;  /* 0x000001800b00780c */ /* 0x000fe40003f26070 */
[----:B------:R-:W-:Y:S01]  /*73c0*/  ISETP.NE.AND P0, PT, R9, 0x180, PT ;  /* 0x000001800900780c */ /* 0x000fe20003f05270 */
[----:B------:R-:W-:-:S12]  /*73d0*/  IMAD.MOV.U32 R9, RZ, RZ, RZ ;  /* 0x000000ffff097224 */ /* 0x000fd800078e00ff */
[----:B------:R-:W-:Y:S05]  /*73e0*/  @!P0 BRA `(.L_x_3914) ;  /* 0x00000000004c8947 */ /* 0x000fea0003800000 */
[----:B------:R-:W-:Y:S01]  /*73f0*/  VIADD R13, R15, 0x220 ;  /* 0x000002200f0d7836 */ /* 0x000fe20000000000 */
[----:B------:R-:W-:Y:S01]  /*7400*/  LEA.HI R9, R11, 0x1, RZ, 0x19 ;  /* 0x000000010b097811 */ /* 0x000fe200078fc8ff */
[----:B------:R-:W-:-:S03]  /*7410*/  IMAD.MOV.U32 R10, RZ, RZ, R5 ;  /* 0x000000ffff0a7224 */ /* 0x000fc600078e0005 */
[----:B------:R-:W-:Y:S01]  /*7420*/  LOP3.LUT R11, R9, 0x3, RZ, 0xc0, !PT ;  /* 0x00000003090b7812 */ /* 0x000fe200078ec0ff */
[----:B------:R-:W-:Y:S01]  /*7430*/  HFMA2 R9, -RZ, RZ, 0, 0 ;  /* 0x00000000ff097431 */ /* 0x000fe200000001ff */
[----:B------:R-:W-:-:S03]  /*7440*/  LEA R13, R20, R13, 0x18 ;  /* 0x0000000d140d7211 */ /* 0x000fc600078ec0ff */
[----:B------:R-:W-:Y:S01]  /*7450*/  IMAD.MOV R11, RZ, RZ, -R11 ;  /* 0x000000ffff0b7224 */ /* 0x000fe200078e0a0b */
[----:B------:R-:W-:-:S07]  /*7460*/  LEA R12, R0, R13, 0x2 ;  /* 0x0000000d000c7211 */ /* 0x000fce00078e10ff */
.L_x_3915:
        /* <DEDUP_REMOVED lines=9> */
[----:B0-----:R-:W-:Y:S01]  /*7500*/  IADD3 R12, PT, PT, R12, 0x200, RZ ;  /* 0x000002000c0c7810 */ /* 0x001fe20007ffe0ff */
[----:B------:R-:W-:Y:S06]  /*7510*/  @P0 BRA `(.L_x_3915) ;  /* 0xfffffffc00d40947 */ /* 0x000fec000383ffff */
.L_x_3914:
[----:B------:R-:W-:Y:S05]  /*7520*/  BSYNC.RECONVERGENT B1 ;  /* 0x0000000000017941 */ /* 0x000fea0003800200 */
.L_x_3913:
[----:B------:R-:W-:Y:S05]  /*7530*/  @!P1 BRA `(.L_x_3911) ;  /* 0x0000001000f89947 */ /* 0x000fea0003800000 */
[----:B------:R-:W-:Y:S01]  /*7540*/  SHF.L.U32 R11, R19, 0x2, RZ ;  /* 0x00000002130b7819 */ /* 0x000fe200000006ff */
[----:B------:R-:W-:-:S04]  /*7550*/  VIADD R15, R15, 0x220 ;  /* 0x000002200f0f7836 */ /* 0x000fc80000000000 */
[----:B------:R-:W-:Y:S01]  /*7560*/  IMAD R11, R10, 0x4, -R11 ;  /* 0x000000040a0b7824 */ /* 0x000fe200078e0a0b */
[----:B------:R-:W-:-:S04]  /*7570*/  LEA R20, R20, R15, 0x18 ;  /* 0x0000000f14147211 */ /* 0x000fc800078ec0ff */
[----:B------:R-:W-:-:S05]  /*7580*/  IADD3 R11, PT, PT, R20, R11, RZ ;  /* 0x0000000b140b7210 */ /* 0x000fca0007ffe0ff */
[----:B------:R-:W0:Y:S04]  /*7590*/  LDS R13, [R11] ;  /* 0x000000000b0d7984 */ /* 0x000e280000000800 */
[----:B------:R-:W1:Y:S04]  /*75a0*/  LDS R15, [R11+0x200] ;  /* 0x000200000b0f7984 */ /* 0x000e680000000800 */
[----:B------:R-:W2:Y:S04]  /*75b0*/  LDS R21, [R11+0x400] ;  /* 0x000400000b157984 */ /* 0x000ea80000000800 */
[----:B-----5:R-:W4:Y:S01]  /*75c0*/  LDS R23, [R11+0x600] ;  /* 0x000600000b177984 */ /* 0x020f220000000800 */
[C---:B0-----:R-:W-:Y:S01]  /*75d0*/  FADD.FTZ R13, -R8.reuse, R13 ;  /* 0x0000000d080d7221 */ /* 0x041fe20000010100 */
[----:B-1----:R-:W-:-:S03]  /*75e0*/  FADD.FTZ R15, -R8, R15 ;  /* 0x0000000f080f7221 */ /* 0x002fc60000010100 */
[----:B------:R-:W-:Y:S01]  /*75f0*/  FMUL.FTZ R13, R13, 1.4426950216293334961 ;  /* 0x3fb8aa3b0d0d7820 */ /* 0x000fe20000410000 */
[C---:B--2---:R-:W-:Y:S01]  /*7600*/  FADD.FTZ R21, -R8.reuse, R21 ;  /* 0x0000001508157221 */ /* 0x044fe20000010100 */
[----:B------:R-:W-:Y:S02]  /*7610*/  FMUL.FTZ R15, R15, 1.4426950216293334961 ;  /* 0x3fb8aa3b0f0f7820 */ /* 0x000fe40000410000 */
[----:B------:R0:W1:Y:S01]  /*7620*/  MUFU.EX2 R12, R13 ;  /* 0x0000000d000c7308 */ /* 0x0000620000000800 */
[----:B----4-:R-:W-:Y:S01]  /*7630*/  FADD.FTZ R23, -R8, R23 ;  /* 0x0000001708177221 */ /* 0x010fe20000010100 */
[----:B------:R-:W-:-:S03]  /*7640*/  FMUL.FTZ R21, R21, 1.4426950216293334961 ;  /* 0x3fb8aa3b15157820 */ /* 0x000fc60000410000 */
[----:B------:R-:W-:-:S03]  /*7650*/  FMUL.FTZ R23, R23, 1.4426950216293334961 ;  /* 0x3fb8aa3b17177820 */ /* 0x000fc60000410000 */
[----:B------:R-:W2:Y:S01]  /*7660*/  MUFU.EX2 R14, R15 ;  /* 0x0000000f000e7308 */ /* 0x000ea20000000800 */
[----:B0-----:R-:W-:-:S05]  /*7670*/  VIADD R13, R10, 0x200 ;  /* 0x000002000a0d7836 */ /* 0x001fca0000000000 */
[----:B------:R-:W-:Y:S02]  /*7680*/  ISETP.GT.AND P0, PT, R13, R16, PT ;  /* 0x000000100d00720c */ /* 0x000fe40003f04270 */
[----:B------:R-:W0:Y:S01]  /*7690*/  MUFU.EX2 R20, R21 ;  /* 0x0000001500147308 */ /* 0x000e220000000800 */
[----:B-1----:R1:W-:Y:S01]  /*76a0*/  STS [R11], R12 ;  /* 0x0000000c0b007388 */ /* 0x0023e20000000800 */
[----:B------:R-:W-:-:S06]  /*76b0*/  FADD.FTZ R9, R9, R12 ;  /* 0x0000000c09097221 */ /* 0x000fcc0000010000 */
[----:B------:R-:W4:Y:S01]  /*76c0*/  MUFU.EX2 R24, R23 ;  /* 0x0000001700187308 */ /* 0x000f220000000800 */
[----:B--2---:R1:W-:Y:S01]  /*76d0*/  STS [R11+0x200], R14 ;  /* 0x0002000e0b007388 */ /* 0x0043e20000000800 */
[----:B------:R-:W-:-:S03]  /*76e0*/  FADD.FTZ R9, R9, R14 ;  /* 0x0000000e09097221 */ /* 0x000fc60000010000 */
[----:B0-----:R1:W-:Y:S01]  /*76f0*/  STS [R11+0x400], R20 ;  /* 0x000400140b007388 */ /* 0x0013e20000000800 */
[----:B------:R-:W-:-:S03]  /*7700*/  FADD.FTZ R9, R9, R20 ;  /* 0x0000001409097221 */ /* 0x000fc60000010000 */
[----:B----4-:R1:W-:Y:S01]  /*7710*/  STS [R11+0x600], R24 ;  /* 0x000600180b007388 */ /* 0x0103e20000000800 */
[----:B------:R-:W-:Y:S01]  /*7720*/  FADD.FTZ R9, R9, R24 ;  /* 0x0000001809097221 */ /* 0x000fe20000010000 */
[----:B------:R-:W-:Y:S06]  /*7730*/  @P0 BRA `(.L_x_3911) ;  /* 0x0000001000780947 */ /* 0x000fec0003800000 */
[----:B------:R-:W-:Y:S01]  /*7740*/  IADD3 R10, PT, PT, -R13, R16, RZ ;  /* 0x000000100d0a7210 */ /* 0x000fe20007ffe1ff */
[----:B------:R-:W-:Y:S01]  /*7750*/  BSSY.RECONVERGENT B1, `(.L_x_3916) ;  /* 0x000006b000017945 */ /* 0x000fe20003800200 */
[----:B-1----:R-:W-:Y:S01]  /*7760*/  VIADD R11, R11, 0xc00 ;  /* 0x00000c000b0b7836 */ /* 0x002fe20000000000 */
[----:B------:R-:W-:Y:S02]  /*7770*/  PLOP3.LUT P0, PT, PT, PT, PT, 0x80, 0x8 ;  /* 0x000000000008781c */ /* 0x000fe40003f0f070 */
[----:B------:R-:W-:-:S13]  /*7780*/  ISETP.GT.AND P1, PT, R10, 0x5ff, PT ;  /* 0x000005ff0a00780c */ /* 0x000fda0003f24270 */
[----:B------:R-:W-:Y:S05]  /*7790*/  @!P1 BRA `(.L_x_3917) ;  /* 0x0000000400989947 */ /* 0x000fea0003800000 */
[----:B------:R-:W-:Y:S02]  /*77a0*/  PLOP3.LUT P0, PT, PT, PT, PT, 0x8, 0x80 ;  /* 0x000000000080781c */ /* 0x000fe40003f0e170 */
[----:B------:R-:W-:-:S11]  /*77b0*/  IADD3 R48, PT, PT, R16, -0x5ff, RZ ;  /* 0xfffffa0110307810 */ /* 0x000fd60007ffe0ff */
.L_x_3918:
[----:B------:R-:W0:Y:S01]  /*77c0*/  LDS R15, [R11+-0x400] ;  /* 0xfffc00000b0f7984 */ /* 0x000e220000000800 */
[----:B------:R-:W-:-:S03]  /*77d0*/  VIADD R13, R13, 0x800 ;  /* 0x000008000d0d7836 */ /* 0x000fc60000000000 */
[----:B------:R-:W1:Y:S02]  /*77e0*/  LDS R21, [R11+-0x200] ;  /* 0xfffe00000b157984 */ /* 0x000e640000000800 */
[----:B------:R-:W-:Y:S02]  /*77f0*/  ISETP.GE.AND P1, PT, R13, R48, PT ;  /* 0x000000300d00720c */ /* 0x000fe40003f26270 */
[----:B------:R-:W2:Y:S04]  /*7800*/  LDS R23, [R11] ;  /* 0x000000000b177984 */ /* 0x000ea80000000800 */
[----:B------:R-:W4:Y:S04]  /*7810*/  LDS R25, [R11+0x200] ;  /* 0x000200000b197984 */ /* 0x000f280000000800 */
[----:B------:R-:W5:Y:S04]  /*7820*/  LDS R27, [R11+0x400] ;  /* 0x000400000b1b7984 */ /* 0x000f680000000800 */
[----:B---3--:R-:W3:Y:S04]  /*7830*/  LDS R29, [R11+0x600] ;  /* 0x000600000b1d7984 */ /* 0x008ee80000000800 */
[----:B------:R-:W3:Y:S04]  /*7840*/  LDS R31, [R11+0x800] ;  /* 0x000800000b1f7984 */ /* 0x000ee80000000800 */
[----:B------:R-:W3:Y:S04]  /*7850*/  LDS R33, [R11+0xa00] ;  /* 0x000a00000b217984 */ /* 0x000ee80000000800 */
[----:B------:R-:W3:Y:S04]  /*7860*/  LDS R35, [R11+0xc00] ;  /* 0x000c00000b237984 */ /* 0x000ee80000000800 */
[----:B------:R-:W3:Y:S01]  /*7870*/  LDS R37, [R11+0xe00] ;  /* 0x000e00000b257984 */ /* 0x000ee20000000800 */
[----:B0-----:R-:W-:-:S03]  /*7880*/  FADD.FTZ R15, -R8, R15 ;  /* 0x0000000f080f7221 */ /* 0x001fc60000010100 */
[----:B------:R-:W0:Y:S01]  /*7890*/  LDS R39, [R11+0x1000] ;  /* 0x001000000b277984 */ /* 0x000e220000000800 */
[----:B------:R-:W-:Y:S01]  /*78a0*/  FMUL.FTZ R15, R15, 1.4426950216293334961 ;  /* 0x3fb8aa3b0f0f7820 */ /* 0x000fe20000410000 */
[C---:B-1----:R-:W-:Y:S01]  /*78b0*/  FADD.FTZ R21, -R8.reuse, R21 ;  /* 0x0000001508157221 */ /* 0x042fe20000010100 */
[----:B--2---:R-:W-:-:S03]  /*78c0*/  FADD.FTZ R23, -R8, R23 ;  /* 0x0000001708177221 */ /* 0x004fc60000010100 */
[----:B------:R-:W-:Y:S01]  /*78d0*/  FMUL.FTZ R21, R21, 1.4426950216293334961 ;  /* 0x3fb8aa3b15157820 */ /* 0x000fe20000410000 */
[----:B------:R1:W2:Y:S01]  /*78e0*/  MUFU.EX2 R10, R15 ;  /* 0x0000000f000a7308 */ /* 0x0002a20000000800 */
[----:B------:R-:W-:Y:S01]  /*78f0*/  FMUL.FTZ R23, R23, 1.4426950216293334961 ;  /* 0x3fb8aa3b17177820 */ /* 0x000fe20000410000 */
[C---:B----4-:R-:W-:Y:S01]  /*7900*/  FADD.FTZ R25, -R8.reuse, R25 ;  /* 0x0000001908197221 */ /* 0x050fe20000010100 */
[----:B-----5:R-:W-:-:S03]  /*7910*/  FADD.FTZ R27, -R8, R27 ;  /* 0x0000001b081b7221 */ /* 0x020fc60000010100 */
[----:B------:R-:W-:Y:S02]  /*7920*/  FMUL.FTZ R25, R25, 1.4426950216293334961 ;  /* 0x3fb8aa3b19197820 */ /* 0x000fe40000410000 */
[----:B------:R4:W5:Y:S01]  /*7930*/  MUFU.EX2 R12, R21 ;  /* 0x00000015000c7308 */ /* 0x0009620000000800 */
[----:B-1----:R-:W1:Y:S01]  /*7940*/  LDS R15, [R11+0x1200] ;  /* 0x001200000b0f7984 */ /* 0x002e620000000800 */
[----:B------:R-:W-:Y:S01]  /*7950*/  FMUL.FTZ R27, R27, 1.4426950216293334961 ;  /* 0x3fb8aa3b1b1b7820 */ /* 0x000fe20000410000 */
[C---:B---3--:R-:W-:Y:S01]  /*7960*/  FADD.FTZ R29, -R8.reuse, R29 ;  /* 0x0000001d081d7221 */ /* 0x048fe20000010100 */
[----:B------:R-:W-:-:S03]  /*7970*/  FADD.FTZ R31, -R8, R31 ;  /* 0x0000001f081f7221 */ /* 0x000fc60000010100 */
[----:B------:R-:W-:Y:S01]  /*7980*/  FMUL.FTZ R29, R29, 1.4426950216293334961 ;  /* 0x3fb8aa3b1d1d7820 */ /* 0x000fe20000410000 */
[----:B------:R3:W0:Y:S01]  /*7990*/  MUFU.EX2 R14, R23 ;  /* 0x00000017000e7308 */ /* 0x0006220000000800 */
[----:B----4-:R-:W4:Y:S01]  /*79a0*/  LDS R21, [R11+0x1400] ;  /* 0x001400000b157984 */ /* 0x010f220000000800 */
[----:B--2---:R-:W-:Y:S01]  /*79b0*/  FADD.FTZ R9, R10, R9 ;  /* 0x000000090a097221 */ /* 0x004fe20000010000 */
[----:B------:R-:W-:Y:S01]  /*79c0*/  FMUL.FTZ R31, R31, 1.4426950216293334961 ;  /* 0x3fb8aa3b1f1f7820 */ /* 0x000fe20000410000 */
[C---:B------:R-:W-:Y:S01]  /*79d0*/  FADD.FTZ R33, -R8.reuse, R33 ;  /* 0x0000002108217221 */ /* 0x040fe20000010100 */
[----:B------:R-:W-:Y:S01]  /*79e0*/  STS [R11+-0x400], R10 ;  /* 0xfffc000a0b007388 */ /* 0x000fe20000000800 */
[C---:B------:R-:W-:Y:S02]  /*79f0*/  FADD.FTZ R35, -R8.reuse, R35 ;  /* 0x0000002308237221 */ /* 0x040fe40000010100 */
[----:B------:R2:W2:Y:S01]  /*7a00*/  MUFU.EX2 R20, R25 ;  /* 0x0000001900147308 */ /* 0x0004a20000000800 */
[----:B---3--:R-:W3:Y:S01]  /*7a10*/  LDS R23, [R11+0x1600] ;  /* 0x001600000b177984 */ /* 0x008ee20000000800 */
[----:B-----5:R-:W-:Y:S01]  /*7a20*/  FADD.FTZ R9, R9, R12 ;  /* 0x0000000c09097221 */ /* 0x020fe20000010000 */
[----:B------:R-:W-:Y:S01]  /*7a30*/  FMUL.FTZ R33, R33, 1.4426950216293334961 ;  /* 0x3fb8aa3b21217820 */ /* 0x000fe20000410000 */
[----:B------:R-:W-:Y:S01]  /*7a40*/  FMUL.FTZ R35, R35, 1.4426950216293334961 ;  /* 0x3fb8aa3b23237820 */ /* 0x000fe20000410000 */
[C---:B------:R-:W-:Y:S01]  /*7a50*/  FADD.FTZ R37, -R8.reuse, R37 ;  /* 0x0000002508257221 */ /* 0x040fe20000010100 */
[----:B------:R-:W-:Y:S01]  /*7a60*/  STS [R11+-0x200], R12 ;  /* 0xfffe000c0b007388 */ /* 0x000fe20000000800 */
[----:B0-----:R-:W-:Y:S01]  /*7a70*/  FADD.FTZ R39, -R8, R39 ;  /* 0x0000002708277221 */ /* 0x001fe20000010100 */
[----:B------:R0:W5:Y:S01]  /*7a80*/  MUFU.EX2 R24, R27 ;  /* 0x0000001b00187308 */ /* 0x0001620000000800 */
[----:B------:R-:W-:Y:S01]  /*7a90*/  FADD.FTZ R9, R9, R14 ;  /* 0x0000000e09097221 */ /* 0x000fe20000010000 */
[----:B--2---:R-:W2:Y:S01]  /*7aa0*/  LDS R25, [R11+0x1800] ;  /* 0x001800000b197984 */ /* 0x004ea20000000800 */
[----:B------:R-:W-:Y:S01]  /*7ab0*/  FMUL.FTZ R37, R37, 1.4426950216293334961 ;  /* 0x3fb8aa3b25257820 */ /* 0x000fe20000410000 */
[----:B------:R-:W-:-:S02]  /*7ac0*/  FMUL.FTZ R39, R39, 1.4426950216293334961 ;  /* 0x3fb8aa3b27277820 */ /* 0x000fc40000410000 */
[----:B------:R-:W-:Y:S02]  /*7ad0*/  STS [R11], R14 ;  /* 0x0000000e0b007388 */ /* 0x000fe40000000800 */
[----:B------:R-:W4:Y:S01]  /*7ae0*/  MUFU.EX2 R26, R29 ;  /* 0x0000001d001a7308 */ /* 0x000f220000000800 */
[----:B------:R-:W-:Y:S01]  /*7af0*/  FADD.FTZ R9, R9, R20 ;  /* 0x0000001409097221 */ /* 0x000fe20000010000 */
[----:B0-----:R-:W0:Y:S04]  /*7b00*/  LDS R27, [R11+0x1a00] ;  /* 0x001a00000b1b7984 */ /* 0x001e280000000800 */
[----:B------:R-:W-:Y:S02]  /*7b10*/  STS [R11+0x200], R20 ;  /* 0x000200140b007388 */ /* 0x000fe40000000800 */
[----:B------:R-:W3:Y:S01]  /*7b20*/  MUFU.EX2 R28, R31 ;  /* 0x0000001f001c7308 */ /* 0x000ee20000000800 */
[----:B-----5:R-:W-:Y:S01]  /*7b30*/  FADD.FTZ R9, R9, R24 ;  /* 0x0000001809097221 */ /* 0x020fe20000010000 */
[----:B-1----:R-:W-:Y:S01]  /*7b40*/  FADD.FTZ R15, -R8, R15 ;  /* 0x0000000f080f7221 */ /* 0x002fe20000010100 */
[----:B------:R-:W-:Y:S03]  /*7b50*/  STS [R11+0x400], R24 ;  /* 0x000400180b007388 */ /* 0x000fe60000000800 */
[----:B------:R-:W-:-:S02]  /*7b60*/  FMUL.FTZ R15, R15, 1.4426950216293334961 ;  /* 0x3fb8aa3b0f0f7820 */ /* 0x000fc40000410000 */
[----:B------:R-:W1:Y:S01]  /*7b70*/  MUFU.EX2 R30, R33 ;  /* 0x00000021001e7308 */ /* 0x000e620000000800 */
[----:B----4-:R-:W-:Y:S01]  /*7b80*/  FADD.FTZ R9, R9, R26 ;  /* 0x0000001a09097221 */ /* 0x010fe20000010000 */
[C---:B------:R-:W-:Y:S01]  /*7b90*/  FADD.FTZ R21, -R8.reuse, R21 ;  /* 0x0000001508157221 */ /* 0x040fe20000010100 */
[----:B------:R-:W-:Y:S03]  /*7ba0*/  STS [R11+0x600], R26 ;  /* 0x0006001a0b007388 */ /* 0x000fe60000000800 */
[----:B------:R-:W-:Y:S02]  /*7bb0*/  FMUL.FTZ R21, R21, 1.4426950216293334961 ;  /* 0x3fb8aa3b15157820 */ /* 0x000fe40000410000 */
[----:B------:R-:W4:Y:S01]  /*7bc0*/  MUFU.EX2 R32, R35 ;  /* 0x0000002300207308 */ /* 0x000f220000000800 */
[----:B---3--:R-:W-:Y:S01]  /*7bd0*/  FADD.FTZ R9, R9, R28 ;  /* 0x0000001c09097221 */ /* 0x008fe20000010000 */
[----:B------:R-:W-:Y:S01]  /*7be0*/  FADD.FTZ R23, -R8, R23 ;  /* 0x0000001708177221 */ /* 0x000fe20000010100 */
[----:B------:R-:W-:Y:S03]  /*7bf0*/  STS [R11+0x800], R28 ;  /* 0x0008001c0b007388 */ /* 0x000fe60000000800 */
[----:B------:R-:W-:-:S02]  /*7c00*/  FMUL.FTZ R23, R23, 1.4426950216293334961 ;  /* 0x3fb8aa3b17177820 */ /* 0x000fc40000410000 */
[----:B------:R-:W3:Y:S01]  /*7c10*/  MUFU.EX2 R34, R37 ;  /* 0x0000002500227308 */ /* 0x000ee20000000800 */
[----:B-1----:R-:W-:Y:S01]  /*7c20*/  FADD.FTZ R9, R9, R30 ;  /* 0x0000001e09097221 */ /* 0x002fe20000010000 */
[C---:B--2---:R-:W-:Y:S01]  /*7c30*/  FADD.FTZ R25, -R8.reuse, R25 ;  /* 0x0000001908197221 */ /* 0x044fe20000010100 */
[----:B------:R-:W-:Y:S03]  /*7c40*/  STS [R11+0xa00], R30 ;  /* 0x000a001e0b007388 */ /* 0x000fe60000000800 */
[----:B------:R-:W-:Y:S02]  /*7c50*/  FMUL.FTZ R25, R25, 1.4426950216293334961 ;  /* 0x3fb8aa3b19197820 */ /* 0x000fe40000410000 */
[----:B------:R-:W1:Y:S01]  /*7c60*/  MUFU.EX2 R36, R39 ;  /* 0x0000002700247308 */ /* 0x000e620000000800 */
[----:B----4-:R-:W-:Y:S01]  /*7c70*/  FADD.FTZ R9, R9, R32 ;  /* 0x0000002009097221 */ /* 0x010fe20000010000 */
[----:B0-----:R-:W-:Y:S01]  /*7c80*/  FADD.FTZ R27, -R8, R27 ;  /* 0x0000001b081b7221 */ /* 0x001fe20000010100 */
[----:B------:R-:W-:Y:S03]  /*7c90*/  STS [R11+0xc00], R32 ;  /* 0x000c00200b007388 */ /* 0x000fe60000000800 */
[----:B------:R-:W-:-:S02]  /*7ca0*/  FMUL.FTZ R27, R27, 1.4426950216293334961 ;  /* 0x3fb8aa3b1b1b7820 */ /* 0x000fc40000410000 */
        /* <DEDUP_REMOVED lines=21> */
.L_x_3917:
[----:B------:R-:W-:Y:S05]  /*7e00*/  BSYNC.RECONVERGENT B1 ;  /* 0x0000000000017941 */ /* 0x000fea0003800200 */
.L_x_3916:
        /* <DEDUP_REMOVED lines=11> */
[----:B---3--:R-:W3:Y:S04]  /*7ec0*/  LDS R29, [R11+0x600] ;  /* 0x000600000b1d7984 */ /* 0x008ee80000000800 */
[----:B------:R-:W3:Y:S04]  /*7ed0*/  LDS R31, [R11+0x800] ;  /* 0x000800000b1f7984 */ /* 0x000ee80000000800 */
[----:B------:R-:W3:Y:S01]  /*7ee0*/  LDS R33, [R11+0xa00] ;  /* 0x000a00000b217984 */ /* 0x000ee20000000800 */
[----:B0-----:R-:W-:-:S04]  /*7ef0*/  FADD.FTZ R15, -R8, R15 ;  /* 0x0000000f080f7221 */ /* 0x001fc80000010100 */
[----:B------:R-:W-:Y:S01]  /*7f00*/  FMUL.FTZ R15, R15, 1.4426950216293334961 ;  /* 0x3fb8aa3b0f0f7820 */ /* 0x000fe20000410000 */
[----:B-1----:R-:W-:-:S03]  /*7f10*/  FADD.FTZ R21, -R8, R21 ;  /* 0x0000001508157221 */ /* 0x002fc60000010100 */
[----:B------:R-:W0:Y:S01]  /*7f20*/  MUFU.EX2 R10, R15 ;  /* 0x0000000f000a7308 */ /* 0x000e220000000800 */
[----:B------:R-:W-:Y:S01]  /*7f30*/  FMUL.FTZ R21, R21, 1.4426950216293334961 ;  /* 0x3fb8aa3b15157820 */ /* 0x000fe20000410000 */
[C---:B--2---:R-:W-:Y:S01]  /*7f40*/  FADD.FTZ R23, -R8.reuse, R23 ;  /* 0x0000001708177221 */ /* 0x044fe20000010100 */
[----:B----4-:R-:W-:-:S03]  /*7f50*/  FADD.FTZ R25, -R8, R25 ;  /* 0x0000001908197221 */ /* 0x010fc60000010100 */
[----:B------:R-:W-:Y:S02]  /*7f60*/  FMUL.FTZ R23, R23, 1.4426950216293334961 ;  /* 0x3fb8aa3b17177820 */ /* 0x000fe40000410000 */
[----:B------:R-:W1:Y:S01]  /*7f70*/  MUFU.EX2 R12, R21 ;  /* 0x00000015000c7308 */ /* 0x000e620000000800 */
[----:B------:R-:W-:Y:S01]  /*7f80*/  FMUL.FTZ R25, R25, 1.4426950216293334961 ;  /* 0x3fb8aa3b19197820 */ /* 0x000fe20000410000 */
[C---:B-----5:R-:W-:Y:S01]  /*7f90*/  FADD.FTZ R27, -R8.reuse, R27 ;  /* 0x0000001b081b7221 */ /* 0x060fe20000010100 */
[----:B---3--:R-:W-:-:S03]  /*7fa0*/  FADD.FTZ R29, -R8, R29 ;  /* 0x0000001d081d7221 */ /* 0x008fc60000010100 */
[----:B------:R-:W-:Y:S02]  /*7fb0*/  FMUL.FTZ R27, R27, 1.4426950216293334961 ;  /* 0x3fb8aa3b1b1b7820 */ /* 0x000fe40000410000 */
[----:B------:R-:W2:Y:S01]  /*7fc0*/  MUFU.EX2 R14, R23 ;  /* 0x00000017000e7308 */ /* 0x000ea20000000800 */
[----:B------:R-:W-:Y:S01]  /*7fd0*/  FMUL.FTZ R29, R29, 1.4426950216293334961 ;  /* 0x3fb8aa3b1d1d7820 */ /* 0x000fe20000410000 */
[C---:B------:R-:W-:Y:S01]  /*7fe0*/  FADD.FTZ R31, -R8.reuse, R31 ;  /* 0x0000001f081f7221 */ /* 0x040fe20000010100 */
[----:B0-----:R-:W-:Y:S01]  /*7ff0*/  FADD.FTZ R9, R9, R10 ;  /* 0x0000000a09097221 */ /* 0x001fe20000010000 */
[----:B------:R-:W-:Y:S01]  /*8000*/  FADD.FTZ R33, -R8, R33 ;  /* 0x0000002108217221 */ /* 0x000fe20000010100 */
[----:B------:R-:W-:Y:S01]  /*8010*/  STS [R11+-0x400], R10 ;  /* 0xfffc000a0b007388 */ /* 0x000fe20000000800 */
[----:B------:R-:W-:Y:S02]  /*8020*/  FMUL.FTZ R31, R31, 1.4426950216293334961 ;  /* 0x3fb8aa3b1f1f7820 */ /* 0x000fe40000410000 */
[----:B------:R-:W0:Y:S01]  /*8030*/  MUFU.EX2 R20, R25 ;  /* 0x0000001900147308 */ /* 0x000e220000000800 */
[----:B-1----:R-:W-:Y:S01]  /*8040*/  FADD.FTZ R9, R9, R12 ;  /* 0x0000000c09097221 */ /* 0x002fe20000010000 */
[----:B------:R-:W-:Y:S01]  /*8050*/  FMUL.FTZ R33, R33, 1.4426950216293334961 ;  /* 0x3fb8aa3b21217820 */ /* 0x000fe20000410000 */
[----:B------:R-:W-:Y:S05]  /*8060*/  STS [R11+-0x200], R12 ;  /* 0xfffe000c0b007388 */ /* 0x000fea0000000800 */
        /* <DEDUP_REMOVED lines=17> */
.L_x_3920:
[----:B------:R-:W-:Y:S05]  /*8180*/  BSYNC.RECONVERGENT B1 ;  /* 0x0000000000017941 */ /* 0x000fea0003800200 */
.L_x_3919:
[----:B------:R-:W-:-:S13]  /*8190*/  ISETP.GT.AND P1, PT, R13, R16, PT ;  /* 0x000000100d00720c */ /* 0x000fda0003f24270 */
        /* <DEDUP_REMOVED lines=8> */
[C---:B--2---:R-:W-:Y:S01]  /*8220*/  FADD.FTZ R21, -R8.reuse, R21 ;  /* 0x0000001508157221 */ /* 0x044fe20000010100 */
[----:B------:R-:W-:Y:S02]  /*8230*/  FMUL.FTZ R15, R15, 1.4426950216293334961 ;  /* 0x3fb8aa3b0f0f7820 */ /* 0x000fe40000410000 */
        /* <DEDUP_REMOVED lines=16> */
.L_x_3912:
        /* <DEDUP_REMOVED lines=12> */
[----:B------:R-:W-:Y:S02]  /*8400*/  IADD3 R21, P0, P2, R10, UR6, R5 ;  /* 0x000000060a157c10 */ /* 0x000fe4000fa1e005 */
[----:B------:R-:W-:Y:S02]  /*8410*/  LEA R15, R20, R15, 0x18 ;  /* 0x0000000f140f7211 */ /* 0x000fe400078ec0ff */
[----:B------:R-:W-:Y:S01]  /*8420*/  LOP3.LUT R10, R9, 0x3, RZ, 0xc0, !PT ;  /* 0x00000003090a7812 */ /* 0x000fe200078ec0ff */
[----:B------:R-:W-:Y:S01]  /*8430*/  IMAD.MOV.U32 R9, RZ, RZ, RZ ;  /* 0x000000ffff097224 */ /* 0x000fe200078e00ff */
[----:B------:R-:W-:Y:S01]  /*8440*/  IADD3.X R11, PT, PT, R11, UR12, RZ, P0, P2 ;  /* 0x0000000c0b0b7c10 */ /* 0x000fe200087e44ff */
[----:B------:R-:W-:Y:S01]  /*8450*/  IMAD R12, R0, 0x4, R15 ;  /* 0x00000004000c7824 */ /* 0x000fe200078e020f */
[----:B------:R-:W-:-:S02]  /*8460*/  MOV R13, R5 ;  /* 0x00000005000d7202 */ /* 0x000fc40000000f00 */
[----:B------:R-:W-:-:S07]  /*8470*/  IADD3 R14, PT, PT, -R10, RZ, RZ ;  /* 0x000000ff0a0e7210 */ /* 0x000fce0007ffe1ff */
.L_x_3923:
[----:B------:R-:W-:-:S06]  /*8480*/  IMAD.MOV.U32 R10, RZ, RZ, R21 ;  /* 0x000000ffff0a7224 */ /* 0x000fcc00078e0015 */
[----:B------:R1:W2:Y:S01]  /*8490*/  LDG.E.U8 R10, desc[UR36][R10.64] ;  /* 0x000000240a0a7981 */ /* 0x0002a2000c1e1100 */
[----:B------:R-:W-:Y:S01]  /*84a0*/  VIADD R14, R14, 0x1 ;  /* 0x000000010e0e7836 */ /* 0x000fe20000000000 */
[----:B------:R-:W-:Y:S02]  /*84b0*/  IADD3 R21, P2, PT, R21, 0x80, RZ ;  /* 0x0000008015157810 */ /* 0x000fe40007f5e0ff */
[----:B------:R-:W-:-:S03]  /*84c0*/  IADD3 R13, PT, PT, R13, 0x80, RZ ;  /* 0x000000800d0d7810 */ /* 0x000fc60007ffe0ff */
[----:B-1----:R-:W-:Y:S01]  /*84d0*/  IMAD.X R11, RZ, RZ, R11, P2 ;  /* 0x000000ffff0b7224 */ /* 0x002fe200010e060b */
[----:B--2---:R-:W-:-:S13]  /*84e0*/  ISETP.NE.AND P0, PT, R10, RZ, PT ;  /* 0x000000ff0a00720c */ /* 0x004fda0003f05270 */
[----:B------:R-:W0:Y:S02]  /*84f0*/  @!P0 LDS R15, [R12] ;  /* 0x000000000c0f8984 */ /* 0x000e240000000800 */
[----:B0-----:R-:W-:Y:S01]  /*8500*/  @!P0 FADD.FTZ R20, -R8, R15 ;  /* 0x0000000f08148221 */ /* 0x001fe20000010100 */
        /* <DEDUP_REMOVED lines=8> */
.L_x_3922:
[----:B------:R-:W-:Y:S05]  /*8590*/  BSYNC.RECONVERGENT B1 ;  /* 0x0000000000017941 */ /* 0x000fea0003800200 */
.L_x_3921:
[----:B------:R-:W-:Y:S05]  /*85a0*/  @!P1 BRA `(.L_x_3911) ;  /* 0x0000000000dc9947 */ /* 0x000fea0003800000 */
[----:B------:R-:W1:Y:S01]  /*85b0*/  S2R R12, SR_CgaCtaId ;  /* 0x00000000000c7919 */ /* 0x000e620000008800 */
[----:B------:R-:W2:Y:S01]  /*85c0*/  LDC.64 R24, c[0x0][0x420] ;  /* 0x00010800ff187b82 */ /* 0x000ea20000000a00 */
[----:B------:R-:W-:Y:S01]  /*85d0*/  MOV R11, 0x400 ;  /* 0x00000400000b7802 */ /* 0x000fe20000000f00 */
[----:B------:R-:W-:-:S03]  /*85e0*/  IMAD.SHL.U32 R10, R19, 0x4, RZ ;  /* 0x00000004130a7824 */ /* 0x000fc600078e00ff */
[----:B------:R-:W-:Y:S01]  /*85f0*/  IADD3 R11, PT, PT, R11, 0x220, RZ ;  /* 0x000002200b0b7810 */ /* 0x000fe20007ffe0ff */
[----:B------:R-:W-:Y:S01]  /*8600*/  IMAD R10, R13, 0x4, -R10 ;  /* 0x000000040d0a7824 */ /* 0x000fe200078e0a0a */
[----:B--2---:R-:W-:-:S04]  /*8610*/  IADD3 R15, P0, P1, R24, UR6, R13 ;  /* 0x00000006180f7c10 */ /* 0x004fc8000f91e00d */
[----:B------:R-:W-:Y:S02]  /*8620*/  IADD3 R15, P2, PT, R15, 0x100, RZ ;  /* 0x000001000f0f7810 */ /* 0x000fe40007f5e0ff */
[----:B-1----:R-:W-:Y:S02]  /*8630*/  LEA R21, R12, R11, 0x18 ;  /* 0x0000000b0c157211 */ /* 0x002fe400078ec0ff */
[----:B------:R-:W-:Y:S02]  /*8640*/  IADD3.X R11, PT, PT, R25, UR12, RZ, P0, P1 ;  /* 0x0000000c190b7c10 */ /* 0x000fe400087e24ff */
[----:B------:R-:W-:Y:S02]  /*8650*/  IADD3 R12, PT, PT, R10, 0x400, R21 ;  /* 0x000004000a0c7810 */ /* 0x000fe40007ffe015 */
[----:B------:R-:W-:-:S07]  /*8660*/  IADD3.X R11, PT, PT, RZ, R11, RZ, P2, !PT ;  /* 0x0000000bff0b7210 */ /* 0x000fce00017fe4ff */
.L_x_3924:
[----:B------:R-:W-:-:S05]  /*8670*/  IMAD.MOV.U32 R10, RZ, RZ, R15 ;  /* 0x000000ffff0a7224 */ /* 0x000fca00078e000f */
[----:B------:R-:W2:Y:S04]  /*8680*/  LDG.E.U8 R15, desc[UR36][R10.64+-0x100] ;  /* 0xffff00240a0f7981 */ /* 0x000ea8000c1e1100 */
[----:B------:R-:W4:Y:S04]  /*8690*/  LDG.E.U8 R14, desc[UR36][R10.64+-0x80] ;  /* 0xffff80240a0e7981 */ /* 0x000f28000c1e1100 */
[----:B------:R-:W3:Y:S04]  /*86a0*/  LDG.E.U8 R20, desc[UR36][R10.64] ;  /* 0x000000240a147981 */ /* 0x000ee8000c1e1100 */
[----:B-----5:R-:W3:Y:S01]  /*86b0*/  LDG.E.U8 R23, desc[UR36][R10.64+0x80] ;  /* 0x000080240a177981 */ /* 0x020ee2000c1e1100 */
[----:B------:R-:W-:-:S02]  /*86c0*/  IADD3 R13, PT, PT, R13, 0x200, RZ ;  /* 0x000002000d0d7810 */ /* 0x000fc40007ffe0ff */
[----:B--2---:R-:W-:Y:S02]  /*86d0*/  ISETP.NE.AND P0, PT, R15, RZ, PT ;  /* 0x000000ff0f00720c */ /* 0x004fe40003f05270 */
[----:B----4-:R-:W-:Y:S01]  /*86e0*/  ISETP.NE.AND P1, PT, R14, RZ, PT ;  /* 0x000000ff0e00720c */ /* 0x010fe20003f25270 */
[----:B------:R-:W-:Y:S01]  /*86f0*/  HFMA2 R14, -RZ, RZ, 0, 0 ;  /* 0x00000000ff0e7431 */ /* 0x000fe200000001ff */
[----:B---3--:R-:W-:Y:S02]  /*8700*/  ISETP.NE.AND P2, PT, R20, RZ, PT ;  /* 0x000000ff1400720c */ /* 0x008fe40003f45270 */
[----:B------:R-:W-:-:S07]  /*8710*/  ISETP.NE.AND P3, PT, R23, RZ, PT ;  /* 0x000000ff1700720c */ /* 0x000fce0003f65270 */
[----:B------:R-:W0:Y:S04]  /*8720*/  @!P0 LDS R15, [R12+-0x400] ;  /* 0xfffc00000c0f8984 */ /* 0x000e280000000800 */
[----:B------:R-:W1:Y:S04]  /*8730*/  @!P1 LDS R21, [R12+-0x200] ;  /* 0xfffe00000c159984 */ /* 0x000e680000000800 */
[----:B------:R-:W2:Y:S04]  /*8740*/  @!P2 LDS R23, [R12] ;  /* 0x000000000c17a984 */ /* 0x000ea80000000800 */
[----:B------:R-:W3:Y:S01]  /*8750*/  @!P3 LDS R25, [R12+0x200] ;  /* 0x000200000c19b984 */ /* 0x000ee20000000800 */
[----:B0-----:R-:W-:-:S04]  /*8760*/  @!P0 FADD.FTZ R15, -R8, R15 ;  /* 0x0000000f080f8221 */ /* 0x001fc80000010100 */
[----:B------:R-:W-:Y:S01]  /*8770*/  @!P0 FMUL.FTZ R15, R15, 1.4426950216293334961 ;  /* 0x3fb8aa3b0f0f8820 */ /* 0x000fe20000410000 */
[----:B-1----:R-:W-:Y:S01]  /*8780*/  @!P1 FADD.FTZ R20, -R8, R21 ;  /* 0x0000001508149221 */ /* 0x002fe20000010100 */
[----:B------:R-:W-:Y:S02]  /*8790*/  IMAD.MOV.U32 R21, RZ, RZ, RZ ;  /* 0x000000ffff157224 */ /* 0x000fe400078e00ff */
[----:B------:R0:W1:Y:S01]  /*87a0*/  @!P0 MUFU.EX2 R14, R15 ;  /* 0x0000000f000e8308 */ /* 0x0000620000000800 */
[----:B------:R-:W-:Y:S01]  /*87b0*/  @!P1 FMUL.FTZ R20, R20, 1.4426950216293334961 ;  /* 0x3fb8aa3b14149820 */ /* 0x000fe20000410000 */
[C---:B--2---:R-:W-:Y:S01]  /*87c0*/  @!P2 FADD.FTZ R24, -R8.reuse, R23 ;  /* 0x000000170818a221 */ /* 0x044fe20000010100 */
[----:B------:R-:W-:Y:S01]  /*87d0*/  MOV R23, RZ ;  /* 0x000000ff00177202 */ /* 0x000fe20000000f00 */
[----:B---3--:R-:W-:Y:S01]  /*87e0*/  @!P3 FADD.FTZ R26, -R8, R25 ;  /* 0x00000019081ab221 */ /* 0x008fe20000010100 */
[----:B------:R-:W-:Y:S02]  /*87f0*/  IMAD.MOV.U32 R25, RZ, RZ, RZ ;  /* 0x000000ffff197224 */ /* 0x000fe400078e00ff */
[----:B------:R-:W-:Y:S01]  /*8800*/  @!P2 FMUL.FTZ R24, R24, 1.4426950216293334961 ;  /* 0x3fb8aa3b1818a820 */ /* 0x000fe20000410000 */
[----:B------:R-:W-:Y:S01]  /*8810*/  ISETP.GT.AND P0, PT, R13, R16, PT ;  /* 0x000000100d00720c */ /* 0x000fe20003f04270 */
        /* <DEDUP_REMOVED lines=16> */
.L_x_3911:
[----:B------:R-:W-:Y:S05]  /*8920*/  BSYNC.RECONVERGENT B0 ;  /* 0x0000000000007941 */ /* 0x000fea0003800200 */
.L_x_3910:
[----:B0---4-:R-:W0:Y:S01]  /*8930*/  SHFL.BFLY PT, R8, R9, 0x10, 0x1f ;  /* 0x0e001f0009087f89 */ /* 0x011e2200000e0000 */
[C---:B------:R-:W-:Y:S01]  /*8940*/  ISETP.NE.AND P0, PT, R6.reuse, RZ, PT ;  /* 0x000000ff0600720c */ /* 0x040fe20003f05270 */
[----:B------:R-:W2:Y:S01]  /*8950*/  LDCU UR4, c[0x0][0x40c] ;  /* 0x00008180ff0477ac */ /* 0x000ea20008000800 */
[----:B------:R-:W-:Y:S01]  /*8960*/  ISETP.GT.U32.AND P1, PT, R6, 0x3, PT ;  /* 0x000000030600780c */ /* 0x000fe20003f24070 */
[----:B------:R-:W2:Y:S01]  /*8970*/  LDCU UR5, c[0x0][0x3f4] ;  /* 0x00007e80ff0577ac */ /* 0x000ea20008000800 */
[----:B------:R-:W4:Y:S01]  /*8980*/  LDCU.U8 UR8, c[0x0][0x48c] ;  /* 0x00009180ff0877ac */ /* 0x000f220008000000 */
[----:B0-----:R-:W-:Y:S01]  /*8990*/  FADD.FTZ R10, R8, R9 ;  /* 0x00000009080a7221 */ /* 0x001fe20000010000 */
[----:B--2---:R-:W-:-:S04]  /*89a0*/  UISETP.LT.AND UP0, UPT, UR5, UR4, UPT ;  /* 0x000000040500728c */ /* 0x004fc8000bf01270 */
[----:B-1----:R-:W0:Y:S01]  /*89b0*/  SHFL.BFLY PT, R11, R10, 0x8, 0x1f ;  /* 0x0d001f000a0b7f89 */ /* 0x002e2200000e0000 */
        /* <DEDUP_REMOVED lines=8> */
[----:B0-----:R-:W-:Y:S01]  /*8a40*/  FADD.FTZ R12, R11, R8 ;  /* 0x000000080b0c7221 */ /* 0x001fe20000010000 */
[----:B------:R-:W-:-:S04]  /*8a50*/  SHF.R.U32.HI R8, RZ, 0x5, R0 ;  /* 0x00000005ff087819 */ /* 0x000fc80000011600 */
[----:B------:R-:W0:Y:S01]  /*8a60*/  SHFL.BFLY PT, R13, R12, 0x2, 0x1f ;  /* 0x0c401f000c0d7f89 */ /* 0x000e2200000e0000 */
[----:B------:R-:W-:Y:S02]  /*8a70*/  @!P0 IMAD R9, R8, 0x4, R3 ;  /* 0x0000000408098824 */ /* 0x000fe400078e0203 */
[----:B0-----:R-:W-:Y:S02]  /*8a80*/  FADD.FTZ R13, R12, R13 ;  /* 0x0000000d0c0d7221 */ /* 0x001fe40000010000 */
[----:B------:R-:W0:Y:S03]  /*8a90*/  LDC R12, c[0x0][0x3f8] ;  /* 0x0000fe00ff0c7b82 */ /* 0x000e260000000800 */
[----:B------:R-:W1:Y:S02]  /*8aa0*/  SHFL.BFLY PT, R14, R13, 0x1, 0x1f ;  /* 0x0c201f000d0e7f89 */ /* 0x000e6400000e0000 */
[----:B-1----:R-:W-:-:S05]  /*8ab0*/  FADD.FTZ R14, R13, R14 ;  /* 0x0000000e0d0e7221 */ /* 0x002fca0000010000 */
[----:B------:R-:W-:Y:S01]  /*8ac0*/  @!P0 STS [R9+0x10], R14 ;  /* 0x0000100e09008388 */ /* 0x000fe20000000800 */
[----:B------:R-:W-:Y:S01]  /*8ad0*/  BAR.SYNC.DEFER_BLOCKING 0x0 ;  /* 0x0000000000007b1d */ /* 0x000fe20000010000 */
[----:B----4-:R-:W-:-:S05]  /*8ae0*/  ISETP.NE.AND P0, PT, RZ, UR8, PT ;  /* 0x00000008ff007c0c */ /* 0x010fca000bf05270 */
[----:B------:R-:W1:Y:S01]  /*8af0*/  @!P1 LDS R14, [R7+0x10] ;  /* 0x00001000070e9984 */ /* 0x000e620000000800 */
[----:B------:R-:W-:-:S03]  /*8b00*/  ISETP.GT.AND P1, PT, R5, R16, PT ;  /* 0x000000100500720c */ /* 0x000fc60003f24270 */
[----:B-1----:R-:W1:Y:S02]  /*8b10*/  SHFL.BFLY PT, R3, R14, 0x2, 0x1f ;  /* 0x0c401f000e037f89 */ /* 0x002e6400000e0000 */
[----:B-1----:R-:W-:-:S05]  /*8b20*/  FADD.FTZ R6, R3, R14 ;  /* 0x0000000e03067221 */ /* 0x002fca0000010000 */
[----:B------:R-:W1:Y:S02]  /*8b30*/  SHFL.BFLY PT, R3, R6, 0x1, 0x1f ;  /* 0x0c201f0006037f89 */ /* 0x000e6400000e0000 */
[----:B-1----:R-:W-:Y:S01]  /*8b40*/  FADD.FTZ R10, R6, R3 ;  /* 0x00000003060a7221 */ /* 0x002fe20000010000 */
[----:B------:R-:W-:Y:S01]  /*8b50*/  CS2R R6, SRZ ;  /* 0x0000000000067805 */ /* 0x000fe2000001ff00 */
[----:B------:R-:W0:Y:S04]  /*8b60*/  S2R R3, SR_CTAID.X ;  /* 0x0000000000037919 */ /* 0x000e280000002500 */
[----:B------:R-:W1:Y:S02]  /*8b70*/  SHFL.IDX PT, R10, R10, RZ, 0x1f ;  /* 0x00001fff0a0a7589 */ /* 0x000e6400000e0000 */
[----:B-1----:R-:W-:-:S04]  /*8b80*/  FADD.FTZ R9, R10, 9.9999999747524270788e-07 ;  /* 0x358637bd0a097421 */ /* 0x002fc80000010000 */
[----:B------:R1:W2:Y:S01]  /*8b90*/  MUFU.RCP R15, R9 ;  /* 0x00000009000f7308 */ /* 0x0002a20000001000 */
[----:B0-----:R-:W-:Y:S01]  /*8ba0*/  IMAD R27, R12, UR7, R3 ;  /* 0x000000070c1b7c24 */ /* 0x001fe2000f8e0203 */
[----:B------:R-:W-:Y:S06]  /*8bb0*/  @!P0 BRA `(.L_x_3925) ;  /* 0x0000000000188947 */ /* 0x000fec0003800000 */
[----:B------:R-:W0:Y:S08]  /*8bc0*/  LDC R6, c[0x0][0x488] ;  /* 0x00012200ff067b82 */ /* 0x000e300000000800 */
[----:B------:R-:W0:Y:S08]  /*8bd0*/  LDC R7, c[0x0][0x40c] ;  /* 0x00010300ff077b82 */ /* 0x000e300000000800 */
[----:B-1----:R-:W1:Y:S01]  /*8be0*/  LDC R9, c[0x0][0x3f4] ;  /* 0x0000fd00ff097b82 */ /* 0x002e620000000800 */
[----:B0-----:R-:W-:-:S04]  /*8bf0*/  IMAD R6, R27, R6, R7 ;  /* 0x000000061b067224 */ /* 0x001fc800078e0207 */
[----:B-1----:R-:W-:-:S05]  /*8c00*/  IMAD R6, R6, R9, RZ ;  /* 0x0000000906067224 */ /* 0x002fca00078e02ff */
[----:B------:R-:W-:-:S07]  /*8c10*/  SHF.R.S32.HI R7, RZ, 0x1f, R6 ;  /* 0x0000001fff077819 */ /* 0x000fce0000011406 */
.L_x_3925:
[----:B------:R-:W-:Y:S04]  /*8c20*/  BSSY.RECONVERGENT B0, `(.L_x_3926) ;  /* 0x0000061000007945 */ /* 0x000fe80003800200 */
[----:B------:R-:W-:Y:S05]  /*8c30*/  @P1 BRA `(.L_x_3927) ;  /* 0x00000004007c1947 */ /* 0x000fea0003800000 */
[----:B------:R-:W-:Y:S01]  /*8c40*/  VIADDMNMX R4, R5, 0x80, R4, !PT ;  /* 0x0000008005047846 */ /* 0x000fe20007800104 */
[----:B------:R-:W-:Y:S01]  /*8c50*/  BSSY.RECONVERGENT B1, `(.L_x_3928) ;  /* 0x0000028000017945 */ /* 0x000fe20003800200 */
[----:B-1----:R-:W-:-:S04]  /*8c60*/  LOP3.LUT R9, RZ, R0, RZ, 0x33, !PT ;  /* 0x00000000ff097212 */ /* 0x002fc800078e33ff */
[----:B------:R-:W-:-:S04]  /*8c70*/  IADD3 R4, PT, PT, -R19, R4, R9 ;  /* 0x0000000413047210 */ /* 0x000fc80007ffe109 */
[C---:B------:R-:W-:Y:S02]  /*8c80*/  LOP3.LUT R9, R4.reuse, 0x180, RZ, 0xc0, !PT ;  /* 0x0000018004097812 */ /* 0x040fe400078ec0ff */
[----:B------:R-:W-:Y:S02]  /*8c90*/  ISETP.GE.U32.AND P2, PT, R4, 0x180, PT ;  /* 0x000001800400780c */ /* 0x000fe40003f46070 */
[----:B------:R-:W-:-:S13]  /*8ca0*/  ISETP.NE.AND P1, PT, R9, 0x180, PT ;  /* 0x000001800900780c */ /* 0x000fda0003f25270 */
[----:B------:R-:W-:Y:S05]  /*8cb0*/  @!P1 BRA `(.L_x_3929) ;  /* 0x0000000000849947 */ /* 0x000fea0003800000 */
[----:B------:R-:W0:Y:S01]  /*8cc0*/  S2UR UR7, SR_CgaCtaId ;  /* 0x00000000000779c3 */ /* 0x000e220000008800 */
[----:B------:R-:W1:Y:S01]  /*8cd0*/  LDCU.64 UR10, c[0x0][0x480] ;  /* 0x00009000ff0a77ac */ /* 0x000e620008000a00 */
        /* <DEDUP_REMOVED lines=9> */
[----:B------:R-:W-:Y:S01]  /*8d70*/  IMAD.MOV R12, RZ, RZ, -R4 ;  /* 0x000000ffff0c7224 */ /* 0x000fe200078e0a04 */
[----:B------:R-:W-:Y:S02]  /*8d80*/  IADD3 R5, PT, PT, R5, R10, RZ ;  /* 0x0000000a05057210 */ /* 0x000fe40007ffe0ff */
[----:B-1----:R-:W-:-:S04]  /*8d90*/  LEA R13, P1, R14, UR10, 0x2 ;  /* 0x0000000a0e0d7c11 */ /* 0x002fc8000f8210ff */
[----:B------:R-:W-:Y:S01]  /*8da0*/  LEA.HI.X R14, R14, UR11, R11, 0x2, P1 ;  /* 0x0000000b0e0e7c11 */ /* 0x000fe200088f140b */
[----:B0-----:R-:W-:-:S06]  /*8db0*/  ULEA UR4, UR7, UR4, 0x18 ;  /* 0x0000000407047291 */ /* 0x001fcc000f8ec0ff */
[----:B------:R-:W-:Y:S02]  /*8dc0*/  IADD3 R9, PT, PT, R9, UR4, RZ ;  /* 0x0000000409097c10 */ /* 0x000fe4000fffe0ff */
[----:B------:R-:W-:-:S07]  /*8dd0*/  LEA R4, R0, UR4, 0x2 ;  /* 0x0000000400047c11 */ /* 0x000fce000f8e10ff */
.L_x_3930:
[----:B-1----:R0:W2:Y:S01]  /*8de0*/  LDS R10, [R4] ;  /* 0x00000000040a7984 */ /* 0x0020a20000000800 */
        /* <DEDUP_REMOVED lines=14> */
.L_x_3929:
[----:B------:R-:W-:Y:S05]  /*8ed0*/  BSYNC.RECONVERGENT B1 ;  /* 0x0000000000017941 */ /* 0x000fea0003800200 */
.L_x_3928:
[----:B------:R-:W-:Y:S05]  /*8ee0*/  @!P2 BRA `(.L_x_3927) ;  /* 0x0000000000d0a947 */ /* 0x000fea0003800000 */
[----:B------:R-:W0:Y:S01]  /*8ef0*/  S2R R9, SR_CgaCtaId ;  /* 0x0000000000097919 */ /* 0x000e220000008800 */
[----:B------:R-:W4:Y:S01]  /*8f00*/  LDCU.64 UR10, c[0x0][0x480] ;  /* 0x00009000ff0a77ac */ /* 0x000f220008000a00 */
        /* <DEDUP_REMOVED lines=9> */
[----:B----4-:R-:W-:-:S04]  /*8fa0*/  LEA R11, P3, R10, UR10, 0x2 ;  /* 0x0000000a0a0b7c11 */ /* 0x010fc8000f8610ff */
        /* <DEDUP_REMOVED lines=8> */
.L_x_3931:
[----:B------:R-:W2:Y:S01]  /*9030*/  LDS R6, [R4+-0x400] ;  /* 0xfffc000004067984 */ /* 0x000ea20000000800 */
[----:B------:R-:W-:-:S04]  /*9040*/  IADD3 R5, PT, PT, R5, 0x200, RZ ;  /* 0x0000020005057810 */ /* 0x000fc80007ffe0ff */
[----:B------:R-:W-:Y:S01]  /*9050*/  ISETP.GT.AND P2, PT, R5, R16, PT ;  /* 0x000000100500720c */ /* 0x000fe20003f44270 */
[----:B--2---:R-:W-:-:S05]  /*9060*/  FMUL.FTZ R13, R6, R15 ;  /* 0x0000000f060d7220 */ /* 0x004fca0000410000 */
[----:B------:R-:W-:-:S04]  /*9070*/  F2FP.F16.F32.PACK_AB R6, RZ, R13 ;  /* 0x0000000dff06723e */ /* 0x000fc800000000ff */
[----:B------:R-:W-:-:S05]  /*9080*/  PRMT R7, R6, 0x7610, R7 ;  /* 0x0000761006077816 */ /* 0x000fca0000000007 */
[----:B------:R0:W-:Y:S04]  /*9090*/  STS.U16 [R9+-0x200], R7 ;  /* 0xfffe000709007388 */ /* 0x0001e80000000400 */
[----:B------:R-:W1:Y:S01]  /*90a0*/  LDS R6, [R4+-0x200] ;  /* 0xfffe000004067984 */ /* 0x000e620000000800 */
[----:B0-----:R-:W-:Y:S02]  /*90b0*/  IMAD.MOV.U32 R7, RZ, RZ, R12 ;  /* 0x000000ffff077224 */ /* 0x001fe400078e000c */
[----:B-1----:R-:W-:-:S05]  /*90c0*/  FMUL.FTZ R21, R6, R15 ;  /* 0x0000000f06157220 */ /* 0x002fca0000410000 */
[----:B------:R-:W-:-:S04]  /*90d0*/  F2FP.F16.F32.PACK_AB R6, RZ, R21 ;  /* 0x00000015ff06723e */ /* 0x000fc800000000ff */
[----:B------:R-:W-:-:S05]  /*90e0*/  PRMT R14, R6, 0x7610, R14 ;  /* 0x00007610060e7816 */ /* 0x000fca000000000e */
[----:B------:R-:W-:Y:S04]  /*90f0*/  STS.U16 [R9+-0x100], R14 ;  /* 0xffff000e09007388 */ /* 0x000fe80000000400 */
[----:B------:R-:W0:Y:S02]  /*9100*/  LDS R6, [R4] ;  /* 0x0000000004067984 */ /* 0x000e240000000800 */
[----:B0----5:R-:W-:-:S05]  /*9110*/  FMUL.FTZ R23, R6, R15 ;  /* 0x0000000f06177220 */ /* 0x021fca0000410000 */
[----:B------:R-:W-:-:S05]  /*9120*/  F2FP.F16.F32.PACK_AB R6, RZ, R23 ;  /* 0x00000017ff06723e */ /* 0x000fca00000000ff */
[----:B------:R0:W-:Y:S04]  /*9130*/  STS.U16 [R9], R6 ;  /* 0x0000000609007388 */ /* 0x0001e80000000400 */
[----:B------:R1:W2:Y:S01]  /*9140*/  LDS R10, [R4+0x200] ;  /* 0x00020000040a7984 */ /* 0x0002a20000000800 */
[----:B0-----:R-:W-:Y:S02]  /*9150*/  MOV R6, R11 ;  /* 0x0000000b00067202 */ /* 0x001fe40000000f00 */
[----:B-1----:R-:W-:Y:S02]  /*9160*/  IADD3 R4, PT, PT, R4, 0x800, RZ ;  /* 0x0000080004047810 */ /* 0x002fe40007ffe0ff */
[----:B------:R-:W-:Y:S01]  /*9170*/  IADD3 R11, P3, PT, R6, 0x800, RZ ;  /* 0x00000800060b7810 */ /* 0x000fe20007f7e0ff */
[----:B------:R-:W-:Y:S01]  /*9180*/  @P0 STG.E desc[UR36][R6.64+-0x400], R13 ;  /* 0xfffc000d06000986 */ /* 0x000fe2000c101924 */
[----:B------:R-:W-:-:S03]  /*9190*/  PLOP3.LUT P0, PT, P1, PT, PT, 0x80, 0x8 ;  /* 0x000000000008781c */ /* 0x000fc60000f0f070 */
[----:B------:R-:W-:-:S10]  /*91a0*/  IMAD.X R12, RZ, RZ, R7, P3 ;  /* 0x000000ffff0c7224 */ /* 0x000fd400018e0607 */
[----:B------:R-:W-:Y:S04]  /*91b0*/  @P0 STG.E desc[UR36][R6.64+-0x200], R21 ;  /* 0xfffe001506000986 */ /* 0x000fe8000c101924 */
[----:B------:R-:W-:Y:S01]  /*91c0*/  @P0 STG.E desc[UR36][R6.64], R23 ;  /* 0x0000001706000986 */ /* 0x000fe2000c101924 */
[----:B--2---:R-:W-:-:S05]  /*91d0*/  FMUL.FTZ R25, R10, R15 ;  /* 0x0000000f0a197220 */ /* 0x004fca0000410000 */
[----:B------:R-:W-:Y:S01]  /*91e0*/  @P0 STG.E desc[UR36][R6.64+0x200], R25 ;  /* 0x0002001906000986 */ /* 0x000fe2000c101924 */
[----:B------:R-:W-:-:S05]  /*91f0*/  F2FP.F16.F32.PACK_AB R10, RZ, R25 ;  /* 0x00000019ff0a723e */ /* 0x000fca00000000ff */
[----:B------:R0:W-:Y:S02]  /*9200*/  STS.U16 [R9+0x100], R10 ;  /* 0x0001000a09007388 */ /* 0x0001e40000000400 */
[----:B0-----:R-:W-:Y:S01]  /*9210*/  VIADD R9, R9, 0x400 ;  /* 0x0000040009097836 */ /* 0x001fe20000000000 */
[----:B------:R-:W-:Y:S06]  /*9220*/  @!P2 BRA `(.L_x_3931) ;  /* 0xfffffffc0080a947 */ /* 0x000fec000383ffff */
.L_x_3927:
[----:B------:R-:W-:Y:S05]  /*9230*/  BSYNC.RECONVERGENT B0 ;  /* 0x0000000000007941 */ /* 0x000fea0003800200 */
.L_x_3926:
[----:B------:R-:W-:Y:S01]  /*9240*/  SHF.R.S32.HI R5, RZ, 0x1f, R16 ;  /* 0x0000001fff057819 */ /* 0x000fe20000011410 */
[----:B------:R-:W0:Y:S01]  /*9250*/  LDCU.64 UR8, c[0x0][0x3b0] ;  /* 0x00007600ff0877ac */ /* 0x000e220008000a00 */
[----:B-1----:R-:W-:Y:S02]  /*9260*/  SHF.L.U32 R9, R0, 0x3, RZ ;  /* 0x0000000300097819 */ /* 0x002fe400000006ff */
[----:B------:R-:W-:Y:S02]  /*9270*/  CS2R R6, SRZ ;  /* 0x0000000000067805 */ /* 0x000fe4000001ff00 */
[----:B------:R-:W-:Y:S01]  /*9280*/  LEA.HI R5, R5, R16, RZ, 0x2 ;  /* 0x0000001005057211 */ /* 0x000fe200078f10ff */
[----:B------:R-:W1:Y:S01]  /*9290*/  LDCU.64 UR10, c[0x0][0x3c8] ;  /* 0x00007900ff0a77ac */ /* 0x000e620008000a00 */
[----:B------:R-:W-:Y:S02]  /*92a0*/  LOP3.LUT R9, R9, 0xf8, RZ, 0xc0, !PT ;  /* 0x000000f809097812 */ /* 0x000fe400078ec0ff */
[----:B------:R-:W-:Y:S01]  /*92b0*/  LOP3.LUT R5, R5, 0xfffffffc, RZ, 0xc0, !PT ;  /* 0xfffffffc05057812 */ /* 0x000fe200078ec0ff */
[----:B------:R-:W4:Y:S04]  /*92c0*/  LDCU.64 UR14, c[0x0][0x3c8] ;  /* 0x00007900ff0e77ac */ /* 0x000f280008000a00 */
[----:B------:R-:W-:-:S05]  /*92d0*/  IMAD.IADD R43, R16, 0x1, -R5 ;  /* 0x00000001102b7824 */ /* 0x000fca00078e0a05 */
[----:B------:R-:W-:Y:S02]  /*92e0*/  ISETP.NE.AND P0, PT, R8, R43, PT ;  /* 0x0000002b0800720c */ /* 0x000fe40003f05270 */
[----:B0-----:R-:W-:Y:S02]  /*92f0*/  ISETP.EQ.U32.AND P1, PT, RZ, UR8, PT ;  /* 0x00000008ff007c0c */ /* 0x001fe4000bf22070 */
[----:B------:R-:W-:-:S04]  /*9300*/  ISETP.GT.U32.OR P0, PT, R9, 0x8f, P0 ;  /* 0x0000008f0900780c */ /* 0x000fc80000704470 */
[----:B------:R-:W-:-:S13]  /*9310*/  ISETP.EQ.OR.EX P0, PT, RZ, UR9, P0, P1 ;  /* 0x00000009ff007c0c */ /* 0x000fda0008702710 */
[----:B------:R-:W0:Y:S01]  /*9320*/  @!P0 LDC.64 R10, c[0x0][0x3b0] ;  /* 0x0000ec00ff0a8b82 */ /* 0x000e220000000a00 */
[----:B------:R-:W-:Y:S01]  /*9330*/  @!P0 IMAD R5, R3, 0x90, R9 ;  /* 0x0000009003058824 */ /* 0x000fe200078e0209 */
[----:B------:R-:W-:Y:S01]  /*9340*/  BSSY.RECONVERGENT B0, `(.L_x_3932) ;  /* 0x000029c000007945 */ /* 0x000fe20003800200 */
[----:B------:R-:W-:Y:S02]  /*9350*/  HFMA2 R33, -RZ, RZ, 0, 0 ;  /* 0x00000000ff217431 */ /* 0x000fe400000001ff */
[----:B0-----:R-:W-:Y:S01]  /*9360*/  @!P0 IMAD.WIDE.U32 R10, R5, 0x2, R10 ;  /* 0x00000002050a8825 */ /* 0x001fe200078e000a */
[----:B------:R-:W-:-:S06]  /*9370*/  CS2R R4, SRZ ;  /* 0x0000000000047805 */ /* 0x000fcc000001ff00 */
[----:B------:R0:W5:Y:S01]  /*9380*/  @!P0 LDG.E.128 R4, desc[UR36][R10.64] ;  /* 0x000000240a048981 */ /* 0x000162000c1e1d00 */
[----:B------:R-:W-:Y:S01]  /*9390*/  BAR.SYNC.DEFER_BLOCKING 0x0 ;  /* 0x0000000000007b1d */ /* 0x000fe20000010000 */
[----:B------:R-:W-:Y:S01]  /*93a0*/  ISETP.GT.U32.AND P0, PT, R9, 0x8f, PT ;  /* 0x0000008f0900780c */ /* 0x000fe20003f04070 */
[----:B------:R-:W-:Y:S01]  /*93b0*/  IMAD R32, R27, 0x90, RZ ;  /* 0x000000901b207824 */ /* 0x000fe200078e02ff */
[----:B------:R-:W-:Y:S02]  /*93c0*/  CS2R R36, SRZ ;  /* 0x0000000000247805 */ /* 0x000fe4000001ff00 */
[----:B------:R-:W-:Y:S01]  /*93d0*/  CS2R R34, SRZ ;  /* 0x0000000000227805 */ /* 0x000fe2000001ff00 */
[----:B------:R-:W-:Y:S01]  /*93e0*/  IMAD.MOV.U32 R40, RZ, RZ, RZ ;  /* 0x000000ffff287224 */ /* 0x000fe200078e00ff */
[----:B------:R-:W-:Y:S01]  /*93f0*/  MOV R42, RZ ;  /* 0x000000ff002a7202 */ /* 0x000fe20000000f00 */
[----:B------:R-:W-:-:S06]  /*9400*/  IMAD.MOV.U32 R45, RZ, RZ, RZ ;  /* 0x000000ffff2d7224 */ /* 0x000fcc00078e00ff */
[----:B01--4-:R-:W-:Y:S05]  /*9410*/  @P0 BRA `(.L_x_3933) ;  /* 0x0000002800380947 */ /* 0x013fea0003800000 */
[----:B------:R-:W0:Y:S01]  /*9420*/  LDCU UR4, c[0x0][0x3f4] ;  /* 0x00007e80ff0477ac */ /* 0x000e220008000800 */
[----:B------:R-:W1:Y:S01]  /*9430*/  S2R R21, SR_CgaCtaId ;  /* 0x0000000000157919 */ /* 0x000e620000008800 */
[----:B------:R-:W4:Y:S01]  /*9440*/  LDC.64 R10, c[0x0][0x3c0] ;  /* 0x0000f000ff0a7b82 */ /* 0x000f220000000a00 */
[----:B------:R-:W-:Y:S01]  /*9450*/  IMAD.IADD R38, R19, 0x1, R8 ;  /* 0x0000000113267824 */ /* 0x000fe200078e0208 */
[----:B------:R-:W-:Y:S01]  /*9460*/  MOV R12, 0x400 ;  /* 0x00000400000c7802 */ /* 0x000fe20000000f00 */
[----:B------:R-:W-:Y:S01]  /*9470*/  BSSY.RECONVERGENT B1, `(.L_x_3934) ;  /* 0x00000eb000017945 */ /* 0x000fe20003800200 */
[----:B------:R-:W-:Y:S02]  /*9480*/  IMAD.MOV.U32 R36, RZ, RZ, RZ ;  /* 0x000000ffff247224 */ /* 0x000fe400078e00ff */
[----:B------:R-:W-:Y:S02]  /*9490*/  IADD3 R12, PT, PT, R12, 0x220, RZ ;  /* 0x000002200c0c7810 */ /* 0x000fe40007ffe0ff */
[----:B0-----:R-:W-:-:S04]  /*94a0*/  MOV R39, UR4 ;  /* 0x0000000400277c02 */ /* 0x001fc80008000f00 */
[-C--:B--2---:R-:W-:Y:S01]  /*94b0*/  VIMNMX R15, PT, PT, R16, R39.reuse, PT ;  /* 0x00000027100f7248 */ /* 0x084fe20003fe0100 */
[----:B------:R-:W-:-:S03]  /*94c0*/  IMAD R13, R22, R39, R9 ;  /* 0x00000027160d7224 */ /* 0x000fc600078e0209 */
[----:B------:R-:W-:Y:S01]  /*94d0*/  ISETP.GE.AND P0, PT, R38, R15, PT ;  /* 0x0000000f2600720c */ /* 0x000fe20003f06270 */
[----:B----4-:R-:W-:Y:S01]  /*94e0*/  IMAD.WIDE R10, R13, 0x2, R10 ;  /* 0x000000020d0a7825 */ /* 0x010fe200078e020a */
[----:B-1----:R-:W-:-:S04]  /*94f0*/  LEA R44, R21, R12, 0x18 ;  /* 0x0000000c152c7211 */ /* 0x002fc800078ec0ff */
[----:B------:R-:W-:-:S07]  /*9500*/  IADD3 R41, PT, PT, R44, UR5, RZ ;  /* 0x000000052c297c10 */ /* 0x000fce000fffe0ff */
[----:B------:R-:W-:Y:S05]  /*9510*/  @P0 BRA `(.L_x_3935) ;  /* 0x0000000c00800947 */ /* 0x000fea0003800000 */
[----:B------:R-:W-:Y:S01]  /*9520*/  VIADD R12, R38, 0x4 ;  /* 0x00000004260c7836 */ /* 0x000fe20000000000 */
[----:B------:R-:W-:Y:S01]  /*9530*/  LOP3.LUT R14, RZ, R19, RZ, 0x33, !PT ;  /* 0x00000013ff0e7212 */ /* 0x000fe200078e33ff */
[----:B------:R-:W0:Y:S01]  /*9540*/  LDCU UR4, c[0x0][0x3f8] ;  /* 0x00007f00ff0477ac */ /* 0x000e220008000800 */
[----:B------:R-:W-:Y:S01]  /*9550*/  BSSY.RECONVERGENT B2, `(.L_x_3936) ;  /* 0x0000080000027945 */ /* 0x000fe20003800200 */
[----:B------:R-:W-:Y:S01]  /*9560*/  HFMA2 R45, -RZ, RZ, 0, 0 ;  /* 0x00000000ff2d7431 */ /* 0x000fe200000001ff */
[----:B------:R-:W-:Y:S01]  /*9570*/  VIMNMX R13, PT, PT, R15, R12, !PT ;  /* 0x0000000c0f0d7248 */ /* 0x000fe20007fe0100 */
[----:B------:R-:W-:Y:S02]  /*9580*/  HFMA2 R33, -RZ, RZ, 0, 0 ;  /* 0x00000000ff217431 */ /* 0x000fe400000001ff */
[----:B------:R-:W-:Y:S01]  /*9590*/  IMAD.MOV.U32 R46, RZ, RZ, R38 ;  /* 0x000000ffff2e7224 */ /* 0x000fe200078e0026 */
[----:B------:R-:W-:Y:S01]  /*95a0*/  MOV R42, RZ ;  /* 0x000000ff002a7202 */ /* 0x000fe20000000f00 */
[----:B------:R-:W-:Y:S01]  /*95b0*/  IMAD.MOV.U32 R40, RZ, RZ, RZ ;  /* 0x000000ffff287224 */ /* 0x000fe200078e00ff */
[----:B------:R-:W-:-:S02]  /*95c0*/  IADD3 R60, PT, PT, -R8, R13, R14 ;  /* 0x0000000d083c7210 */ /* 0x000fc40007ffe10e */
[----:B------:R-:W-:Y:S02]  /*95d0*/  CS2R R36, SRZ ;  /* 0x0000000000247805 */ /* 0x000fe4000001ff00 */
[----:B------:R-:W-:Y:S02]  /*95e0*/  CS2R R34, SRZ ;  /* 0x0000000000227805 */ /* 0x000fe4000001ff00 */
[C---:B------:R-:W-:Y:S02]  /*95f0*/  ISETP.GE.U32.AND P0, PT, R60.reuse, 0xc, PT ;  /* 0x0000000c3c00780c */ /* 0x040fe40003f06070 */
[----:B------:R-:W-:Y:S01]  /*9600*/  LEA.HI R13, R60, 0x1, RZ, 0x1e ;  /* 0x000000013c0d7811 */ /* 0x000fe200078ff0ff */
[----:B0-----:R-:W-:-:S03]  /*9610*/  IMAD R47, R39, UR4, RZ ;  /* 0x00000004272f7c24 */ /* 0x001fc6000f8e02ff */
[----:B------:R-:W-:-:S07]  /*9620*/  LOP3.LUT P1, R61, R13, 0x3, RZ, 0xc0, !PT ;  /* 0x000000030d3d7812 */ /* 0x000fce000782c0ff */
[----:B------:R-:W-:Y:S06]  /*9630*/  @!P0 BRA `(.L_x_3937) ;  /* 0x0000000400c48947 */ /* 0x000fec0003800000 */
[----:B------:R-:W-:Y:S01]  /*9640*/  IMAD.MOV.U32 R48, RZ, RZ, R12 ;  /* 0x000000ffff307224 */ /* 0x000fe200078e000c */
[----:B------:R-:W-:Y:S01]  /*9650*/  LOP3.LUT R12, R13, 0x7ffffffc, RZ, 0xc0, !PT ;  /* 0x7ffffffc0d0c7812 */ /* 0x000fe200078ec0ff */
[----:B------:R-:W-:Y:S01]  /*9660*/  VIADD R52, R38, 0x8 ;  /* 0x0000000826347836 */ /* 0x000fe20000000000 */
[----:B------:R-:W-:Y:S01]  /*9670*/  LEA R13, R8, UR5, 0x1 ;  /* 0x00000005080d7c11 */ /* 0x000fe2000f8e08ff */
[----:B------:R-:W-:Y:S01]  /*9680*/  IMAD.MOV.U32 R46, RZ, RZ, R38 ;  /* 0x000000ffff2e7224 */ /* 0x000fe200078e0026 */
[----:B------:R-:W-:Y:S02]  /*9690*/  IADD3 R50, PT, PT, R38, 0xc, RZ ;  /* 0x0000000c26327810 */ /* 0x000fe40007ffe0ff */
[----:B------:R-:W-:Y:S02]  /*96a0*/  MOV R45, RZ ;  /* 0x000000ff002d7202 */ /* 0x000fe40000000f00 */
[----:B------:R-:W-:Y:S02]  /*96b0*/  IADD3 R51, PT, PT, R13, 0x10, R44 ;  /* 0x000000100d337810 */ /* 0x000fe40007ffe02c */
[----:B------:R-:W-:-:S07]  /*96c0*/  IADD3 R49, PT, PT, -R12, RZ, RZ ;  /* 0x000000ff0c317210 */ /* 0x000fce0007ffe1ff */
.L_x_3938:
[----:B------:R-:W-:Y:S01]  /*96d0*/  IADD3 R12, P0, PT, R46, UR6, RZ ;  /* 0x000000062e0c7c10 */ /* 0x000fe2000ff1e0ff */
[----:B------:R-:W0:Y:S04]  /*96e0*/  LDS.U16 R53, [R51+-0x10] ;  /* 0xfffff00033357984 */ /* 0x000e280000000400 */
[----:B------:R-:W-:Y:S01]  /*96f0*/  IMAD.X R13, RZ, RZ, UR12, P0 ;  /* 0x0000000cff0d7e24 */ /* 0x000fe200080e06ff */
[C---:B------:R-:W-:Y:S01]  /*9700*/  LEA R24, P0, R12.reuse, UR10, 0x2 ;  /* 0x0000000a0c187c11 */ /* 0x040fe2000f8010ff */
[----:B------:R-:W1:Y:S03]  /*9710*/  LDS.U16 R58, [R51+-0x8] ;  /* 0xfffff800333a7984 */ /* 0x000e660000000400 */
[----:B------:R-:W-:Y:S01]  /*9720*/  LEA.HI.X R25, R12, UR11, R13, 0x2, P0 ;  /* 0x0000000b0c197c11 */ /* 0x000fe200080f140d */
[----:B------:R-:W2:Y:S04]  /*9730*/  LDS.U16 R59, [R51] ;  /* 0x00000000333b7984 */ /* 0x000ea80000000400 */
[----:B------:R-:W4:Y:S04]  /*9740*/  LDG.E R12, desc[UR36][R24.64] ;  /* 0x00000024180c7981 */ /* 0x000f28000c1e1900 */
[----:B------:R-:W2:Y:S04]  /*9750*/  LDG.E R20, desc[UR36][R24.64+0x10] ;  /* 0x0000102418147981 */ /* 0x000ea8000c1e1900 */
[----:B------:R-:W2:Y:S04]  /*9760*/  LDG.E R26, desc[UR36][R24.64+0x20] ;  /* 0x00002024181a7981 */ /* 0x000ea8000c1e1900 */
[----:B---3--:R-:W3:Y:S01]  /*9770*/  LDG.E R28, desc[UR36][R24.64+0x30] ;  /* 0x00003024181c7981 */ /* 0x008ee2000c1e1900 */
[----:B----4-:R-:W-:-:S04]  /*9780*/  IMAD R12, R47, R12, R46 ;  /* 0x0000000c2f0c7224 */ /* 0x010fc800078e022e */
[----:B------:R-:W-:-:S04]  /*9790*/  IMAD R13, R12, 0x90, RZ ;  /* 0x000000900c0d7824 */ /* 0x000fc800078e02ff */
[----:B------:R-:W-:-:S06]  /*97a0*/  IMAD.WIDE R12, R13, 0x2, R10 ;  /* 0x000000020d0c7825 */ /* 0x000fcc00078e020a */
[----:B------:R-:W4:Y:S01]  /*97b0*/  LDG.E.128 R12, desc[UR36][R12.64] ;  /* 0x000000240c0c7981 */ /* 0x000f22000c1e1d00 */
[----:B--2---:R-:W-:-:S04]  /*97c0*/  IMAD R20, R47, R20, R48 ;  /* 0x000000142f147224 */ /* 0x004fc800078e0230 */
[----:B------:R-:W-:Y:S02]  /*97d0*/  IMAD R21, R20, 0x90, RZ ;  /* 0x0000009014157824 */ /* 0x000fe400078e02ff */
[----:B------:R-:W-:Y:S02]  /*97e0*/  IMAD R26, R47, R26, R52 ;  /* 0x0000001a2f1a7224 */ /* 0x000fe400078e0234 */
[----:B------:R-:W-:-:S04]  /*97f0*/  IMAD.WIDE R20, R21, 0x2, R10 ;  /* 0x0000000215147825 */ /* 0x000fc800078e020a */
[----:B------:R-:W-:Y:S02]  /*9800*/  IMAD R27, R26, 0x90, RZ ;  /* 0x000000901a1b7824 */ /* 0x000fe400078e02ff */
[----:B-----5:R-:W2:Y:S01]  /*9810*/  LDG.E.128 R20, desc[UR36][R20.64] ;  /* 0x0000002414147981 */ /* 0x020ea2000c1e1d00 */
[----:B---3--:R-:W-:Y:S02]  /*9820*/  IMAD R28, R47, R28, R50 ;  /* 0x0000001c2f1c7224 */ /* 0x008fe400078e0232 */
[----:B------:R-:W-:-:S04]  /*9830*/  IMAD.WIDE R24, R27, 0x2, R10 ;  /* 0x000000021b187825 */ /* 0x000fc800078e020a */
[----:B------:R-:W-:Y:S02]  /*9840*/  IMAD R29, R28, 0x90, RZ ;  /* 0x000000901c1d7824 */ /* 0x000fe400078e02ff */
[----:B------:R-:W3:Y:S02]  /*9850*/  LDG.E.128 R24, desc[UR36][R24.64] ;  /* 0x0000002418187981 */ /* 0x000ee4000c1e1d00 */
[----:B------:R-:W-:-:S06]  /*9860*/  IMAD.WIDE R28, R29, 0x2, R10 ;  /* 0x000000021d1c7825 */ /* 0x000fcc00078e020a */
[----:B------:R-:W3:Y:S01]  /*9870*/  LDG.E.128 R28, desc[UR36][R28.64] ;  /* 0x000000241c1c7981 */ /* 0x000ee2000c1e1d00 */
[----:B0-----:R-:W-:Y:S01]  /*9880*/  HADD2.F32 R54, -RZ, R53.H0_H0 ;  /* 0x20000035ff367230 */ /* 0x001fe20000004100 */
[----:B------:R-:W-:Y:S01]  /*9890*/  IADD3 R49, PT, PT, R49, 0x4, RZ ;  /* 0x0000000431317810 */ /* 0x000fe20007ffe0ff */
[----:B-1----:R-:W-:Y:S01]  /*98a0*/  HADD2.F32 R58, -RZ, R58.H0_H0 ;  /* 0x2000003aff3a7230 */ /* 0x002fe20000004100 */
[----:B------:R-:W-:Y:S01]  /*98b0*/  IADD3 R46, PT, PT, R46, 0x10, RZ ;  /* 0x000000102e2e7810 */ /* 0x000fe20007ffe0ff */
[----:B------:R-:W-:Y:S01]  /*98c0*/  VIADD R48, R48, 0x10 ;  /* 0x0000001030307836 */ /* 0x000fe20000000000 */
[----:B------:R-:W-:Y:S01]  /*98d0*/  ISETP.NE.AND P0, PT, R49, RZ, PT ;  /* 0x000000ff3100720c */ /* 0x000fe20003f05270 */
[----:B------:R-:W-:Y:S01]  /*98e0*/  VIADD R50, R50, 0x10 ;  /* 0x0000001032327836 */ /* 0x000fe20000000000 */
[----:B------:R-:W-:Y:S01]  /*98f0*/  IADD3 R52, PT, PT, R52, 0x10, RZ ;  /* 0x0000001034347810 */ /* 0x000fe20007ffe0ff */
[----:B----4-:R-:W-:Y:S02]  /*9900*/  HADD2.F32 R57, -RZ, R13.H0_H0 ;  /* 0x2000000dff397230 */ /* 0x010fe40000004100 */
[----:B------:R-:W-:-:S02]  /*9910*/  HADD2.F32 R53, -RZ, R12.H0_H0 ;  /* 0x2000000cff357230 */ /* 0x000fc40000004100 */
[----:B------:R-:W-:Y:S02]  /*9920*/  HADD2.F32 R55, -RZ, R12.H1_H1 ;  /* 0x3000000cff377230 */ /* 0x000fe40000004100 */
[C---:B------:R-:W-:Y:S01]  /*9930*/  FFMA.FTZ R57, R54.reuse, R57, R40 ;  /* 0x0000003936397223 */ /* 0x040fe20000010028 */
[----:B------:R-:W-:Y:S01]  /*9940*/  HADD2.F32 R12, -RZ, R13.H1_H1 ;  /* 0x3000000dff0c7230 */ /* 0x000fe20000004100 */
[----:B------:R-:W0:Y:S01]  /*9950*/  LDS.U16 R40, [R51+0x8] ;  /* 0x0000080033287984 */ /* 0x000e220000000400 */
        /* <DEDUP_REMOVED lines=8> */
[--C-:B--2---:R-:W-:Y:S02]  /*99e0*/  HADD2.F32 R34, -RZ, R21.reuse.H0_H0 ;  /* 0x20000015ff227230 */ /* 0x104fe40000004100 */
[C---:B------:R-:W-:Y:S01]  /*99f0*/  FFMA.FTZ R14, R54.reuse, R14, R33 ;  /* 0x0000000e360e7223 */ /* 0x040fe20000010021 */
[----:B------:R-:W-:Y:S02]  /*9a00*/  HADD2.F32 R21, -RZ, R21.H1_H1 ;  /* 0x30000015ff157230 */ /* 0x000fe40000004100 */
[----:B------:R-:W-:Y:S01]  /*9a10*/  FFMA.FTZ R15, R54, R15, R36 ;  /* 0x0000000f360f7223 */ /* 0x000fe20000010024 */
[----:B------:R-:W-:-:S02]  /*9a20*/  HADD2.F32 R35, -RZ, R22.H0_H0 ;  /* 0x20000016ff237230 */ /* 0x000fc40000004100 */
[----:B------:R-:W-:Y:S01]  /*9a30*/  FFMA.FTZ R55, R54, R55, R42 ;  /* 0x0000003736377223 */ /* 0x000fe2000001002a */
[--C-:B------:R-:W-:Y:S02]  /*9a40*/  HADD2.F32 R37, -RZ, R23.reuse.H0_H0 ;  /* 0x20000017ff257230 */ /* 0x100fe40000004100 */
        /* <DEDUP_REMOVED lines=9> */
[--C-:B---3--:R-:W-:Y:S02]  /*9ae0*/  HADD2.F32 R21, -RZ, R24.reuse.H0_H0 ;  /* 0x20000018ff157230 */ /* 0x108fe40000004100 */
[C---:B------:R-:W-:Y:S01]  /*9af0*/  FFMA.FTZ R33, R58.reuse, R33, R53 ;  /* 0x000000213a217223 */ /* 0x040fe20000010035 */
[----:B------:R-:W-:Y:S02]  /*9b00*/  HADD2.F32 R23, -RZ, R24.H1_H1 ;  /* 0x30000018ff177230 */ /* 0x000fe40000004100 */
[----:B------:R-:W-:Y:S01]  /*9b10*/  FFMA.FTZ R20, R58, R20, R55 ;  /* 0x000000143a147223 */ /* 0x000fe20000010037 */
[----:B------:R-:W-:-:S02]  /*9b20*/  HADD2.F32 R37, -RZ, R25.H0_H0 ;  /* 0x20000019ff257230 */ /* 0x000fc40000004100 */
[----:B------:R-:W-:Y:S01]  /*9b30*/  FFMA.FTZ R34, R58, R34, R57 ;  /* 0x000000223a227223 */ /* 0x000fe20000010039 */
[----:B------:R-:W-:Y:S02]  /*9b40*/  HADD2.F32 R22, -RZ, R59.H0_H0 ;  /* 0x2000003bff167230 */ /* 0x000fe40000004100 */
[----:B------:R-:W-:Y:S02]  /*9b50*/  HADD2.F32 R25, -RZ, R25.H1_H1 ;  /* 0x30000019ff197230 */ /* 0x000fe40000004100 */
[--C-:B------:R-:W-:Y:S02]  /*9b60*/  HADD2.F32 R24, -RZ, R26.reuse.H0_H0 ;  /* 0x2000001aff187230 */ /* 0x100fe40000004100 */
[C---:B------:R-:W-:Y:S01]  /*9b70*/  FFMA.FTZ R21, R22.reuse, R21, R33 ;  /* 0x0000001516157223 */ /* 0x040fe20000010021 */
[----:B------:R-:W-:Y:S02]  /*9b80*/  HADD2.F32 R36, -RZ, R27.H1_H1 ;  /* 0x3000001bff247230 */ /* 0x000fe40000004100 */
[----:B------:R-:W-:Y:S01]  /*9b90*/  FFMA.FTZ R12, R22, R25, R12 ;  /* 0x00000019160c7223 */ /* 0x000fe2000001000c */
[----:B------:R-:W-:-:S02]  /*9ba0*/  HADD2.F32 R26, -RZ, R26.H1_H1 ;  /* 0x3000001aff1a7230 */ /* 0x000fc40000004100 */
[C---:B------:R-:W-:Y:S01]  /*9bb0*/  FFMA.FTZ R35, R22.reuse, R24, R35 ;  /* 0x0000001816237223 */ /* 0x040fe20000010023 */
[----:B------:R-:W-:Y:S02]  /*9bc0*/  HADD2.F32 R45, -RZ, R27.H0_H0 ;  /* 0x2000001bff2d7230 */ /* 0x000fe40000004100 */
[C---:B------:R-:W-:Y:S01]  /*9bd0*/  FFMA.FTZ R36, R22.reuse, R36, R15 ;  /* 0x0000002416247223 */ /* 0x040fe2000001000f */
[C---:B------:R-:W-:Y:S01]  /*9be0*/  FFMA.FTZ R20, R22.reuse, R23, R20 ;  /* 0x0000001716147223 */ /* 0x040fe20000010014 */
[C---:B------:R-:W-:Y:S01]  /*9bf0*/  FFMA.FTZ R34, R22.reuse, R37, R34 ;  /* 0x0000002516227223 */ /* 0x040fe20000010022 */
[C---:B------:R-:W-:Y:S01]  /*9c00*/  FFMA.FTZ R13, R22.reuse, R26, R13 ;  /* 0x0000001a160d7223 */ /* 0x040fe2000001000d */
[----:B------:R-:W-:Y:S01]  /*9c10*/  FFMA.FTZ R14, R22, R45, R14 ;  /* 0x0000002d160e7223 */ /* 0x000fe2000001000e */
[----:B0-----:R-:W-:Y:S02]  /*9c20*/  HADD2.F32 R15, -RZ, R40.H0_H0 ;  /* 0x20000028ff0f7230 */ /* 0x001fe40000004100 */
[----:B------:R-:W-:-:S02]  /*9c30*/  HADD2.F32 R25, -RZ, R29.H0_H0 ;  /* 0x2000001dff197230 */ /* 0x000fc40000004100 */
[----:B------:R-:W-:Y:S02]  /*9c40*/  HADD2.F32 R24, -RZ, R30.H0_H0 ;  /* 0x2000001eff187230 */ /* 0x000fe40000004100 */
[----:B------:R-:W-:Y:S02]  /*9c50*/  HADD2.F32 R33, -RZ, R31.H0_H0 ;  /* 0x2000001fff217230 */ /* 0x000fe40000004100 */
[C---:B------:R-:W-:Y:S01]  /*9c60*/  FFMA.FTZ R40, R15.reuse, R25, R34 ;  /* 0x000000190f287223 */ /* 0x040fe20000010022 */
[--C-:B------:R-:W-:Y:S02]  /*9c70*/  HADD2.F32 R22, -RZ, R28.reuse.H0_H0 ;  /* 0x2000001cff167230 */ /* 0x100fe40000004100 */
[C---:B------:R-:W-:Y:S01]  /*9c80*/  FFMA.FTZ R35, R15.reuse, R24, R35 ;  /* 0x000000180f237223 */ /* 0x040fe20000010023 */
[----:B------:R-:W-:Y:S02]  /*9c90*/  HADD2.F32 R23, -RZ, R28.H1_H1 ;  /* 0x3000001cff177230 */ /* 0x000fe40000004100 */
[----:B------:R-:W-:Y:S01]  /*9ca0*/  FFMA.FTZ R33, R15, R33, R14 ;  /* 0x000000210f217223 */ /* 0x000fe2000001000e */
[----:B------:R-:W-:-:S02]  /*9cb0*/  HADD2.F32 R29, -RZ, R29.H1_H1 ;  /* 0x3000001dff1d7230 */ /* 0x000fc40000004100 */
[C---:B------:R-:W-:Y:S01]  /*9cc0*/  FFMA.FTZ R45, R15.reuse, R22, R21 ;  /* 0x000000160f2d7223 */ /* 0x040fe20000010015 */
[----:B------:R-:W-:Y:S02]  /*9cd0*/  HADD2.F32 R30, -RZ, R30.H1_H1 ;  /* 0x3000001eff1e7230 */ /* 0x000fe40000004100 */
[C---:B------:R-:W-:Y:S01]  /*9ce0*/  FFMA.FTZ R42, R15.reuse, R23, R20 ;  /* 0x000000170f2a7223 */ /* 0x040fe20000010014 */
[----:B------:R-:W-:Y:S02]  /*9cf0*/  HADD2.F32 R31, -RZ, R31.H1_H1 ;  /* 0x3000001fff1f7230 */ /* 0x000fe40000004100 */
[----:B------:R-:W-:Y:S01]  /*9d00*/  FFMA.FTZ R37, R15, R29, R12 ;  /* 0x0000001d0f257223 */ /* 0x000fe2000001000c */
[----:B------:R-:W-:Y:S02]  /*9d10*/  VIADD R51, R51, 0x20 ;  /* 0x0000002033337836 */ /* 0x000fe40000000000 */
[C---:B------:R-:W-:Y:S01]  /*9d20*/  FFMA.FTZ R34, R15.reuse, R30, R13 ;  /* 0x0000001e0f227223 */ /* 0x040fe2000001000d */
[----:B------:R-:W-:Y:S01]  /*9d30*/  FFMA.FTZ R36, R15, R31, R36 ;  /* 0x0000001f0f247223 */ /* 0x000fe20000010024 */
[----:B------:R-:W-:Y:S06]  /*9d40*/  @P0 BRA `(.L_x_3938) ;  /* 0xfffffff800600947 */ /* 0x000fec000383ffff */
.L_x_3937:
[----:B------:R-:W-:Y:S05]  /*9d50*/  BSYNC.RECONVERGENT B2 ;  /* 0x0000000000027941 */ /* 0x000fea0003800200 */
.L_x_3936:
        /* <DEDUP_REMOVED lines=10> */
[----:B------:R-:W2:Y:S04]  /*9e00*/  LDG.E R12, desc[UR36][R24.64] ;  /* 0x00000024180c7981 */ /* 0x000ea8000c1e1900 */
[----:B------:R0:W4:Y:S01]  /*9e10*/  LDG.E R13, desc[UR36][R24.64+0x10] ;  /* 0x00001024180d7981 */ /* 0x000122000c1e1900 */
[----:B------:R-:W-:-:S05]  /*9e20*/  IADD3 R26, PT, PT, -R19, R46, RZ ;  /* 0x0000002e131a7210 */ /* 0x000fca0007ffe1ff */
[----:B------:R-:W-:-:S05]  /*9e30*/  IMAD R26, R26, 0x2, R41 ;  /* 0x000000021a1a7824 */ /* 0x000fca00078e0229 */
[----:B0-----:R-:W0:Y:S04]  /*9e40*/  LDS.U16 R24, [R26] ;  /* 0x000000001a187984 */ /* 0x001e280000000400 */
[----:B---3--:R-:W1:Y:S01]  /*9e50*/  LDS.U16 R30, [R26+0x8] ;  /* 0x000008001a1e7984 */ /* 0x008e620000000400 */
[----:B--2---:R-:W-:-:S04]  /*9e60*/  IMAD R12, R47, R12, R46 ;  /* 0x0000000c2f0c7224 */ /* 0x004fc800078e022e */
[----:B------:R-:W-:Y:S02]  /*9e70*/  IMAD R21, R12, 0x90, RZ ;  /* 0x000000900c157824 */ /* 0x000fe400078e02ff */
[----:B------:R-:W-:Y:S02]  /*9e80*/  IMAD.MOV.U32 R12, RZ, RZ, 0x90 ;  /* 0x00000090ff0c7424 */ /* 0x000fe400078e00ff */
[----:B------:R-:W-:-:S04]  /*9e90*/  IMAD.WIDE R20, R21, 0x2, R10 ;  /* 0x0000000215147825 */ /* 0x000fc800078e020a */
[----:B----4-:R-:W-:Y:S02]  /*9ea0*/  IMAD R13, R47, R13, R46 ;  /* 0x0000000d2f0d7224 */ /* 0x010fe400078e022e */
[----:B-----5:R-:W2:Y:S02]  /*9eb0*/  LDG.E.128 R20, desc[UR36][R20.64] ;  /* 0x0000002414147981 */ /* 0x020ea4000c1e1d00 */
[----:B------:R-:W-:-:S04]  /*9ec0*/  IMAD R13, R13, R12, 0x240 ;  /* 0x000002400d0d7424 */ /* 0x000fc800078e020c */
[----:B------:R-:W-:-:S06]  /*9ed0*/  IMAD.WIDE R12, R13, 0x2, R10 ;  /* 0x000000020d0c7825 */ /* 0x000fcc00078e020a */
[----:B------:R-:W3:Y:S01]  /*9ee0*/  LDG.E.128 R12, desc[UR36][R12.64] ;  /* 0x000000240c0c7981 */ /* 0x000ee2000c1e1d00 */
[----:B0-----:R-:W-:Y:S01]  /*9ef0*/  HADD2.F32 R24, -RZ, R24.H0_H0 ;  /* 0x20000018ff187230 */ /* 0x001fe20000004100 */
[----:B------:R-:W-:Y:S01]  /*9f00*/  IADD3 R46, PT, PT, R46, 0x8, RZ ;  /* 0x000000082e2e7810 */ /* 0x000fe20007ffe0ff */
[----:B-1----:R-:W-:Y:S02]  /*9f10*/  HADD2.F32 R30, -RZ, R30.H0_H0 ;  /* 0x2000001eff1e7230 */ /* 0x002fe40000004100 */
[--C-:B--2---:R-:W-:Y:S02]  /*9f20*/  HADD2.F32 R25, -RZ, R20.reuse.H0_H0 ;  /* 0x20000014ff197230 */ /* 0x104fe40000004100 */
[----:B------:R-:W-:Y:S02]  /*9f30*/  HADD2.F32 R27, -RZ, R20.H1_H1 ;  /* 0x30000014ff1b7230 */ /* 0x000fe40000004100 */
        /* <DEDUP_REMOVED lines=12> */
[----:B---3--:R-:W-:Y:S02]  /*a000*/  HADD2.F32 R45, -RZ, R12.H0_H0 ;  /* 0x2000000cff2d7230 */ /* 0x008fe40000004100 */
[C---:B------:R-:W-:Y:S01]  /*a010*/  FFMA.FTZ R22, R24.reuse, R22, R33 ;  /* 0x0000001618167223 */ /* 0x040fe20000010021 */
[----:B------:R-:W-:Y:S02]  /*a020*/  HADD2.F32 R40, -RZ, R13.H0_H0 ;  /* 0x2000000dff287230 */ /* 0x000fe40000004100 */
[----:B------:R-:W-:Y:S01]  /*a030*/  FFMA.FTZ R23, R24, R23, R36 ;  /* 0x0000001718177223 */ /* 0x000fe20000010024 */
        /* <DEDUP_REMOVED lines=14> */
.L_x_3940:
[----:B------:R-:W-:Y:S05]  /*a120*/  BSYNC.RECONVERGENT B2 ;  /* 0x0000000000027941 */ /* 0x000fea0003800200 */
.L_x_3939:
[----:B------:R-:W-:Y:S05]  /*a130*/  @P0 BRA `(.L_x_3935) ;  /* 0x0000000000780947 */ /* 0x000fea0003800000 */
[----:B------:R-:W0:Y:S01]  /*a140*/  LDCU.64 UR8, c[0x0][0x3c8] ;  /* 0x00007900ff0877ac */ /* 0x000e220008000a00 */
[----:B------:R-:W-:-:S05]  /*a150*/  IADD3 R12, P0, PT, R46, UR6, RZ ;  /* 0x000000062e0c7c10 */ /* 0x000fca000ff1e0ff */
[----:B------:R-:W-:Y:S01]  /*a160*/  IMAD.X R13, RZ, RZ, UR12, P0 ;  /* 0x0000000cff0d7e24 */ /* 0x000fe200080e06ff */
[----:B0-----:R-:W-:-:S04]  /*a170*/  LEA R14, P0, R12, UR8, 0x2 ;  /* 0x000000080c0e7c11 */ /* 0x001fc8000f8010ff */
[----:B------:R-:W-:-:S05]  /*a180*/  LEA.HI.X R15, R12, UR9, R13, 0x2, P0 ;  /* 0x000000090c0f7c11 */ /* 0x000fca00080f140d */
[----:B------:R-:W2:Y:S01]  /*a190*/  LDG.E R14, desc[UR36][R14.64] ;  /* 0x000000240e0e7981 */ /* 0x000ea2000c1e1900 */
[----:B------:R-:W-:-:S05]  /*a1a0*/  IADD3 R24, PT, PT, -R19, R46, RZ ;  /* 0x0000002e13187210 */ /* 0x000fca0007ffe1ff */
[----:B------:R-:W-:-:S06]  /*a1b0*/  IMAD R24, R24, 0x2, R41 ;  /* 0x0000000218187824 */ /* 0x000fcc00078e0229 */
[----:B------:R-:W0:Y:S01]  /*a1c0*/  LDS.U16 R24, [R24] ;  /* 0x0000000018187984 */ /* 0x000e220000000400 */
[----:B--2---:R-:W-:-:S04]  /*a1d0*/  IMAD R47, R47, R14, R46 ;  /* 0x0000000e2f2f7224 */ /* 0x004fc800078e022e */
[----:B------:R-:W-:-:S04]  /*a1e0*/  IMAD R13, R47, 0x90, RZ ;  /* 0x000000902f0d7824 */ /* 0x000fc800078e02ff */
[----:B------:R-:W-:-:S05]  /*a1f0*/  IMAD.WIDE R12, R13, 0x2, R10 ;  /* 0x000000020d0c7825 */ /* 0x000fca00078e020a */
[----:B-----5:R-:W2:Y:S01]  /*a200*/  LDG.E.128 R20, desc[UR36][R12.64] ;  /* 0x000000240c147981 */ /* 0x020ea2000c1e1d00 */
[----:B0-----:R-:W-:Y:S02]  /*a210*/  HADD2.F32 R26, -RZ, R24.H0_H0 ;  /* 0x20000018ff1a7230 */ /* 0x001fe40000004100 */
        /* <DEDUP_REMOVED lines=8> */
[--C-:B------:R-:W-:Y:S02]  /*a2a0*/  HADD2.F32 R20, -RZ, R22.reuse.H0_H0 ;  /* 0x20000016ff147230 */ /* 0x100fe40000004100 */
[C---:B------:R-:W-:Y:S01]  /*a2b0*/  FFMA.FTZ R37, R26.reuse, R14, R37 ;  /* 0x0000000e1a257223 */ /* 0x040fe20000010025 */
[----:B------:R-:W-:Y:S02]  /*a2c0*/  HADD2.F32 R21, -RZ, R22.H1_H1 ;  /* 0x30000016ff157230 */ /* 0x000fe40000004100 */
[----:B------:R-:W-:Y:S01]  /*a2d0*/  FFMA.FTZ R33, R26, R12, R33 ;  /* 0x0000000c1a217223 */ /* 0x000fe20000010021 */
[----:B------:R-:W-:-:S02]  /*a2e0*/  HADD2.F32 R23, -RZ, R23.H1_H1 ;  /* 0x30000017ff177230 */ /* 0x000fc40000004100 */
[C---:B------:R-:W-:Y:S01]  /*a2f0*/  FFMA.FTZ R35, R26.reuse, R20, R35 ;  /* 0x000000141a237223 */ /* 0x040fe20000010023 */
[C---:B------:R-:W-:Y:S02]  /*a300*/  FFMA.FTZ R34, R26.reuse, R21, R34 ;  /* 0x000000151a227223 */ /* 0x040fe40000010022 */
[----:B------:R-:W-:-:S07]  /*a310*/  FFMA.FTZ R36, R26, R23, R36 ;  /* 0x000000171a247223 */ /* 0x000fce0000010024 */
.L_x_3935:
[----:B------:R-:W-:Y:S05]  /*a320*/  BSYNC.RECONVERGENT B1 ;  /* 0x0000000000017941 */ /* 0x000fea0003800200 */
.L_x_3934:
[----:B------:R-:W-:Y:S01]  /*a330*/  ISETP.GE.AND P0, PT, R38, R16, PT ;  /* 0x000000102600720c */ /* 0x000fe20003f06270 */
[----:B------:R-:W-:-:S12]  /*a340*/  BSSY.RECONVERGENT B1, `(.L_x_3941) ;  /* 0x000012f000017945 */ /* 0x000fd80003800200 */
[----:B------:R-:W-:Y:S05]  /*a350*/  @P0 BRA `(.L_x_3942) ;  /* 0x0000001000b40947 */ /* 0x000fea0003800000 */
[----:B------:R-:W-:Y:S01]  /*a360*/  VIADDMNMX R13, R38, 0x4, R16, !PT ;  /* 0x00000004260d7846 */ /* 0x000fe20007800110 */
[----:B------:R-:W0:Y:S01]  /*a370*/  LDCU UR4, c[0x0][0x3f8] ;  /* 0x00007f00ff0477ac */ /* 0x000e220008000800 */
[----:B---3--:R-:W-:Y:S01]  /*a380*/  LOP3.LUT R28, RZ, R19, RZ, 0x33, !PT ;  /* 0x00000013ff1c7212 */ /* 0x008fe200078e33ff */
[----:B------:R-:W-:Y:S03]  /*a390*/  BSSY.RECONVERGENT B2, `(.L_x_3943) ;  /* 0x0000046000027945 */ /* 0x000fe60003800200 */
[----:B------:R-:W-:-:S04]  /*a3a0*/  IADD3 R28, PT, PT, -R8, R13, R28 ;  /* 0x0000000d081c7210 */ /* 0x000fc80007ffe11c */
[----:B------:R-:W-:-:S04]  /*a3b0*/  LOP3.LUT R12, R28, 0xc, RZ, 0xc0, !PT ;  /* 0x0000000c1c0c7812 */ /* 0x000fc800078ec0ff */
[----:B------:R-:W-:Y:S01]  /*a3c0*/  ISETP.NE.AND P0, PT, R12, 0xc, PT ;  /* 0x0000000c0c00780c */ /* 0x000fe20003f05270 */
[----:B0-----:R-:W-:-:S12]  /*a3d0*/  IMAD R12, R39, UR4, RZ ;  /* 0x00000004270c7c24 */ /* 0x001fd8000f8e02ff */
[----:B------:R-:W-:Y:S05]  /*a3e0*/  @!P0 BRA `(.L_x_3944) ;  /* 0x0000000400008947 */ /* 0x000fea0003800000 */
[----:B------:R-:W0:Y:S01]  /*a3f0*/  LDC R39, c[0x0][0x3f4] ;  /* 0x0000fd00ff277b82 */ /* 0x000e220000000800 */
[----:B------:R-:W-:Y:S02]  /*a400*/  LEA.HI R13, R28, 0x1, RZ, 0x1e ;  /* 0x000000011c0d7811 */ /* 0x000fe400078ff0ff */
[----:B------:R-:W-:Y:S02]  /*a410*/  LEA R15, R8, UR5, 0x1 ;  /* 0x00000005080f7c11 */ /* 0x000fe4000f8e08ff */
[----:B------:R-:W-:Y:S02]  /*a420*/  LOP3.LUT R13, R13, 0x3, RZ, 0xc0, !PT ;  /* 0x000000030d0d7812 */ /* 0x000fe400078ec0ff */
[----:B------:R-:W-:-:S03]  /*a430*/  IADD3 R44, PT, PT, R44, R15, RZ ;  /* 0x0000000f2c2c7210 */ /* 0x000fc60007ffe0ff */
[----:B------:R-:W-:-:S07]  /*a440*/  IMAD.MOV R13, RZ, RZ, -R13 ;  /* 0x000000ffff0d7224 */ /* 0x000fce00078e0a0d */
.L_x_3947:
        /* <DEDUP_REMOVED lines=11> */
[----:B0-----:R-:W-:-:S06]  /*a500*/  VIADD R22, R20, 0xffffffe ;  /* 0x0ffffffe14167836 */ /* 0x001fcc0000000000 */
[----:B------:R-:W0:Y:S02]  /*a510*/  F2I.FTZ.U32.TRUNC.NTZ R15, R22 ;  /* 0x00000016000f7305 */ /* 0x000e24000021f000 */
[----:B0-----:R-:W-:-:S05]  /*a520*/  IADD3 R14, PT, PT, RZ, -R15, RZ ;  /* 0x8000000fff0e7210 */ /* 0x001fca0007ffe0ff */
[----:B-----5:R-:W-:Y:S02]  /*a530*/  IMAD R23, R14, R21, RZ ;  /* 0x000000150e177224 */ /* 0x020fe400078e02ff */
        /* <DEDUP_REMOVED lines=13> */
[----:B------:R-:W-:Y:S01]  /*a610*/  IMAD.X R22, RZ, RZ, UR12, P1 ;  /* 0x0000000cff167e24 */ /* 0x000fe200088e06ff */
        /* <DEDUP_REMOVED lines=9> */
[--C-:B--2---:R-:W-:Y:S02]  /*a6b0*/  HADD2.F32 R20, -RZ, R26.reuse.H0_H0 ;  /* 0x2000001aff147230 */ /* 0x104fe40000004100 */
[----:B------:R-:W-:Y:S02]  /*a6c0*/  HADD2.F32 R21, -RZ, R26.H1_H1 ;  /* 0x3000001aff157230 */ /* 0x000fe40000004100 */
[--C-:B------:R-:W-:Y:S02]  /*a6d0*/  HADD2.F32 R23, -RZ, R24.reuse.H0_H0 ;  /* 0x20000018ff177230 */ /* 0x100fe40000004100 */
[----:B------:R-:W-:Y:S01]  /*a6e0*/  FFMA.FTZ R35, R22, R20, R35 ;  /* 0x0000001416237223 */ /* 0x000fe20000010023 */
[----:B------:R-:W-:-:S02]  /*a6f0*/  HADD2.F32 R29, -RZ, R24.H1_H1 ;  /* 0x30000018ff1d7230 */ /* 0x000fc40000004100 */
[C---:B------:R-:W-:Y:S01]  /*a700*/  FFMA.FTZ R34, R22.reuse, R21, R34 ;  /* 0x0000001516227223 */ /* 0x040fe20000010022 */
        /* <DEDUP_REMOVED lines=10> */
.L_x_3946:
[----:B------:R-:W-:Y:S05]  /*a7b0*/  BSYNC.RECONVERGENT B3 ;  /* 0x0000000000037941 */ /* 0x000fea0003800200 */
.L_x_3945:
[----:B------:R-:W-:Y:S01]  /*a7c0*/  IADD3 R38, PT, PT, R38, 0x4, RZ ;  /* 0x0000000426267810 */ /* 0x000fe20007ffe0ff */
[----:B------:R-:W-:Y:S01]  /*a7d0*/  VIADD R44, R44, 0x8 ;  /* 0x000000082c2c7836 */ /* 0x000fe20000000000 */
[----:B------:R-:W-:Y:S06]  /*a7e0*/  @P0 BRA `(.L_x_3947) ;  /* 0xfffffffc00180947 */ /* 0x000fec000383ffff */
.L_x_3944:
[----:B------:R-:W-:Y:S05]  /*a7f0*/  BSYNC.RECONVERGENT B2 ;  /* 0x0000000000027941 */ /* 0x000fea0003800200 */
.L_x_3943:
[----:B------:R-:W-:-:S13]  /*a800*/  ISETP.GE.U32.AND P0, PT, R28, 0xc, PT ;  /* 0x0000000c1c00780c */ /* 0x000fda0003f06070 */
[----:B------:R-:W-:Y:S05]  /*a810*/  @!P0 BRA `(.L_x_3942) ;  /* 0x0000000c00848947 */ /* 0x000fea0003800000 */
[----:B------:R-:W0:Y:S02]  /*a820*/  LDC R39, c[0x0][0x3f4] ;  /* 0x0000fd00ff277b82 */ /* 0x000e240000000800 */
.L_x_3956:
[CC--:B0-----:R-:W-:Y:S01]  /*a830*/  ISETP.GE.AND P3, PT, R38.reuse, R39.reuse, PT ;  /* 0x000000272600720c */ /* 0x0c1fe20003f66270 */
[C---:B------:R-:W-:Y:S01]  /*a840*/  VIADD R44, R38.reuse, 0x8 ;  /* 0x00000008262c7836 */ /* 0x040fe20000000000 */
[C---:B------:R-:W-:Y:S01]  /*a850*/  IADD3 R30, PT, PT, R38.reuse, 0x4, RZ ;  /* 0x00000004261e7810 */ /* 0x040fe20007ffe0ff */
[C---:B------:R-:W-:Y:S01]  /*a860*/  IMAD.IADD R20, R38.reuse, 0x1, -R19 ;  /* 0x0000000126147824 */ /* 0x040fe200078e0a13 */
[----:B------:R-:W-:Y:S01]  /*a870*/  IADD3 R14, PT, PT, R38, 0xc, RZ ;  /* 0x0000000c260e7810 */ /* 0x000fe20007ffe0ff */
[----:B------:R-:W-:Y:S01]  /*a880*/  BSSY.RECONVERGENT B2, `(.L_x_3948) ;  /* 0x0000038000027945 */ /* 0x000fe20003800200 */
[-C--:B------:R-:W-:Y:S02]  /*a890*/  ISETP.GE.AND P2, PT, R30, R39.reuse, PT ;  /* 0x000000271e00720c */ /* 0x080fe40003f46270 */
[-C--:B------:R-:W-:Y:S02]  /*a8a0*/  ISETP.GE.AND P0, PT, R44, R39.reuse, PT ;  /* 0x000000272c00720c */ /* 0x080fe40003f06270 */
[----:B------:R-:W-:-:S02]  /*a8b0*/  ISETP.GE.AND P1, PT, R14, R39, PT ;  /* 0x000000270e00720c */ /* 0x000fc40003f26270 */
[----:B------:R-:W-:Y:S01]  /*a8c0*/  LEA R13, R20, R41, 0x1 ;  /* 0x00000029140d7211 */ /* 0x000fe200078e08ff */
[----:B------:R-:W-:Y:S10]  /*a8d0*/  @!P3 BRA `(.L_x_3949) ;  /* 0x0000000000c8b947 */ /* 0x000ff40003800000 */
[----:B------:R-:W-:Y:S01]  /*a8e0*/  IABS R22, R39 ;  /* 0x0000002700167213 */ /* 0x000fe20000000000 */
[----:B------:R-:W-:Y:S01]  /*a8f0*/  IMAD.MOV.U32 R20, RZ, RZ, RZ ;  /* 0x000000ffff147224 */ /* 0x000fe200078e00ff */
[----:B------:R-:W-:Y:S01]  /*a900*/  IABS R24, R38 ;  /* 0x0000002600187213 */ /* 0x000fe20000000000 */
[----:B------:R-:W0:Y:S01]  /*a910*/  LDCU.64 UR8, c[0x0][0x3c8] ;  /* 0x00007900ff0877ac */ /* 0x000e220008000a00 */
[----:B-----5:R-:W1:Y:S01]  /*a920*/  I2F.RP R23, R22 ;  /* 0x0000001600177306 */ /* 0x020e620000209400 */
[----:B------:R-:W-:Y:S02]  /*a930*/  ISETP.GE.AND P4, PT, R38, RZ, PT ;  /* 0x000000ff2600720c */ /* 0x000fe40003f86270 */
[----:B------:R-:W-:-:S05]  /*a940*/  ISETP.NE.AND P5, PT, R39, RZ, PT ;  /* 0x000000ff2700720c */ /* 0x000fca0003fa5270 */
[----:B-1----:R-:W1:Y:S02]  /*a950*/  MUFU.RCP R23, R23 ;  /* 0x0000001700177308 */ /* 0x002e640000001000 */
[----:B-1----:R-:W-:-:S06]  /*a960*/  VIADD R21, R23, 0xffffffe ;  /* 0x0ffffffe17157836 */ /* 0x002fcc0000000000 */
[----:B------:R-:W1:Y:S02]  /*a970*/  F2I.FTZ.U32.TRUNC.NTZ R21, R21 ;  /* 0x0000001500157305 */ /* 0x000e64000021f000 */
[----:B-1----:R-:W-:-:S05]  /*a980*/  IADD3 R15, PT, PT, RZ, -R21, RZ ;  /* 0x80000015ff0f7210 */ /* 0x002fca0007ffe0ff */
[----:B------:R-:W-:-:S04]  /*a990*/  IMAD R15, R15, R22, RZ ;  /* 0x000000160f0f7224 */ /* 0x000fc800078e02ff */
        /* <DEDUP_REMOVED lines=13> */
[----:B0-----:R-:W-:-:S04]  /*aa70*/  LEA R24, P3, R20, UR8, 0x2 ;  /* 0x0000000814187c11 */ /* 0x001fc8000f8610ff */
[----:B------:R-:W-:-:S05]  /*aa80*/  LEA.HI.X R25, R20, UR9, R21, 0x2, P3 ;  /* 0x0000000914197c11 */ /* 0x000fca00098f1415 */
[----:B------:R-:W2:Y:S02]  /*aa90*/  LDG.E R24, desc[UR36][R24.64] ;  /* 0x0000002418187981 */ /* 0x000ea4000c1e1900 */
[----:B--2---:R-:W-:-:S04]  /*aaa0*/  IMAD R15, R12, R24, R15 ;  /* 0x000000180c0f7224 */ /* 0x004fc800078e020f */
[----:B------:R-:W-:-:S04]  /*aab0*/  IMAD R15, R15, 0x90, RZ ;  /* 0x000000900f0f7824 */ /* 0x000fc800078e02ff */
[----:B------:R-:W-:Y:S02]  /*aac0*/  IMAD.WIDE R20, R15, 0x2, R10 ;  /* 0x000000020f147825 */ /* 0x000fe400078e020a */
[----:B------:R-:W0:Y:S04]  /*aad0*/  LDS.U16 R15, [R13] ;  /* 0x000000000d0f7984 */ /* 0x000e280000000400 */
[----:B------:R-:W2:Y:S01]  /*aae0*/  LDG.E.128 R20, desc[UR36][R20.64] ;  /* 0x0000002414147981 */ /* 0x000ea2000c1e1d00 */
[----:B0-----:R-:W-:Y:S02]  /*aaf0*/  HADD2.F32 R26, -RZ, R15.H0_H0 ;  /* 0x2000000fff1a7230 */ /* 0x001fe40000004100 */
[--C-:B--2---:R-:W-:Y:S02]  /*ab00*/  HADD2.F32 R24, -RZ, R22.reuse.H0_H0 ;  /* 0x20000016ff187230 */ /* 0x104fe40000004100 */
[----:B------:R-:W-:-:S02]  /*ab10*/  HADD2.F32 R25, -RZ, R22.H1_H1 ;  /* 0x30000016ff197230 */ /* 0x000fc40000004100 */
[----:B------:R-:W-:Y:S02]  /*ab20*/  HADD2.F32 R22, -RZ, R23.H0_H0 ;  /* 0x20000017ff167230 */ /* 0x000fe40000004100 */
        /* <DEDUP_REMOVED lines=11> */
[C---:B------:R-:W-:Y:S02]  /*abe0*/  FFMA.FTZ R37, R26.reuse, R28, R37 ;  /* 0x0000001c1a257223 */ /* 0x040fe40000010025 */
[----:B------:R-:W-:-:S07]  /*abf0*/  FFMA.FTZ R36, R26, R23, R36 ;  /* 0x000000171a247223 */ /* 0x000fce0000010024 */
.L_x_3949:
[----:B------:R-:W-:Y:S05]  /*ac00*/  BSYNC.RECONVERGENT B2 ;  /* 0x0000000000027941 */ /* 0x000fea0003800200 */
.L_x_3948:
[----:B------:R-:W-:Y:S04]  /*ac10*/  BSSY.RECONVERGENT B2, `(.L_x_3950) ;  /* 0x0000034000027945 */ /* 0x000fe80003800200 */
[----:B------:R-:W-:Y:S05]  /*ac20*/  @!P2 BRA `(.L_x_3951) ;  /* 0x0000000000c8a947 */ /* 0x000fea0003800000 */
[----:B------:R-:W-:Y:S01]  /*ac30*/  IABS R22, R39 ;  /* 0x0000002700167213 */ /* 0x000fe20000000000 */
[----:B------:R-:W-:Y:S01]  /*ac40*/  HFMA2 R20, -RZ, RZ, 0, 0 ;  /* 0x00000000ff147431 */ /* 0x000fe200000001ff */
[----:B------:R-:W-:Y:S01]  /*ac50*/  IABS R24, R30 ;  /* 0x0000001e00187213 */ /* 0x000fe20000000000 */
[----:B------:R-:W0:Y:S01]  /*ac60*/  LDCU.64 UR8, c[0x0][0x3c8] ;  /* 0x00007900ff0877ac */ /* 0x000e220008000a00 */
[----:B-----5:R-:W1:Y:S01]  /*ac70*/  I2F.RP R23, R22 ;  /* 0x0000001600177306 */ /* 0x020e620000209400 */
[----:B------:R-:W-:Y:S02]  /*ac80*/  ISETP.GE.AND P3, PT, R30, RZ, PT ;  /* 0x000000ff1e00720c */ /* 0x000fe40003f66270 */
[----:B------:R-:W-:-:S05]  /*ac90*/  ISETP.NE.AND P4, PT, R39, RZ, PT ;  /* 0x000000ff2700720c */ /* 0x000fca0003f85270 */
[----:B-1----:R-:W1:Y:S02]  /*aca0*/  MUFU.RCP R23, R23 ;  /* 0x0000001700177308 */ /* 0x002e640000001000 */
[----:B-1----:R-:W-:-:S06]  /*acb0*/  IADD3 R21, PT, PT, R23, 0xffffffe, RZ ;  /* 0x0ffffffe17157810 */ /* 0x002fcc0007ffe0ff */
[----:B------:R-:W1:Y:S02]  /*acc0*/  F2I.FTZ.U32.TRUNC.NTZ R21, R21 ;  /* 0x0000001500157305 */ /* 0x000e64000021f000 */
[----:B-1----:R-:W-:-:S04]  /*acd0*/  IMAD.MOV R15, RZ, RZ, -R21 ;  /* 0x000000ffff0f7224 */ /* 0x002fc800078e0a15 */
[----:B------:R-:W-:-:S04]  /*ace0*/  IMAD R15, R15, R22, RZ ;  /* 0x000000160f0f7224 */ /* 0x000fc800078e02ff */
        /* <DEDUP_REMOVED lines=10> */
[----:B------:R-:W-:-:S04]  /*ad90*/  @!P4 LOP3.LUT R15, RZ, R39, RZ, 0x33, !PT ;  /* 0x00000027ff0fc212 */ /* 0x000fc800078e33ff */
[----:B------:R-:W-:-:S04]  /*ada0*/  IADD3 R20, P2, PT, R15, UR6, RZ ;  /* 0x000000060f147c10 */ /* 0x000fc8000ff5e0ff */
[----:B------:R-:W-:Y:S02]  /*adb0*/  IADD3.X R21, PT, PT, RZ, UR12, RZ, P2, !PT ;  /* 0x0000000cff157c10 */ /* 0x000fe400097fe4ff */
[----:B0-----:R-:W-:-:S04]  /*adc0*/  LEA R22, P2, R20, UR8, 0x2 ;  /* 0x0000000814167c11 */ /* 0x001fc8000f8410ff */
[----:B------:R-:W-:-:S05]  /*add0*/  LEA.HI.X R23, R20, UR9, R21, 0x2, P2 ;  /* 0x0000000914177c11 */ /* 0x000fca00090f1415 */
[----:B------:R-:W2:Y:S02]  /*ade0*/  LDG.E R22, desc[UR36][R22.64] ;  /* 0x0000002416167981 */ /* 0x000ea4000c1e1900 */
[----:B--2---:R-:W-:-:S04]  /*adf0*/  IMAD R15, R12, R22, R15 ;  /* 0x000000160c0f7224 */ /* 0x004fc800078e020f */
[----:B------:R-:W-:-:S04]  /*ae00*/  IMAD R15, R15, 0x90, RZ ;  /* 0x000000900f0f7824 */ /* 0x000fc800078e02ff */
[----:B------:R-:W-:Y:S02]  /*ae10*/  IMAD.WIDE R20, R15, 0x2, R10 ;  /* 0x000000020f147825 */ /* 0x000fe400078e020a */
[----:B------:R-:W0:Y:S04]  /*ae20*/  LDS.U16 R15, [R13+0x8] ;  /* 0x000008000d0f7984 */ /* 0x000e280000000400 */
[----:B------:R-:W2:Y:S01]  /*ae30*/  LDG.E.128 R24, desc[UR36][R20.64] ;  /* 0x0000002414187981 */ /* 0x000ea2000c1e1d00 */
[----:B0-----:R-:W-:Y:S02]  /*ae40*/  HADD2.F32 R28, -RZ, R15.H0_H0 ;  /* 0x2000000fff1c7230 */ /* 0x001fe40000004100 */
[--C-:B--2---:R-:W-:Y:S02]  /*ae50*/  HADD2.F32 R22, -RZ, R26.reuse.H0_H0 ;  /* 0x2000001aff167230 */ /* 0x104fe40000004100 */
[----:B------:R-:W-:-:S02]  /*ae60*/  HADD2.F32 R23, -RZ, R26.H1_H1 ;  /* 0x3000001aff177230 */ /* 0x000fc40000004100 */
[--C-:B------:R-:W-:Y:S02]  /*ae70*/  HADD2.F32 R15, -RZ, R24.reuse.H0_H0 ;  /* 0x20000018ff0f7230 */ /* 0x100fe40000004100 */
[C---:B------:R-:W-:Y:S01]  /*ae80*/  FFMA.FTZ R35, R28.reuse, R22, R35 ;  /* 0x000000161c237223 */ /* 0x040fe20000010023 */
[----:B------:R-:W-:Y:S02]  /*ae90*/  HADD2.F32 R29, -RZ, R24.H1_H1 ;  /* 0x30000018ff1d7230 */ /* 0x000fe40000004100 */
[C---:B------:R-:W-:Y:S01]  /*aea0*/  FFMA.FTZ R34, R28.reuse, R23, R34 ;  /* 0x000000171c227223 */ /* 0x040fe20000010022 */
[----:B------:R-:W-:Y:S02]  /*aeb0*/  HADD2.F32 R26, -RZ, R27.H0_H0 ;  /* 0x2000001bff1a7230 */ /* 0x000fe40000004100 */
        /* <DEDUP_REMOVED lines=9> */
.L_x_3951:
[----:B------:R-:W-:Y:S05]  /*af50*/  BSYNC.RECONVERGENT B2 ;  /* 0x0000000000027941 */ /* 0x000fea0003800200 */
.L_x_3950:
[----:B------:R-:W-:Y:S04]  /*af60*/  BSSY.RECONVERGENT B2, `(.L_x_3952) ;  /* 0x0000034000027945 */ /* 0x000fe80003800200 */
[----:B------:R-:W-:Y:S05]  /*af70*/  @!P0 BRA `(.L_x_3953) ;  /* 0x0000000000c88947 */ /* 0x000fea0003800000 */
        /* <DEDUP_REMOVED lines=50> */
.L_x_3953:
[----:B------:R-:W-:Y:S05]  /*b2a0*/  BSYNC.RECONVERGENT B2 ;  /* 0x0000000000027941 */ /* 0x000fea0003800200 */
.L_x_3952:
[----:B------:R-:W-:Y:S04]  /*b2b0*/  BSSY.RECONVERGENT B2, `(.L_x_3954) ;  /* 0x0000034000027945 */ /* 0x000fe80003800200 */
[----:B------:R-:W-:Y:S05]  /*b2c0*/  @!P1 BRA `(.L_x_3955) ;  /* 0x0000000000c89947 */ /* 0x000fea0003800000 */
[----:B------:R-:W-:Y:S01]  /*b2d0*/  IABS R22, R39 ;  /* 0x0000002700167213 */ /* 0x000fe20000000000 */
[----:B------:R-:W-:Y:S01]  /*b2e0*/  HFMA2 R20, -RZ, RZ, 0, 0 ;  /* 0x00000000ff147431 */ /* 0x000fe200000001ff */
[----:B------:R-:W-:Y:S01]  /*b2f0*/  IABS R24, R14 ;  /* 0x0000000e00187213 */ /* 0x000fe20000000000 */
[----:B------:R-:W0:Y:S01]  /*b300*/  LDCU.64 UR8, c[0x0][0x3c8] ;  /* 0x00007900ff0877ac */ /* 0x000e220008000a00 */
[----:B-----5:R-:W1:Y:S01]  /*b310*/  I2F.RP R23, R22 ;  /* 0x0000001600177306 */ /* 0x020e620000209400 */
[----:B------:R-:W-:Y:S01]  /*b320*/  ISETP.GE.AND P1, PT, R14, RZ, PT ;  /* 0x000000ff0e00720c */ /* 0x000fe20003f26270 */
[----:B------:R-:W2:Y:S01]  /*b330*/  LDS.U16 R13, [R13+0x18] ;  /* 0x000018000d0d7984 */ /* 0x000ea20000000400 */
        /* <DEDUP_REMOVED lines=21> */
[----:B------:R-:W3:Y:S02]  /*b490*/  LDG.E R20, desc[UR36][R20.64] ;  /* 0x0000002414147981 */ /* 0x000ee4000c1e1900 */
[----:B---3--:R-:W-:-:S04]  /*b4a0*/  IMAD R15, R12, R20, R15 ;  /* 0x000000140c0f7224 */ /* 0x008fc800078e020f */
[----:B------:R-:W-:-:S04]  /*b4b0*/  IMAD R15, R15, 0x90, RZ ;  /* 0x000000900f0f7824 */ /* 0x000fc800078e02ff */
[----:B------:R-:W-:-:S05]  /*b4c0*/  IMAD.WIDE R14, R15, 0x2, R10 ;  /* 0x000000020f0e7825 */ /* 0x000fca00078e020a */
[----:B------:R-:W3:Y:S01]  /*b4d0*/  LDG.E.128 R24, desc[UR36][R14.64] ;  /* 0x000000240e187981 */ /* 0x000ee2000c1e1d00 */
[----:B--2---:R-:W-:Y:S02]  /*b4e0*/  HADD2.F32 R22, -RZ, R13.H0_H0 ;  /* 0x2000000dff167230 */ /* 0x004fe40000004100 */
[--C-:B---3--:R-:W-:Y:S02]  /*b4f0*/  HADD2.F32 R20, -RZ, R26.reuse.H0_H0 ;  /* 0x2000001aff147230 */ /* 0x108fe40000004100 */
        /* <DEDUP_REMOVED lines=15> */
.L_x_3955:
[----:B------:R-:W-:Y:S05]  /*b5f0*/  BSYNC.RECONVERGENT B2 ;  /* 0x0000000000027941 */ /* 0x000fea0003800200 */
.L_x_3954:
[----:B------:R-:W-:-:S05]  /*b600*/  VIADD R38, R38, 0x10 ;  /* 0x0000001026267836 */ /* 0x000fca0000000000 */
[----:B------:R-:W-:-:S13]  /*b610*/  ISETP.GE.AND P0, PT, R38, R16, PT ;  /* 0x000000102600720c */ /* 0x000fda0003f06270 */
[----:B------:R-:W-:Y:S05]  /*b620*/  @!P0 BRA `(.L_x_3956) ;  /* 0xfffffff000808947 */ /* 0x000fea000383ffff */
.L_x_3942:
[----:B------:R-:W-:Y:S05]  /*b630*/  BSYNC.RECONVERGENT B1 ;  /* 0x0000000000017941 */ /* 0x000fea0003800200 */
.L_x_3941:
[----:B------:R-:W-:-:S13]  /*b640*/  ISETP.NE.AND P0, PT, R8, R43, PT ;  /* 0x0000002b0800720c */ /* 0x000fda0003f05270 */
[----:B------:R-:W-:Y:S05]  /*b650*/  @P0 BRA `(.L_x_3933) ;  /* 0x0000000400a80947 */ /* 0x000fea0003800000 */
        /* <DEDUP_REMOVED lines=9> */
[----:B0-----:R0:W4:Y:S01]  /*b6f0*/  LDG.E R12, desc[UR36][R12.64+0x8] ;  /* 0x000008240c0c7981 */ /* 0x001122000c1e1900 */
[----:B--2---:R-:W-:Y:S01]  /*b700*/  LOP3.LUT R24, R21, 0xff, RZ, 0xc0, !PT ;  /* 0x000000ff15187812 */ /* 0x004fe200078ec0ff */
        /* <DEDUP_REMOVED lines=13> */
[----:B----4-:R-:W-:Y:S01]  /*b7e0*/  FMUL.FTZ R15, R12, R15 ;  /* 0x0000000f0c0f7220 */ /* 0x010fe20000410000 */
        /* <DEDUP_REMOVED lines=17> */
[----:B------:R-:W0:Y:S01]  /*b900*/  I2F.S16 R21, R14 ;  /* 0x0000000e00157306 */ /* 0x000e220000101400 */
[----:B-1----:R-:W-:-:S07]  /*b910*/  FMUL.FTZ R20, R12, R25 ;  /* 0x000000190c147220 */ /* 0x002fce0000410000 */
[----:B------:R-:W1:Y:S01]  /*b920*/  I2F.S16 R13, R13 ;  /* 0x0000000d000d7306 */ /* 0x000e620000101400 */
[----:B0-----:R-:W-:-:S07]  /*b930*/  FMUL.FTZ R16, R12, R21 ;  /* 0x000000150c107220 */ /* 0x001fce0000410000 */
[----:B------:R0:W2:Y:S01]  /*b940*/  I2F.S8 R19, R24 ;  /* 0x0000001800137306 */ /* 0x0000a20000001400 */
[----:B-1----:R-:W-:-:S07]  /*b950*/  FMUL.FTZ R14, R12, R13 ;  /* 0x0000000d0c0e7220 */ /* 0x002fce0000410000 */
[----:B------:R1:W4:Y:S01]  /*b960*/  I2F.S8 R17, R26 ;  /* 0x0000001a00117306 */ /* 0x0003220000001400 */
[----:B0-----:R-:W-:Y:S01]  /*b970*/  F2FP.F16.F32.PACK_AB R24, R10, R15 ;  /* 0x0000000f0a18723e */ /* 0x001fe200000000ff */
[----:B--2---:R-:W-:-:S06]  /*b980*/  FMUL.FTZ R19, R12, R19 ;  /* 0x000000130c137220 */ /* 0x004fcc0000410000 */
[----:B-----5:R-:W0:Y:S01]  /*b990*/  I2F.S8 R23, R22 ;  /* 0x0000001600177306 */ /* 0x020e220000001400 */
[----:B-1----:R-:W-:Y:S01]  /*b9a0*/  F2FP.F16.F32.PACK_AB R26, R16, R19 ;  /* 0x00000013101a723e */ /* 0x002fe200000000ff */
[----:B----4-:R-:W-:-:S05]  /*b9b0*/  FMUL.FTZ R17, R12, R17 ;  /* 0x000000110c117220 */ /* 0x010fca0000410000 */
[----:B------:R-:W-:Y:S01]  /*b9c0*/  F2FP.F16.F32.PACK_AB R25, R14, R17 ;  /* 0x000000110e19723e */ /* 0x000fe200000000ff */
[----:B0-----:R-:W-:-:S05]  /*b9d0*/  FMUL.FTZ R23, R12, R23 ;  /* 0x000000170c177220 */ /* 0x001fca0000410000 */
[----:B------:R-:W-:Y:S01]  /*b9e0*/  F2FP.F16.F32.PACK_AB R27, R20, R23 ;  /* 0x00000017141b723e */ /* 0x000fe200000000ff */
[----:B------:R-:W-:Y:S06]  /*b9f0*/  BRA `(.L_x_3958) ;  /* 0x00000000000c7947 */ /* 0x000fec0003800000 */
.L_x_3957:
[----:B------:R-:W0:Y:S02]  /*ba00*/  LDC.64 R10, c[0x0][0x3a8] ;  /* 0x0000ea00ff0a7b82 */ /* 0x000e240000000a00 */
[----:B0-----:R-:W-:-:S05]  /*ba10*/  IMAD.WIDE R10, R17, 0x2, R10 ;  /* 0x00000002110a7825 */ /* 0x001fca00078e020a */
[----:B------:R0:W5:Y:S02]  /*ba20*/  LDG.E.128 R24, desc[UR36][R10.64] ;  /* 0x000000240a187981 */ /* 0x000164000c1e1d00 */
.L_x_3958:
[----:B------:R-:W1:Y:S02]  /*ba30*/  LDCU.64 UR8, c[0x0][0x460] ;  /* 0x00008c00ff0877ac */ /* 0x000e640008000a00 */
[----:B-1----:R-:W-:-:S04]  /*ba40*/  ISETP.NE.U32.AND P0, PT, RZ, UR8, PT ;  /* 0x00000008ff007c0c */ /* 0x002fc8000bf05070 */
[----:B------:R-:W-:Y:S01]  /*ba50*/  ISETP.NE.AND.EX P0, PT, RZ, UR9, PT, P0 ;  /* 0x00000009ff007c0c */ /* 0x000fe2000bf05300 */
[----:B------:R-:W-:Y:S01]  /*ba60*/  IMAD R41, R150, 0x2, R41 ;  /* 0x0000000296297824 */ /* 0x000fe200078e0229 */
[----:B------:R-:W1:Y:S05]  /*ba70*/  LDCU.64 UR8, c[0x0][0x3c0] ;  /* 0x00007800ff0877ac */ /* 0x000e6a0008000a00 */
[----:B------:R-:W2:Y:S06]  /*ba80*/  LDS.U16 R41, [R41] ;  /* 0x0000000029297984 */ /* 0x000eac0000000400 */
[----:B------:R-:W4:Y:S08]  /*ba90*/  @P0 LDC R12, c[0x0][0x3f8] ;  /* 0x0000fe00ff0c0b82 */ /* 0x000f300000000800 */
[----:B0-----:R-:W0:Y:S01]  /*baa0*/  @P0 LDC.64 R10, c[0x0][0x458] ;  /* 0x00011600ff0a0b82 */ /* 0x001e220000000a00 */
[----:B----4-:R-:W-:-:S04]  /*bab0*/  @P0 IMAD R2, R2, R12, R3 ;  /* 0x0000000c02020224 */ /* 0x010fc800078e0203 */
[----:B------:R-:W-:-:S04]  /*bac0*/  @P0 IMAD R3, R2, 0x90, R9 ;  /* 0x0000009002030824 */ /* 0x000fc800078e0209 */
[----:B0-----:R-:W-:-:S05]  /*bad0*/  @P0 IMAD.WIDE R2, R3, 0x2, R10 ;  /* 0x0000000203020825 */ /* 0x001fca00078e020a */
[----:B------:R2:W4:Y:S01]  /*bae0*/  @P0 LDG.E.128 R12, desc[UR36][R2.64] ;  /* 0x00000024020c0981 */ /* 0x000522000c1e1d00 */
[----:B------:R-:W-:Y:S02]  /*baf0*/  IMAD R39, R32, R39, R9 ;  /* 0x0000002720277224 */ /* 0x000fe400078e0209 */
[----:B-----5:R-:W-:Y:S02]  /*bb00*/  HFMA2 R24, R24, 1, 1, R4 ;  /* 0x3c003c0018187831 */ /* 0x020fe40000000004 */
[----:B------:R-:W-:Y:S02]  /*bb10*/  IMAD R18, R18, 0x90, RZ ;  /* 0x0000009012127824 */ /* 0x000fe400078e02ff */
[----:B------:R-:W-:Y:S02]  /*bb20*/  HFMA2 R26, R26, 1, 1, R6 ;  /* 0x3c003c001a1a7831 */ /* 0x000fe40000000006 */
[----:B------:R-:W-:Y:S01]  /*bb30*/  HADD2 R25, R25, R5 ;  /* 0x0000000519197230 */ /* 0x000fe20000000000 */
[----:B------:R-:W-:Y:S01]  /*bb40*/  SHF.R.S32.HI R11, RZ, 0x1f, R39 ;  /* 0x0000001fff0b7819 */ /* 0x000fe20000011427 */
[----:B------:R-:W-:Y:S01]  /*bb50*/  HADD2 R27, R27, R7 ;  /* 0x000000071b1b7230 */ /* 0x000fe20000000000 */
[----:B------:R-:W-:Y:S01]  /*bb60*/  IADD3 R39, P1, PT, R18, R39, RZ ;  /* 0x0000002712277210 */ /* 0x000fe20007f3e0ff */
[----:B--2---:R-:W-:-:S03]  /*bb70*/  HADD2.F32 R2, -RZ, R41.H0_H0 ;  /* 0x20000029ff027230 */ /* 0x004fc60000004100 */
[----:B------:R-:W-:Y:S02]  /*bb80*/  LEA.HI.X.SX32 R18, R18, R11, 0x1, P1 ;  /* 0x0000000b12127211 */ /* 0x000fe400008f0eff */
[----:B-1----:R-:W-:-:S04]  /*bb90*/  LEA R4, P1, R39, UR8, 0x1 ;  /* 0x0000000827047c11 */ /* 0x002fc8000f8208ff */
[----:B------:R-:W-:Y:S01]  /*bba0*/  LEA.HI.X R5, R39, UR9, R18, 0x1, P1 ;  /* 0x0000000927057c11 */ /* 0x000fe200088f0c12 */
[----:B----4-:R-:W-:Y:S02]  /*bbb0*/  @P0 HFMA2 R25, R25, R13, -RZ ;  /* 0x0000000d19190231 */ /* 0x010fe400001000ff */
[----:B------:R-:W-:Y:S02]  /*bbc0*/  @P0 HMUL2 R24, R24, R12 ;  /* 0x0000000c18180232 */ /* 0x000fe40000000000 */
[----:B------:R-:W-:Y:S02]  /*bbd0*/  @P0 HFMA2 R27, R27, R15, -RZ ;  /* 0x0000000f1b1b0231 */ /* 0x000fe400001000ff */
[----:B------:R-:W-:Y:S02]  /*bbe0*/  @P0 HMUL2 R26, R26, R14 ;  /* 0x0000000e1a1a0232 */ /* 0x000fe40000000000 */
[--C-:B------:R-:W-:Y:S02]  /*bbf0*/  HADD2.F32 R3, -RZ, R24.reuse.H0_H0 ;  /* 0x20000018ff037230 */ /* 0x100fe40000004100 */
[----:B------:R-:W-:Y:S01]  /*bc00*/  HADD2.F32 R7, -RZ, R24.H1_H1 ;  /* 0x30000018ff077230 */ /* 0x000fe20000004100 */
[----:B------:R0:W-:Y:S01]  /*bc10*/  STG.E.128 desc[UR36][R4.64], R24 ;  /* 0x0000001804007986 */ /* 0x0001e2000c101d24 */
        /* <DEDUP_REMOVED lines=13> */
[----:B0-----:R-:W-:-:S07]  /*bcf0*/  FFMA.FTZ R36, R2, R15, R36 ;  /* 0x0000000f02247223 */ /* 0x001fce0000010024 */
.L_x_3933:
[----:B------:R-:W-:Y:S05]  /*bd00*/  BSYNC.RECONVERGENT B0 ;  /* 0x0000000000007941 */ /* 0x000fea0003800200 */
.L_x_3932:
        /* <DEDUP_REMOVED lines=9> */
[C---:B------:R-:W-:Y:S02]  /*bda0*/  LOP3.LUT R3, R0.reuse, 0x3e0, RZ, 0xc0, !PT ;  /* 0x000003e000037812 */ /* 0x040fe400078ec0ff */
[----:B------:R-:W-:Y:S02]  /*bdb0*/  ISETP.GT.U32.AND P2, PT, R0, 0x3f, PT ;  /* 0x0000003f0000780c */ /* 0x000fe40003f44070 */
[----:B------:R-:W-:-:S02]  /*bdc0*/  ISETP.NE.AND P3, PT, R3, 0x20, PT ;  /* 0x000000200300780c */ /* 0x000fc40003f65270 */
[----:B------:R-:W-:Y:S01]  /*bdd0*/  ISETP.GT.U32.AND P4, PT, R0, 0x1f, PT ;  /* 0x0000001f0000780c */ /* 0x000fe20003f84070 */
[----:B0-----:R-:W-:-:S06]  /*bde0*/  ULEA UR4, UR5, UR4, 0x18 ;  /* 0x0000000405047291 */ /* 0x001fcc000f8ec0ff */
[----:B------:R-:W-:Y:S01]  /*bdf0*/  LEA R8, R8, UR4, 0x1 ;  /* 0x0000000408087c11 */ /* 0x000fe2000f8e08ff */
[----:B------:R-:W-:Y:S06]  /*be00*/  @P1 BRA `(.L_x_3960) ;  /* 0x0000000000141947 */ /* 0x000fec0003800000 */
[----:B-----5:R-:W-:Y:S02]  /*be10*/  F2FP.F16.F32.PACK_AB R4, R42, R45 ;  /* 0x0000002d2a04723e */ /* 0x020fe400000000ff */
[----:B------:R-:W-:Y:S02]  /*be20*/  F2FP.F16.F32.PACK_AB R5, R37, R40 ;  /* 0x000000282505723e */ /* 0x000fe400000000ff */
[----:B------:R-:W-:Y:S02]  /*be30*/  F2FP.F16.F32.PACK_AB R6, R34, R35 ;  /* 0x000000232206723e */ /* 0x000fe400000000ff */
[----:B------:R-:W-:-:S05]  /*be40*/  F2FP.F16.F32.PACK_AB R7, R36, R33 ;  /* 0x000000212407723e */ /* 0x000fca00000000ff */
[----:B------:R0:W-:Y:S02]  /*be50*/  STS.128 [R8+-0x240], R4 ;  /* 0xfffdc00408007388 */ /* 0x0001e40000000c00 */
.L_x_3960:
[----:B------:R-:W-:Y:S05]  /*be60*/  WARPSYNC.ALL ;  /* 0x0000000000007948 */ /* 0x000fea0003800000 */
[----:B------:R-:W-:Y:S06]  /*be70*/  BAR.SYNC.DEFER_BLOCKING 0x0 ;  /* 0x0000000000007b1d */ /* 0x000fec0000010000 */
[----:B------:R-:W-:Y:S04]  /*be80*/  BSSY.RECONVERGENT B0, `(.L_x_3961) ;  /* 0x0000013000007945 */ /* 0x000fe80003800200 */
[----:B------:R-:W-:Y:S05]  /*be90*/  @P2 BRA `(.L_x_3962) ;  /* 0x0000000000442947 */ /* 0x000fea0003800000 */
[----:B0----5:R-:W0:Y:S02]  /*bea0*/  LDS.128 R4, [R8] ;  /* 0x0000000008047984 */ /* 0x021e240000000c00 */
[--C-:B0-----:R-:W-:Y:S02]  /*beb0*/  HADD2.F32 R2, -RZ, R4.reuse.H0_H0 ;  /* 0x20000004ff027230 */ /* 0x101fe40000004100 */
[----:B------:R-:W-:Y:S02]  /*bec0*/  HADD2.F32 R3, -RZ, R4.H1_H1 ;  /* 0x30000004ff037230 */ /* 0x000fe40000004100 */
[--C-:B------:R-:W-:Y:S02]  /*bed0*/  HADD2.F32 R11, -RZ, R5.reuse.H0_H0 ;  /* 0x20000005ff0b7230 */ /* 0x100fe40000004100 */
[----:B------:R-:W-:Y:S01]  /*bee0*/  FADD.FTZ R45, R45, R2 ;  /* 0x000000022d2d7221 */ /* 0x000fe20000010000 */
[----:B------:R-:W-:Y:S02]  /*bef0*/  HADD2.F32 R4, -RZ, R5.H1_H1 ;  /* 0x30000005ff047230 */ /* 0x000fe40000004100 */
[----:B------:R-:W-:Y:S01]  /*bf00*/  FADD.FTZ R42, R42, R3 ;  /* 0x000000032a2a7221 */ /* 0x000fe20000010000 */
[----:B------:R-:W-:-:S02]  /*bf10*/  HADD2.F32 R10, -RZ, R6.H0_H0 ;  /* 0x20000006ff0a7230 */ /* 0x000fc40000004100 */
        /* <DEDUP_REMOVED lines=9> */
.L_x_3962:
[----:B------:R-:W-:Y:S05]  /*bfb0*/  BSYNC.RECONVERGENT B0 ;  /* 0x0000000000007941 */ /* 0x000fea0003800200 */
.L_x_3961:
[----:B------:R-:W-:Y:S06]  /*bfc0*/  BAR.SYNC.DEFER_BLOCKING 0x0 ;  /* 0x0000000000007b1d */ /* 0x000fec0000010000 */
[----:B------:R-:W-:Y:S04]  /*bfd0*/  BSSY.RECONVERGENT B0, `(.L_x_3963) ;  /* 0x0000007000007945 */ /* 0x000fe80003800200 */
[----:B------:R-:W-:Y:S05]  /*bfe0*/  @P3 BRA `(.L_x_3964) ;  /* 0x0000000000143947 */ /* 0x000fea0003800000 */
[----:B0----5:R-:W-:Y:S02]  /*bff0*/  F2FP.F16.F32.PACK_AB R4, R42, R45 ;  /* 0x0000002d2a04723e */ /* 0x021fe400000000ff */
[----:B------:R-:W-:Y:S02]  /*c000*/  F2FP.F16.F32.PACK_AB R5, R37, R40 ;  /* 0x000000282505723e */ /* 0x000fe400000000ff */
[----:B------:R-:W-:Y:S02]  /*c010*/  F2FP.F16.F32.PACK_AB R6, R34, R35 ;  /* 0x000000232206723e */ /* 0x000fe400000000ff */
[----:B------:R-:W-:-:S05]  /*c020*/  F2FP.F16.F32.PACK_AB R7, R36, R33 ;  /* 0x000000212407723e */ /* 0x000fca00000000ff */
[----:B------:R1:W-:Y:S02]  /*c030*/  STS.128 [R8+-0x120], R4 ;  /* 0xfffee00408007388 */ /* 0x0003e40000000c00 */
.L_x_3964:
[----:B------:R-:W-:Y:S05]  /*c040*/  BSYNC.RECONVERGENT B0 ;  /* 0x0000000000007941 */ /* 0x000fea0003800200 */
.L_x_3963:
[----:B------:R-:W-:Y:S06]  /*c050*/  BAR.SYNC.DEFER_BLOCKING 0x0 ;  /* 0x0000000000007b1d */ /* 0x000fec0000010000 */
[----:B------:R-:W-:Y:S04]  /*c060*/  BSSY.RECONVERGENT B0, `(.L_x_3965) ;  /* 0x0000013000007945 */ /* 0x000fe80003800200 */
[----:B------:R-:W-:Y:S05]  /*c070*/  @P4 BRA `(.L_x_3966) ;  /* 0x0000000000444947 */ /* 0x000fea0003800000 */
[----:B01---5:R-:W0:Y:S02]  /*c080*/  LDS.128 R4, [R8] ;  /* 0x0000000008047984 */ /* 0x023e240000000c00 */
        /* <DEDUP_REMOVED lines=16> */
.L_x_3966:
[----:B------:R-:W-:Y:S05]  /*c190*/  BSYNC.RECONVERGENT B0 ;  /* 0x0000000000007941 */ /* 0x000fea0003800200 */
.L_x_3965:
[----:B------:R-:W-:Y:S06]  /*c1a0*/  BAR.SYNC.DEFER_BLOCKING 0x0 ;  /* 0x0000000000007b1d */ /* 0x000fec0000010000 */
.L_x_3959:
[----:B------:R-:W-:-:S13]  /*c1b0*/  ISETP.GT.U32.OR P0, PT, R0, 0x1f, P0 ;  /* 0x0000001f0000780c */ /* 0x000fda0000704470 */
[----:B------:R-:W-:Y:S05]  /*c1c0*/  @P0 EXIT ;  /* 0x000000000000094d */ /* 0x000fea0003800000 */
[----:B------:R-:W4:Y:S02]  /*c1d0*/  LDCU UR4, c[0x0][0x478] ;  /* 0x00008f00ff0477ac */ /* 0x000f240008000800 */
[----:B----4-:R-:W-:-:S09]  /*c1e0*/  UISETP.NE.AND UP0, UPT, UR4, 0x2, UPT ;  /* 0x000000020400788c */ /* 0x010fd2000bf05270 */
[----:B------:R-:W-:Y:S05]  /*c1f0*/  BRA.U UP0, `(.L_x_3967) ;  /* 0x0000000100e07547 */ /* 0x000fea000b800000 */
[----:B------:R-:W4:Y:S01]  /*c200*/  LDC.64 R2, c[0x0][0x470] ;  /* 0x00011c00ff027b82 */ /* 0x000f220000000a00 */
[----:B------:R-:W0:Y:S01]  /*c210*/  LDCU.64 UR4, c[0x0][0x380] ;  /* 0x00007000ff0477ac */ /* 0x000e220008000a00 */
[----:B----4-:R-:W4:Y:S01]  /*c220*/  LDG.E R2, desc[UR36][R2.64] ;  /* 0x0000002402027981 */ /* 0x010f22000c1e1900 */
[----:B------:R-:W-:-:S05]  /*c230*/  IMAD.IADD R9, R32, 0x1, R9 ;  /* 0x0000000120097824 */ /* 0x000fca00078e0209 */
[----:B01----:R-:W-:-:S04]  /*c240*/  IADD3 R8, P0, PT, R9, UR4, RZ ;  /* 0x0000000409087c10 */ /* 0x003fc8000ff1e0ff */
[----:B------:R-:W-:Y:S01]  /*c250*/  LEA.HI.X.SX32 R9, R9, UR5, 0x1, P0 ;  /* 0x0000000509097c11 */ /* 0x000fe200080f0eff */
        /* <DEDUP_REMOVED lines=15> */
[----:B------:R-:W-:Y:S02]  /*c350*/  SHF.L.U32 R0, R0, 0x10, RZ ;  /* 0x0000001000007819 */ /* 0x000fe400000006ff */
[----:B------:R-:W-:Y:S02]  /*c360*/  PRMT R3, R3, 0x7710, RZ ;  /* 0x0000771003037816 */ /* 0x000fe400000000ff */
[----:B-----5:R-:W-:Y:S02]  /*c370*/  LOP3.LUT R4, R0, 0xff0000, RZ, 0xc0, !PT ;  /* 0x00ff000000047812 */ /* 0x020fe400078ec0ff */
[----:B0-----:R-:W-:Y:S01]  /*c380*/  PRMT R34, R34, 0x8880, RZ ;  /* 0x0000888022227816 */ /* 0x001fe200000000ff */
[----:B------:R-:W0:Y:S01]  /*c390*/  F2I.S8.NTZ R42, R42 ;  /* 0x0000002a002a7305 */ /* 0x000e220000202100 */
[----:B------:R-:W-:Y:S02]  /*c3a0*/  PRMT R3, R4, 0x4210, R3 ;  /* 0x0000421004037816 */ /* 0x000fe40000000003 */
[----:B------:R-:W-:-:S04]  /*c3b0*/  PRMT R0, R34, 0x7710, RZ ;  /* 0x0000771022007816 */ /* 0x000fc800000000ff */
[----:B------:R-:W-:Y:S01]  /*c3c0*/  SHF.L.U32 R0, R0, 0x8, RZ ;  /* 0x0000000800007819 */ /* 0x000fe200000006ff */
[----:B------:R-:W4:Y:S01]  /*c3d0*/  F2I.S8.NTZ R40, R40 ;  /* 0x0000002800287305 */ /* 0x000f220000202100 */
[----:B-1----:R-:W-:Y:S02]  /*c3e0*/  PRMT R4, R37, 0x8880, RZ ;  /* 0x0000888025047816 */ /* 0x002fe400000000ff */
[----:B------:R-:W-:Y:S02]  /*c3f0*/  LOP3.LUT R13, R3, 0xff00, R0, 0xf8, !PT ;  /* 0x0000ff00030d7812 */ /* 0x000fe400078ef800 */
[----:B------:R-:W-:Y:S02]  /*c400*/  PRMT R4, R4, 0x7710, RZ ;  /* 0x0000771004047816 */ /* 0x000fe400000000ff */
[----:B0-----:R-:W-:Y:S01]  /*c410*/  PRMT R42, R42, 0x8880, RZ ;  /* 0x000088802a2a7816 */ /* 0x001fe200000000ff */
[----:B------:R-:W0:Y:S01]  /*c420*/  F2I.S8.NTZ R35, R35 ;  /* 0x0000002300237305 */ /* 0x000e220000202100 */
[----:B------:R-:W-:-:S02]  /*c430*/  LOP3.LUT R4, R4, 0xff, RZ, 0xc0, !PT ;  /* 0x000000ff04047812 */ /* 0x000fc400078ec0ff */
[----:B------:R-:W-:Y:S02]  /*c440*/  PRMT R0, R42, 0x7710, RZ ;  /* 0x000077102a007816 */ /* 0x000fe400000000ff */
[----:B----4-:R-:W-:-:S03]  /*c450*/  PRMT R40, R40, 0x8880, RZ ;  /* 0x0000888028287816 */ /* 0x010fc600000000ff */
[----:B------:R-:W1:Y:S01]  /*c460*/  F2I.S8.NTZ R2, R2 ;  /* 0x0000000200027305 */ /* 0x000e620000202100 */
[----:B------:R-:W-:Y:S02]  /*c470*/  LOP3.LUT R6, R0, 0xff, RZ, 0xc0, !PT ;  /* 0x000000ff00067812 */ /* 0x000fe400078ec0ff */
[----:B------:R-:W-:-:S03]  /*c480*/  PRMT R3, R40, 0x7710, RZ ;  /* 0x0000771028037816 */ /* 0x000fc600000000ff */
[----:B------:R-:W-:Y:S01]  /*c490*/  IMAD.WIDE.U32 R6, R6, 0x100, RZ ;  /* 0x0000010006067825 */ /* 0x000fe200078e00ff */
[----:B0-----:R-:W-:Y:S02]  /*c4a0*/  PRMT R35, R35, 0x8880, RZ ;  /* 0x0000888023237816 */ /* 0x001fe400000000ff */
[----:B------:R-:W-:Y:S02]  /*c4b0*/  LOP3.LUT R5, R3, 0xff, RZ, 0xc0, !PT ;  /* 0x000000ff03057812 */ /* 0x000fe400078ec0ff */
[----:B------:R-:W-:Y:S02]  /*c4c0*/  PRMT R0, R35, 0x7710, RZ ;  /* 0x0000771023007816 */ /* 0x000fe400000000ff */
[----:B-1----:R-:W-:Y:S01]  /*c4d0*/  PRMT R10, R2, 0x8880, RZ ;  /* 0x00008880020a7816 */ /* 0x002fe200000000ff */
[----:B------:R-:W-:Y:S01]  /*c4e0*/  IMAD.WIDE.U32 R2, R4, 0x1000000, RZ ;  /* 0x0100000004027825 */ /* 0x000fe200078e00ff */
[----:B------:R-:W-:Y:S02]  /*c4f0*/  LOP3.LUT R13, R13, 0xff, R0, 0xf8, !PT ;  /* 0x000000ff0d0d7812 */ /* 0x000fe400078ef800 */
[----:B------:R-:W-:Y:S01]  /*c500*/  PRMT R0, R10, 0x7710, RZ ;  /* 0x000077100a007816 */ /* 0x000fe200000000ff */
[----:B------:R-:W-:-:S03]  /*c510*/  IMAD.WIDE.U32 R4, R5, 0x10000, RZ ;  /* 0x0001000005047825 */ /* 0x000fc600078e00ff */
[----:B------:R-:W-:Y:S02]  /*c520*/  LOP3.LUT R11, R6, R2, R4, 0xfe, !PT ;  /* 0x00000002060b7212 */ /* 0x000fe400078efe04 */
[----:B------:R-:W-:Y:S02]  /*c530*/  LOP3.LUT R3, R5, R13, R3, 0xfe, !PT ;  /* 0x0000000d05037212 */ /* 0x000fe400078efe03 */
[----:B------:R-:W-:Y:S02]  /*c540*/  LOP3.LUT R2, R11, 0xff, R0, 0xf8, !PT ;  /* 0x000000ff0b027812 */ /* 0x000fe400078ef800 */
[----:B------:R-:W-:-:S05]  /*c550*/  LOP3.LUT R3, R3, R7, RZ, 0xfc, !PT ;  /* 0x0000000703037212 */ /* 0x000fca00078efcff */
[----:B------:R-:W-:Y:S01]  /*c560*/  STG.E.64 desc[UR36][R8.64], R2 ;  /* 0x0000000208007986 */ /* 0x000fe2000c101b24 */
[----:B------:R-:W-:Y:S05]  /*c570*/  EXIT ;  /* 0x000000000000794d */ /* 0x000fea0003800000 */
.L_x_3967:
[----:B------:R-:W4:Y:S01]  /*c580*/  LDC.64 R2, c[0x0][0x380] ;  /* 0x0000e000ff027b82 */ /* 0x000f220000000a00 */
[----:B------:R-:W-:Y:S01]  /*c590*/  IMAD.IADD R9, R32, 0x1, R9 ;  /* 0x0000000120097824 */ /* 0x000fe200078e0209 */
        /* <DEDUP_REMOVED lines=10> */
.L_x_3838:
[----:B------:R-:W-:Y:S01]  /*c640*/  MOV R12, 0x10 ;  /* 0x00000010000c7802 */ /* 0x000fe20000000f00 */
[----:B------:R-:W-:Y:S01]  /*c650*/  IMAD.MOV.U32 R11, RZ, RZ, 0x1f ;  /* 0x0000001fff0b7424 */ /* 0x000fe200078e00ff */
[----:B------:R-:W-:-:S07]  /*c660*/  MOV R15, 0xffffffff ;  /* 0xffffffff000f7802 */ /* 0x000fce0000000f00 */
[----:B0----5:R-:W-:Y:S05]  /*c670*/  WARPSYNC.COLLECTIVE R15, `(.L_x_3968) ;  /* 0x000000000f087348 */ /* 0x021fea0003c00000 */
[----:B------:R1:W2:Y:S02]  /*c680*/  SHFL.BFLY P6, R14, R13, R12, R11 ;  /* 0x0c00000c0d0e7389 */ /* 0x0002a400000c000b */
[----:B012--5:R-:W-:Y:S05]  /*c690*/  ENDCOLLECTIVE ;  /* 0x000000000000791b */ /* 0x027fea0003800000 */
.L_x_3968:
[----:B------:R-:W-:Y:S01]  /*c6a0*/  MOV R12, 0x8 ;  /* 0x00000008000c7802 */ /* 0x000fe20000000f00 */
[----:B------:R-:W-:-:S04]  /*c6b0*/  FADD.FTZ R3, R13, R14 ;  /* 0x0000000e0d037221 */ /* 0x000fc80000010000 */
[----:B------:R-:W-:-:S07]  /*c6c0*/  IMAD.MOV.U32 R13, RZ, RZ, R3 ;  /* 0x000000ffff0d7224 */ /* 0x000fce00078e0003 */
[----:B------:R-:W-:Y:S05]  /*c6d0*/  WARPSYNC.COLLECTIVE R15, `(.L_x_3969) ;  /* 0x000000000f087348 */ /* 0x000fea0003c00000 */
[----:B------:R0:W1:Y:S02]  /*c6e0*/  SHFL.BFLY P6, R14, R13, R12, R11 ;  /* 0x0c00000c0d0e7389 */ /* 0x00006400000c000b */
[----:B01----:R-:W-:Y:S05]  /*c6f0*/  ENDCOLLECTIVE ;  /* 0x000000000000791b */ /* 0x003fea0003800000 */
.L_x_3969:
[----:B------:R-:W-:Y:S01]  /*c700*/  MOV R12, 0x4 ;  /* 0x00000004000c7802 */ /* 0x000fe20000000f00 */
[----:B------:R-:W-:-:S04]  /*c710*/  FADD.FTZ R4, R3, R14 ;  /* 0x0000000e03047221 */ /* 0x000fc80000010000 */
[----:B------:R-:W-:-:S07]  /*c720*/  IMAD.MOV.U32 R13, RZ, RZ, R4 ;  /* 0x000000ffff0d7224 */ /* 0x000fce00078e0004 */
[----:B------:R-:W-:Y:S05]  /*c730*/  WARPSYNC.COLLECTIVE R15, `(.L_x_3970) ;  /* 0x000000000f087348 */ /* 0x000fea0003c00000 */
[----:B------:R0:W1:Y:S02]  /*c740*/  SHFL.BFLY P6, R14, R13, R12, R11 ;  /* 0x0c00000c0d0e7389 */ /* 0x00006400000c000b */
[----:B01----:R-:W-:Y:S05]  /*c750*/  ENDCOLLECTIVE ;  /* 0x000000000000791b */ /* 0x003fea0003800000 */
.L_x_3970:
[----:B------:R-:W-:Y:S01]  /*c760*/  MOV R12, 0x2 ;  /* 0x00000002000c7802 */ /* 0x000fe20000000f00 */
[----:B------:R-:W-:-:S04]  /*c770*/  FADD.FTZ R5, R4, R14 ;  /* 0x0000000e04057221 */ /* 0x000fc80000010000 */
[----:B------:R-:W-:-:S07]  /*c780*/  IMAD.MOV.U32 R13, RZ, RZ, R5 ;  /* 0x000000ffff0d7224 */ /* 0x000fce00078e0005 */
[----:B------:R-:W-:Y:S05]  /*c790*/  WARPSYNC.COLLECTIVE R15, `(.L_x_3971) ;  /* 0x000000000f087348 */ /* 0x000fea0003c00000 */
[----:B------:R0:W1:Y:S02]  /*c7a0*/  SHFL.BFLY P6, R14, R13, R12, R11 ;  /* 0x0c00000c0d0e7389 */ /* 0x00006400000c000b */
[----:B01----:R-:W-:Y:S05]  /*c7b0*/  ENDCOLLECTIVE ;  /* 0x000000000000791b */ /* 0x003fea0003800000 */
.L_x_3971:
[----:B------:R-:W-:Y:S01]  /*c7c0*/  MOV R12, 0x1 ;  /* 0x00000001000c7802 */ /* 0x000fe20000000f00 */
[----:B------:R-:W-:-:S04]  /*c7d0*/  FADD.FTZ R6, R5, R14 ;  /* 0x0000000e05067221 */ /* 0x000fc80000010000 */
[----:B------:R-:W-:-:S07]  /*c7e0*/  IMAD.MOV.U32 R13, RZ, RZ, R6 ;  /* 0x000000ffff0d7224 */ /* 0x000fce00078e0006 */
[----:B------:R-:W-:Y:S05]  /*c7f0*/  WARPSYNC.COLLECTIVE R15, `(.L_x_3972) ;  /* 0x000000000f087348 */ /* 0x000fea0003c00000 */
[----:B------:R0:W1:Y:S02]  /*c800*/  SHFL.BFLY P6, R14, R13, R12, R11 ;  /* 0x0c00000c0d0e7389 */ /* 0x00006400000c000b */
[----:B01----:R-:W-:Y:S05]  /*c810*/  ENDCOLLECTIVE ;  /* 0x000000000000791b */ /* 0x003fea0003800000 */
.L_x_3972:
[----:B------:R-:W-:Y:S05]  /*c820*/  BRA `(.L_x_3973) ;  /* 0xffffff6000207947 */ /* 0x000fea000383ffff */
.L_x_3905:
[----:B------:R-:W-:Y:S01]  /*c830*/  BSSY B1, `(.L_x_3974) ;  /* 0x0000007000017945 */ /* 0x000fe20003800000 */
[----:B------:R-:W-:Y:S01]  /*c840*/  IMAD.MOV.U32 R12, RZ, RZ, 0x1 ;  /* 0x00000001ff0c7424 */ /* 0x000fe200078e00ff */
[----:B------:R-:W-:Y:S01]  /*c850*/  MOV R11, 0x1f ;  /* 0x0000001f000b7802 */ /* 0x000fe20000000f00 */
[----:B------:R-:W-:-:S07]  /*c860*/  IMAD.MOV.U32 R15, RZ, RZ, -0x1 ;  /* 0xffffffffff0f7424 */ /* 0x000fce00078e00ff */
[----:B------:R-:W-:Y:S05]  /*c870*/  WARPSYNC.COLLECTIVE R15, `(.L_x_3975) ;  /* 0x000000000f087348 */ /* 0x000fea0003c00000 */
[----:B------:R0:W1:Y:S02]  /*c880*/  SHFL.BFLY P6, R14, R13, R12, R11 ;  /* 0x0c00000c0d0e7389 */ /* 0x00006400000c000b */
[----:B01----:R-:W-:Y:S05]  /*c890*/  ENDCOLLECTIVE ;  /* 0x000000000000791b */ /* 0x003fea0003800000 */
.L_x_3975:
[----:B------:R-:W-:Y:S05]  /*c8a0*/  BSYNC B1 ;  /* 0x0000000000017941 */ /* 0x000fea0003800000 */
.L_x_3974:
[----:B------:R-:W-:Y:S05]  /*c8b0*/  BRA `(.L_x_3976) ;  /* 0xffffffa400647947 */ /* 0x000fea000383ffff */
.L_x_3909:
[----:B------:R-:W-:Y:S01]  /*c8c0*/  HFMA2 R11, -RZ, RZ, 0, 1.847743988037109375e-06 ;  /* 0x0000001fff0b7431 */ /* 0x000fe200000001ff */
[----:B------:R-:W-:Y:S01]  /*c8d0*/  BSSY B0, `(.L_x_3977) ;  /* 0x0000007000007945 */ /* 0x000fe20003800000 */
[----:B------:R-:W-:Y:S01]  /*c8e0*/  MOV R13, R0 ;  /* 0x00000000000d7202 */ /* 0x000fe20000000f00 */
[----:B------:R-:W-:Y:S02]  /*c8f0*/  IMAD.MOV.U32 R12, RZ, RZ, 0x10 ;  /* 0x00000010ff0c7424 */ /* 0x000fe400078e00ff */
[----:B------:R-:W-:-:S07]  /*c900*/  IMAD.MOV.U32 R15, RZ, RZ, -0x1 ;  /* 0xffffffffff0f7424 */ /* 0x000fce00078e00ff */
[----:B---3-5:R-:W-:Y:S05]  /*c910*/  WARPSYNC.COLLECTIVE R15, `(.L_x_3978) ;  /* 0x000000000f087348 */ /* 0x028fea0003c00000 */
[----:B------:R0:W1:Y:S02]  /*c920*/  SHFL.BFLY P6, R14, R13, R12, R11 ;  /* 0x0c00000c0d0e7389 */ /* 0x00006400000c000b */
[----:B01-3-5:R-:W-:Y:S05]  /*c930*/  ENDCOLLECTIVE ;  /* 0x000000000000791b */ /* 0x02bfea0003800000 */
.L_x_3978:
[----:B------:R-:W-:Y:S05]  /*c940*/  BSYNC B0 ;  /* 0x0000000000007941 */ /* 0x000fea0003800000 */
.L_x_3977:
[----:B------:R-:W-:Y:S01]  /*c950*/  FMNMX.FTZ R13, R14, R0, !PT ;  /* 0x000000000e0d7209 */ /* 0x000fe20007810000 */
[----:B------:R-:W-:Y:S01]  /*c960*/  IMAD.MOV.U32 R11, RZ, RZ, 0x1f ;  /* 0x0000001fff0b7424 */ /* 0x000fe200078e00ff */
[----:B------:R-:W-:Y:S02]  /*c970*/  MOV R12, 0x8 ;  /* 0x00000008000c7802 */ /* 0x000fe40000000f00 */
[----:B------:R-:W-:-:S07]  /*c980*/  MOV R15, 0xffffffff ;  /* 0xffffffff000f7802 */ /* 0x000fce0000000f00 */
[----:B------:R-:W-:Y:S05]  /*c990*/  WARPSYNC.COLLECTIVE R15, `(.L_x_3979) ;  /* 0x000000000f087348 */ /* 0x000fea0003c00000 */
[----:B------:R0:W1:Y:S02]  /*c9a0*/  SHFL.BFLY P6, R14, R13, R12, R11 ;  /* 0x0c00000c0d0e7389 */ /* 0x00006400000c000b */
[----:B01----:R-:W-:Y:S05]  /*c9b0*/  ENDCOLLECTIVE ;  /* 0x000000000000791b */ /* 0x003fea0003800000 */
.L_x_3979:
[----:B------:R-:W-:Y:S01]  /*c9c0*/  HFMA2 R12, -RZ, RZ, 0, 2.384185791015625e-07 ;  /* 0x00000004ff0c7431 */ /* 0x000fe200000001ff */
[----:B------:R-:W-:-:S05]  /*c9d0*/  FMNMX.FTZ R3, R13, R14, !PT ;  /* 0x0000000e0d037209 */ /* 0x000fca0007810000 */
[----:B------:R-:W-:-:S07]  /*c9e0*/  IMAD.MOV.U32 R13, RZ, RZ, R3 ;  /* 0x000000ffff0d7224 */ /* 0x000fce00078e0003 */
[----:B------:R-:W-:Y:S05]  /*c9f0*/  WARPSYNC.COLLECTIVE R15, `(.L_x_3980) ;  /* 0x000000000f087348 */ /* 0x000fea0003c00000 */
[----:B------:R0:W1:Y:S02]  /*ca00*/  SHFL.BFLY P6, R14, R13, R12, R11 ;  /* 0x0c00000c0d0e7389 */ /* 0x00006400000c000b */
[----:B01----:R-:W-:Y:S05]  /*ca10*/  ENDCOLLECTIVE ;  /* 0x000000000000791b */ /* 0x003fea0003800000 */
.L_x_3980:
[----:B------:R-:W-:Y:S02]  /*ca20*/  MOV R12, 0x2 ;  /* 0x00000002000c7802 */ /* 0x000fe40000000f00 */
[----:B------:R-:W-:-:S05]  /*ca30*/  FMNMX.FTZ R4, R3, R14, !PT ;  /* 0x0000000e03047209 */ /* 0x000fca0007810000 */
[----:B------:R-:W-:-:S07]  /*ca40*/  IMAD.MOV.U32 R13, RZ, RZ, R4 ;  /* 0x000000ffff0d7224 */ /* 0x000fce00078e0004 */
[----:B------:R-:W-:Y:S05]  /*ca50*/  WARPSYNC.COLLECTIVE R15, `(.L_x_3981) ;  /* 0x000000000f087348 */ /* 0x000fea0003c00000 */
[----:B------:R0:W1:Y:S02]  /*ca60*/  SHFL.BFLY P6, R14, R13, R12, R11 ;  /* 0x0c00000c0d0e7389 */ /* 0x00006400000c000b */
[----:B01----:R-:W-:Y:S05]  /*ca70*/  ENDCOLLECTIVE ;  /* 0x000000000000791b */ /* 0x003fea0003800000 */
.L_x_3981:
[----:B------:R-:W-:Y:S05]  /*ca80*/  BRA `(.L_x_3982) ;  /* 0xffffffa400ac7947 */ /* 0x000fea000383ffff */
.L_x_3983:
        /* <DEDUP_REMOVED lines=15> */
.L_x_5602:


//--------------------- .text._ZN4mmha33masked_multihead_attention_kernelItLi144ELi256ELi4ELi32ELi64ELb0ELb1EEEv26Multihead_attention_paramsIT_XT5_EE --------------------------
	.section	.text._ZN4mmha33masked_multihead_attention_kernelItLi144ELi256ELi4ELi32ELi64ELb0ELb1EEEv26Multihead_attention_paramsIT_XT5_EE,"ax",@progbits
	.align	128
        .global         _ZN4mmha33masked_multihead_attention_kernelItLi144ELi256ELi4ELi32ELi64ELb0ELb1EEEv26Multihead_attention_paramsIT_XT5_EE
        .type           _ZN4mmha33masked_multihead_attention_kernelItLi144ELi256ELi4ELi32ELi64ELb0ELb1EEEv26Multihead_attention_paramsIT_XT5_EE,@function
        .size           _ZN4mmha33masked_multihead_attention_kernelItLi144ELi256ELi4ELi32ELi64ELb0ELb1EEEv26Multihead_attention_paramsIT_XT5_EE,(.L_x_5603 - _ZN4mmha33masked_multihead_attention_kernelItLi144ELi256ELi4ELi32ELi64ELb0ELb1EEEv26Multihead_attention_paramsIT_XT5_EE)
        .other          _ZN4mmha33masked_multihead_attention_kernelItLi144ELi256ELi4ELi32ELi64ELb0ELb1EEEv26Multihead_attention_paramsIT_XT5_EE,@"STO_CUDA_ENTRY STV_DEFAULT"
_ZN4mmha33masked_multihead_attention_kernelItLi144ELi256ELi4ELi32ELi64ELb0ELb1EEEv26Multihead_attention_paramsIT_XT5_EE:
.text._ZN4mmha33masked_multihead_attention_kernelItLi144ELi256ELi4ELi32ELi64ELb0ELb1EEEv26Multihead_attention_paramsIT_XT5_EE:
        /* <DEDUP_REMOVED lines=12> */
.L_x_3984:
[----:B------:R-:W1:Y:S01]  /*00c0*/  LDC.64 R2, c[0x0][0x4a0] ;  /* 0x00012800ff027b82 */ /* 0x000e620000000a00 */
[----:B------:R-:W3:Y:S07]  /*00d0*/  LDCU UR4, c[0x0][0x3f4] ;  /* 0x00007e80ff0477ac */ /* 0x000eee0008000800 */
[----:B------:R-:W4:Y:S01]  /*00e0*/  LDC R9, c[0x0][0x3f0] ;  /* 0x0000fc00ff097b82 */ /* 0x000f220000000800 */
[----:B-1----:R-:W-:-:S04]  /*00f0*/  ISETP.NE.U32.AND P0, PT, R2, RZ, PT ;  /* 0x000000ff0200720c */ /* 0x002fc80003f05070 */
[----:B------:R-:W-:Y:S02]  /*0100*/  ISETP.NE.AND.EX P0, PT, R3, RZ, PT, P0 ;  /* 0x000000ff0300720c */ /* 0x000fe40003f05300 */
[----:B----4-:R-:W-:-:S04]  /*0110*/  IABS R7, R9 ;  /* 0x0000000900077213 */ /* 0x010fc80000000000 */
[----:B------:R-:W1:Y:S07]  /*0120*/  I2F.RP R0, R7 ;  /* 0x0000000700007306 */ /* 0x000e6e0000209400 */
[----:B------:R-:W2:Y:S02]  /*0130*/  @P0 LDC.64 R2, c[0x0][0x4a0] ;  /* 0x00012800ff020b82 */ /* 0x000ea40000000a00 */
[----:B--2---:R-:W-:-:S05]  /*0140*/  @P0 IMAD.WIDE.U32 R2, R52, 0x4, R2 ;  /* 0x0000000434020825 */ /* 0x004fca00078e0002 */
[----:B------:R2:W4:Y:S01]  /*0150*/  @P0 LDG.E R6, desc[UR36][R2.64] ;  /* 0x0000002402060981 */ /* 0x000522000c1e1900 */
[----:B-1----:R-:W1:Y:S01]  /*0160*/  MUFU.RCP R0, R0 ;  /* 0x0000000000007308 */ /* 0x002e620000001000 */
[----:B------:R-:W-:Y:S01]  /*0170*/  IMAD.MOV.U32 R17, RZ, RZ, RZ ;  /* 0x000000ffff117224 */ /* 0x000fe200078e00ff */
[----:B--2---:R-:W2:Y:S01]  /*0180*/  LDC.64 R2, c[0x0][0x460] ;  /* 0x00011800ff027b82 */ /* 0x004ea20000000a00 */
[----:B-1----:R-:W-:-:S05]  /*0190*/  VIADD R4, R0, 0xffffffe ;  /* 0x0ffffffe00047836 */ /* 0x002fca0000000000 */
[----:B------:R1:W0:Y:S02]  /*01a0*/  F2I.FTZ.U32.TRUNC.NTZ R5, R4 ;  /* 0x0000000400057305 */ /* 0x000224000021f000 */
[----:B-1----:R-:W-:Y:S01]  /*01b0*/  IMAD.MOV.U32 R4, RZ, RZ, RZ ;  /* 0x000000ffff047224 */ /* 0x002fe200078e00ff */
[----:B--2---:R-:W-:Y:S02]  /*01c0*/  ISETP.NE.U32.AND P1, PT, R2, RZ, PT ;  /* 0x000000ff0200720c */ /* 0x004fe40003f25070 */
[----:B0-----:R-:W-:Y:S02]  /*01d0*/  IADD3 R8, PT, PT, RZ, -R5, RZ ;  /* 0x80000005ff087210 */ /* 0x001fe40007ffe0ff */
[----:B------:R-:W-:-:S03]  /*01e0*/  ISETP.NE.AND.EX P1, PT, R3, RZ, PT, P1 ;  /* 0x000000ff0300720c */ /* 0x000fc60003f25310 */
[----:B------:R-:W-:Y:S01]  /*01f0*/  IMAD R11, R8, R7, RZ ;  /* 0x00000007080b7224 */ /* 0x000fe200078e02ff */
[----:B------:R-:W-:-:S03]  /*0200*/  IABS R8, R52 ;  /* 0x0000003400087213 */ /* 0x000fc60000000000 */
[----:B------:R-:W-:-:S06]  /*0210*/  IMAD.HI.U32 R5, R5, R11, R4 ;  /* 0x0000000b05057227 */ /* 0x000fcc00078e0004 */
[----:B------:R-:W-:-:S04]  /*0220*/  IMAD.HI.U32 R0, R5, R8, RZ ;  /* 0x0000000805007227 */ /* 0x000fc800078e00ff */
[----:B------:R-:W-:-:S04]  /*0230*/  IMAD.MOV R5, RZ, RZ, -R0 ;  /* 0x000000ffff057224 */ /* 0x000fc800078e0a00 */
[----:B------:R-:W-:-:S05]  /*0240*/  IMAD R4, R7, R5, R8 ;  /* 0x0000000507047224 */ /* 0x000fca00078e0208 */
[----:B------:R-:W-:-:S13]  /*0250*/  ISETP.GT.U32.AND P3, PT, R7, R4, PT ;  /* 0x000000040700720c */ /* 0x000fda0003f64070 */
[-C--:B------:R-:W-:Y:S01]  /*0260*/  @!P3 IADD3 R4, PT, PT, R4, -R7.reuse, RZ ;  /* 0x800000070404b210 */ /* 0x080fe20007ffe0ff */
[----:B------:R-:W-:Y:S01]  /*0270*/  @!P3 VIADD R0, R0, 0x1 ;  /* 0x000000010000b836 */ /* 0x000fe20000000000 */
[----:B------:R-:W-:Y:S02]  /*0280*/  ISETP.NE.AND P3, PT, R9, RZ, PT ;  /* 0x000000ff0900720c */ /* 0x000fe40003f65270 */
[----:B------:R-:W-:Y:S02]  /*0290*/  ISETP.GE.U32.AND P2, PT, R4, R7, PT ;  /* 0x000000070400720c */ /* 0x000fe40003f46070 */
[----:B------:R-:W-:Y:S01]  /*02a0*/  LOP3.LUT R7, R52, R9, RZ, 0x3c, !PT ;  /* 0x0000000934077212 */ /* 0x000fe200078e3cff */
[----:B------:R-:W0:Y:S03]  /*02b0*/  @!P0 LDC R10, c[0x0][0x40c] ;  /* 0x00010300ff0a8b82 */ /* 0x000e260000000800 */
[----:B------:R-:W-:-:S05]  /*02c0*/  ISETP.GE.AND P4, PT, R7, RZ, PT ;  /* 0x000000ff0700720c */ /* 0x000fca0003f86270 */
[----:B------:R-:W1:Y:S02]  /*02d0*/  @P1 LDC.64 R4, c[0x0][0x460] ;  /* 0x00011800ff041b82 */ /* 0x000e640000000a00 */
[----:B------:R-:W-:-:S05]  /*02e0*/  @P2 VIADD R0, R0, 0x1 ;  /* 0x0000000100002836 */ /* 0x000fca0000000000 */
[----:B------:R-:W-:Y:S02]  /*02f0*/  MOV R11, R0 ;  /* 0x00000000000b7202 */ /* 0x000fe40000000f00 */
[----:B---3--:R-:W-:-:S03]  /*0300*/  MOV R0, UR4 ;  /* 0x0000000400007c02 */ /* 0x008fc60008000f00 */
[----:B------:R-:W-:Y:S01]  /*0310*/  @!P4 IMAD.MOV R11, RZ, RZ, -R11 ;  /* 0x000000ffff0bc224 */ /* 0x000fe200078e0a0b */
[----:B------:R-:W-:Y:S02]  /*0320*/  IABS R8, R0 ;  /* 0x0000000000087213 */ /* 0x000fe40000000000 */
[----:B------:R-:W-:Y:S02]  /*0330*/  @!P3 LOP3.LUT R11, RZ, R9, RZ, 0x33, !PT ;  /* 0x00000009ff0bb212 */ /* 0x000fe400078e33ff */
[----:B------:R-:W2:Y:S01]  /*0340*/  I2F.RP R0, R8 ;  /* 0x0000000800007306 */ /* 0x000ea20000209400 */
[----:B------:R-:W4:Y:S01]  /*0350*/  @P0 LDC R9, c[0x0][0x430] ;  /* 0x00010c00ff090b82 */ /* 0x000f220000000800 */
[----:B0-----:R-:W-:Y:S01]  /*0360*/  @!P0 R2UR UR40, R10 ;  /* 0x000000000a2882ca */ /* 0x001fe200000e0000 */
[----:B-1----:R-:W-:Y:S01]  /*0370*/  @P1 IMAD.WIDE R4, R11, 0x4, R4 ;  /* 0x000000040b041825 */ /* 0x002fe200078e0204 */
[----:B------:R-:W0:Y:S05]  /*0380*/  S2R R51, SR_TID.X ;  /* 0x0000000000337919 */ /* 0x000e2a0000002100 */
[----:B------:R-:W1:Y:S01]  /*0390*/  LDC R10, c[0x0][0x3f8] ;  /* 0x0000fe00ff0a7b82 */ /* 0x000e620000000800 */
[----:B------:R3:W5:Y:S01]  /*03a0*/  @P1 LDG.E R17, desc[UR36][R4.64] ;  /* 0x0000002404111981 */ /* 0x000762000c1e1900 */
[----:B------:R-:W-:Y:S01]  /*03b0*/  UISETP.NE.AND UP0, UPT, UR4, URZ, UPT ;  /* 0x000000ff0400728c */ /* 0x000fe2000bf05270 */
[----:B------:R-:W-:Y:S01]  /*03c0*/  BSSY.RECONVERGENT B0, `(.L_x_3985) ;  /* 0x0000066000007945 */ /* 0x000fe20003800200 */
[----:B--2---:R-:W2:Y:S01]  /*03d0*/  MUFU.RCP R0, R0 ;  /* 0x0000000000007308 */ /* 0x004ea20000001000 */
[----:B------:R-:W3:Y:S01]  /*03e0*/  S2R R53, SR_CTAID.X ;  /* 0x0000000000357919 */ /* 0x000ee20000002500 */
[----:B------:R-:W-:-:S02]  /*03f0*/  CS2R R26, SRZ ;  /* 0x00000000001a7805 */ /* 0x000fc4000001ff00 */
[----:B------:R-:W-:Y:S01]  /*0400*/  CS2R R24, SRZ ;  /* 0x0000000000187805 */ /* 0x000fe2000001ff00 */
[----:B--2---:R-:W-:Y:S02]  /*0410*/  VIADD R7, R0, 0xffffffe ;  /* 0x0ffffffe00077836 */ /* 0x004fe40000000000 */
[----:B-1----:R-:W-:-:S04]  /*0420*/  IMAD R18, R11, R10, RZ ;  /* 0x0000000a0b127224 */ /* 0x002fc800078e02ff */
[----:B------:R-:W1:Y:S01]  /*0430*/  F2I.FTZ.U32.TRUNC.NTZ R7, R7 ;  /* 0x0000000700077305 */ /* 0x000e62000021f000 */
[----:B0-----:R-:W-:Y:S01]  /*0440*/  ISETP.GT.U32.AND P3, PT, R51, 0x11, PT ;  /* 0x000000113300780c */ /* 0x001fe20003f64070 */
[----:B---3--:R-:W-:Y:S01]  /*0450*/  IMAD R19, R52, R10, R53 ;  /* 0x0000000a34137224 */ /* 0x008fe200078e0235 */
[----:B-1----:R-:W-:-:S05]  /*0460*/  IADD3 R5, PT, PT, RZ, -R7, RZ ;  /* 0x80000007ff057210 */ /* 0x002fca0007ffe0ff */
[----:B------:R-:W-:Y:S02]  /*0470*/  IMAD R5, R5, R8, RZ ;  /* 0x0000000805057224 */ /* 0x000fe400078e02ff */
[----:B----4-:R-:W-:-:S05]  /*0480*/  @P0 IMAD.IADD R6, R6, 0x1, R9 ;  /* 0x0000000106060824 */ /* 0x010fca00078e0209 */
[----:B------:R-:W-:Y:S01]  /*0490*/  @P0 R2UR UR40, R6 ;  /* 0x00000000062802ca */ /* 0x000fe200000e0000 */
[----:B------:R-:W-:-:S04]  /*04a0*/  IMAD.MOV.U32 R6, RZ, RZ, RZ ;  /* 0x000000ffff067224 */ /* 0x000fc800078e00ff */
[----:B------:R-:W-:-:S08]  /*04b0*/  IMAD.HI.U32 R6, R7, R5, R6 ;  /* 0x0000000507067227 */ /* 0x000fd000078e0006 */
[----:B------:R-:W-:Y:S01]  /*04c0*/  IABS R0, UR40 ;  /* 0x0000002800007c13 */ /* 0x000fe20008000000 */
[----:B------:R-:W-:Y:S02]  /*04d0*/  UISETP.GE.AND UP1, UPT, UR40, URZ, UPT ;  /* 0x000000ff2800728c */ /* 0x000fe4000bf26270 */
[----:B------:R-:W-:Y:S02]  /*04e0*/  UIADD3 UR39, UPT, UPT, UR40, 0x1, -UR4 ;  /* 0x0000000128277890 */ /* 0x000fe4000fffe804 */
[----:B------:R-:W-:Y:S02]  /*04f0*/  IMAD.MOV.U32 R5, RZ, RZ, R0 ;  /* 0x000000ffff057224 */ /* 0x000fe400078e0000 */
[----:B------:R-:W-:Y:S02]  /*0500*/  UISETP.LT.AND UP2, UPT, URZ, UR39, UPT ;  /* 0x00000027ff00728c */ /* 0x000fe4000bf41270 */
[----:B------:R-:W-:Y:S02]  /*0510*/  IMAD.HI.U32 R6, R6, R5, RZ ;  /* 0x0000000506067227 */ /* 0x000fe400078e00ff */
[----:B------:R-:W-:-:S03]  /*0520*/  USEL UR39, URZ, UR39, !UP2 ;  /* 0x00000027ff277287 */ /* 0x000fc6000d000000 */
[----:B------:R-:W-:-:S05]  /*0530*/  IADD3 R6, PT, PT, -R6, RZ, RZ ;  /* 0x000000ff06067210 */ /* 0x000fca0007ffe1ff */
[----:B------:R-:W-:Y:S02]  /*0540*/  IMAD R6, R8, R6, R5 ;  /* 0x0000000608067224 */ /* 0x000fe400078e0205 */
[----:B------:R-:W0:Y:S03]  /*0550*/  LDC R5, c[0x0][0x3e8] ;  /* 0x0000fa00ff057b82 */ /* 0x000e260000000800 */
[----:B------:R-:W-:-:S13]  /*0560*/  R2UR UR38, R6 ;  /* 0x00000000062672ca */ /* 0x000fda00000e0000 */
[----:B------:R-:W-:-:S13]  /*0570*/  ISETP.GT.U32.AND P0, PT, R8, UR38, PT ;  /* 0x0000002608007c0c */ /* 0x000fda000bf04070 */
[----:B------:R-:W-:-:S04]  /*0580*/  @!P0 IADD3 R0, PT, PT, -R8, UR38, RZ ;  /* 0x0000002608008c10 */ /* 0x000fc8000fffe1ff */
[----:B------:R-:W-:Y:S02]  /*0590*/  @!P0 R2UR UR38, R0 ;  /* 0x00000000002682ca */ /* 0x000fe400000e0000 */
[----:B0-----:R-:W-:-:S11]  /*05a0*/  ISETP.NE.AND P0, PT, R5, RZ, PT ;  /* 0x000000ff0500720c */ /* 0x001fd60003f05270 */
[----:B------:R-:W-:Y:S02]  /*05b0*/  ISETP.GT.U32.AND P1, PT, R8, UR38, PT ;  /* 0x0000002608007c0c */ /* 0x000fe4000bf24070 */
[----:B------:R-:W-:Y:S02]  /*05c0*/  @P0 IMAD R0, R52, R5, RZ ;  /* 0x0000000534000224 */ /* 0x000fe400078e02ff */
[----:B------:R-:W-:Y:S02]  /*05d0*/  @!P0 IMAD R16, R19, 0x90, RZ ;  /* 0x0000009013108824 */ /* 0x000fe400078e02ff */
[----:B------:R-:W-:Y:S02]  /*05e0*/  @P0 IMAD R16, R53, 0x90, R0 ;  /* 0x0000009035100824 */ /* 0x000fe400078e0200 */
[----:B------:R-:W-:-:S04]  /*05f0*/  IMAD.SHL.U32 R0, R51, 0x8, RZ ;  /* 0x0000000833007824 */ /* 0x000fc800078e00ff */
[----:B------:R-:W-:Y:S01]  /*0600*/  IMAD.IADD R33, R0, 0x1, R16 ;  /* 0x0000000100217824 */ /* 0x000fe200078e0210 */
[----:B------:R-:W-:-:S04]  /*0610*/  @!P1 IADD3 R8, PT, PT, -R8, UR38, RZ ;  /* 0x0000002608089c10 */ /* 0x000fc8000fffe1ff */
[----:B------:R-:W-:Y:S01]  /*0620*/  @!P1 R2UR UR38, R8 ;  /* 0x00000000082692ca */ /* 0x000fe200000e0000 */
[----:B------:R-:W-:-:S12]  /*0630*/  IMAD R8, R53, 0x90, R0 ;  /* 0x0000009035087824 */ /* 0x000fd800078e0200 */
[----:B------:R-:W-:Y:S02]  /*0640*/  @!UP1 UIADD3 UR38, UPT, UPT, -UR38, URZ, URZ ;  /* 0x000000ff26269290 */ /* 0x000fe4000fffe1ff */
[----:B------:R-:W-:Y:S01]  /*0650*/  @!UP0 ULOP3.LUT UR38, URZ, UR4, URZ, 0x33, !UPT ;  /* 0x00000004ff268292 */ /* 0x000fe2000f8e33ff */
[----:B------:R-:W-:Y:S11]  /*0660*/  @P3 BRA `(.L_x_3986) ;  /* 0x0000000000ec3947 */ /* 0x000ff60003800000 */
        /* <DEDUP_REMOVED lines=11> */
[----:B------:R-:W-:Y:S02]  /*0720*/  PRMT R11, R14, 0x9910, RZ ;  /* 0x000099100e0b7816 */ /* 0x000fe400000000ff */
[----:B------:R-:W-:Y:S02]  /*0730*/  LOP3.LUT R22, R22, 0xff, RZ, 0xc0, !PT ;  /* 0x000000ff16167812 */ /* 0x000fe400078ec0ff */
[----:B------:R-:W-:-:S02]  /*0740*/  SHF.R.U64 R7, R14, 0x10, R15 ;  /* 0x000000100e077819 */ /* 0x000fc4000000120f */
[----:B------:R-:W-:Y:S02]  /*0750*/  SHF.R.U64 R6, R22, 0x7, RZ ;  /* 0x0000000716067819 */ /* 0x000fe400000012ff */
[----:B0-----:R-:W-:Y:S02]  /*0760*/  SHF.R.S32.HI R14, RZ, 0x10, R15 ;  /* 0x00000010ff0e7819 */ /* 0x001fe4000001140f */
[----:B------:R-:W-:Y:S02]  /*0770*/  PRMT R7, R7, 0x9910, RZ ;  /* 0x0000991007077816 */ /* 0x000fe400000000ff */
[----:B------:R-:W-:Y:S02]  /*0780*/  LOP3.LUT R20, R15, 0xff, RZ, 0xc0, !PT ;  /* 0x000000ff0f147812 */ /* 0x000fe400078ec0ff */
[----:B------:R-:W-:Y:S02]  /*0790*/  LOP3.LUT R14, R14, 0xff, RZ, 0xc0, !PT ;  /* 0x000000ff0e0e7812 */ /* 0x000fe400078ec0ff */
[----:B------:R-:W-:-:S02]  /*07a0*/  ISETP.NE.U32.AND P0, PT, R6, RZ, PT ;  /* 0x000000ff0600720c */ /* 0x000fc40003f05070 */
[----:B------:R-:W-:Y:S02]  /*07b0*/  MOV R6, R7 ;  /* 0x0000000700067202 */ /* 0x000fe40000000f00 */
[----:B------:R-:W-:Y:S02]  /*07c0*/  SHF.R.U64 R12, R20, 0x7, RZ ;  /* 0x00000007140c7819 */ /* 0x000fe400000012ff */
[----:B------:R-:W-:Y:S01]  /*07d0*/  SHF.R.U64 R7, R14, 0x7, RZ ;  /* 0x000000070e077819 */ /* 0x000fe200000012ff */
[----:B---3--:R-:W-:Y:S01]  /*07e0*/  FMUL.FTZ R9, R4, R9 ;  /* 0x0000000904097220 */ /* 0x008fe20000410000 */
[----:B------:R-:W-:Y:S02]  /*07f0*/  ISETP.NE.U32.AND P1, PT, R12, RZ, PT ;  /* 0x000000ff0c00720c */ /* 0x000fe40003f25070 */
[----:B------:R-:W-:Y:S02]  /*0800*/  ISETP.NE.U32.AND P2, PT, R7, RZ, PT ;  /* 0x000000ff0700720c */ /* 0x000fe40003f45070 */
[----:B------:R-:W-:-:S02]  /*0810*/  ISETP.NE.U32.AND.EX P1, PT, RZ, RZ, PT, P1 ;  /* 0x000000ffff00720c */ /* 0x000fc40003f25110 */
[----:B------:R-:W-:Y:S02]  /*0820*/  ISETP.NE.U32.AND.EX P0, PT, RZ, RZ, PT, P0 ;  /* 0x000000ffff00720c */ /* 0x000fe40003f05100 */
[----:B------:R-:W-:Y:S02]  /*0830*/  ISETP.NE.U32.AND.EX P2, PT, RZ, RZ, PT, P2 ;  /* 0x000000ffff00720c */ /* 0x000fe40003f45120 */
[----:B------:R-:W-:Y:S02]  /*0840*/  PRMT R12, R15, 0x9910, RZ ;  /* 0x000099100f0c7816 */ /* 0x000fe400000000ff */
[----:B------:R-:W-:Y:S02]  /*0850*/  SHF.R.S32.HI R23, RZ, 0x18, R15 ;  /* 0x00000018ff177819 */ /* 0x000fe4000001140f */
[----:B------:R-:W-:Y:S02]  /*0860*/  SHF.R.S32.HI R5, RZ, 0x8, R11 ;  /* 0x00000008ff057819 */ /* 0x000fe4000001140b */
[----:B------:R-:W-:-:S02]  /*0870*/  SHF.R.S32.HI R12, RZ, 0x8, R12 ;  /* 0x00000008ff0c7819 */ /* 0x000fc4000001140c */
[----:B------:R-:W-:Y:S01]  /*0880*/  SHF.R.S32.HI R6, RZ, 0x8, R6 ;  /* 0x00000008ff067819 */ /* 0x000fe20000011406 */
[----:B------:R-:W-:Y:S01]  /*0890*/  I2F.S16 R23, R23 ;  /* 0x0000001700177306 */ /* 0x000fe20000101400 */
[----:B------:R-:W-:Y:S02]  /*08a0*/  @P1 LOP3.LUT R20, R20, 0xffffff00, RZ, 0xfc, !PT ;  /* 0xffffff0014141812 */ /* 0x000fe400078efcff */
        /* <DEDUP_REMOVED lines=20> */
.L_x_3987:
[----:B------:R-:W0:Y:S02]  /*09f0*/  LDC.64 R24, c[0x0][0x388] ;  /* 0x0000e200ff187b82 */ /* 0x000e240000000a00 */
[----:B0-----:R-:W-:-:S06]  /*0a00*/  IMAD.WIDE R24, R33, 0x2, R24 ;  /* 0x0000000221187825 */ /* 0x001fcc00078e0218 */
[----:B------:R-:W5:Y:S02]  /*0a10*/  LDG.E.128 R24, desc[UR36][R24.64] ;  /* 0x0000002418187981 */ /* 0x000f64000c1e1d00 */
.L_x_3986:
[----:B------:R-:W-:Y:S05]  /*0a20*/  BSYNC.RECONVERGENT B0 ;  /* 0x0000000000007941 */ /* 0x000fea0003800200 */
.L_x_3985:
        /* <DEDUP_REMOVED lines=9> */
[C---:B--2---:R-:W-:Y:S01]  /*0ac0*/  PRMT R11, R14.reuse, 0x9910, RZ ;  /* 0x000099100e0b7816 */ /* 0x044fe200000000ff */
[----:B------:R1:W3:Y:S01]  /*0ad0*/  I2F.S8 R9, R14 ;  /* 0x0000000e00097306 */ /* 0x0002e20000001400 */
[----:B------:R-:W-:Y:S02]  /*0ae0*/  SHF.R.S64 R22, R14, 0x10, R15 ;  /* 0x000000100e167819 */ /* 0x000fe4000000100f */
[----:B------:R-:W-:Y:S02]  /*0af0*/  SHF.R.S32.HI R4, RZ, 0x8, R11 ;  /* 0x00000008ff047819 */ /* 0x000fe4000001140b */
[----:B------:R-:W-:-:S02]  /*0b00*/  LOP3.LUT R22, R22, 0xff, RZ, 0xc0, !PT ;  /* 0x000000ff16167812 */ /* 0x000fc400078ec0ff */
[--C-:B------:R-:W-:Y:S01]  /*0b10*/  SHF.R.U64 R11, R14, 0x10, R15.reuse ;  /* 0x000000100e0b7819 */ /* 0x100fe2000000120f */
[----:B------:R-:W2:Y:S01]  /*0b20*/  I2F.S16 R5, R4 ;  /* 0x0000000400057306 */ /* 0x000ea20000101400 */
[----:B-1----:R-:W-:Y:S02]  /*0b30*/  SHF.R.S32.HI R14, RZ, 0x10, R15 ;  /* 0x00000010ff0e7819 */ /* 0x002fe4000001140f */
[----:B0-----:R-:W-:Y:S02]  /*0b40*/  SHF.R.U64 R7, R22, 0x7, RZ ;  /* 0x0000000716077819 */ /* 0x001fe400000012ff */
[----:B------:R-:W-:Y:S02]  /*0b50*/  PRMT R11, R11, 0x9910, RZ ;  /* 0x000099100b0b7816 */ /* 0x000fe400000000ff */
[----:B------:R-:W-:Y:S02]  /*0b60*/  LOP3.LUT R20, R15, 0xff, RZ, 0xc0, !PT ;  /* 0x000000ff0f147812 */ /* 0x000fe400078ec0ff */
[----:B------:R-:W-:-:S02]  /*0b70*/  LOP3.LUT R14, R14, 0xff, RZ, 0xc0, !PT ;  /* 0x000000ff0e0e7812 */ /* 0x000fc400078ec0ff */
[----:B------:R-:W-:Y:S01]  /*0b80*/  ISETP.NE.U32.AND P0, PT, R7, RZ, PT ;  /* 0x000000ff0700720c */ /* 0x000fe20003f05070 */
[----:B------:R-:W-:Y:S01]  /*0b90*/  IMAD.MOV.U32 R7, RZ, RZ, R11 ;  /* 0x000000ffff077224 */ /* 0x000fe200078e000b */
[----:B------:R-:W-:Y:S02]  /*0ba0*/  SHF.R.U64 R12, R20, 0x7, RZ ;  /* 0x00000007140c7819 */ /* 0x000fe400000012ff */
[----:B------:R-:W-:Y:S01]  /*0bb0*/  SHF.R.U64 R11, R14, 0x7, RZ ;  /* 0x000000070e0b7819 */ /* 0x000fe200000012ff */
[----:B---3--:R-:W-:Y:S01]  /*0bc0*/  FMUL.FTZ R9, R6, R9 ;  /* 0x0000000906097220 */ /* 0x008fe20000410000 */
[----:B------:R-:W-:Y:S01]  /*0bd0*/  ISETP.NE.U32.AND P1, PT, R12, RZ, PT ;  /* 0x000000ff0c00720c */ /* 0x000fe20003f25070 */
[----:B--2---:R-:W-:Y:S01]  /*0be0*/  FMUL.FTZ R28, R6, R5 ;  /* 0x00000005061c7220 */ /* 0x004fe20000410000 */
        /* <DEDUP_REMOVED lines=8> */
[----:B------:R-:W-:Y:S01]  /*0c70*/  @P1 LOP3.LUT R20, R20, 0xffffff00, RZ, 0xfc, !PT ;  /* 0xffffff0014141812 */ /* 0x000fe200078efcff */
[----:B------:R-:W0:Y:S01]  /*0c80*/  I2F.S16 R23, R23 ;  /* 0x0000001700177306 */ /* 0x000e220000101400 */
[----:B------:R-:W-:Y:S02]  /*0c90*/  @P0 LOP3.LUT R22, R22, 0xffffff00, RZ, 0xfc, !PT ;  /* 0xffffff0016160812 */ /* 0x000fe400078efcff */
[----:B------:R-:W-:Y:S02]  /*0ca0*/  @P2 LOP3.LUT R14, R14, 0xffffff00, RZ, 0xfc, !PT ;  /* 0xffffff000e0e2812 */ /* 0x000fe400078efcff */
[----:B------:R-:W-:-:S03]  /*0cb0*/  F2FP.F16.F32.PACK_AB R28, R28, R9 ;  /* 0x000000091c1c723e */ /* 0x000fc600000000ff */
        /* <DEDUP_REMOVED lines=15> */
.L_x_3988:
[----:B------:R-:W-:Y:S01]  /*0db0*/  BSSY.RECONVERGENT B0, `(.L_x_3989) ;  /* 0x0000007000007945 */ /* 0x000fe20003800200 */
[----:B------:R-:W-:Y:S02]  /*0dc0*/  CS2R R30, SRZ ;  /* 0x00000000001e7805 */ /* 0x000fe4000001ff00 */
[----:B------:R-:W-:Y:S01]  /*0dd0*/  CS2R R28, SRZ ;  /* 0x00000000001c7805 */ /* 0x000fe2000001ff00 */
[----:B------:R-:W-:Y:S06]  /*0de0*/  @P3 BRA `(.L_x_3990) ;  /* 0x00000000000c3947 */ /* 0x000fec0003800000 */
[----:B------:R-:W0:Y:S02]  /*0df0*/  LDC.64 R28, c[0x0][0x398] ;  /* 0x0000e600ff1c7b82 */ /* 0x000e240000000a00 */
[----:B0-----:R-:W-:-:S06]  /*0e00*/  IMAD.WIDE R28, R33, 0x2, R28 ;  /* 0x00000002211c7825 */ /* 0x001fcc00078e021c */
[----:B------:R-:W5:Y:S02]  /*0e10*/  LDG.E.128 R28, desc[UR36][R28.64] ;  /* 0x000000241c1c7981 */ /* 0x000f64000c1e1d00 */
.L_x_3990:
[----:B------:R-:W-:Y:S05]  /*0e20*/  BSYNC.RECONVERGENT B0 ;  /* 0x0000000000007941 */ /* 0x000fea0003800200 */
.L_x_3989:
[----:B------:R-:W0:Y:S01]  /*0e30*/  LDCU.64 UR4, c[0x0][0x390] ;  /* 0x00007200ff0477ac */ /* 0x000e220008000a00 */
[----:B------:R-:W1:Y:S01]  /*0e40*/  LDC.64 R4, c[0x0][0x418] ;  /* 0x00010600ff047b82 */ /* 0x000e620000000a00 */
[----:B------:R-:W-:Y:S02]  /*0e50*/  ISETP.EQ.U32.AND P3, PT, R2, RZ, PT ;  /* 0x000000ff0200720c */ /* 0x000fe40003f62070 */
[----:B------:R-:W-:Y:S01]  /*0e60*/  CS2R R6, SRZ ;  /* 0x0000000000067805 */ /* 0x000fe2000001ff00 */
[----:B------:R-:W2:Y:S01]  /*0e70*/  LDCU.64 UR6, c[0x0][0x3a0] ;  /* 0x00007400ff0677ac */ /* 0x000ea20008000a00 */
[----:B------:R-:W-:-:S04]  /*0e80*/  ISETP.GT.U32.AND P1, PT, R51, 0x1f, PT ;  /* 0x0000001f3300780c */ /* 0x000fc80003f24070 */
[----:B------:R-:W-:Y:S02]  /*0e90*/  ISETP.EQ.OR.EX P1, PT, R3, RZ, P1, P3 ;  /* 0x000000ff0300720c */ /* 0x000fe40000f22730 */
[----:B0-----:R-:W-:Y:S02]  /*0ea0*/  ISETP.NE.U32.AND P0, PT, RZ, UR4, PT ;  /* 0x00000004ff007c0c */ /* 0x001fe4000bf05070 */
[----:B------:R-:W-:Y:S02]  /*0eb0*/  CS2R R34, SRZ ;  /* 0x0000000000227805 */ /* 0x000fe4000001ff00 */
[----:B------:R-:W-:Y:S01]  /*0ec0*/  CS2R R32, SRZ ;  /* 0x0000000000207805 */ /* 0x000fe2000001ff00 */
[----:B------:R-:W0:Y:S01]  /*0ed0*/  LDCU.U8 UR4, c[0x0][0x404] ;  /* 0x00008080ff0477ac */ /* 0x000e220008000000 */
[----:B--2---:R-:W-:-:S05]  /*0ee0*/  ISETP.NE.U32.AND P2, PT, RZ, UR6, PT ;  /* 0x00000006ff007c0c */ /* 0x004fca000bf45070 */
[----:B------:R-:W2:Y:S01]  /*0ef0*/  @!P1 LDC.64 R14, c[0x0][0x450] ;  /* 0x00011400ff0e9b82 */ /* 0x000ea20000000a00 */
[----:B------:R-:W-:Y:S01]  /*0f00*/  ISETP.NE.AND.EX P0, PT, RZ, UR5, PT, P0 ;  /* 0x00000005ff007c0c */ /* 0x000fe2000bf05300 */
[----:B-----5:R-:W-:Y:S01]  /*0f10*/  @!P1 IMAD R9, R17, R10, RZ ;  /* 0x0000000a11099224 */ /* 0x020fe200078e02ff */
[----:B------:R-:W-:Y:S02]  /*0f20*/  ISETP.NE.AND.EX P2, PT, RZ, UR7, PT, P2 ;  /* 0x00000007ff007c0c */ /* 0x000fe4000bf45320 */
[C---:B------:R-:W-:Y:S02]  /*0f30*/  ISETP.GT.U32.OR P0, PT, R51.reuse, 0x11, !P0 ;  /* 0x000000113300780c */ /* 0x040fe40004704470 */
[----:B------:R-:W-:Y:S02]  /*0f40*/  ISETP.GT.U32.OR P2, PT, R51, 0x11, !P2 ;  /* 0x000000113300780c */ /* 0x000fe40005744470 */
[----:B-1----:R-:W-:-:S04]  /*0f50*/  ISETP.NE.U32.AND P3, PT, R4, RZ, PT ;  /* 0x000000ff0400720c */ /* 0x002fc80003f65070 */
[----:B------:R-:W-:Y:S02]  /*0f60*/  ISETP.NE.AND.EX P3, PT, R5, RZ, PT, P3 ;  /* 0x000000ff0500720c */ /* 0x000fe40003f65330 */
[----:B------:R-:W-:-:S03]  /*0f70*/  CS2R R4, SRZ ;  /* 0x0000000000047805 */ /* 0x000fc6000001ff00 */
[----:B------:R-:W1:Y:S08]  /*0f80*/  @!P0 LDC.64 R2, c[0x0][0x390] ;  /* 0x0000e400ff028b82 */ /* 0x000e700000000a00 */
[----:B------:R-:W3:Y:S08]  /*0f90*/  @!P2 LDC.64 R12, c[0x0][0x3a0] ;  /* 0x0000e800ff0cab82 */ /* 0x000ef00000000a00 */
[----:B------:R-:W4:Y:S01]  /*0fa0*/  @P3 LDC.64 R20, c[0x0][0x418] ;  /* 0x00010600ff143b82 */ /* 0x000f220000000a00 */
[----:B-1----:R-:W-:-:S04]  /*0fb0*/  @!P0 IMAD.WIDE.U32 R10, R8, 0x2, R2 ;  /* 0x00000002080a8825 */ /* 0x002fc800078e0002 */
[----:B------:R-:W-:Y:S01]  /*0fc0*/  @!P1 IMAD R3, R9, 0x90, R8 ;  /* 0x0000009009039824 */ /* 0x000fe200078e0208 */
[----:B------:R1:W4:Y:S01]  /*0fd0*/  @!P0 LDG.E.128 R4, desc[UR36][R10.64] ;  /* 0x000000240a048981 */ /* 0x000322000c1e1d00 */
[----:B---3--:R-:W-:-:S05]  /*0fe0*/  @!P2 IMAD.WIDE.U32 R8, R8, 0x2, R12 ;  /* 0x000000020808a825 */ /* 0x008fca00078e000c */
[----:B------:R-:W3:Y:S01]  /*0ff0*/  @!P2 LDG.E.128 R32, desc[UR36][R8.64] ;  /* 0x000000240820a981 */ /* 0x000ee2000c1e1d00 */
[----:B--2---:R-:W-:Y:S01]  /*1000*/  @!P1 IMAD.WIDE R12, R3, 0x2, R14 ;  /* 0x00000002030c9825 */ /* 0x004fe200078e020e */
[----:B-1----:R-:W1:Y:S03]  /*1010*/  LDC R11, c[0x0][0x400] ;  /* 0x00010000ff0b7b82 */ /* 0x002e660000000800 */
[----:B------:R-:W-:Y:S01]  /*1020*/  IMAD.MOV.U32 R2, RZ, RZ, RZ ;  /* 0x000000ffff027224 */ /* 0x000fe200078e00ff */
[----:B------:R-:W2:Y:S01]  /*1030*/  @!P1 LDG.E.128 R36, desc[UR36][R12.64] ;  /* 0x000000240c249981 */ /* 0x000ea2000c1e1d00 */
[----:B----4-:R-:W-:-:S05]  /*1040*/  @P3 IMAD.WIDE.U32 R14, R52, 0x4, R20 ;  /* 0x00000004340e3825 */ /* 0x010fca00078e0014 */
[----:B------:R4:W5:Y:S01]  /*1050*/  @P3 LDG.E R2, desc[UR36][R14.64] ;  /* 0x000000240e023981 */ /* 0x000962000c1e1900 */
[----:B0-----:R-:W-:Y:S01]  /*1060*/  ISETP.NE.AND P0, PT, RZ, UR4, PT ;  /* 0x00000004ff007c0c */ /* 0x001fe2000bf05270 */
[----:B------:R-:W-:Y:S03]  /*1070*/  BSSY.RECONVERGENT B6, `(.L_x_3991) ;  /* 0x0000162000067945 */ /* 0x000fe60003800200 */
[----:B-1----:R-:W-:Y:S01]  /*1080*/  ISETP.LT.OR P0, PT, R11, 0x1, P0 ;  /* 0x000000010b00780c */ /* 0x002fe20000701670 */
[----:B------:R-:W-:Y:S02]  /*1090*/  HFMA2 R24, R24, 1, 1, R4 ;  /* 0x3c003c0018187831 */ /* 0x000fe40000000004 */
[----:B---3--:R-:W-:Y:S02]  /*10a0*/  HFMA2 R28, R28, 1, 1, R32 ;  /* 0x3c003c001c1c7831 */ /* 0x008fe40000000020 */
[----:B------:R-:W-:-:S02]  /*10b0*/  HFMA2 R30, R30, 1, 1, R34 ;  /* 0x3c003c001e1e7831 */ /* 0x000fc40000000022 */
[----:B------:R-:W-:Y:S02]  /*10c0*/  HADD2 R29, R29, R33 ;  /* 0x000000211d1d7230 */ /* 0x000fe40000000000 */
[----:B------:R-:W-:Y:S02]  /*10d0*/  HADD2 R31, R31, R35 ;  /* 0x000000231f1f7230 */ /* 0x000fe40000000000 */
[----:B------:R-:W-:Y:S02]  /*10e0*/  HFMA2 R26, R26, 1, 1, R6 ;  /* 0x3c003c001a1a7831 */ /* 0x000fe40000000006 */
[----:B------:R-:W-:Y:S02]  /*10f0*/  HADD2 R25, R25, R5 ;  /* 0x0000000519197230 */ /* 0x000fe40000000000 */
[----:B--2---:R-:W-:Y:S02]  /*1100*/  @!P1 HFMA2 R29, R29, R37, -RZ ;  /* 0x000000251d1d9231 */ /* 0x004fe400001000ff */
[----:B------:R-:W-:-:S02]  /*1110*/  @!P1 HFMA2 R31, R31, R39, -RZ ;  /* 0x000000271f1f9231 */ /* 0x000fc400001000ff */
        /* <DEDUP_REMOVED lines=9> */
[C---:B------:R-:W-:Y:S01]  /*11b0*/  VIADD R6, R0.reuse, 0x4 ;  /* 0x0000000400067836 */ /* 0x040fe20000000000 */
[----:B------:R1:W2:Y:S01]  /*11c0*/  MUFU.RCP R7, R4 ;  /* 0x0000000400077308 */ /* 0x0002a20000001000 */
[C---:B------:R-:W-:Y:S01]  /*11d0*/  IADD3 R5, PT, PT, R0.reuse, 0x2, RZ ;  /* 0x0000000200057810 */ /* 0x040fe20007ffe0ff */
[----:B------:R-:W-:Y:S02]  /*11e0*/  VIADD R0, R0, 0x6 ;  /* 0x0000000600007836 */ /* 0x000fe40000000000 */
[----:B------:R-:W-:Y:S01]  /*11f0*/  I2FP.F32.U32 R6, R6 ;  /* 0x0000000600067245 */ /* 0x000fe20000201000 */
[--C-:B------:R-:W-:Y:S01]  /*1200*/  HADD2.F32 R21, -RZ, R26.reuse.H1_H1 ;  /* 0x3000001aff157230 */ /* 0x100fe20000004100 */
[----:B------:R-:W-:Y:S01]  /*1210*/  I2FP.F32.U32 R5, R5 ;  /* 0x0000000500057245 */ /* 0x000fe20000201000 */
[----:B------:R-:W-:Y:S01]  /*1220*/  HADD2.F32 R15, -RZ, R26.H0_H0 ;  /* 0x2000001aff0f7230 */ /* 0x000fe20000004100 */
[----:B-1----:R-:W-:Y:S01]  /*1230*/  I2FP.F32.U32 R4, R0 ;  /* 0x0000000000047245 */ /* 0x002fe20000201000 */
[----:B------:R-:W-:-:S02]  /*1240*/  HADD2.F32 R11, -RZ, R25.H1_H1 ;  /* 0x30000019ff0b7230 */ /* 0x000fc40000004100 */
[----:B------:R-:W-:Y:S02]  /*1250*/  HADD2.F32 R25, -RZ, R25.H0_H0 ;  /* 0x20000019ff197230 */ /* 0x000fe40000004100 */
[--C-:B------:R-:W-:Y:S01]  /*1260*/  HADD2.F32 R35, -RZ, R27.reuse.H1_H1 ;  /* 0x3000001bff237230 */ /* 0x100fe20000004100 */
[----:B0----5:R-:W-:Y:S01]  /*1270*/  IADD3 R0, PT, PT, -R2, UR4, RZ ;  /* 0x0000000402007c10 */ /* 0x021fe2000fffe1ff */
        /* <DEDUP_REMOVED lines=9> */
[----:B------:R-:W-:Y:S01]  /*1310*/  I2FP.F32.S32 R0, R0 ;  /* 0x0000000000007245 */ /* 0x000fe20000201400 */
[--C-:B------:R-:W-:Y:S01]  /*1320*/  HADD2.F32 R27, -RZ, R30.reuse.H1_H1 ;  /* 0x3000001eff1b7230 */ /* 0x100fe20000004100 */
[----:B------:R-:W0:Y:S01]  /*1330*/  MUFU.EX2 R3, -R3 ;  /* 0x8000000300037308 */ /* 0x000e220000000800 */
[----:B------:R-:W-:-:S02]  /*1340*/  HADD2.F32 R23, -RZ, R30.H0_H0 ;  /* 0x2000001eff177230 */ /* 0x000fc40000004100 */
[--C-:B------:R-:W-:Y:S02]  /*1350*/  HADD2.F32 R37, -RZ, R31.reuse.H1_H1 ;  /* 0x3000001fff257230 */ /* 0x100fe40000004100 */
[----:B------:R-:W-:-:S03]  /*1360*/  HADD2.F32 R31, -RZ, R31.H0_H0 ;  /* 0x2000001fff1f7230 */ /* 0x000fc60000004100 */
        /* <DEDUP_REMOVED lines=30> */
[----:B------:R-:W4:Y:S01]  /*1550*/  MUFU.SIN R22, R26 ;  /* 0x0000001a00167308 */ /* 0x000f220000000400 */
[----:B---3--:R-:W-:Y:S01]  /*1560*/  FMUL.FTZ R9, R3, R6 ;  /* 0x0000000603097220 */ /* 0x008fe20000410000 */
[C---:B0-----:R-:W-:Y:S01]  /*1570*/  FMUL.FTZ R3, R10.reuse, R11 ;  /* 0x0000000b0a037220 */ /* 0x041fe20000410000 */
[----:B------:R-:W-:Y:S01]  /*1580*/  FMUL.FTZ R6, R10, R13 ;  /* 0x0000000d0a067220 */ /* 0x000fe20000410000 */
[----:B-1----:R-:W-:Y:S01]  /*1590*/  FMUL.FTZ R11, R8, R11 ;  /* 0x0000000b080b7220 */ /* 0x002fe20000410000 */
[----:B------:R-:W-:Y:S01]  /*15a0*/  FFMA.FTZ R28, R4, R28, R9 ;  /* 0x0000001c041c7223 */ /* 0x000fe20000010009 */
[C---:B------:R-:W-:Y:S01]  /*15b0*/  FMUL.FTZ R13, R8.reuse, R13 ;  /* 0x0000000d080d7220 */ /* 0x040fe20000410000 */
[C---:B------:R-:W-:Y:S01]  /*15c0*/  FFMA.FTZ R3, R8.reuse, R25, -R3 ;  /* 0x0000001908037223 */ /* 0x040fe20000010803 */
[----:B------:R0:W1:Y:S01]  /*15d0*/  MUFU.COS R20, R26 ;  /* 0x0000001a00147308 */ /* 0x0000620000000000 */
        /* <DEDUP_REMOVED lines=8> */
[C---:B------:R-:W-:Y:S01]  /*1660*/  FMUL.FTZ R11, R22.reuse, R35 ;  /* 0x00000023160b7220 */ /* 0x040fe20000410000 */
[----:B------:R-:W-:Y:S01]  /*1670*/  FMUL.FTZ R12, R22, R37 ;  /* 0x00000025160c7220 */ /* 0x000fe20000410000 */
[----:B------:R-:W-:Y:S01]  /*1680*/  FFMA.FTZ R29, R10, R29, R13 ;  /* 0x0000001d0a1d7223 */ /* 0x000fe2000001000d */
[C---:B------:R-:W-:Y:S01]  /*1690*/  FFMA.FTZ R27, R14.reuse, R23, R27 ;  /* 0x000000170e1b7223 */ /* 0x040fe2000001001b */
[----:B0-----:R-:W-:Y:S01]  /*16a0*/  FFMA.FTZ R26, R14, R15, R21 ;  /* 0x0000000f0e1a7223 */ /* 0x001fe20000010015 */
[----:B------:R-:W-:-:S02]  /*16b0*/  F2FP.F16.F32.PACK_AB R28, R28, R7 ;  /* 0x000000071c1c723e */ /* 0x000fc400000000ff */
[----:B------:R-:W-:Y:S01]  /*16c0*/  F2FP.F16.F32.PACK_AB R25, R4, R3 ;  /* 0x000000030419723e */ /* 0x000fe200000000ff */
[C---:B-1----:R-:W-:Y:S01]  /*16d0*/  FMUL.FTZ R35, R20.reuse, R35 ;  /* 0x0000002314237220 */ /* 0x042fe20000410000 */
        /* <DEDUP_REMOVED lines=11> */
.L_x_3992:
        /* <DEDUP_REMOVED lines=27> */
[----:B------:R-:W-:-:S04]  /*1940*/  ISETP.GE.AND P0, PT, R0, R11, PT ;  /* 0x0000000b0000720c */ /* 0x000fc80003f06270 */
[----:B------:R-:W-:Y:S01]  /*1950*/  @!P2 IMAD.MOV R22, RZ, RZ, -R22 ;  /* 0x000000ffff16a224 */ /* 0x000fe200078e0a16 */
        /* <DEDUP_REMOVED lines=13> */
[----:B------:R-:W-:Y:S01]  /*1a30*/  IMAD.MOV.U32 R13, RZ, RZ, RZ ;  /* 0x000000ffff0d7224 */ /* 0x000fe200078e00ff */
[----:B------:R-:W4:Y:S01]  /*1a40*/  LDCU.64 UR8, c[0x4][0x50] ;  /* 0x01000a00ff0877ac */ /* 0x000f220008000a00 */
[----:B0-----:R-:W-:Y:S01]  /*1a50*/  MOV R4, UR4 ;  /* 0x0000000400047c02 */ /* 0x001fe20008000f00 */
[----:B------:R-:W-:-:S02]  /*1a60*/  IMAD.U32 R5, RZ, RZ, UR5 ;  /* 0x00000005ff057e24 */ /* 0x000fc4000f8e00ff */
[----:B---3--:R-:W-:Y:S01]  /*1a70*/  IMAD.U32 R6, RZ, RZ, UR6 ;  /* 0x00000006ff067e24 */ /* 0x008fe2000f8e00ff */
[----:B------:R-:W-:Y:S01]  /*1a80*/  MOV R7, UR7 ;  /* 0x0000000700077c02 */ /* 0x000fe20008000f00 */
[----:B----4-:R-:W-:Y:S02]  /*1a90*/  IMAD.U32 R10, RZ, RZ, UR8 ;  /* 0x00000008ff0a7e24 */ /* 0x010fe4000f8e00ff */
[----:B-1----:R-:W-:-:S07]  /*1aa0*/  IMAD.U32 R11, RZ, RZ, UR9 ;  /* 0x00000009ff0b7e24 */ /* 0x002fce000f8e00ff */
[----:B------:R-:W-:-:S07]  /*1ab0*/  LEPC R20, `(.L_x_3994) ;  /* 0x000000001014794e */ /* 0x000fce0000000000 */
[----:B--2--5:R-:W-:Y:S05]  /*1ac0*/  CALL.ABS.NOINC R14 ;  /* 0x000000000e007343 */ /* 0x024fea0003c00000 */
.L_x_3994:
[----:B------:R-:W0:Y:S01]  /*1ad0*/  S2R R3, SR_CgaCtaId ;  /* 0x0000000000037919 */ /* 0x000e220000008800 */
[----:B------:R-:W1:Y:S01]  /*1ae0*/  LDC R9, c[0x0][0x400] ;  /* 0x00010000ff097b82 */ /* 0x000e620000000800 */
[----:B------:R-:W-:Y:S01]  /*1af0*/  ISETP.NE.AND P6, PT, R33, RZ, PT ;  /* 0x000000ff2100720c */ /* 0x000fe20003fc5270 */
[----:B------:R-:W-:Y:S05]  /*1b00*/  WARPSYNC.ALL ;  /* 0x0000000000007948 */ /* 0x000fea0003800000 */
[----:B------:R-:W-:-:S04]  /*1b10*/  MOV R0, 0x400 ;  /* 0x0000040000007802 */ /* 0x000fc80000000f00 */
[----:B------:R-:W-:-:S03]  /*1b20*/  IADD3 R0, PT, PT, R0, 0x210, RZ ;  /* 0x0000021000007810 */ /* 0x000fc60007ffe0ff */
[----:B------:R-:W-:Y:S01]  /*1b30*/  @!P6 IMAD R4, R23, R22, R32 ;  /* 0x000000161704e224 */ /* 0x000fe200078e0220 */
[----:B0-----:R-:W-:-:S05]  /*1b40*/  LEA R0, R3, R0, 0x18 ;  /* 0x0000000003007211 */ /* 0x001fca00078ec0ff */
[--C-:B-1----:R-:W-:Y:S02]  /*1b50*/  IMAD R3, R9, 0x2, R0.reuse ;  /* 0x0000000209037824 */ /* 0x102fe400078e0200 */
[----:B------:R-:W-:-:S03]  /*1b60*/  @!P6 IMAD R5, R4, 0x2, R0 ;  /* 0x000000020405e824 */ /* 0x000fc600078e0200 */
[----:B------:R-:W-:Y:S02]  /*1b70*/  @!P6 LEA R4, R4, R3, 0x1 ;  /* 0x000000030404e211 */ /* 0x000fe400078e08ff */
        /* <DEDUP_REMOVED lines=11> */
[C---:B------:R-:W-:Y:S01]  /*1c30*/  LEA R8, R7.reuse, R3, 0x1 ;  /* 0x0000000307087211 */ /* 0x040fe200078e08ff */
[----:B------:R-:W-:Y:S01]  /*1c40*/  IMAD R6, R7, 0x2, R0 ;  /* 0x0000000207067824 */ /* 0x000fe200078e0200 */
[----:B------:R-:W-:-:S03]  /*1c50*/  SHF.R.S32.HI R10, RZ, 0x1f, R7 ;  /* 0x0000001fff0a7819 */ /* 0x000fc60000011407 */
[C---:B------:R-:W-:Y:S01]  /*1c60*/  IMAD R5, R23.reuse, 0x2, R6 ;  /* 0x0000000217057824 */ /* 0x040fe200078e0206 */
[----:B------:R-:W0:Y:S01]  /*1c70*/  LDS.64 R14, [R6] ;  /* 0x00000000060e7984 */ /* 0x000e220000000a00 */
[----:B------:R-:W-:Y:S01]  /*1c80*/  IMAD R4, R23, 0x2, R8 ;  /* 0x0000000217047824 */ /* 0x000fe200078e0208 */
[----:B------:R-:W-:Y:S02]  /*1c90*/  LEA.HI R10, R10, R7, RZ, 0x2 ;  /* 0x000000070a0a7211 */ /* 0x000fe400078f10ff */
[----:B------:R-:W1:Y:S03]  /*1ca0*/  LDS.64 R26, [R5] ;  /* 0x00000000051a7984 */ /* 0x000e660000000a00 */
[----:B------:R-:W-:Y:S01]  /*1cb0*/  IMAD.SHL.U32 R10, R10, 0x2, RZ ;  /* 0x000000020a0a7824 */ /* 0x000fe200078e00ff */
[----:B------:R-:W2:Y:S04]  /*1cc0*/  LDS.64 R20, [R8] ;  /* 0x0000000008147984 */ /* 0x000ea80000000a00 */
[----:B------:R-:W3:Y:S01]  /*1cd0*/  LDS.64 R34, [R4] ;  /* 0x0000000004227984 */ /* 0x000ee20000000a00 */
[----:B------:R-:W-:-:S04]  /*1ce0*/  LOP3.LUT R13, R10, 0xfffffff8, RZ, 0xc0, !PT ;  /* 0xfffffff80a0d7812 */ /* 0x000fc800078ec0ff */
[----:B------:R-:W-:Y:S02]  /*1cf0*/  ISETP.GE.AND P0, PT, R13, R9, PT ;  /* 0x000000090d00720c */ /* 0x000fe40003f06270 */
[----:B0-----:R-:W-:Y:S02]  /*1d00*/  SHF.R.U64 R12, R14, 0x10, R15 ;  /* 0x000000100e0c7819 */ /* 0x001fe4000000120f */
[--C-:B-1----:R-:W-:Y:S02]  /*1d10*/  SHF.R.U64 R25, R26, 0x10, R27.reuse ;  /* 0x000000101a197819 */ /* 0x102fe4000000121b */
[----:B------:R-:W-:Y:S02]  /*1d20*/  PRMT R24, R14, 0x5410, R26 ;  /* 0x000054100e187816 */ /* 0x000fe4000000001a */
[----:B------:R-:W-:Y:S02]  /*1d30*/  PRMT R26, R15, 0x5410, R27 ;  /* 0x000054100f1a7816 */ /* 0x000fe4000000001b */
[----:B------:R-:W-:-:S02]  /*1d40*/  PRMT R25, R12, 0x5410, R25 ;  /* 0x000054100c197816 */ /* 0x000fc40000000019 */
[----:B------:R-:W-:Y:S02]  /*1d50*/  SHF.R.U32.HI R14, RZ, 0x10, R15 ;  /* 0x00000010ff0e7819 */ /* 0x000fe4000001160f */
[----:B------:R-:W-:Y:S02]  /*1d60*/  SHF.R.U32.HI R27, RZ, 0x10, R27 ;  /* 0x00000010ff1b7819 */ /* 0x000fe4000001161b */
[--C-:B--2---:R-:W-:Y:S02]  /*1d70*/  SHF.R.U64 R12, R20, 0x10, R21.reuse ;  /* 0x00000010140c7819 */ /* 0x104fe40000001215 */
[----:B------:R-:W-:Y:S02]  /*1d80*/  SHF.R.U32.HI R10, RZ, 0x10, R21 ;  /* 0x00000010ff0a7819 */ /* 0x000fe40000011615 */
[--C-:B---3--:R-:W-:Y:S02]  /*1d90*/  SHF.R.U64 R29, R34, 0x10, R35.reuse ;  /* 0x00000010221d7819 */ /* 0x108fe40000001223 */
[----:B------:R-:W-:-:S02]  /*1da0*/  SHF.R.U32.HI R31, RZ, 0x10, R35 ;  /* 0x00000010ff1f7819 */ /* 0x000fc40000011623 */
[----:B------:R-:W-:Y:S02]  /*1db0*/  PRMT R27, R14, 0x5410, R27 ;  /* 0x000054100e1b7816 */ /* 0x000fe4000000001b */
[----:B------:R-:W-:Y:S02]  /*1dc0*/  PRMT R28, R20, 0x5410, R34 ;  /* 0x00005410141c7816 */ /* 0x000fe40000000022 */
        /* <DEDUP_REMOVED lines=9> */
[----:B------:R-:W-:Y:S01]  /*1e60*/  IADD3 R10, PT, PT, R13, 0x2, RZ ;  /* 0x000000020d0a7810 */ /* 0x000fe20007ffe0ff */
[--C-:B------:R-:W-:Y:S02]  /*1e70*/  HADD2.F32 R34, -RZ, R24.reuse.H1_H1 ;  /* 0x30000018ff227230 */ /* 0x100fe40000004100 */
[----:B------:R-:W-:Y:S01]  /*1e80*/  I2FP.F32.S32 R11, R11 ;  /* 0x0000000b000b7245 */ /* 0x000fe20000201400 */
[----:B------:R-:W-:Y:S01]  /*1e90*/  HADD2.F32 R35, -RZ, R24.H0_H0 ;  /* 0x20000018ff237230 */ /* 0x000fe20000004100 */
[----:B------:R-:W-:Y:S01]  /*1ea0*/  I2FP.F32.S32 R10, R10 ;  /* 0x0000000a000a7245 */ /* 0x000fe20000201400 */
[----:B------:R-:W-:-:S02]  /*1eb0*/  HADD2.F32 R24, -RZ, R25.H1_H1 ;  /* 0x30000019ff187230 */ /* 0x000fc40000004100 */
[----:B-1----:R-:W-:Y:S02]  /*1ec0*/  VIADD R9, R13, 0x6 ;  /* 0x000000060d097836 */ /* 0x002fe40000000000 */
[----:B------:R-:W-:Y:S02]  /*1ed0*/  HADD2.F32 R37, -RZ, R25.H0_H0 ;  /* 0x20000019ff257230 */ /* 0x000fe40000004100 */
[--C-:B------:R-:W-:Y:S01]  /*1ee0*/  HADD2.F32 R40, -RZ, R27.reuse.H1_H1 ;  /* 0x3000001bff287230 */ /* 0x100fe20000004100 */
[----:B------:R-:W-:Y:S01]  /*1ef0*/  I2FP.F32.S32 R9, R9 ;  /* 0x0000000900097245 */ /* 0x000fe20000201400 */
[----:B------:R-:W-:Y:S01]  /*1f00*/  HADD2.F32 R45, -RZ, R27.H0_H0 ;  /* 0x2000001bff2d7230 */ /* 0x000fe20000004100 */
[----:B0----5:R-:W-:Y:S01]  /*1f10*/  IADD3 R13, PT, PT, -R2, UR4, RZ ;  /* 0x00000004020d7c10 */ /* 0x021fe2000fffe1ff */
        /* <DEDUP_REMOVED lines=9> */
[----:B------:R-:W-:Y:S01]  /*1fb0*/  HADD2.F32 R25, -RZ, R28.H0_H0 ;  /* 0x2000001cff197230 */ /* 0x000fe20000004100 */
[----:B------:R-:W0:Y:S01]  /*1fc0*/  MUFU.EX2 R7, -R7 ;  /* 0x8000000700077308 */ /* 0x000e220000000800 */
[----:B------:R-:W-:-:S02]  /*1fd0*/  HADD2.F32 R42, -RZ, R31.H1_H1 ;  /* 0x3000001fff2a7230 */ /* 0x000fc40000004100 */
[----:B------:R-:W-:Y:S02]  /*1fe0*/  HADD2.F32 R47, -RZ, R31.H0_H0 ;  /* 0x2000001fff2f7230 */ /* 0x000fe40000004100 */
[--C-:B------:R-:W-:Y:S02]  /*1ff0*/  HADD2.F32 R36, -RZ, R26.reuse.H1_H1 ;  /* 0x3000001aff247230 */ /* 0x100fe40000004100 */
[----:B------:R-:W-:Y:S01]  /*2000*/  HADD2.F32 R41, -RZ, R26.H0_H0 ;  /* 0x2000001aff297230 */ /* 0x000fe20000004100 */
[----:B------:R-:W1:Y:S01]  /*2010*/  MUFU.EX2 R10, -R10 ;  /* 0x8000000a000a7308 */ /* 0x000e620000000800 */
[--C-:B------:R-:W-:Y:S02]  /*2020*/  HADD2.F32 R26, -RZ, R29.reuse.H1_H1 ;  /* 0x3000001dff1a7230 */ /* 0x100fe40000004100 */
[----:B------:R-:W-:Y:S02]  /*2030*/  HADD2.F32 R39, -RZ, R29.H0_H0 ;  /* 0x2000001dff277230 */ /* 0x000fe40000004100 */
[----:B------:R-:W-:-:S02]  /*2040*/  HADD2.F32 R38, -RZ, R30.H1_H1 ;  /* 0x3000001eff267230 */ /* 0x000fc40000004100 */
[----:B------:R-:W-:Y:S01]  /*2050*/  HADD2.F32 R43, -RZ, R30.H0_H0 ;  /* 0x2000001eff2b7230 */ /* 0x000fe20000004100 */
        /* <DEDUP_REMOVED lines=10> */
[----:B0-----:R-:W-:-:S07]  /*2100*/  FMUL.FTZ R10, R33, R12 ;  /* 0x0000000c210a7220 */ /* 0x001fce0000410000 */
[----:B------:R-:W-:Y:S01]  /*2110*/  MUFU.COS R13, R20 ;  /* 0x00000014000d7308 */ /* 0x000fe20000000000 */
[----:B-1----:R-:W-:-:S07]  /*2120*/  FMUL.FTZ R12, R34, R7 ;  /* 0x00000007220c7220 */ /* 0x002fce0000410000 */
[----:B------:R0:W1:Y:S08]  /*2130*/  MUFU.SIN R15, R20 ;  /* 0x00000014000f7308 */ /* 0x0000700000000400 */
[----:B------:R-:W3:Y:S01]  /*2140*/  MUFU.COS R21, R11 ;  /* 0x0000000b00157308 */ /* 0x000ee20000000000 */
[----:B0-----:R-:W-:Y:S02]  /*2150*/  HADD2.F32 R20, -RZ, R28.H1_H1 ;  /* 0x3000001cff147230 */ /* 0x001fe40000004100 */
[----:B------:R-:W-:Y:S01]  /*2160*/  FMUL.RZ R28, R10, 0.15915493667125701904 ;  /* 0x3e22f9830a1c7820 */ /* 0x000fe2000040c000 */
[----:B--2---:R-:W-:-:S02]  /*2170*/  FMUL.FTZ R10, R34, R9 ;  /* 0x00000009220a7220 */ /* 0x004fc40000410000 */
[C---:B------:R-:W-:Y:S01]  /*2180*/  FMUL.FTZ R14, R20.reuse, R9 ;  /* 0x00000009140e7220 */ /* 0x040fe20000410000 */
[-C--:B------:R-:W-:Y:S01]  /*2190*/  FMUL.FTZ R20, R20, R7.reuse ;  /* 0x0000000714147220 */ /* 0x080fe20000410000 */
[----:B------:R0:W2:Y:S01]  /*21a0*/  MUFU.SIN R27, R11 ;  /* 0x0000000b001b7308 */ /* 0x0000a20000000400 */
[-C--:B------:R-:W-:Y:S01]  /*21b0*/  FFMA.FTZ R10, R35, R7.reuse, -R10 ;  /* 0x00000007230a7223 */ /* 0x080fe2000001080a */
[----:B------:R-:W-:-:S06]  /*21c0*/  FFMA.FTZ R14, R25, R7, -R14 ;  /* 0x00000007190e7223 */ /* 0x000fcc000001080e */
[----:B------:R-:W4:Y:S01]  /*21d0*/  MUFU.SIN R33, R28 ;  /* 0x0000001c00217308 */ /* 0x000f220000000400 */
[-C--:B0-----:R-:W-:Y:S01]  /*21e0*/  FFMA.FTZ R11, R35, R9.reuse, R12 ;  /* 0x00000009230b7223 */ /* 0x081fe2000001000c */
[----:B------:R-:W-:Y:S01]  /*21f0*/  FFMA.FTZ R9, R25, R9, R20 ;  /* 0x0000000919097223 */ /* 0x000fe20000010014 */
[C---:B-1----:R-:W-:Y:S01]  /*2200*/  FMUL.FTZ R12, R24.reuse, R15 ;  /* 0x0000000f180c7220 */ /* 0x042fe20000410000 */
[----:B------:R-:W-:Y:S01]  /*2210*/  FMUL.FTZ R20, R24, R13 ;  /* 0x0000000d18147220 */ /* 0x000fe20000410000 */
[C---:B------:R-:W-:Y:S01]  /*2220*/  FMUL.FTZ R24, R26.reuse, R15 ;  /* 0x0000000f1a187220 */ /* 0x040fe20000410000 */
[----:B------:R-:W-:Y:S01]  /*2230*/  FMUL.FTZ R26, R26, R13 ;  /* 0x0000000d1a1a7220 */ /* 0x000fe20000410000 */
[----:B---3--:R-:W-:Y:S01]  /*2240*/  FMUL.FTZ R34, R38, R21 ;  /* 0x0000001526227220 */ /* 0x008fe20000410000 */
[----:B------:R0:W1:Y:S01]  /*2250*/  MUFU.COS R31, R28 ;  /* 0x0000001c001f7308 */ /* 0x0000620000000000 */
[----:B------:R-:W-:Y:S01]  /*2260*/  FFMA.FTZ R29, R39, R13, -R24 ;  /* 0x0000000d271d7223 */ /* 0x000fe20000010818 */
[C---:B------:R-:W-:Y:S01]  /*2270*/  FMUL.FTZ R24, R36.reuse, R21 ;  /* 0x0000001524187220 */ /* 0x040fe20000410000 */
[C---:B------:R-:W-:Y:S01]  /*2280*/  FFMA.FTZ R25, R37.reuse, R15, R20 ;  /* 0x0000000f25197223 */ /* 0x040fe20000010014 */
[----:B--2---:R-:W-:Y:S01]  /*2290*/  FMUL.FTZ R20, R36, R27 ;  /* 0x0000001b24147220 */ /* 0x004fe20000410000 */
[----:B------:R-:W-:Y:S01]  /*22a0*/  FFMA.FTZ R12, R37, R13, -R12 ;  /* 0x0000000d250c7223 */ /* 0x000fe2000001080c */
[----:B------:R-:W-:Y:S01]  /*22b0*/  FFMA.FTZ R7, R41, R27, R24 ;  /* 0x0000001b29077223 */ /* 0x000fe20000010018 */
[----:B------:R-:W-:Y:S01]  /*22c0*/  FFMA.FTZ R26, R39, R15, R26 ;  /* 0x0000000f271a7223 */ /* 0x000fe2000001001a */
[----:B------:R-:W-:Y:S01]  /*22d0*/  FFMA.FTZ R20, R41, R21, -R20 ;  /* 0x0000001529147223 */ /* 0x000fe20000010814 */
[----:B0-----:R-:W-:Y:S01]  /*22e0*/  FMUL.FTZ R28, R38, R27 ;  /* 0x0000001b261c7220 */ /* 0x001fe20000410000 */
[-C--:B----4-:R-:W-:Y:S01]  /*22f0*/  FMUL.FTZ R24, R40, R33.reuse ;  /* 0x0000002128187220 */ /* 0x090fe20000410000 */
[----:B------:R-:W-:Y:S01]  /*2300*/  FMUL.FTZ R36, R42, R33 ;  /* 0x000000212a247220 */ /* 0x000fe20000410000 */
[C---:B------:R-:W-:Y:S01]  /*2310*/  FFMA.FTZ R27, R43.reuse, R27, R34 ;  /* 0x0000001b2b1b7223 */ /* 0x040fe20000010022 */
[----:B------:R-:W-:Y:S01]  /*2320*/  FFMA.FTZ R30, R43, R21, -R28 ;  /* 0x000000152b1e7223 */ /* 0x000fe2000001081c */
[----:B------:R-:W-:-:S02]  /*2330*/  F2FP.F16.F32.PACK_AB R29, R26, R29 ;  /* 0x0000001d1a1d723e */ /* 0x000fc400000000ff */
[----:B------:R-:W-:Y:S01]  /*2340*/  F2FP.F16.F32.PACK_AB R25, R25, R12 ;  /* 0x0000000c1919723e */ /* 0x000fe200000000ff */
[-C--:B-1----:R-:W-:Y:S01]  /*2350*/  FMUL.FTZ R28, R40, R31.reuse ;  /* 0x0000001f281c7220 */ /* 0x082fe20000410000 */
[-C--:B------:R-:W-:Y:S01]  /*2360*/  FMUL.FTZ R38, R42, R31.reuse ;  /* 0x0000001f2a267220 */ /* 0x080fe20000410000 */
[-C--:B------:R-:W-:Y:S01]  /*2370*/  FFMA.FTZ R13, R45, R31.reuse, -R24 ;  /* 0x0000001f2d0d7223 */ /* 0x080fe20000010818 */
[----:B------:R-:W-:Y:S01]  /*2380*/  FFMA.FTZ R31, R47, R31, -R36 ;  /* 0x0000001f2f1f7223 */ /* 0x000fe20000010824 */
[-C--:B------:R-:W-:Y:S01]  /*2390*/  FFMA.FTZ R34, R45, R33.reuse, R28 ;  /* 0x000000212d227223 */ /* 0x080fe2000001001c */
[----:B------:R-:W-:Y:S01]  /*23a0*/  FFMA.FTZ R38, R47, R33, R38 ;  /* 0x000000212f267223 */ /* 0x000fe20000010026 */
[----:B------:R-:W-:Y:S02]  /*23b0*/  F2FP.F16.F32.PACK_AB R30, R27, R30 ;  /* 0x0000001e1b1e723e */ /* 0x000fe400000000ff */
[----:B------:R-:W-:Y:S02]  /*23c0*/  F2FP.F16.F32.PACK_AB R24, R11, R10 ;  /* 0x0000000a0b18723e */ /* 0x000fe400000000ff */
[----:B------:R-:W-:-:S02]  /*23d0*/  F2FP.F16.F32.PACK_AB R28, R9, R14 ;  /* 0x0000000e091c723e */ /* 0x000fc400000000ff */
[----:B------:R-:W-:Y:S02]  /*23e0*/  F2FP.F16.F32.PACK_AB R26, R7, R20 ;  /* 0x00000014071a723e */ /* 0x000fe400000000ff */
[----:B------:R-:W-:Y:S02]  /*23f0*/  F2FP.F16.F32.PACK_AB R27, R34, R13 ;  /* 0x0000000d221b723e */ /* 0x000fe400000000ff */
[----:B------:R-:W-:-:S07]  /*2400*/  F2FP.F16.F32.PACK_AB R31, R38, R31 ;  /* 0x0000001f261f723e */ /* 0x000fce00000000ff */
.L_x_3998:
[----:B------:R-:W-:Y:S05]  /*2410*/  BSYNC.RECONVERGENT B1 ;  /* 0x0000000000017941 */ /* 0x000fea0003800200 */
.L_x_3997:
        /* <DEDUP_REMOVED lines=15> */
[----:B------:R-:W-:Y:S01]  /*2510*/  LOP3.LUT R15, R15, R11, RZ, 0xfc, !PT ;  /* 0x0000000b0f0f7212 */ /* 0x000fe200078efcff */
[----:B------:R-:W-:Y:S01]  /*2520*/  IMAD.WIDE.U32 R10, R10, 0x10000, RZ ;  /* 0x000100000a0a7825 */ /* 0x000fe200078e00ff */
[----:B------:R-:W-:Y:S02]  /*2530*/  PRMT R36, R24, 0x7732, RZ ;  /* 0x0000773218247816 */ /* 0x000fe400000000ff */
[----:B------:R-:W-:Y:S01]  /*2540*/  LOP3.LUT R21, R21, R13, RZ, 0xfc, !PT ;  /* 0x0000000d15157212 */ /* 0x000fe200078efcff */
[----:B------:R-:W-:Y:S01]  /*2550*/  IMAD.WIDE.U32 R12, R12, 0x10000, RZ ;  /* 0x000100000c0c7825 */ /* 0x000fe200078e00ff */
[----:B------:R-:W-:Y:S01]  /*2560*/  PRMT R9, R28, 0x7732, RZ ;  /* 0x000077321c097816 */ /* 0x000fe200000000ff */
[----:B------:R0:W-:Y:S01]  /*2570*/  STS.64 [R8], R14 ;  /* 0x0000000e08007388 */ /* 0x0001e20000000a00 */
[----:B------:R-:W-:-:S02]  /*2580*/  PRMT R33, R34, 0x5410, R7 ;  /* 0x0000541022217816 */ /* 0x000fc40000000007 */
[----:B------:R-:W-:Y:S02]  /*2590*/  MOV R7, R36 ;  /* 0x0000002400077202 */ /* 0x000fe40000000f00 */
[----:B------:R-:W-:Y:S02]  /*25a0*/  LOP3.LUT R11, R35, R11, RZ, 0xfc, !PT ;  /* 0x0000000b230b7212 */ /* 0x000fe400078efcff */
[----:B------:R-:W-:Y:S02]  /*25b0*/  LOP3.LUT R10, R10, R9, RZ, 0xfc, !PT ;  /* 0x000000090a0a7212 */ /* 0x000fe400078efcff */
[----:B------:R-:W-:Y:S02]  /*25c0*/  LOP3.LUT R13, R33, R13, RZ, 0xfc, !PT ;  /* 0x0000000d210d7212 */ /* 0x000fe400078efcff */
[----:B------:R-:W-:Y:S01]  /*25d0*/  LOP3.LUT R12, R12, R7, RZ, 0xfc, !PT ;  /* 0x000000070c0c7212 */ /* 0x000fe200078efcff */
[----:B------:R0:W-:Y:S04]  /*25e0*/  STS.64 [R4], R10 ;  /* 0x0000000a04007388 */ /* 0x0001e80000000a00 */
[----:B------:R0:W-:Y:S04]  /*25f0*/  STS.64 [R6], R20 ;  /* 0x0000001406007388 */ /* 0x0001e80000000a00 */
[----:B------:R0:W-:Y:S02]  /*2600*/  STS.64 [R5], R12 ;  /* 0x0000000c05007388 */ /* 0x0001e40000000a00 */
.L_x_3996:
[----:B------:R-:W-:Y:S05]  /*2610*/  BSYNC.RECONVERGENT B0 ;  /* 0x0000000000007941 */ /* 0x000fea0003800200 */
.L_x_3995:
[----:B------:R-:W-:Y:S01]  /*2620*/  BAR.SYNC.DEFER_BLOCKING 0x0 ;  /* 0x0000000000007b1d */ /* 0x000fe20000010000 */
[----:B------:R-:W-:-:S04]  /*2630*/  @!P6 IMAD R22, R23, R22, R32 ;  /* 0x000000161716e224 */ /* 0x000fc800078e0220 */
[C---:B------:R-:W-:Y:S02]  /*2640*/  @!P6 IMAD R0, R22.reuse, 0x2, R0 ;  /* 0x000000021600e824 */ /* 0x040fe400078e0200 */
[----:B------:R-:W-:-:S03]  /*2650*/  @!P6 IMAD R3, R22, 0x2, R3 ;  /* 0x000000021603e824 */ /* 0x000fc600078e0203 */
[----:B------:R1:W2:Y:S04]  /*2660*/  @!P6 LDS.128 R24, [R0] ;  /* 0x000000000018e984 */ /* 0x0002a80000000c00 */
[----:B------:R1:W3:Y:S01]  /*2670*/  @!P6 LDS.128 R28, [R3] ;  /* 0x00000000031ce984 */ /* 0x0002e20000000c00 */
[----:B------:R-:W-:Y:S06]  /*2680*/  BAR.SYNC.DEFER_BLOCKING 0x0 ;  /* 0x0000000000007b1d */ /* 0x000fec0000010000 */
.L_x_3993:
[----:B------:R-:W-:Y:S05]  /*2690*/  BSYNC.RECONVERGENT B6 ;  /* 0x0000000000067941 */ /* 0x000fea0003800200 */
.L_x_3991:
[----:B------:R-:W-:Y:S02]  /*26a0*/  ISETP.GT.U32.AND P0, PT, R51, 0x1f, PT ;  /* 0x0000001f3300780c */ /* 0x000fe40003f04070 */
[----:B-1----:R-:W-:-:S11]  /*26b0*/  MOV R0, 0xff7fffff ;  /* 0xff7fffff00007802 */ /* 0x002fd60000000f00 */
        /* <DEDUP_REMOVED lines=10> */
[----:B------:R-:W-:Y:S02]  /*2760*/  HFMA2 R13, R27, R31, R13 ;  /* 0x0000001f1b0d7231 */ /* 0x000fe4000000000d */
[-C--:B-1----:R-:W-:Y:S02]  /*2770*/  @!P0 IMAD R6, R19, R8.reuse, RZ ;  /* 0x0000000813068224 */ /* 0x082fe400078e02ff */
[----:B------:R-:W-:Y:S02]  /*2780*/  @!P0 IMAD R3, R51, R8, UR38 ;  /* 0x0000002633038e24 */ /* 0x000fe4000f8e0208 */
[----:B------:R-:W-:Y:S02]  /*2790*/  HADD2.F32 R8, -RZ, R13.H1_H1 ;  /* 0x3000000dff087230 */ /* 0x000fe40000004100 */
[----:B------:R-:W-:Y:S02]  /*27a0*/  @!P0 IMAD R7, R6, 0x12, R3 ;  /* 0x0000001206078824 */ /* 0x000fe400078e0203 */
[----:B------:R-:W-:-:S05]  /*27b0*/  VIADD R3, R9, 0x10 ;  /* 0x0000001009037836 */ /* 0x000fca0000000000 */
[----:B0-----:R-:W-:Y:S01]  /*27c0*/  LEA R6, R10, R3, 0x18 ;  /* 0x000000030a067211 */ /* 0x001fe200078ec0ff */
[----:B------:R-:W-:-:S03]  /*27d0*/  @!P0 IMAD.SHL.U32 R3, R7, 0x8, RZ ;  /* 0x0000000807038824 */ /* 0x000fc600078e00ff */
[----:B------:R-:W-:Y:S01]  /*27e0*/  LEA R6, R51, R6, 0x4 ;  /* 0x0000000633067211 */ /* 0x000fe200078e20ff */
[----:B--2---:R-:W-:-:S04]  /*27f0*/  @!P0 IMAD.WIDE R4, R3, 0x2, R4 ;  /* 0x0000000203048825 */ /* 0x004fc800078e0204 */
        /* <DEDUP_REMOVED lines=14> */
.L_x_4131:
        /* <DEDUP_REMOVED lines=8> */
[----:B-----5:R-:W-:-:S07]  /*2960*/  @P0 IADD3 R0, PT, PT, -R2, UR40, RZ ;  /* 0x0000002802000c10 */ /* 0x020fce000fffe1ff */
[----:B------:R-:W2:Y:S01]  /*2970*/  @P0 LDC.64 R4, c[0x0][0x438] ;  /* 0x00010e00ff040b82 */ /* 0x000ea20000000a00 */
[----:B0-----:R-:W-:-:S04]  /*2980*/  @P0 IMAD R3, R53, R6, R0 ;  /* 0x0000000635030224 */ /* 0x001fc800078e0200 */
[----:B------:R-:W-:-:S04]  /*2990*/  @P0 IMAD R3, R3, R6, R0 ;  /* 0x0000000603030224 */ /* 0x000fc800078e0200 */
[----:B--2---:R-:W-:-:S06]  /*29a0*/  @P0 IMAD.WIDE R4, R3, 0x2, R4 ;  /* 0x0000000203040825 */ /* 0x004fcc00078e0204 */
[----:B------:R-:W2:Y:S01]  /*29b0*/  @P0 LDG.E.U16 R4, desc[UR36][R4.64] ;  /* 0x0000002404040981 */ /* 0x000ea2000c1e1500 */
[----:B------:R-:W-:Y:S02]  /*29c0*/  VIADD R9, R9, 0x210 ;  /* 0x0000021009097836 */ /* 0x000fe40000000000 */
[----:B-1----:R-:W-:Y:S01]  /*29d0*/  FMUL.FTZ R0, R14, UR4 ;  /* 0x000000040e007c20 */ /* 0x002fe20008410000 */
[----:B------:R-:W-:Y:S02]  /*29e0*/  IMAD.U32 R6, RZ, RZ, UR39 ;  /* 0x00000027ff067e24 */ /* 0x000fe4000f8e00ff */
[----:B------:R-:W-:-:S03]  /*29f0*/  LEA R7, R10, R9, 0x18 ;  /* 0x000000090a077211 */ /* 0x000fc600078ec0ff */
[----:B------:R-:W-:-:S04]  /*2a00*/  IADD3 R6, PT, PT, -R6, UR40, RZ ;  /* 0x0000002806067c10 */ /* 0x000fc8000fffe1ff */
[----:B------:R-:W-:Y:S01]  /*2a10*/  LEA R7, R6, R7, 0x2 ;  /* 0x0000000706077211 */ /* 0x000fe200078e10ff */
[----:B--2---:R-:W-:-:S05]  /*2a20*/  @P0 HADD2.F32 R3, -RZ, R4.H0_H0 ;  /* 0x20000004ff030230 */ /* 0x004fca0000004100 */
[----:B------:R-:W-:-:S05]  /*2a30*/  @P0 FADD.FTZ R0, R0, R3 ;  /* 0x0000000300000221 */ /* 0x000fca0000010000 */
[----:B------:R1:W-:Y:S02]  /*2a40*/  STS [R7], R0 ;  /* 0x0000000007007388 */ /* 0x0003e40000000800 */
.L_x_3999:
[----:B------:R-:W-:Y:S05]  /*2a50*/  WARPSYNC.ALL ;  /* 0x0000000000007948 */ /* 0x000fea0003800000 */
[----:B------:R-:W-:Y:S01]  /*2a60*/  UIADD3 UR16, UPT, UPT, -UR39, UR40, URZ ;  /* 0x0000002827107290 */ /* 0x000fe2000fffe1ff */
[----:B0-----:R-:W-:Y:S01]  /*2a70*/  SHF.R.U32.HI R10, RZ, 0x2, R51 ;  /* 0x00000002ff0a7819 */ /* 0x001fe20000011633 */
[----:B------:R-:W0:Y:S01]  /*2a80*/  LDCU UR5, c[0x0][0x3f0] ;  /* 0x00007e00ff0577ac */ /* 0x000e220008000800 */
[----:B------:R-:W-:Y:S01]  /*2a90*/  BSSY B0, `(.L_x_4001) ;  /* 0x0000433000007945 */ /* 0x000fe20003800000 */
[----:B------:R-:W-:Y:S01]  /*2aa0*/  UIADD3 UR4, UPT, UPT, UR16, 0x7, URZ ;  /* 0x0000000710047890 */ /* 0x000fe2000fffe0ff */
[----:B------:R-:W4:Y:S05]  /*2ab0*/  LDCU UR17, c[0x0][0x3f8] ;  /* 0x00007f00ff1177ac */ /* 0x000f2a0008000800 */
[----:B------:R-:W-:Y:S01]  /*2ac0*/  IMAD.U32 R3, RZ, RZ, UR4 ;  /* 0x00000004ff037e24 */ /* 0x000fe2000f8e00ff */
[----:B------:R-:W1:Y:S04]  /*2ad0*/  LDCU UR20, c[0x0][0x410] ;  /* 0x00008200ff1477ac */ /* 0x000e680008000800 */
[----:B------:R-:W-:Y:S01]  /*2ae0*/  SHF.R.S32.HI R3, RZ, 0x1f, R3 ;  /* 0x0000001fff037819 */ /* 0x000fe20000011403 */
[----:B------:R-:W1:Y:S01]  /*2af0*/  LDCU.64 UR8, c[0x0][0x3c8] ;  /* 0x00007900ff0877ac */ /* 0x000e620008000a00 */
[----:B0-----:R-:W-:-:S02]  /*2b00*/  IMAD R18, R18, UR5, R53 ;  /* 0x0000000512127c24 */ /* 0x001fc4000f8e0235 */
[----:B------:R-:W-:Y:S01]  /*2b10*/  LEA.HI R3, R3, UR4, RZ, 0x3 ;  /* 0x0000000403037c11 */ /* 0x000fe2000f8f18ff */
[----:B------:R-:W0:Y:S01]  /*2b20*/  LDCU.64 UR10, c[0x0][0x3b8] ;  /* 0x00007700ff0a77ac */ /* 0x000e220008000a00 */
[----:B------:R-:W-:Y:S02]  /*2b30*/  IMAD R50, R18, 0x90, RZ ;  /* 0x0000009012327824 */ /* 0x000fe400078e02ff */
[----:B------:R-:W-:Y:S01]  /*2b40*/  LOP3.LUT R11, R3, 0xfffffff8, RZ, 0xc0, !PT ;  /* 0xfffffff8030b7812 */ /* 0x000fe200078ec0ff */
[----:B------:R-:W0:Y:S01]  /*2b50*/  LDCU.64 UR12, c[0x0][0x438] ;  /* 0x00008700ff0c77ac */ /* 0x000e220008000a00 */
[----:B------:R-:W-:Y:S02]  /*2b60*/  BAR.SYNC.DEFER_BLOCKING 0x0 ;  /* 0x0000000000007b1d */ /* 0x000fe40000010000 */
[----:B------:R-:W-:-:S04]  /*2b70*/  ISETP.GE.AND P0, PT, R10, R11, PT ;  /* 0x0000000b0a00720c */ /* 0x000fc80003f06270 */
[----:B------:R-:W0:Y:S09]  /*2b80*/  LDCU.64 UR14, c[0x0][0x448] ;  /* 0x00008900ff0e77ac */ /* 0x000e320008000a00 */
[----:B-1--4-:R-:W-:Y:S05]  /*2b90*/  @P0 BRA `(.L_x_4002) ;  /* 0x0000004000880947 */ /* 0x012fea0003800000 */
[----:B------:R-:W1:Y:S01]  /*2ba0*/  LDC R5, c[0x0][0x3f4] ;  /* 0x0000fd00ff057b82 */ /* 0x000e620000000800 */
[----:B------:R-:W4:Y:S01]  /*2bb0*/  LDCU UR7, c[0x0][0x440] ;  /* 0x00008800ff0777ac */ /* 0x000f220008000800 */
[----:B------:R-:W-:Y:S02]  /*2bc0*/  IMAD.SHL.U32 R3, R51, 0x4, RZ ;  /* 0x0000000433037824 */ /* 0x000fe400078e00ff */
[----:B------:R-:W-:Y:S01]  /*2bd0*/  VIADD R10, R10, UR39 ;  /* 0x000000270a0a7c36 */ /* 0x000fe20008000000 */
[----:B------:R-:W-:Y:S01]  /*2be0*/  UMOV UR4, 0x400 ;  /* 0x0000040000047882 */ /* 0x000fe20000000000 */
[----:B------:R-:W2:Y:S01]  /*2bf0*/  LDCU.64 UR18, c[0x0][0x420] ;  /* 0x00008400ff1277ac */ /* 0x000ea20008000a00 */
[----:B------:R-:W-:Y:S01]  /*2c00*/  LOP3.LUT R3, R3, 0xc, RZ, 0xc0, !PT ;  /* 0x0000000c03037812 */ /* 0x000fe200078ec0ff */
[----:B------:R-:W3:Y:S01]  /*2c10*/  S2UR UR6, SR_CgaCtaId ;  /* 0x00000000000679c3 */ /* 0x000ee20000008800 */
[----:B------:R-:W-:Y:S02]  /*2c20*/  UIADD3 UR5, UPT, UPT, UR4, 0x10, URZ ;  /* 0x0000001004057890 */ /* 0x000fe4000fffe0ff */
[----:B------:R-:W-:Y:S01]  /*2c30*/  UIADD3 UR4, UPT, UPT, UR4, 0x210, URZ ;  /* 0x0000021004047890 */ /* 0x000fe2000fffe0ff */
[----:B----4-:R-:W-:-:S04]  /*2c40*/  IMAD.U32 R6, RZ, RZ, UR7 ;  /* 0x00000007ff067e24 */ /* 0x010fc8000f8e00ff */
[----:B------:R-:W-:Y:S01]  /*2c50*/  IMAD R53, R53, R6, UR40 ;  /* 0x0000002835357e24 */ /* 0x000fe2000f8e0206 */
[-C--:B-1----:R-:W-:Y:S01]  /*2c60*/  IABS R49, R5.reuse ;  /* 0x0000000500317213 */ /* 0x082fe20000000000 */
[----:B------:R-:W-:Y:S01]  /*2c70*/  IMAD R5, R52, R5, RZ ;  /* 0x0000000534057224 */ /* 0x000fe200078e02ff */
[----:B--2---:R-:W-:Y:S02]  /*2c80*/  ISETP.NE.U32.AND P0, PT, RZ, UR18, PT ;  /* 0x00000012ff007c0c */ /* 0x004fe4000bf05070 */
[----:B------:R-:W1:Y:S02]  /*2c90*/  I2F.RP R4, R49 ;  /* 0x0000003100047306 */ /* 0x000e640000209400 */
[----:B------:R-:W-:Y:S01]  /*2ca0*/  ISETP.NE.AND.EX P0, PT, RZ, UR19, PT, P0 ;  /* 0x00000013ff007c0c */ /* 0x000fe2000bf05300 */
[----:B---3--:R-:W-:Y:S02]  /*2cb0*/  ULEA UR5, UR6, UR5, 0x18 ;  /* 0x0000000506057291 */ /* 0x008fe4000f8ec0ff */
[----:B------:R-:W-:-:S07]  /*2cc0*/  ULEA UR4, UR6, UR4, 0x18 ;  /* 0x0000000406047291 */ /* 0x000fce000f8ec0ff */
[----:B------:R-:W2:Y:S01]  /*2cd0*/  LDS R48, [R3+UR5] ;  /* 0x0000000503307984 */ /* 0x000ea20008000800 */
[----:B-1----:R-:W1:Y:S03]  /*2ce0*/  MUFU.RCP R4, R4 ;  /* 0x0000000400047308 */ /* 0x002e660000001000 */
[----:B------:R-:W3:Y:S04]  /*2cf0*/  LDS R47, [R3+UR5+0x10] ;  /* 0x00001005032f7984 */ /* 0x000ee80008000800 */
[----:B------:R-:W4:Y:S04]  /*2d00*/  LDS R46, [R3+UR5+0x20] ;  /* 0x00002005032e7984 */ /* 0x000f280008000800 */
[----:B------:R-:W0:Y:S04]  /*2d10*/  LDS R45, [R3+UR5+0x30] ;  /* 0x00003005032d7984 */ /* 0x000e280008000800 */
[----:B------:R-:W0:Y:S01]  /*2d20*/  LDS R44, [R3+UR5+0x40] ;  /* 0x00004005032c7984 */ /* 0x000e220008000800 */
[----:B-1----:R-:W-:-:S03]  /*2d30*/  IADD3 R4, PT, PT, R4, 0xffffffe, RZ ;  /* 0x0ffffffe04047810 */ /* 0x002fc60007ffe0ff */
[----:B------:R-:W1:Y:S01]  /*2d40*/  LDS R43, [R3+UR5+0x50] ;  /* 0x00005005032b7984 */ /* 0x000e620008000800 */
[----:B------:R2:W2:Y:S03]  /*2d50*/  F2I.FTZ.U32.TRUNC.NTZ R7, R4 ;  /* 0x0000000400077305 */ /* 0x0004a6000021f000 */
[----:B------:R-:W0:Y:S04]  /*2d60*/  LDS R42, [R3+UR5+0x60] ;  /* 0x00006005032a7984 */ /* 0x000e280008000800 */
[----:B------:R-:W0:Y:S04]  /*2d70*/  LDS R41, [R3+UR5+0x70] ;  /* 0x0000700503297984 */ /* 0x000e280008000800 */
[----:B------:R-:W0:Y:S01]  /*2d80*/  LDS R40, [R3+UR5+0x80] ;  /* 0x0000800503287984 */ /* 0x000e220008000800 */
[----:B--2---:R-:W-:-:S03]  /*2d90*/  SHF.R.S32.HI R4, RZ, 0x1f, R5 ;  /* 0x0000001fff047819 */ /* 0x004fc60000011405 */
[----:B------:R-:W2:Y:S01]  /*2da0*/  LDS R39, [R3+UR5+0x90] ;  /* 0x0000900503277984 */ /* 0x000ea20008000800 */
[----:B------:R-:W-:-:S03]  /*2db0*/  IMAD.MOV R8, RZ, RZ, -R7 ;  /* 0x000000ffff087224 */ /* 0x000fc600078e0a07 */
[----:B------:R-:W0:Y:S02]  /*2dc0*/  LDS R38, [R3+UR5+0xa0] ;  /* 0x0000a00503267984 */ /* 0x000e240008000800 */
[----:B------:R-:W-:Y:S02]  /*2dd0*/  MOV R6, R8 ;  /* 0x0000000800067202 */ /* 0x000fe40000000f00 */
[----:B------:R-:W0:Y:S01]  /*2de0*/  LDS R37, [R3+UR5+0xb0] ;  /* 0x0000b00503257984 */ /* 0x000e220008000800 */
[----:B------:R-:W-:Y:S02]  /*2df0*/  IADD3 R8, P1, P2, R5, UR18, R10 ;  /* 0x0000001205087c10 */ /* 0x000fe4000fa3e00a */
[----:B------:R-:W-:Y:S01]  /*2e00*/  IADD3 R5, PT, PT, R11, UR39, RZ ;  /* 0x000000270b057c10 */ /* 0x000fe2000fffe0ff */
        /* <DEDUP_REMOVED lines=19> */
[----:B------:R3:W0:Y:S02]  /*2f40*/  LDS R9, [R3+UR5+0x1f0] ;  /* 0x0001f00503097984 */ /* 0x0006240008000800 */
[----:B---3--:R-:W-:-:S02]  /*2f50*/  IMAD R3, R6, R49, RZ ;  /* 0x0000003106037224 */ /* 0x008fc400078e02ff */
[----:B------:R-:W-:-:S04]  /*2f60*/  IMAD.MOV.U32 R6, RZ, RZ, RZ ;  /* 0x000000ffff067224 */ /* 0x000fc800078e00ff */
[----:B------:R-:W-:Y:S01]  /*2f70*/  IMAD.HI.U32 R6, R7, R3, R6 ;  /* 0x0000000307067227 */ /* 0x000fe200078e0006 */
[----:B------:R-:W-:Y:S02]  /*2f80*/  LOP3.LUT R3, R51, 0x3fc, RZ, 0xc0, !PT ;  /* 0x000003fc33037812 */ /* 0x000fe400078ec0ff */
[----:B------:R-:W-:Y:S01]  /*2f90*/  IADD3.X R7, PT, PT, R4, UR19, RZ, P1, P2 ;  /* 0x0000001304077c10 */ /* 0x000fe20008fe44ff */
[----:B------:R-:W-:Y:S02]  /*2fa0*/  IMAD R4, R53, UR7, R10 ;  /* 0x0000000735047c24 */ /* 0x000fe4000f8e020a */
[----:B-12-4-:R-:W-:-:S07]  /*2fb0*/  VIADD R3, R3, UR4 ;  /* 0x0000000403037c36 */ /* 0x016fce0008000000 */
.L_x_4070:
[----:B------:R-:W1:Y:S01]  /*2fc0*/  LDC R15, c[0x0][0x3f4] ;  /* 0x0000fd00ff0f7b82 */ /* 0x000e620000000800 */
[----:B------:R-:W-:Y:S01]  /*2fd0*/  IABS R83, R10 ;  /* 0x0000000a00537213 */ /* 0x000fe20000000000 */
[----:B------:R-:W-:Y:S01]  /*2fe0*/  @P0 IMAD.MOV.U32 R12, RZ, RZ, R8 ;  /* 0x000000ffff0c0224 */ /* 0x000fe200078e0008 */
[----:B0-----:R-:W-:-:S03]  /*2ff0*/  @P0 MOV R13, R7 ;  /* 0x00000007000d0202 */ /* 0x001fc60000000f00 */
[----:B------:R-:W-:Y:S01]  /*3000*/  IMAD.HI.U32 R14, R6, R83, RZ ;  /* 0x00000053060e7227 */ /* 0x000fe200078e00ff */
[C---:B------:R-:W-:Y:S01]  /*3010*/  ISETP.GE.AND P2, PT, R10.reuse, RZ, PT ;  /* 0x000000ff0a00720c */ /* 0x040fe20003f46270 */
[----:B-----5:R2:W5:Y:S01]  /*3020*/  @P0 LDG.E.U8 R11, desc[UR36][R12.64] ;  /* 0x000000240c0b0981 */ /* 0x020562000c1e1100 */
[----:B------:R-:W-:Y:S01]  /*3030*/  ISETP.GE.AND P4, PT, R10, UR40, PT ;  /* 0x000000280a007c0c */ /* 0x000fe2000bf86270 */
[----:B------:R-:W-:Y:S01]  /*3040*/  IMAD.MOV R14, RZ, RZ, -R14 ;  /* 0x000000ffff0e7224 */ /* 0x000fe200078e0a0e */
[----:B------:R-:W-:Y:S02]  /*3050*/  BSSY.RECONVERGENT B1, `(.L_x_4003) ;  /* 0x0000028000017945 */ /* 0x000fe40003800200 */
[----:B------:R-:W-:Y:S02]  /*3060*/  SEL R80, R80, RZ, P4 ;  /* 0x000000ff50507207 */ /* 0x000fe40002000000 */
[----:B------:R-:W-:Y:S02]  /*3070*/  SEL R51, R51, RZ, P4 ;  /* 0x000000ff33337207 */ /* 0x000fe40002000000 */
[----:B-1----:R-:W-:-:S02]  /*3080*/  IABS R85, R15 ;  /* 0x0000000f00557213 */ /* 0x002fc40000000000 */
[----:B------:R-:W-:-:S03]  /*3090*/  ISETP.NE.AND P3, PT, R15, RZ, PT ;  /* 0x000000ff0f00720c */ /* 0x000fc60003f65270 */
[----:B------:R-:W-:Y:S02]  /*30a0*/  IMAD R14, R85, R14, R83 ;  /* 0x0000000e550e7224 */ /* 0x000fe400078e0253 */
[----:B------:R-:W-:-:S03]  /*30b0*/  IMAD R83, R15, 0x90, RZ ;  /* 0x000000900f537824 */ /* 0x000fc600078e02ff */
[----:B------:R-:W-:-:S13]  /*30c0*/  ISETP.GT.U32.AND P1, PT, R49, R14, PT ;  /* 0x0000000e3100720c */ /* 0x000fda0003f24070 */
[----:B------:R-:W-:-:S05]  /*30d0*/  @!P1 IMAD.IADD R14, R14, 0x1, -R85 ;  /* 0x000000010e0e9824 */ /* 0x000fca00078e0a55 */
[----:B------:R-:W-:-:S13]  /*30e0*/  ISETP.GT.U32.AND P1, PT, R49, R14, PT ;  /* 0x0000000e3100720c */ /* 0x000fda0003f24070 */
[----:B------:R-:W-:Y:S02]  /*30f0*/  @!P1 IADD3 R14, PT, PT, R14, -R85, RZ ;  /* 0x800000550e0e9210 */ /* 0x000fe40007ffe0ff */
[----:B------:R-:W-:-:S03]  /*3100*/  ISETP.GE.AND P1, PT, R10, UR40, PT ;  /* 0x000000280a007c0c */ /* 0x000fc6000bf26270 */
[----:B------:R-:W-:Y:S01]  /*3110*/  @!P2 IMAD.MOV R14, RZ, RZ, -R14 ;  /* 0x000000ffff0ea224 */ /* 0x000fe200078e0a0e */
[----:B------:R-:W-:-:S04]  /*3120*/  @!P3 LOP3.LUT R14, RZ, R15, RZ, 0x33, !PT ;  /* 0x0000000fff0eb212 */ /* 0x000fc800078e33ff */
[C---:B------:R-:W-:Y:S01]  /*3130*/  SHF.L.U32 R86, R14.reuse, 0x3, RZ ;  /* 0x000000030e567819 */ /* 0x040fe200000006ff */
[----:B------:R-:W-:-:S03]  /*3140*/  IMAD.IADD R84, R14, 0x1, R15 ;  /* 0x000000010e547824 */ /* 0x000fc600078e020f */
[----:B------:R-:W-:Y:S01]  /*3150*/  ISETP.GE.OR P3, PT, R86, R83, P1 ;  /* 0x000000535600720c */ /* 0x000fe20000f66670 */
[----:B--2---:R-:W-:-:S05]  /*3160*/  IMAD.SHL.U32 R12, R84, 0x8, RZ ;  /* 0x00000008540c7824 */ /* 0x004fca00078e00ff */
[----:B------:R-:W-:-:S07]  /*3170*/  ISETP.GE.OR P2, PT, R12, R83, P1 ;  /* 0x000000530c00720c */ /* 0x000fce0000f46670 */
[----:B------:R-:W-:Y:S06]  /*3180*/  @P3 BRA `(.L_x_4004) ;  /* 0x0000000000503947 */ /* 0x000fec0003800000 */
[----:B------:R-:W1:Y:S02]  /*3190*/  S2UR UR4, SR_CTAID.Y ;  /* 0x00000000000479c3 */ /* 0x000e640000002600 */
[----:B-1----:R-:W-:-:S05]  /*31a0*/  IMAD R51, R15, UR4, RZ ;  /* 0x000000040f337c24 */ /* 0x002fca000f8e02ff */
[----:B------:R-:W-:-:S04]  /*31b0*/  IADD3 R13, P3, PT, R51, R14, RZ ;  /* 0x0000000e330d7210 */ /* 0x000fc80007f7e0ff */
[----:B------:R-:W-:Y:S02]  /*31c0*/  LEA.HI.X.SX32 R88, R51, RZ, 0x1, P3 ;  /* 0x000000ff33587211 */ /* 0x000fe400018f0eff */
[----:B------:R-:W-:-:S04]  /*31d0*/  LEA R12, P3, R13, UR8, 0x2 ;  /* 0x000000080d0c7c11 */ /* 0x000fc8000f8610ff */
[----:B------:R-:W-:-:S05]  /*31e0*/  LEA.HI.X R13, R13, UR9, R88, 0x2, P3 ;  /* 0x000000090d0d7c11 */ /* 0x000fca00098f1458 */
[----:B------:R-:W2:Y:S01]  /*31f0*/  LDG.E R12, desc[UR36][R12.64] ;  /* 0x000000240c0c7981 */ /* 0x000ea2000c1e1900 */
[----:B------:R-:W-:Y:S01]  /*3200*/  IMAD R51, R15, UR17, RZ ;  /* 0x000000110f337c24 */ /* 0x000fe2000f8e02ff */
[----:B------:R-:W1:Y:S02]  /*3210*/  S2R R85, SR_TID.X ;  /* 0x0000000000557919 */ /* 0x000e640000002100 */
[----:B-1----:R-:W-:-:S05]  /*3220*/  IMAD.SHL.U32 R85, R85, 0x2, RZ ;  /* 0x0000000255557824 */ /* 0x002fca00078e00ff */
[----:B------:R-:W-:-:S05]  /*3230*/  LOP3.LUT R85, R85, 0x6, RZ, 0xc0, !PT ;  /* 0x0000000655557812 */ /* 0x000fca00078ec0ff */
[----:B------:R-:W-:-:S05]  /*3240*/  IMAD R88, R50, R15, R85 ;  /* 0x0000000f32587224 */ /* 0x000fca00078e0255 */
[----:B------:R-:W-:Y:S01]  /*3250*/  SHF.R.S32.HI R90, RZ, 0x1f, R88 ;  /* 0x0000001fff5a7819 */ /* 0x000fe20000011458 */
[----:B--2---:R-:W-:-:S04]  /*3260*/  IMAD R51, R12, R51, RZ ;  /* 0x000000330c337224 */ /* 0x004fc800078e02ff */
[----:B------:R-:W-:-:S05]  /*3270*/  IMAD R51, R51, 0x90, R86 ;  /* 0x0000009033337824 */ /* 0x000fca00078e0256 */
[----:B------:R-:W-:-:S04]  /*3280*/  IADD3 R88, P3, PT, R51, R88, RZ ;  /* 0x0000005833587210 */ /* 0x000fc80007f7e0ff */
[----:B------:R-:W-:Y:S02]  /*3290*/  LEA.HI.X.SX32 R51, R51, R90, 0x1, P3 ;  /* 0x0000005a33337211 */ /* 0x000fe400018f0eff */
[----:B0-----:R-:W-:-:S04]  /*32a0*/  LEA R12, P3, R88, UR10, 0x1 ;  /* 0x0000000a580c7c11 */ /* 0x001fc8000f8608ff */
[----:B------:R-:W-:-:S05]  /*32b0*/  LEA.HI.X R13, R88, UR11, R51, 0x1, P3 ;  /* 0x0000000b580d7c11 */ /* 0x000fca00098f0c33 */
[----:B------:R1:W5:Y:S04]  /*32c0*/  LDG.E R51, desc[UR36][R12.64] ;  /* 0x000000240c337981 */ /* 0x000368000c1e1900 */
.L_x_4004:
[----:B0-----:R-:W-:Y:S05]  /*32d0*/  BSYNC.RECONVERGENT B1 ;  /* 0x0000000000017941 */ /* 0x001fea0003800200 */
.L_x_4003:
[----:B------:R-:W-:Y:S04]  /*32e0*/  BSSY.RECONVERGENT B1, `(.L_x_4005) ;  /* 0x0000017000017945 */ /* 0x000fe80003800200 */
[----:B------:R-:W-:Y:S05]  /*32f0*/  @P2 BRA `(.L_x_4006) ;  /* 0x0000000000542947 */ /* 0x000fea0003800000 */
        /* <DEDUP_REMOVED lines=19> */
[----:B------:R-:W-:-:S05]  /*3430*/  LEA.HI.X R13, R80, UR11, R85, 0x1, P2 ;  /* 0x0000000b500d7c11 */ /* 0x000fca00090f0c55 */
[----:B------:R0:W5:Y:S04]  /*3440*/  LDG.E R80, desc[UR36][R12.64] ;  /* 0x000000240c507981 */ /* 0x000168000c1e1900 */
.L_x_4006:
[----:B------:R-:W-:Y:S05]  /*3450*/  BSYNC.RECONVERGENT B1 ;  /* 0x0000000000017941 */ /* 0x000fea0003800200 */
.L_x_4005:
[----:B------:R-:W-:Y:S01]  /*3460*/  IMAD R88, R15, 0x10, R86 ;  /* 0x000000100f587824 */ /* 0x000fe200078e0256 */
[----:B------:R-:W-:Y:S01]  /*3470*/  BSSY.RECONVERGENT B1, `(.L_x_4007) ;  /* 0x0000018000017945 */ /* 0x000fe20003800200 */
[----:B------:R-:W-:-:S03]  /*3480*/  SEL R79, R79, RZ, P4 ;  /* 0x000000ff4f4f7207 */ /* 0x000fc60002000000 */
[----:B------:R-:W-:-:S13]  /*3490*/  ISETP.GE.OR P2, PT, R88, R83, P1 ;  /* 0x000000535800720c */ /* 0x000fda0000f46670 */
[----:B------:R-:W-:Y:S05]  /*34a0*/  @P2 BRA `(.L_x_4008) ;  /* 0x0000000000502947 */ /* 0x000fea0003800000 */
[----:B------:R-:W0:Y:S02]  /*34b0*/  S2UR UR4, SR_CTAID.Y ;  /* 0x00000000000479c3 */ /* 0x000e240000002600 */
[----:B01----:R-:W-:-:S05]  /*34c0*/  IMAD R13, R15, UR4, RZ ;  /* 0x000000040f0d7c24 */ /* 0x003fca000f8e02ff */
[----:B------:R-:W-:-:S04]  /*34d0*/  IADD3 R79, P2, PT, R13, R14, RZ ;  /* 0x0000000e0d4f7210 */ /* 0x000fc80007f5e0ff */
[----:B------:R-:W-:Y:S02]  /*34e0*/  LEA.HI.X.SX32 R90, R13, RZ, 0x1, P2 ;  /* 0x000000ff0d5a7211 */ /* 0x000fe400010f0eff */
[----:B------:R-:W-:-:S04]  /*34f0*/  LEA R12, P2, R79, UR8, 0x2 ;  /* 0x000000084f0c7c11 */ /* 0x000fc8000f8410ff */
[----:B------:R-:W-:-:S05]  /*3500*/  LEA.HI.X R13, R79, UR9, R90, 0x2, P2 ;  /* 0x000000094f0d7c11 */ /* 0x000fca00090f145a */
[----:B------:R-:W2:Y:S01]  /*3510*/  LDG.E R12, desc[UR36][R12.64] ;  /* 0x000000240c0c7981 */ /* 0x000ea2000c1e1900 */
[----:B------:R-:W0:Y:S02]  /*3520*/  S2R R79, SR_TID.X ;  /* 0x00000000004f7919 */ /* 0x000e240000002100 */
[----:B0-----:R-:W-:Y:S01]  /*3530*/  SHF.L.U32 R85, R79, 0x1, RZ ;  /* 0x000000014f557819 */ /* 0x001fe200000006ff */
[----:B------:R-:W-:-:S03]  /*3540*/  IMAD R79, R15, UR17, RZ ;  /* 0x000000110f4f7c24 */ /* 0x000fc6000f8e02ff */
        /* <DEDUP_REMOVED lines=8> */
[----:B------:R-:W-:-:S05]  /*35d0*/  LEA.HI.X R13, R88, UR11, R79, 0x1, P2 ;  /* 0x0000000b580d7c11 */ /* 0x000fca00090f0c4f */
[----:B------:R2:W5:Y:S04]  /*35e0*/  LDG.E R79, desc[UR36][R12.64] ;  /* 0x000000240c4f7981 */ /* 0x000568000c1e1900 */
.L_x_4008:
[----:B------:R-:W-:Y:S05]  /*35f0*/  BSYNC.RECONVERGENT B1 ;  /* 0x0000000000017941 */ /* 0x000fea0003800200 */
.L_x_4007:
[----:B------:R-:W-:Y:S01]  /*3600*/  IMAD R88, R15, 0x2, R84 ;  /* 0x000000020f587824 */ /* 0x000fe200078e0254 */
[----:B------:R-:W-:Y:S01]  /*3610*/  BSSY.RECONVERGENT B1, `(.L_x_4009) ;  /* 0x0000019000017945 */ /* 0x000fe20003800200 */
[----:B------:R-:W-:Y:S02]  /*3620*/  SEL R82, R82, RZ, P4 ;  /* 0x000000ff52527207 */ /* 0x000fe40002000000 */
[----:B------:R-:W-:-:S05]  /*3630*/  IMAD.SHL.U32 R88, R88, 0x8, RZ ;  /* 0x0000000858587824 */ /* 0x000fca00078e00ff */
[----:B------:R-:W-:-:S13]  /*3640*/  ISETP.GE.OR P2, PT, R88, R83, P1 ;  /* 0x000000535800720c */ /* 0x000fda0000f46670 */
[----:B------:R-:W-:Y:S05]  /*3650*/  @P2 BRA `(.L_x_4010) ;  /* 0x0000000000502947 */ /* 0x000fea0003800000 */
[----:B------:R-:W0:Y:S02]  /*3660*/  S2UR UR4, SR_CTAID.Y ;  /* 0x00000000000479c3 */ /* 0x000e240000002600 */
[----:B012---:R-:W-:-:S05]  /*3670*/  IMAD R13, R15, UR4, RZ ;  /* 0x000000040f0d7c24 */ /* 0x007fca000f8e02ff */
        /* <DEDUP_REMOVED lines=16> */
[----:B------:R-:W-:-:S05]  /*3780*/  LEA.HI.X R13, R88, UR11, R85, 0x1, P2 ;  /* 0x0000000b580d7c11 */ /* 0x000fca00090f0c55 */
[----:B------:R3:W5:Y:S04]  /*3790*/  LDG.E R82, desc[UR36][R12.64] ;  /* 0x000000240c527981 */ /* 0x000768000c1e1900 */
.L_x_4010:
[----:B------:R-:W-:Y:S05]  /*37a0*/  BSYNC.RECONVERGENT B1 ;  /* 0x0000000000017941 */ /* 0x000fea0003800200 */
.L_x_4009:
[----:B------:R-:W-:Y:S01]  /*37b0*/  IMAD R88, R15, 0x20, R86 ;  /* 0x000000200f587824 */ /* 0x000fe200078e0256 */
[----:B------:R-:W-:Y:S01]  /*37c0*/  BSSY.RECONVERGENT B1, `(.L_x_4011) ;  /* 0x0000018000017945 */ /* 0x000fe20003800200 */
[----:B------:R-:W-:-:S03]  /*37d0*/  SEL R81, R81, RZ, P4 ;  /* 0x000000ff51517207 */ /* 0x000fc60002000000 */
[----:B------:R-:W-:-:S13]  /*37e0*/  ISETP.GE.OR P2, PT, R88, R83, P1 ;  /* 0x000000535800720c */ /* 0x000fda0000f46670 */
[----:B------:R-:W-:Y:S05]  /*37f0*/  @P2 BRA `(.L_x_4012) ;  /* 0x0000000000502947 */ /* 0x000fea0003800000 */
[----:B------:R-:W0:Y:S02]  /*3800*/  S2UR UR4, SR_CTAID.Y ;  /* 0x00000000000479c3 */ /* 0x000e240000002600 */
[----:B0123--:R-:W-:-:S05]  /*3810*/  IMAD R13, R15, UR4, RZ ;  /* 0x000000040f0d7c24 */ /* 0x00ffca000f8e02ff */
[----:B------:R-:W-:-:S04]  /*3820*/  IADD3 R81, P2, PT, R13, R14, RZ ;  /* 0x0000000e0d517210 */ /* 0x000fc80007f5e0ff */
[----:B------:R-:W-:Y:S02]  /*3830*/  LEA.HI.X.SX32 R90, R13, RZ, 0x1, P2 ;  /* 0x000000ff0d5a7211 */ /* 0x000fe400010f0eff */
[----:B------:R-:W-:-:S04]  /*3840*/  LEA R12, P2, R81, UR8, 0x2 ;  /* 0x00000008510c7c11 */ /* 0x000fc8000f8410ff */
[----:B------:R-:W-:-:S05]  /*3850*/  LEA.HI.X R13, R81, UR9, R90, 0x2, P2 ;  /* 0x00000009510d7c11 */ /* 0x000fca00090f145a */
[----:B------:R-:W2:Y:S01]  /*3860*/  LDG.E R12, desc[UR36][R12.64] ;  /* 0x000000240c0c7981 */ /* 0x000ea2000c1e1900 */
[----:B------:R-:W0:Y:S02]  /*3870*/  S2R R81, SR_TID.X ;  /* 0x0000000000517919 */ /* 0x000e240000002100 */
[----:B0-----:R-:W-:Y:S02]  /*3880*/  IMAD.SHL.U32 R85, R81, 0x2, RZ ;  /* 0x0000000251557824 */ /* 0x001fe400078e00ff */
        /* <DEDUP_REMOVED lines=11> */
.L_x_4012:
[----:B------:R-:W-:Y:S05]  /*3940*/  BSYNC.RECONVERGENT B1 ;  /* 0x0000000000017941 */ /* 0x000fea0003800200 */
.L_x_4011:
[C---:B------:R-:W-:Y:S01]  /*3950*/  LEA R85, R15.reuse, R84, 0x2 ;  /* 0x000000540f557211 */ /* 0x040fe200078e10ff */
[----:B------:R-:W-:Y:S01]  /*3960*/  BSSY.RECONVERGENT B1, `(.L_x_4013) ;  /* 0x000001b000017945 */ /* 0x000fe20003800200 */
[----:B------:R-:W-:Y:S01]  /*3970*/  IMAD R84, R15, 0x4, R84 ;  /* 0x000000040f547824 */ /* 0x000fe200078e0254 */
[----:B------:R-:W-:Y:S02]  /*3980*/  SEL R52, R52, RZ, P4 ;  /* 0x000000ff34347207 */ /* 0x000fe40002000000 */
[----:B01234-:R-:W-:-:S05]  /*3990*/  IMAD.SHL.U32 R12, R85, 0x8, RZ ;  /* 0x00000008550c7824 */ /* 0x01ffca00078e00ff */
[----:B------:R-:W-:-:S13]  /*39a0*/  ISETP.GE.OR P2, PT, R12, R83, P1 ;  /* 0x000000530c00720c */ /* 0x000fda0000f46670 */
        /* <DEDUP_REMOVED lines=22> */
.L_x_4014:
[----:B------:R-:W-:Y:S05]  /*3b10*/  BSYNC.RECONVERGENT B1 ;  /* 0x0000000000017941 */ /* 0x000fea0003800200 */
.L_x_4013:
[----:B------:R-:W-:Y:S01]  /*3b20*/  IMAD.IADD R85, R84, 0x1, R15 ;  /* 0x0000000154557824 */ /* 0x000fe200078e020f */
[----:B------:R-:W-:Y:S01]  /*3b30*/  BSSY.RECONVERGENT B1, `(.L_x_4015) ;  /* 0x000001a000017945 */ /* 0x000fe20003800200 */
[----:B------:R-:W-:-:S03]  /*3b40*/  SEL R53, R53, RZ, P4 ;  /* 0x000000ff35357207 */ /* 0x000fc60002000000 */
[----:B0-----:R-:W-:-:S04]  /*3b50*/  SHF.L.U32 R12, R85, 0x3, RZ ;  /* 0x00000003550c7819 */ /* 0x001fc800000006ff */
        /* <DEDUP_REMOVED lines=15> */
[----:B------:R-:W-:Y:S02]  /*3c50*/  IMAD R88, R50, R15, R87 ;  /* 0x0000000f32587224 */ /* 0x000fe400078e0257 */
[----:B------:R-:W-:-:S05]  /*3c60*/  IMAD.SHL.U32 R53, R53, 0x8, RZ ;  /* 0x0000000835357824 */ /* 0x000fca00078e00ff */
[----:B------:R-:W-:Y:S02]  /*3c70*/  SHF.R.S32.HI R85, RZ, 0x1f, R53 ;  /* 0x0000001fff557819 */ /* 0x000fe40000011435 */
[----:B------:R-:W-:-:S04]  /*3c80*/  IADD3 R53, P2, PT, R88, R53, RZ ;  /* 0x0000003558357210 */ /* 0x000fc80007f5e0ff */
[----:B------:R-:W-:Y:S02]  /*3c90*/  LEA.HI.X.SX32 R88, R88, R85, 0x1, P2 ;  /* 0x0000005558587211 */ /* 0x000fe400010f0eff */
[----:B------:R-:W-:-:S04]  /*3ca0*/  LEA R12, P2, R53, UR10, 0x1 ;  /* 0x0000000a350c7c11 */ /* 0x000fc8000f8408ff */
[----:B------:R-:W-:-:S05]  /*3cb0*/  LEA.HI.X R13, R53, UR11, R88, 0x1, P2 ;  /* 0x0000000b350d7c11 */ /* 0x000fca00090f0c58 */
[----:B------:R0:W5:Y:S04]  /*3cc0*/  LDG.E R53, desc[UR36][R12.64] ;  /* 0x000000240c357981 */ /* 0x000168000c1e1900 */
.L_x_4016:
[----:B------:R-:W-:Y:S05]  /*3cd0*/  BSYNC.RECONVERGENT B1 ;  /* 0x0000000000017941 */ /* 0x000fea0003800200 */
.L_x_4015:
[C---:B------:R-:W-:Y:S01]  /*3ce0*/  LEA R85, R15.reuse, R84, 0x1 ;  /* 0x000000540f557211 */ /* 0x040fe200078e08ff */
[----:B------:R-:W-:Y:S01]  /*3cf0*/  IMAD R84, R15, 0x2, R84 ;  /* 0x000000020f547824 */ /* 0x000fe200078e0254 */
[----:B------:R-:W-:Y:S01]  /*3d00*/  BSSY.RECONVERGENT B1, `(.L_x_4017) ;  /* 0x000001b000017945 */ /* 0x000fe20003800200 */
[----:B------:R-:W-:Y:S02]  /*3d10*/  SEL R54, R54, RZ, P4 ;  /* 0x000000ff36367207 */ /* 0x000fe40002000000 */
[----:B0-----:R-:W-:Y:S01]  /*3d20*/  IMAD.SHL.U32 R12, R85, 0x8, RZ ;  /* 0x00000008550c7824 */ /* 0x001fe200078e00ff */
[----:B------:R-:W-:-:S04]  /*3d30*/  LEA R84, R15, R84, 0x1 ;  /* 0x000000540f547211 */ /* 0x000fc800078e08ff */
        /* <DEDUP_REMOVED lines=23> */
.L_x_4018:
[----:B------:R-:W-:Y:S05]  /*3eb0*/  BSYNC.RECONVERGENT B1 ;  /* 0x0000000000017941 */ /* 0x000fea0003800200 */
.L_x_4017:
[----:B------:R-:W-:Y:S01]  /*3ec0*/  IMAD R88, R15, 0x40, R86 ;  /* 0x000000400f587824 */ /* 0x000fe200078e0256 */
[----:B0-----:R-:W-:Y:S01]  /*3ed0*/  SHF.L.U32 R12, R84, 0x3, RZ ;  /* 0x00000003540c7819 */ /* 0x001fe200000006ff */
[----:B------:R-:W-:Y:S01]  /*3ee0*/  BSSY.RECONVERGENT B1, `(.L_x_4019) ;  /* 0x0000019000017945 */ /* 0x000fe20003800200 */
[----:B------:R-:W-:Y:S02]  /*3ef0*/  SEL R55, R55, RZ, P4 ;  /* 0x000000ff37377207 */ /* 0x000fe40002000000 */
[-C--:B------:R-:W-:Y:S02]  /*3f00*/  ISETP.GE.OR P3, PT, R88, R83.reuse, P1 ;  /* 0x000000535800720c */ /* 0x080fe40000f66670 */
[----:B------:R-:W-:-:S11]  /*3f10*/  ISETP.GE.OR P2, PT, R12, R83, P1 ;  /* 0x000000530c00720c */ /* 0x000fd60000f46670 */
        /* <DEDUP_REMOVED lines=21> */
.L_x_4020:
[----:B------:R-:W-:Y:S05]  /*4070*/  BSYNC.RECONVERGENT B1 ;  /* 0x0000000000017941 */ /* 0x000fea0003800200 */
.L_x_4019:
[----:B------:R-:W-:Y:S01]  /*4080*/  BSSY.RECONVERGENT B1, `(.L_x_4021) ;  /* 0x0000018000017945 */ /* 0x000fe20003800200 */
[----:B------:R-:W-:-:S03]  /*4090*/  SEL R56, R56, RZ, P4 ;  /* 0x000000ff38387207 */ /* 0x000fc60002000000 */
        /* <DEDUP_REMOVED lines=22> */
.L_x_4022:
[----:B------:R-:W-:Y:S05]  /*4200*/  BSYNC.RECONVERGENT B1 ;  /* 0x0000000000017941 */ /* 0x000fea0003800200 */
.L_x_4021:
[----:B------:R-:W-:Y:S01]  /*4210*/  IMAD.IADD R85, R84, 0x1, R15 ;  /* 0x0000000154557824 */ /* 0x000fe200078e020f */
[----:B------:R-:W-:Y:S01]  /*4220*/  LEA R84, R15, R84, 0x1 ;  /* 0x000000540f547211 */ /* 0x000fe200078e08ff */
[----:B------:R-:W-:Y:S01]  /*4230*/  BSSY.RECONVERGENT B1, `(.L_x_4023) ;  /* 0x000001c000017945 */ /* 0x000fe20003800200 */
[----:B------:R-:W-:Y:S01]  /*4240*/  SEL R57, R57, RZ, P4 ;  /* 0x000000ff39397207 */ /* 0x000fe20002000000 */
[----:B01----:R-:W-:-:S05]  /*4250*/  IMAD.SHL.U32 R12, R85, 0x8, RZ ;  /* 0x00000008550c7824 */ /* 0x003fca00078e00ff */
[----:B------:R-:W-:Y:S02]  /*4260*/  ISETP.GE.OR P3, PT, R12, R83, P1 ;  /* 0x000000530c00720c */ /* 0x000fe40000f66670 */
[----:B------:R-:W-:-:S04]  /*4270*/  SHF.L.U32 R12, R84, 0x3, RZ ;  /* 0x00000003540c7819 */ /* 0x000fc800000006ff */
        /* <DEDUP_REMOVED lines=21> */
[----:B------:R-:W-:-:S05]  /*43d0*/  LEA.HI.X R13, R57, UR11, R88, 0x1, P3 ;  /* 0x0000000b390d7c11 */ /* 0x000fca00098f0c58 */
[----:B------:R0:W5:Y:S04]  /*43e0*/  LDG.E R57, desc[UR36][R12.64] ;  /* 0x000000240c397981 */ /* 0x000168000c1e1900 */
.L_x_4024:
[----:B------:R-:W-:Y:S05]  /*43f0*/  BSYNC.RECONVERGENT B1 ;  /* 0x0000000000017941 */ /* 0x000fea0003800200 */
.L_x_4023:
[----:B------:R-:W-:Y:S01]  /*4400*/  BSSY.RECONVERGENT B1, `(.L_x_4025) ;  /* 0x0000019000017945 */ /* 0x000fe20003800200 */
[----:B------:R-:W-:Y:S01]  /*4410*/  IMAD.IADD R88, R84, 0x1, R15 ;  /* 0x0000000154587824 */ /* 0x000fe200078e020f */
        /* <DEDUP_REMOVED lines=23> */
.L_x_4026:
[----:B------:R-:W-:Y:S05]  /*4590*/  BSYNC.RECONVERGENT B1 ;  /* 0x0000000000017941 */ /* 0x000fea0003800200 */
.L_x_4025:
[C---:B01----:R-:W-:Y:S01]  /*45a0*/  SHF.L.U32 R12, R88.reuse, 0x3, RZ ;  /* 0x00000003580c7819 */ /* 0x043fe200000006ff */
[----:B------:R-:W-:Y:S01]  /*45b0*/  IMAD.IADD R84, R88, 0x1, R15 ;  /* 0x0000000158547824 */ /* 0x000fe200078e020f */
[----:B------:R-:W-:Y:S01]  /*45c0*/  BSSY.RECONVERGENT B1, `(.L_x_4027) ;  /* 0x000001b000017945 */ /* 0x000fe20003800200 */
[----:B------:R-:W-:Y:S02]  /*45d0*/  SEL R59, R59, RZ, P4 ;  /* 0x000000ff3b3b7207 */ /* 0x000fe40002000000 */
        /* <DEDUP_REMOVED lines=25> */
.L_x_4028:
[----:B------:R-:W-:Y:S05]  /*4770*/  BSYNC.RECONVERGENT B1 ;  /* 0x0000000000017941 */ /* 0x000fea0003800200 */
.L_x_4027:
        /* <DEDUP_REMOVED lines=25> */
.L_x_4030:
[----:B------:R-:W-:Y:S05]  /*4910*/  BSYNC.RECONVERGENT B1 ;  /* 0x0000000000017941 */ /* 0x000fea0003800200 */
.L_x_4029:
[C---:B01----:R-:W-:Y:S01]  /*4920*/  SHF.L.U32 R12, R88.reuse, 0x3, RZ ;  /* 0x00000003580c7819 */ /* 0x043fe200000006ff */
[----:B------:R-:W-:Y:S01]  /*4930*/  IMAD.IADD R84, R88, 0x1, R15 ;  /* 0x0000000158547824 */ /* 0x000fe200078e020f */
[----:B------:R-:W-:Y:S01]  /*4940*/  LEA R86, R15, R86, 0x7 ;  /* 0x000000560f567211 */ /* 0x000fe200078e38ff */
[----:B------:R-:W-:Y:S01]  /*4950*/  BSSY.RECONVERGENT B1, `(.L_x_4031) ;  /* 0x000001c000017945 */ /* 0x000fe20003800200 */
[-C--:B------:R-:W-:Y:S01]  /*4960*/  ISETP.GE.OR P5, PT, R12, R83.reuse, P1 ;  /* 0x000000530c00720c */ /* 0x080fe20000fa6670 */
[----:B------:R-:W-:Y:S01]  /*4970*/  IMAD.SHL.U32 R12, R84, 0x8, RZ ;  /* 0x00000008540c7824 */ /* 0x000fe200078e00ff */
[-C--:B------:R-:W-:Y:S02]  /*4980*/  ISETP.GE.OR P3, PT, R86, R83.reuse, P1 ;  /* 0x000000535600720c */ /* 0x080fe40000f66670 */
        /* <DEDUP_REMOVED lines=24> */
.L_x_4032:
[----:B------:R-:W-:Y:S05]  /*4b10*/  BSYNC.RECONVERGENT B1 ;  /* 0x0000000000017941 */ /* 0x000fea0003800200 */
.L_x_4031:
[----:B------:R-:W-:Y:S01]  /*4b20*/  BSSY.RECONVERGENT B1, `(.L_x_4033) ;  /* 0x0000019000017945 */ /* 0x000fe20003800200 */
[----:B------:R-:W-:Y:S02]  /*4b30*/  MOV R85, R63 ;  /* 0x0000003f00557202 */ /* 0x000fe40000000f00 */
        /* <DEDUP_REMOVED lines=21> */
[----:B------:R-:W-:-:S05]  /*4c90*/  LEA.HI.X R63, R87, UR11, R12, 0x1, P2 ;  /* 0x0000000b573f7c11 */ /* 0x000fca00090f0c0c */
[----:B------:R1:W5:Y:S04]  /*4ca0*/  LDG.E R62, desc[UR36][R62.64] ;  /* 0x000000243e3e7981 */ /* 0x000368000c1e1900 */
.L_x_4034:
[----:B------:R-:W-:Y:S05]  /*4cb0*/  BSYNC.RECONVERGENT B1 ;  /* 0x0000000000017941 */ /* 0x000fea0003800200 */
.L_x_4033:
[----:B------:R-:W-:Y:S01]  /*4cc0*/  BSSY.RECONVERGENT B1, `(.L_x_4035) ;  /* 0x0000018000017945 */ /* 0x000fe20003800200 */
[----:B------:R-:W-:Y:S01]  /*4cd0*/  IMAD R84, R15, 0x2, R84 ;  /* 0x000000020f547824 */ /* 0x000fe200078e0254 */
[----:B-1----:R-:W-:Y:S02]  /*4ce0*/  SEL R63, R85, RZ, P4 ;  /* 0x000000ff553f7207 */ /* 0x002fe40002000000 */
        /* <DEDUP_REMOVED lines=21> */
.L_x_4036:
[----:B------:R-:W-:Y:S05]  /*4e40*/  BSYNC.RECONVERGENT B1 ;  /* 0x0000000000017941 */ /* 0x000fea0003800200 */
.L_x_4035:
[C---:B01----:R-:W-:Y:S01]  /*4e50*/  SHF.L.U32 R12, R84.reuse, 0x3, RZ ;  /* 0x00000003540c7819 */ /* 0x043fe200000006ff */
[----:B------:R-:W-:Y:S01]  /*4e60*/  IMAD.IADD R86, R84, 0x1, R15 ;  /* 0x0000000154567824 */ /* 0x000fe200078e020f */
[----:B------:R-:W-:Y:S01]  /*4e70*/  BSSY.RECONVERGENT B1, `(.L_x_4037) ;  /* 0x000001c000017945 */ /* 0x000fe20003800200 */
[----:B------:R-:W-:Y:S02]  /*4e80*/  MOV R85, R65 ;  /* 0x0000004100557202 */ /* 0x000fe40000000f00 */
[----:B------:R-:W-:Y:S01]  /*4e90*/  ISETP.GE.OR P3, PT, R12, R83, P1 ;  /* 0x000000530c00720c */ /* 0x000fe20000f66670 */
[----:B------:R-:W-:Y:S01]  /*4ea0*/  IMAD.SHL.U32 R88, R86, 0x8, RZ ;  /* 0x0000000856587824 */ /* 0x000fe200078e00ff */
[----:B------:R-:W-:-:S04]  /*4eb0*/  SEL R64, R64, RZ, P4 ;  /* 0x000000ff40407207 */ /* 0x000fc80002000000 */
        /* <DEDUP_REMOVED lines=23> */
.L_x_4038:
[----:B------:R-:W-:Y:S05]  /*5030*/  BSYNC.RECONVERGENT B1 ;  /* 0x0000000000017941 */ /* 0x000fea0003800200 */
.L_x_4037:
[----:B------:R-:W-:Y:S01]  /*5040*/  BSSY.RECONVERGENT B1, `(.L_x_4039) ;  /* 0x0000019000017945 */ /* 0x000fe20003800200 */
[----:B------:R-:W-:Y:S01]  /*5050*/  IMAD.IADD R88, R86, 0x1, R15 ;  /* 0x0000000156587824 */ /* 0x000fe200078e020f */
[----:B0-----:R-:W-:Y:S02]  /*5060*/  SEL R65, R85, RZ, P4 ;  /* 0x000000ff55417207 */ /* 0x001fe40002000000 */
        /* <DEDUP_REMOVED lines=22> */
.L_x_4040:
[----:B------:R-:W-:Y:S05]  /*51d0*/  BSYNC.RECONVERGENT B1 ;  /* 0x0000000000017941 */ /* 0x000fea0003800200 */
.L_x_4039:
[C---:B0-----:R-:W-:Y:S01]  /*51e0*/  SHF.L.U32 R12, R88.reuse, 0x3, RZ ;  /* 0x00000003580c7819 */ /* 0x041fe200000006ff */
[----:B------:R-:W-:Y:S01]  /*51f0*/  IMAD.IADD R86, R88, 0x1, R15 ;  /* 0x0000000158567824 */ /* 0x000fe200078e020f */
[----:B------:R-:W-:Y:S01]  /*5200*/  BSSY.RECONVERGENT B1, `(.L_x_4041) ;  /* 0x000001f000017945 */ /* 0x000fe20003800200 */
[----:B------:R-:W-:Y:S01]  /*5210*/  IMAD.MOV.U32 R85, RZ, RZ, R67 ;  /* 0x000000ffff557224 */ /* 0x000fe200078e0043 */
[-C--:B------:R-:W-:Y:S01]  /*5220*/  ISETP.GE.OR P5, PT, R12, R83.reuse, P1 ;  /* 0x000000530c00720c */ /* 0x080fe20000fa6670 */
[C---:B------:R-:W-:Y:S01]  /*5230*/  IMAD.IADD R84, R86.reuse, 0x1, R15 ;  /* 0x0000000156547824 */ /* 0x040fe200078e020f */
[----:B------:R-:W-:Y:S02]  /*5240*/  SHF.L.U32 R12, R86, 0x3, RZ ;  /* 0x00000003560c7819 */ /* 0x000fe400000006ff */
[----:B------:R-:W-:Y:S02]  /*5250*/  SEL R66, R66, RZ, P4 ;  /* 0x000000ff42427207 */ /* 0x000fe40002000000 */
[----:B------:R-:W-:-:S02]  /*5260*/  ISETP.GE.OR P2, PT, R12, R83, P1 ;  /* 0x000000530c00720c */ /* 0x000fc40000f46670 */
        /* <DEDUP_REMOVED lines=24> */
.L_x_4042:
[----:B------:R-:W-:Y:S05]  /*53f0*/  BSYNC.RECONVERGENT B1 ;  /* 0x0000000000017941 */ /* 0x000fea0003800200 */
.L_x_4041:
[----:B------:R-:W-:Y:S01]  /*5400*/  BSSY.RECONVERGENT B1, `(.L_x_4043) ;  /* 0x0000018000017945 */ /* 0x000fe20003800200 */
[----:B0-----:R-:W-:-:S03]  /*5410*/  SEL R67, R85, RZ, P4 ;  /* 0x000000ff55437207 */ /* 0x001fc60002000000 */
        /* <DEDUP_REMOVED lines=22> */
.L_x_4044:
[----:B------:R-:W-:Y:S05]  /*5580*/  BSYNC.RECONVERGENT B1 ;  /* 0x0000000000017941 */ /* 0x000fea0003800200 */
.L_x_4043:
[----:B------:R-:W-:Y:S01]  /*5590*/  BSSY.RECONVERGENT B1, `(.L_x_4045) ;  /* 0x0000019000017945 */ /* 0x000fe20003800200 */
[----:B------:R-:W-:Y:S02]  /*55a0*/  IADD3 R86, PT, PT, R84, R15, RZ ;  /* 0x0000000f54567210 */ /* 0x000fe40007ffe0ff */
        /* <DEDUP_REMOVED lines=23> */
.L_x_4046:
[----:B------:R-:W-:Y:S05]  /*5720*/  BSYNC.RECONVERGENT B1 ;  /* 0x0000000000017941 */ /* 0x000fea0003800200 */
.L_x_4045:
[C---:B01----:R-:W-:Y:S01]  /*5730*/  IMAD.SHL.U32 R12, R86.reuse, 0x8, RZ ;  /* 0x00000008560c7824 */ /* 0x043fe200078e00ff */
[----:B------:R-:W-:Y:S01]  /*5740*/  IADD3 R88, PT, PT, R86, R15, RZ ;  /* 0x0000000f56587210 */ /* 0x000fe20007ffe0ff */
[----:B------:R-:W-:Y:S01]  /*5750*/  BSSY.RECONVERGENT B1, `(.L_x_4047) ;  /* 0x000001e000017945 */ /* 0x000fe20003800200 */
        /* <DEDUP_REMOVED lines=29> */
.L_x_4048:
[----:B------:R-:W-:Y:S05]  /*5930*/  BSYNC.RECONVERGENT B1 ;  /* 0x0000000000017941 */ /* 0x000fea0003800200 */
.L_x_4047:
        /* <DEDUP_REMOVED lines=25> */
.L_x_4050:
[----:B------:R-:W-:Y:S05]  /*5ad0*/  BSYNC.RECONVERGENT B1 ;  /* 0x0000000000017941 */ /* 0x000fea0003800200 */
.L_x_4049:
[----:B------:R-:W-:Y:S01]  /*5ae0*/  BSSY.RECONVERGENT B1, `(.L_x_4051) ;  /* 0x0000019000017945 */ /* 0x000fe20003800200 */
[----:B------:R-:W-:Y:S01]  /*5af0*/  IMAD.IADD R86, R84, 0x1, R15 ;  /* 0x0000000154567824 */ /* 0x000fe200078e020f */
        /* <DEDUP_REMOVED lines=23> */
.L_x_4052:
[----:B------:R-:W-:Y:S05]  /*5c70*/  BSYNC.RECONVERGENT B1 ;  /* 0x0000000000017941 */ /* 0x000fea0003800200 */
.L_x_4051:
[C---:B01----:R-:W-:Y:S01]  /*5c80*/  SHF.L.U32 R12, R86.reuse, 0x3, RZ ;  /* 0x00000003560c7819 */ /* 0x043fe200000006ff */
        /* <DEDUP_REMOVED lines=32> */
.L_x_4054:
[----:B------:R-:W-:Y:S05]  /*5e90*/  BSYNC.RECONVERGENT B1 ;  /* 0x0000000000017941 */ /* 0x000fea0003800200 */
.L_x_4053:
        /* <DEDUP_REMOVED lines=24> */
.L_x_4056:
[----:B------:R-:W-:Y:S05]  /*6020*/  BSYNC.RECONVERGENT B1 ;  /* 0x0000000000017941 */ /* 0x000fea0003800200 */
.L_x_4055:
        /* <DEDUP_REMOVED lines=25> */
.L_x_4058:
[----:B------:R-:W-:Y:S05]  /*61c0*/  BSYNC.RECONVERGENT B1 ;  /* 0x0000000000017941 */ /* 0x000fea0003800200 */
.L_x_4057:
        /* <DEDUP_REMOVED lines=8> */
[C---:B------:R-:W-:Y:S02]  /*6250*/  IMAD.IADD R84, R86.reuse, 0x1, R15 ;  /* 0x0000000156547824 */ /* 0x040fe400078e020f */
        /* <DEDUP_REMOVED lines=26> */
.L_x_4060:
[----:B------:R-:W-:Y:S05]  /*6400*/  BSYNC.RECONVERGENT B1 ;  /* 0x0000000000017941 */ /* 0x000fea0003800200 */
.L_x_4059:
        /* <DEDUP_REMOVED lines=25> */
.L_x_4062:
[----:B------:R-:W-:Y:S05]  /*65a0*/  BSYNC.RECONVERGENT B1 ;  /* 0x0000000000017941 */ /* 0x000fea0003800200 */
.L_x_4061:
[----:B------:R-:W-:Y:S01]  /*65b0*/  BSSY.RECONVERGENT B1, `(.L_x_4063) ;  /* 0x0000018000017945 */ /* 0x000fe20003800200 */
[----:B-1----:R-:W-:-:S03]  /*65c0*/  SEL R77, R83, RZ, P4 ;  /* 0x000000ff534d7207 */ /* 0x002fc60002000000 */
        /* <DEDUP_REMOVED lines=22> */
.L_x_4064:
[----:B------:R-:W-:Y:S05]  /*6730*/  BSYNC.RECONVERGENT B1 ;  /* 0x0000000000017941 */ /* 0x000fea0003800200 */
.L_x_4063:
[----:B------:R-:W-:Y:S01]  /*6740*/  BSSY.RECONVERGENT B1, `(.L_x_4065) ;  /* 0x0000017000017945 */ /* 0x000fe20003800200 */
[----:B------:R-:W-:-:S03]  /*6750*/  SEL R78, R78, RZ, P4 ;  /* 0x000000ff4e4e7207 */ /* 0x000fc60002000000 */
        /* <DEDUP_REMOVED lines=21> */
.L_x_4066:
[----:B------:R-:W-:Y:S05]  /*68b0*/  BSYNC.RECONVERGENT B1 ;  /* 0x0000000000017941 */ /* 0x000fea0003800200 */
.L_x_4065:
[----:B012--5:R-:W-:Y:S01]  /*68c0*/  HMUL2 R12, R48, R51 ;  /* 0x00000033300c7232 */ /* 0x027fe20000000000 */
[----:B------:R-:W-:Y:S01]  /*68d0*/  UMOV UR4, 0xffffffff ;  /* 0xffffffff00047882 */ /* 0x000fe20000000000 */
[----:B------:R-:W-:Y:S02]  /*68e0*/  ISETP.NE.AND P2, PT, R11, RZ, P0 ;  /* 0x000000ff0b00720c */ /* 0x000fe40000745270 */
        /* <DEDUP_REMOVED lines=23> */
[----:B------:R-:W0:Y:S02]  /*6a60*/  S2R R13, SR_TID.X ;  /* 0x00000000000d7919 */ /* 0x000e240000002100 */
[----:B------:R-:W-:-:S04]  /*6a70*/  HFMA2 R12, R24, R71, R12 ;  /* 0x00000047180c7231 */ /* 0x000fc8000000000c */
[----:B------:R-:W-:-:S04]  /*6a80*/  HFMA2 R12, R23, R72, R12 ;  /* 0x00000048170c7231 */ /* 0x000fc8000000000c */
[----:B------:R-:W-:-:S04]  /*6a90*/  HFMA2 R12, R22, R73, R12 ;  /* 0x00000049160c7231 */ /* 0x000fc8000000000c */
[----:B------:R-:W-:Y:S01]  /*6aa0*/  HFMA2 R12, R21, R74, R12 ;  /* 0x0000004a150c7231 */ /* 0x000fe2000000000c */
[----:B0-----:R-:W-:-:S03]  /*6ab0*/  LOP3.LUT P1, RZ, R13, 0x3, RZ, 0xc0, !PT ;  /* 0x000000030dff7812 */ /* 0x001fc6000782c0ff */
        /* <DEDUP_REMOVED lines=11> */
.L_x_4135:
[----:B------:R-:W-:Y:S01]  /*6b70*/  ISETP.GE.OR P1, PT, R10, UR40, P1 ;  /* 0x000000280a007c0c */ /* 0x000fe20008f26670 */
        /* <DEDUP_REMOVED lines=20> */
[----:B------:R-:W-:Y:S01]  /*6cc0*/  @P1 IADD3 R83, PT, PT, R10, -UR40, R83 ;  /* 0x800000280a531c10 */ /* 0x000fe2000fffe053 */
[----:B---3--:R-:W-:Y:S02]  /*6cd0*/  @P1 HADD2.F32 R85, -RZ, R14.H0_H0 ;  /* 0x2000000eff551230 */ /* 0x008fe40000004100 */
[----:B----4-:R-:W-:Y:S01]  /*6ce0*/  @P3 HADD2.F32 R84, -RZ, R12.H0_H0 ;  /* 0x2000000cff543230 */ /* 0x010fe20000004100 */
[----:B------:R-:W-:-:S04]  /*6cf0*/  @P1 I2FP.F32.S32 R12, R83 ;  /* 0x00000053000c1245 */ /* 0x000fc80000201400 */
[----:B------:R-:W-:-:S04]  /*6d00*/  @P3 FADD.FTZ R11, R11, R84 ;  /* 0x000000540b0b3221 */ /* 0x000fc80000010000 */
[----:B------:R-:W-:-:S05]  /*6d10*/  @P1 FFMA.FTZ R11, R12, R85, R11 ;  /* 0x000000550c0b1223 */ /* 0x000fca000001000b */
[----:B------:R1:W-:Y:S01]  /*6d20*/  STS [R3], R11 ;  /* 0x0000000b03007388 */ /* 0x0003e20000000800 */
[----:B------:R-:W-:-:S07]  /*6d30*/  @!P2 FMNMX.FTZ R0, R0, R11, !PT ;  /* 0x0000000b0000a209 */ /* 0x000fce0007810000 */
.L_x_4069:
[----:B------:R-:W-:Y:S05]  /*6d40*/  BSYNC.RECONVERGENT B1 ;  /* 0x0000000000017941 */ /* 0x000fea0003800200 */
.L_x_4068:
[----:B------:R-:W-:Y:S01]  /*6d50*/  VIADD R10, R10, 0x10 ;  /* 0x000000100a0a7836 */ /* 0x000fe20000000000 */
[----:B------:R-:W-:Y:S01]  /*6d60*/  IADD3 R8, P2, PT, R8, 0x10, RZ ;  /* 0x0000001008087810 */ /* 0x000fe20007f5e0ff */
[----:B------:R-:W-:Y:S01]  /*6d70*/  VIADD R4, R4, 0x10 ;  /* 0x0000001004047836 */ /* 0x000fe20000000000 */
[----:B-1----:R-:W-:Y:S02]  /*6d80*/  IADD3 R3, PT, PT, R3, 0x40, RZ ;  /* 0x0000004003037810 */ /* 0x002fe40007ffe0ff */
[----:B------:R-:W-:Y:S02]  /*6d90*/  ISETP.GE.AND P1, PT, R10, R5, PT ;  /* 0x000000050a00720c */ /* 0x000fe40003f26270 */
[----:B------:R-:W-:-:S11]  /*6da0*/  IADD3.X R7, PT, PT, RZ, R7, RZ, P2, !PT ;  /* 0x00000007ff077210 */ /* 0x000fd600017fe4ff */
[----:B------:R-:W-:Y:S05]  /*6db0*/  @!P1 BRA `(.L_x_4070) ;  /* 0xffffffc000809947 */ /* 0x000fea000383ffff */
.L_x_4002:
[----:B0-----:R-:W-:Y:S05]  /*6dc0*/  BSYNC B0 ;  /* 0x0000000000007941 */ /* 0x001fea0003800000 */
.L_x_4001:
[----:B------:R-:W-:-:S03]  /*6dd0*/  UMOV UR4, 0xffffffff ;  /* 0xffffffff00047882 */ /* 0x000fc60000000000 */
[----:B------:R-:W-:Y:S05]  /*6de0*/  BRA.DIV UR4, `(.L_x_4071) ;  /* 0x0000005604887947 */ /* 0x000fea000b800000 */
[----:B------:R-:W0:Y:S02]  /*6df0*/  SHFL.BFLY PT, R14, R0, 0x10, 0x1f ;  /* 0x0e001f00000e7f89 */ /* 0x000e2400000e0000 */
[----:B0-----:R-:W-:-:S05]  /*6e00*/  FMNMX.FTZ R13, R14, R0, !PT ;  /* 0x000000000e0d7209 */ /* 0x001fca0007810000 */
[----:B------:R-:W0:Y:S02]  /*6e10*/  SHFL.BFLY PT, R14, R13, 0x8, 0x1f ;  /* 0x0d001f000d0e7f89 */ /* 0x000e2400000e0000 */
[----:B0----5:R-:W-:-:S05]  /*6e20*/  FMNMX.FTZ R2, R13, R14, !PT ;  /* 0x0000000e0d027209 */ /* 0x021fca0007810000 */
[----:B------:R0:W1:Y:S02]  /*6e30*/  SHFL.BFLY PT, R14, R2, 0x4, 0x1f ;  /* 0x0c801f00020e7f89 */ /* 0x00006400000e0000 */
.L_x_4140:
[----:B------:R-:W4:Y:S01]  /*6e40*/  S2R R0, SR_TID.X ;  /* 0x0000000000007919 */ /* 0x000f220000002100 */
[----:B------:R-:W-:Y:S01]  /*6e50*/  MOV R13, 0x400 ;  /* 0x00000400000d7802 */ /* 0x000fe20000000f00 */
[----:B------:R-:W-:Y:S05]  /*6e60*/  WARPSYNC.ALL ;  /* 0x0000000000007948 */ /* 0x000fea0003800000 */
[----:B------:R-:W5:Y:S01]  /*6e70*/  S2R R20, SR_CgaCtaId ;  /* 0x0000000000147919 */ /* 0x000f620000008800 */
[----:B-1----:R-:W-:Y:S02]  /*6e80*/  FMNMX.FTZ R3, R2, R14, !PT ;  /* 0x0000000e02037209 */ /* 0x002fe40007810000 */
[----:B----4-:R-:W-:-:S02]  /*6e90*/  LOP3.LUT P0, R5, R0, 0x1f, RZ, 0xc0, !PT ;  /* 0x0000001f00057812 */ /* 0x010fc4000780c0ff */
[----:B-----5:R-:W-:-:S11]  /*6ea0*/  LEA R4, R20, R13, 0x18 ;  /* 0x0000000d14047211 */ /* 0x020fd600078ec0ff */
[----:B0-----:R-:W-:-:S05]  /*6eb0*/  @!P0 LEA.HI R2, R0, R4, RZ, 0x1d ;  /* 0x0000000400028211 */ /* 0x001fca00078fe8ff */
[----:B------:R0:W-:Y:S01]  /*6ec0*/  @!P0 STS [R2], R3 ;  /* 0x0000000302008388 */ /* 0x0001e20000000800 */
[----:B------:R-:W-:Y:S01]  /*6ed0*/  BAR.SYNC.DEFER_BLOCKING 0x0 ;  /* 0x0000000000007b1d */ /* 0x000fe20000010000 */
[C---:B------:R-:W-:Y:S01]  /*6ee0*/  ISETP.GT.U32.AND P0, PT, R5.reuse, 0x1, PT ;  /* 0x000000010500780c */ /* 0x040fe20003f04070 */
[----:B------:R-:W-:Y:S01]  /*6ef0*/  IMAD R6, R5, 0x4, R4 ;  /* 0x0000000405067824 */ /* 0x000fe200078e0204 */
[----:B0-----:R-:W-:Y:S01]  /*6f00*/  MOV R2, 0xff7fffff ;  /* 0xff7fffff00027802 */ /* 0x001fe20000000f00 */
[----:B------:R-:W-:Y:S01]  /*6f10*/  IMAD.MOV.U32 R8, RZ, RZ, RZ ;  /* 0x000000ffff087224 */ /* 0x000fe200078e00ff */
[----:B------:R-:W-:-:S03]  /*6f20*/  MOV R9, UR40 ;  /* 0x0000002800097c02 */ /* 0x000fc60008000f00 */
        /* <DEDUP_REMOVED lines=8> */
[----:B------:R-:W-:Y:S01]  /*6fb0*/  VIADD R3, R0, UR39 ;  /* 0x0000002700037c36 */ /* 0x000fe20008000000 */
[----:B------:R-:W-:-:S04]  /*6fc0*/  IADD3 R2, PT, PT, R9, 0x1, RZ ;  /* 0x0000000109027810 */ /* 0x000fc80007ffe0ff */
[----:B------:R-:W-:Y:S01]  /*6fd0*/  ISETP.GT.AND P0, PT, R3, UR40, PT ;  /* 0x0000002803007c0c */ /* 0x000fe2000bf04270 */
        /* <DEDUP_REMOVED lines=9> */
[----:B------:R-:W-:Y:S02]  /*7070*/  IADD3 R10, PT, PT, R8, -UR39, R9 ;  /* 0x80000027080a7c10 */ /* 0x000fe4000fffe009 */
[----:B------:R-:W-:Y:S02]  /*7080*/  MOV R9, R3 ;  /* 0x0000000300097202 */ /* 0x000fe40000000f00 */
[C---:B------:R-:W-:Y:S02]  /*7090*/  LOP3.LUT R8, R10.reuse, 0xc0, RZ, 0xc0, !PT ;  /* 0x000000c00a087812 */ /* 0x040fe400078ec0ff */
[----:B------:R-:W-:Y:S02]  /*70a0*/  ISETP.GE.U32.AND P1, PT, R10, 0xc0, PT ;  /* 0x000000c00a00780c */ /* 0x000fe40003f26070 */
[----:B------:R-:W-:Y:S01]  /*70b0*/  ISETP.NE.AND P0, PT, R8, 0xc0, PT ;  /* 0x000000c00800780c */ /* 0x000fe20003f05270 */
[----:B------:R-:W-:-:S12]  /*70c0*/  IMAD.MOV.U32 R8, RZ, RZ, RZ ;  /* 0x000000ffff087224 */ /* 0x000fd800078e00ff */
[----:B------:R-:W-:Y:S05]  /*70d0*/  @!P0 BRA `(.L_x_4076) ;  /* 0x00000000004c8947 */ /* 0x000fea0003800000 */
[----:B------:R-:W-:Y:S01]  /*70e0*/  VIADD R9, R13, 0x210 ;  /* 0x000002100d097836 */ /* 0x000fe20000000000 */
[----:B------:R-:W-:-:S04]  /*70f0*/  LEA.HI R8, R10, 0x1, RZ, 0x1a ;  /* 0x000000010a087811 */ /* 0x000fc800078fd0ff */
[----:B------:R-:W-:Y:S01]  /*7100*/  LOP3.LUT R10, R8, 0x3, RZ, 0xc0, !PT ;  /* 0x00000003080a7812 */ /* 0x000fe200078ec0ff */
[----:B------:R-:W-:Y:S01]  /*7110*/  HFMA2 R8, -RZ, RZ, 0, 0 ;  /* 0x00000000ff087431 */ /* 0x000fe200000001ff */
[----:B------:R-:W-:Y:S01]  /*7120*/  LEA R11, R20, R9, 0x18 ;  /* 0x00000009140b7211 */ /* 0x000fe200078ec0ff */
[----:B------:R-:W-:Y:S02]  /*7130*/  IMAD.MOV.U32 R9, RZ, RZ, R3 ;  /* 0x000000ffff097224 */ /* 0x000fe400078e0003 */
[----:B------:R-:W-:Y:S01]  /*7140*/  IMAD.MOV R10, RZ, RZ, -R10 ;  /* 0x000000ffff0a7224 */ /* 0x000fe200078e0a0a */
[----:B------:R-:W-:-:S07]  /*7150*/  LEA R11, R0, R11, 0x2 ;  /* 0x0000000b000b7211 */ /* 0x000fce00078e10ff */
.L_x_4077:
        /* <DEDUP_REMOVED lines=11> */
.L_x_4076:
[----:B------:R-:W-:Y:S05]  /*7210*/  BSYNC.RECONVERGENT B1 ;  /* 0x0000000000017941 */ /* 0x000fea0003800200 */
.L_x_4075:
[----:B------:R-:W-:Y:S05]  /*7220*/  @!P1 BRA `(.L_x_4073) ;  /* 0x0000001400009947 */ /* 0x000fea0003800000 */
[----:B------:R-:W-:Y:S01]  /*7230*/  USHF.L.U32 UR4, UR39, 0x2, URZ ;  /* 0x0000000227047899 */ /* 0x000fe200080006ff */
[----:B------:R-:W-:-:S05]  /*7240*/  VIADD R13, R13, 0x210 ;  /* 0x000002100d0d7836 */ /* 0x000fca0000000000 */
[----:B------:R-:W-:Y:S02]  /*7250*/  LEA R11, R20, R13, 0x18 ;  /* 0x0000000d140b7211 */ /* 0x000fe400078ec0ff */
[C---:B------:R-:W-:Y:S01]  /*7260*/  LEA R10, R9.reuse, -UR4, 0x2 ;  /* 0x80000004090a7c11 */ /* 0x040fe2000f8e10ff */
[----:B------:R-:W-:-:S03]  /*7270*/  VIADD R9, R9, 0x100 ;  /* 0x0000010009097836 */ /* 0x000fc60000000000 */
[----:B------:R-:W-:Y:S02]  /*7280*/  IADD3 R11, PT, PT, R11, R10, RZ ;  /* 0x0000000a0b0b7210 */ /* 0x000fe40007ffe0ff */
[----:B------:R-:W-:-:S03]  /*7290*/  ISETP.GT.AND P0, PT, R9, UR40, PT ;  /* 0x0000002809007c0c */ /* 0x000fc6000bf04270 */
[----:B------:R-:W0:Y:S04]  /*72a0*/  LDS R10, [R11] ;  /* 0x000000000b0a7984 */ /* 0x000e280000000800 */
[----:B------:R-:W1:Y:S04]  /*72b0*/  LDS R12, [R11+0x100] ;  /* 0x000100000b0c7984 */ /* 0x000e680000000800 */
[----:B------:R-:W4:Y:S04]  /*72c0*/  LDS R14, [R11+0x200] ;  /* 0x000200000b0e7984 */ /* 0x000f280000000800 */
        /* <DEDUP_REMOVED lines=12> */
[----:B0-----:R0:W-:Y:S01]  /*7390*/  STS [R11], R10 ;  /* 0x0000000a0b007388 */ /* 0x0011e20000000800 */
[----:B------:R-:W-:-:S06]  /*73a0*/  FADD.FTZ R8, R8, R10 ;  /* 0x0000000a08087221 */ /* 0x000fcc0000010000 */
[----:B------:R-:W5:Y:S01]  /*73b0*/  MUFU.EX2 R18, R18 ;  /* 0x0000001200127308 */ /* 0x000f620000000800 */
[----:B-1----:R0:W-:Y:S01]  /*73c0*/  STS [R11+0x100], R12 ;  /* 0x0001000c0b007388 */ /* 0x0021e20000000800 */
[----:B------:R-:W-:-:S03]  /*73d0*/  FADD.FTZ R8, R8, R12 ;  /* 0x0000000c08087221 */ /* 0x000fc60000010000 */
[----:B----4-:R0:W-:Y:S01]  /*73e0*/  STS [R11+0x200], R14 ;  /* 0x0002000e0b007388 */ /* 0x0101e20000000800 */
[----:B------:R-:W-:-:S03]  /*73f0*/  FADD.FTZ R8, R8, R14 ;  /* 0x0000000e08087221 */ /* 0x000fc60000010000 */
[----:B-----5:R0:W-:Y:S01]  /*7400*/  STS [R11+0x300], R18 ;  /* 0x000300120b007388 */ /* 0x0201e20000000800 */
[----:B------:R-:W-:Y:S01]  /*7410*/  FADD.FTZ R8, R8, R18 ;  /* 0x0000001208087221 */ /* 0x000fe20000010000 */
[----:B------:R-:W-:Y:S06]  /*7420*/  @P0 BRA `(.L_x_4073) ;  /* 0x0000001000800947 */ /* 0x000fec0003800000 */
[----:B0-----:R-:W-:Y:S01]  /*7430*/  MOV R10, R9 ;  /* 0x00000009000a7202 */ /* 0x001fe20000000f00 */
[----:B------:R-:W-:Y:S01]  /*7440*/  BSSY.RECONVERGENT B1, `(.L_x_4078) ;  /* 0x000006d000017945 */ /* 0x000fe20003800200 */
[----:B------:R-:W-:Y:S02]  /*7450*/  PLOP3.LUT P0, PT, PT, PT, PT, 0x80, 0x8 ;  /* 0x000000000008781c */ /* 0x000fe40003f0f070 */
[----:B------:R-:W-:-:S04]  /*7460*/  IADD3 R9, PT, PT, -R10, UR40, RZ ;  /* 0x000000280a097c10 */ /* 0x000fc8000fffe1ff */
[----:B------:R-:W-:Y:S01]  /*7470*/  ISETP.GT.AND P1, PT, R9, 0x2ff, PT ;  /* 0x000002ff0900780c */ /* 0x000fe20003f24270 */
[----:B------:R-:W-:-:S12]  /*7480*/  VIADD R9, R11, 0x600 ;  /* 0x000006000b097836 */ /* 0x000fd80000000000 */
[----:B------:R-:W-:Y:S05]  /*7490*/  @!P1 BRA `(.L_x_4079) ;  /* 0x00000004009c9947 */ /* 0x000fea0003800000 */
[----:B------:R-:W-:Y:S02]  /*74a0*/  MOV R11, UR40 ;  /* 0x00000028000b7c02 */ /* 0x000fe40008000f00 */
[----:B------:R-:W-:-:S03]  /*74b0*/  PLOP3.LUT P0, PT, PT, PT, PT, 0x8, 0x80 ;  /* 0x000000000080781c */ /* 0x000fc60003f0e170 */
[----:B------:R-:W-:-:S10]  /*74c0*/  VIADD R11, R11, 0xfffffd01 ;  /* 0xfffffd010b0b7836 */ /* 0x000fd40000000000 */
.L_x_4080:
[----:B------:R-:W0:Y:S01]  /*74d0*/  LDS R12, [R9+-0x200] ;  /* 0xfffe0000090c7984 */ /* 0x000e220000000800 */
[----:B------:R-:W-:-:S03]  /*74e0*/  IADD3 R10, PT, PT, R10, 0x400, RZ ;  /* 0x000004000a0a7810 */ /* 0x000fc60007ffe0ff */
[----:B------:R-:W1:Y:S01]  /*74f0*/  LDS R14, [R9+-0x100] ;  /* 0xffff0000090e7984 */ /* 0x000e620000000800 */
[----:B------:R-:W-:-:S03]  /*7500*/  ISETP.GE.AND P1, PT, R10, R11, PT ;  /* 0x0000000b0a00720c */ /* 0x000fc60003f26270 */
[----:B------:R-:W4:Y:S04]  /*7510*/  LDS R18, [R9] ;  /* 0x0000000009127984 */ /* 0x000f280000000800 */
[----:B------:R-:W5:Y:S04]  /*7520*/  LDS R20, [R9+0x100] ;  /* 0x0001000009147984 */ /* 0x000f680000000800 */
[----:B------:R-:W5:Y:S04]  /*7530*/  LDS R22, [R9+0x200] ;  /* 0x0002000009167984 */ /* 0x000f680000000800 */
[----:B--2---:R-:W2:Y:S04]  /*7540*/  LDS R24, [R9+0x300] ;  /* 0x0003000009187984 */ /* 0x004ea80000000800 */
[----:B------:R-:W2:Y:S04]  /*7550*/  LDS R26, [R9+0x400] ;  /* 0x00040000091a7984 */ /* 0x000ea80000000800 */
        /* <DEDUP_REMOVED lines=11> */
[----:B------:R-:W3:Y:S01]  /*7610*/  MUFU.EX2 R12, R12 ;  /* 0x0000000c000c7308 */ /* 0x000ee20000000800 */
[----:B------:R-:W-:Y:S01]  /*7620*/  FMUL.FTZ R18, R18, 1.4426950216293334961 ;  /* 0x3fb8aa3b12127820 */ /* 0x000fe20000410000 */
[C---:B-----5:R-:W-:Y:S01]  /*7630*/  FADD.FTZ R20, -R7.reuse, R20 ;  /* 0x0000001407147221 */ /* 0x060fe20000010100 */
[----:B------:R-:W5:Y:S01]  /*7640*/  LDS R40, [R9+0xb00] ;  /* 0x000b000009287984 */ /* 0x000f620000000800 */
[----:B------:R-:W-:-:S02]  /*7650*/  FADD.FTZ R22, -R7, R22 ;  /* 0x0000001607167221 */ /* 0x000fc40000010100 */
[----:B------:R-:W-:Y:S01]  /*7660*/  FMUL.FTZ R20, R20, 1.4426950216293334961 ;  /* 0x3fb8aa3b14147820 */ /* 0x000fe20000410000 */
[----:B------:R-:W5:Y:S01]  /*7670*/  LDS R42, [R9+0xc00] ;  /* 0x000c0000092a7984 */ /* 0x000f620000000800 */
[----:B------:R-:W0:Y:S01]  /*7680*/  MUFU.EX2 R14, R14 ;  /* 0x0000000e000e7308 */ /* 0x000e220000000800 */
[----:B------:R-:W-:Y:S01]  /*7690*/  FMUL.FTZ R22, R22, 1.4426950216293334961 ;  /* 0x3fb8aa3b16167820 */ /* 0x000fe20000410000 */
[C---:B--2---:R-:W-:Y:S01]  /*76a0*/  FADD.FTZ R24, -R7.reuse, R24 ;  /* 0x0000001807187221 */ /* 0x044fe20000010100 */
[----:B------:R-:W2:Y:S01]  /*76b0*/  LDS R44, [R9+0xd00] ;  /* 0x000d0000092c7984 */ /* 0x000ea20000000800 */
[C---:B------:R-:W-:Y:S02]  /*76c0*/  FADD.FTZ R26, -R7.reuse, R26 ;  /* 0x0000001a071a7221 */ /* 0x040fe40000010100 */
        /* <DEDUP_REMOVED lines=22> */
[----:B---3--:R-:W-:Y:S01]  /*7830*/  FADD.FTZ R8, R8, R20 ;  /* 0x0000001408087221 */ /* 0x008fe20000010000 */
[C---:B----4-:R-:W-:Y:S01]  /*7840*/  FADD.FTZ R38, -R7.reuse, R38 ;  /* 0x0000002607267221 */ /* 0x050fe20000010100 */
[C---:B-----5:R-:W-:Y:S01]  /*7850*/  FADD.FTZ R40, -R7.reuse, R40 ;  /* 0x0000002807287221 */ /* 0x060fe20000010100 */
[----:B------:R-:W-:Y:S02]  /*7860*/  STS [R9+0x100], R20 ;  /* 0x0001001409007388 */ /* 0x000fe40000000800 */
[----:B------:R-:W-:Y:S01]  /*7870*/  FMUL.FTZ R38, R38, 1.4426950216293334961 ;  /* 0x3fb8aa3b26267820 */ /* 0x000fe20000410000 */
[----:B------:R-:W-:Y:S01]  /*7880*/  FMUL.FTZ R40, R40, 1.4426950216293334961 ;  /* 0x3fb8aa3b28287820 */ /* 0x000fe20000410000 */
[----:B------:R-:W3:Y:S01]  /*7890*/  MUFU.EX2 R26, R26 ;  /* 0x0000001a001a7308 */ /* 0x000ee20000000800 */
[----:B0-----:R-:W-:Y:S01]  /*78a0*/  FADD.FTZ R8, R8, R22 ;  /* 0x0000001608087221 */ /* 0x001fe20000010000 */
[C---:B------:R-:W-:Y:S01]  /*78b0*/  FADD.FTZ R42, -R7.reuse, R42 ;  /* 0x0000002a072a7221 */ /* 0x040fe20000010100 */
[----:B--2---:R-:W-:Y:S01]  /*78c0*/  FADD.FTZ R44, -R7, R44 ;  /* 0x0000002c072c7221 */ /* 0x004fe20000010100 */
[----:B------:R-:W-:Y:S02]  /*78d0*/  STS [R9+0x200], R22 ;  /* 0x0002001609007388 */ /* 0x000fe40000000800 */
[----:B------:R-:W-:Y:S01]  /*78e0*/  FMUL.FTZ R42, R42, 1.4426950216293334961 ;  /* 0x3fb8aa3b2a2a7820 */ /* 0x000fe20000410000 */
[----:B------:R-:W-:Y:S01]  /*78f0*/  FMUL.FTZ R44, R44, 1.4426950216293334961 ;  /* 0x3fb8aa3b2c2c7820 */ /* 0x000fe20000410000 */
[----:B------:R-:W0:Y:S01]  /*7900*/  MUFU.EX2 R28, R28 ;  /* 0x0000001c001c7308 */ /* 0x000e220000000800 */
[----:B-1----:R-:W-:Y:S01]  /*7910*/  FADD.FTZ R8, R8, R24 ;  /* 0x0000001808087221 */ /* 0x002fe20000010000 */
        /* <DEDUP_REMOVED lines=31> */
.L_x_4079:
[----:B------:R-:W-:Y:S05]  /*7b10*/  BSYNC.RECONVERGENT B1 ;  /* 0x0000000000017941 */ /* 0x000fea0003800200 */
.L_x_4078:
        /* <DEDUP_REMOVED lines=8> */
[----:B------:R-:W4:Y:S04]  /*7ba0*/  LDS R18, [R9] ;  /* 0x0000000009127984 */ /* 0x000f280000000800 */
[----:B------:R-:W5:Y:S04]  /*7bb0*/  LDS R20, [R9+0x100] ;  /* 0x0001000009147984 */ /* 0x000f680000000800 */
[----:B------:R-:W5:Y:S04]  /*7bc0*/  LDS R22, [R9+0x200] ;  /* 0x0002000009167984 */ /* 0x000f680000000800 */
[----:B--2---:R-:W2:Y:S04]  /*7bd0*/  LDS R24, [R9+0x300] ;  /* 0x0003000009187984 */ /* 0x004ea80000000800 */
[----:B------:R-:W2:Y:S04]  /*7be0*/  LDS R26, [R9+0x400] ;  /* 0x00040000091a7984 */ /* 0x000ea80000000800 */
[----:B---3--:R-:W3:Y:S01]  /*7bf0*/  LDS R28, [R9+0x500] ;  /* 0x00050000091c7984 */ /* 0x008ee20000000800 */
        /* <DEDUP_REMOVED lines=8> */
[----:B------:R-:W-:-:S03]  /*7c80*/  FADD.FTZ R22, -R7, R22 ;  /* 0x0000001607167221 */ /* 0x000fc60000010100 */
[----:B------:R-:W-:Y:S02]  /*7c90*/  FMUL.FTZ R20, R20, 1.4426950216293334961 ;  /* 0x3fb8aa3b14147820 */ /* 0x000fe40000410000 */
[----:B------:R-:W1:Y:S01]  /*7ca0*/  MUFU.EX2 R14, R14 ;  /* 0x0000000e000e7308 */ /* 0x000e620000000800 */
[----:B------:R-:W-:Y:S01]  /*7cb0*/  FMUL.FTZ R22, R22, 1.4426950216293334961 ;  /* 0x3fb8aa3b16167820 */ /* 0x000fe20000410000 */
[C---:B--2---:R-:W-:Y:S01]  /*7cc0*/  FADD.FTZ R24, -R7.reuse, R24 ;  /* 0x0000001807187221 */ /* 0x044fe20000010100 */
        /* <DEDUP_REMOVED lines=28> */
.L_x_4082:
[----:B------:R-:W-:Y:S05]  /*7e90*/  BSYNC.RECONVERGENT B1 ;  /* 0x0000000000017941 */ /* 0x000fea0003800200 */
.L_x_4081:
[----:B------:R-:W-:-:S13]  /*7ea0*/  ISETP.GT.AND P1, PT, R10, UR40, PT ;  /* 0x000000280a007c0c */ /* 0x000fda000bf24270 */
[----:B------:R-:W-:Y:S05]  /*7eb0*/  @!P0 BRA P1, `(.L_x_4073) ;  /* 0x0000000400dc8947 */ /* 0x000fea0000800000 */
        /* <DEDUP_REMOVED lines=25> */
.L_x_4074:
[----:B------:R-:W-:Y:S01]  /*8050*/  VIADDMNMX R8, R3, 0x40, R2, !PT ;  /* 0x0000004003087846 */ /* 0x000fe20007800102 */
[----:B------:R-:W-:Y:S01]  /*8060*/  BSSY.RECONVERGENT B1, `(.L_x_4083) ;  /* 0x0000024000017945 */ /* 0x000fe20003800200 */
[----:B------:R-:W-:-:S04]  /*8070*/  LOP3.LUT R9, RZ, R0, RZ, 0x33, !PT ;  /* 0x00000000ff097212 */ /* 0x000fc800078e33ff */
[----:B------:R-:W-:Y:S01]  /*8080*/  IADD3 R12, PT, PT, R8, -UR39, R9 ;  /* 0x80000027080c7c10 */ /* 0x000fe2000fffe009 */
        /* <DEDUP_REMOVED lines=9> */
[----:B------:R-:W-:Y:S02]  /*8120*/  IADD3 R18, P1, P2, R10, UR6, R3 ;  /* 0x000000060a127c10 */ /* 0x000fe4000fa3e003 */
[----:B------:R-:W-:Y:S01]  /*8130*/  LOP3.LUT R10, R8, 0x3, RZ, 0xc0, !PT ;  /* 0x00000003080a7812 */ /* 0x000fe200078ec0ff */
[----:B------:R-:W-:Y:S01]  /*8140*/  IMAD R12, R0, 0x4, R13 ;  /* 0x00000004000c7824 */ /* 0x000fe200078e020d */
[----:B------:R-:W-:Y:S01]  /*8150*/  IADD3.X R11, PT, PT, R11, UR12, RZ, P1, P2 ;  /* 0x0000000c0b0b7c10 */ /* 0x000fe20008fe44ff */
[----:B------:R-:W-:Y:S01]  /*8160*/  IMAD.MOV.U32 R8, RZ, RZ, RZ ;  /* 0x000000ffff087224 */ /* 0x000fe200078e00ff */
[----:B------:R-:W-:-:S02]  /*8170*/  MOV R9, R3 ;  /* 0x0000000300097202 */ /* 0x000fc40000000f00 */
[----:B------:R-:W-:-:S07]  /*8180*/  IADD3 R13, PT, PT, -R10, RZ, RZ ;  /* 0x000000ff0a0d7210 */ /* 0x000fce0007ffe1ff */
.L_x_4085:
[----:B------:R-:W-:-:S06]  /*8190*/  IMAD.MOV.U32 R10, RZ, RZ, R18 ;  /* 0x000000ffff0a7224 */ /* 0x000fcc00078e0012 */
[----:B------:R1:W4:Y:S01]  /*81a0*/  LDG.E.U8 R10, desc[UR36][R10.64] ;  /* 0x000000240a0a7981 */ /* 0x000322000c1e1100 */
[----:B------:R-:W-:Y:S01]  /*81b0*/  MOV R15, RZ ;  /* 0x000000ff000f7202 */ /* 0x000fe20000000f00 */
[----:B------:R-:W-:Y:S01]  /*81c0*/  VIADD R13, R13, 0x1 ;  /* 0x000000010d0d7836 */ /* 0x000fe20000000000 */
[----:B------:R-:W-:Y:S02]  /*81d0*/  IADD3 R18, P2, PT, R18, 0x40, RZ ;  /* 0x0000004012127810 */ /* 0x000fe40007f5e0ff */
[----:B------:R-:W-:-:S03]  /*81e0*/  IADD3 R9, PT, PT, R9, 0x40, RZ ;  /* 0x0000004009097810 */ /* 0x000fc60007ffe0ff */
[----:B-1----:R-:W-:Y:S01]  /*81f0*/  IMAD.X R11, RZ, RZ, R11, P2 ;  /* 0x000000ffff0b7224 */ /* 0x002fe200010e060b */
[----:B----4-:R-:W-:-:S13]  /*8200*/  ISETP.NE.AND P1, PT, R10, RZ, PT ;  /* 0x000000ff0a00720c */ /* 0x010fda0003f25270 */
        /* <DEDUP_REMOVED lines=9> */
.L_x_4084:
[----:B------:R-:W-:Y:S05]  /*82a0*/  BSYNC.RECONVERGENT B1 ;  /* 0x0000000000017941 */ /* 0x000fea0003800200 */
.L_x_4083:
[----:B------:R-:W-:Y:S05]  /*82b0*/  @!P0 BRA `(.L_x_4073) ;  /* 0x0000000000dc8947 */ /* 0x000fea0003800000 */
[----:B------:R-:W1:Y:S01]  /*82c0*/  S2R R12, SR_CgaCtaId ;  /* 0x00000000000c7919 */ /* 0x000e620000008800 */
[----:B------:R-:W4:Y:S01]  /*82d0*/  LDC.64 R14, c[0x0][0x420] ;  /* 0x00010800ff0e7b82 */ /* 0x000f220000000a00 */
        /* <DEDUP_REMOVED lines=10> */
.L_x_4086:
[----:B------:R-:W-:-:S05]  /*8380*/  IMAD.MOV.U32 R10, RZ, RZ, R14 ;  /* 0x000000ffff0a7224 */ /* 0x000fca00078e000e */
[----:B------:R-:W4:Y:S04]  /*8390*/  LDG.E.U8 R14, desc[UR36][R10.64+-0x80] ;  /* 0xffff80240a0e7981 */ /* 0x000f28000c1e1100 */
[----:B------:R-:W5:Y:S04]  /*83a0*/  LDG.E.U8 R13, desc[UR36][R10.64+-0x40] ;  /* 0xffffc0240a0d7981 */ /* 0x000f68000c1e1100 */
[----:B------:R-:W2:Y:S04]  /*83b0*/  LDG.E.U8 R15, desc[UR36][R10.64] ;  /* 0x000000240a0f7981 */ /* 0x000ea8000c1e1100 */
[----:B------:R-:W3:Y:S01]  /*83c0*/  LDG.E.U8 R19, desc[UR36][R10.64+0x40] ;  /* 0x000040240a137981 */ /* 0x000ee2000c1e1100 */
[----:B------:R-:W-:Y:S01]  /*83d0*/  IMAD.MOV.U32 R21, RZ, RZ, RZ ;  /* 0x000000ffff157224 */ /* 0x000fe200078e00ff */
[----:B------:R-:W-:-:S02]  /*83e0*/  IADD3 R9, PT, PT, R9, 0x100, RZ ;  /* 0x0000010009097810 */ /* 0x000fc40007ffe0ff */
[----:B----4-:R-:W-:Y:S02]  /*83f0*/  ISETP.NE.AND P0, PT, R14, RZ, PT ;  /* 0x000000ff0e00720c */ /* 0x010fe40003f05270 */
[----:B-----5:R-:W-:Y:S01]  /*8400*/  ISETP.NE.AND P1, PT, R13, RZ, PT ;  /* 0x000000ff0d00720c */ /* 0x020fe20003f25270 */
[----:B------:R-:W-:Y:S01]  /*8410*/  HFMA2 R13, -RZ, RZ, 0, 0 ;  /* 0x00000000ff0d7431 */ /* 0x000fe200000001ff */
[----:B--2---:R-:W-:Y:S01]  /*8420*/  ISETP.NE.AND P2, PT, R15, RZ, PT ;  /* 0x000000ff0f00720c */ /* 0x004fe20003f45270 */
[----:B------:R-:W-:Y:S01]  /*8430*/  IMAD.MOV.U32 R15, RZ, RZ, RZ ;  /* 0x000000ffff0f7224 */ /* 0x000fe200078e00ff */
[----:B---3--:R-:W-:-:S07]  /*8440*/  ISETP.NE.AND P3, PT, R19, RZ, PT ;  /* 0x000000ff1300720c */ /* 0x008fce0003f65270 */
        /* <DEDUP_REMOVED lines=11> */
[----:B------:R-:W-:Y:S01]  /*8500*/  ISETP.GT.AND P0, PT, R9, UR40, PT ;  /* 0x0000002809007c0c */ /* 0x000fe2000bf04270 */
        /* <DEDUP_REMOVED lines=18> */
.L_x_4073:
[----:B------:R-:W-:Y:S05]  /*8630*/  BSYNC.RECONVERGENT B0 ;  /* 0x0000000000007941 */ /* 0x000fea0003800200 */
.L_x_4072:
[----:B0-----:R-:W0:Y:S01]  /*8640*/  SHFL.BFLY PT, R7, R8, 0x10, 0x1f ;  /* 0x0e001f0008077f89 */ /* 0x001e2200000e0000 */
[C---:B------:R-:W-:Y:S01]  /*8650*/  ISETP.NE.AND P0, PT, R5.reuse, RZ, PT ;  /* 0x000000ff0500720c */ /* 0x040fe20003f05270 */
[----:B------:R-:W1:Y:S01]  /*8660*/  LDCU UR4, c[0x0][0x40c] ;  /* 0x00008180ff0477ac */ /* 0x000e620008000800 */
[----:B------:R-:W-:Y:S01]  /*8670*/  SHF.R.U32.HI R39, RZ, 0x5, R0 ;  /* 0x00000005ff277819 */ /* 0x000fe20000011600 */
[----:B------:R-:W4:Y:S01]  /*8680*/  S2R R18, SR_CTAID.X ;  /* 0x0000000000127919 */ /* 0x000f220000002500 */
[----:B------:R-:W-:Y:S01]  /*8690*/  ISETP.GT.U32.AND P1, PT, R5, 0x1, PT ;  /* 0x000000010500780c */ /* 0x000fe20003f24070 */
[----:B------:R-:W1:Y:S01]  /*86a0*/  LDCU UR5, c[0x0][0x3f4] ;  /* 0x00007e80ff0577ac */ /* 0x000e620008000800 */
[----:B------:R-:W5:Y:S07]  /*86b0*/  LDCU.U8 UR8, c[0x0][0x48c] ;  /* 0x00009180ff0877ac */ /* 0x000f6e0008000000 */
[----:B------:R-:W-:-:S02]  /*86c0*/  @!P0 IMAD R4, R39, 0x4, R4 ;  /* 0x0000000427048824 */ /* 0x000fc400078e0204 */
[----:B0-----:R-:W-:Y:S01]  /*86d0*/  FADD.FTZ R7, R7, R8 ;  /* 0x0000000807077221 */ /* 0x001fe20000010000 */
[----:B-1----:R-:W-:-:S04]  /*86e0*/  UISETP.LT.AND UP0, UPT, UR5, UR4, UPT ;  /* 0x000000040500728c */ /* 0x002fc8000bf01270 */
[----:B------:R-:W0:Y:S01]  /*86f0*/  SHFL.BFLY PT, R10, R7, 0x8, 0x1f ;  /* 0x0d001f00070a7f89 */ /* 0x000e2200000e0000 */
[----:B------:R-:W-:-:S04]  /*8700*/  USEL UR4, UR5, UR4, UP0 ;  /* 0x0000000405047287 */ /* 0x000fc80008000000 */
[----:B------:R-:W-:-:S04]  /*8710*/  UIADD3 UR4, UPT, UPT, UR4, 0x4, URZ ;  /* 0x0000000404047890 */ /* 0x000fc8000fffe0ff */
[----:B------:R-:W-:-:S04]  /*8720*/  USHF.R.S32.HI UR5, URZ, 0x1f, UR4 ;  /* 0x0000001fff057899 */ /* 0x000fc80008011404 */
[----:B------:R-:W-:-:S04]  /*8730*/  ULEA.HI UR5, UR5, UR4, URZ, 0x2 ;  /* 0x0000000405057291 */ /* 0x000fc8000f8f10ff */
[----:B------:R-:W-:-:S04]  /*8740*/  USHF.L.U32 UR5, UR5, 0x2, URZ ;  /* 0x0000000205057899 */ /* 0x000fc800080006ff */
[----:B------:R-:W-:Y:S01]  /*8750*/  ULOP3.LUT UR5, UR5, 0xfffffff0, URZ, 0xc0, !UPT ;  /* 0xfffffff005057892 */ /* 0x000fe2000f8ec0ff */
[----:B0-----:R-:W-:Y:S02]  /*8760*/  FADD.FTZ R10, R7, R10 ;  /* 0x0000000a070a7221 */ /* 0x001fe40000010000 */
[----:B------:R-:W4:Y:S03]  /*8770*/  LDC R7, c[0x0][0x3f8] ;  /* 0x0000fe00ff077b82 */ /* 0x000f260000000800 */
[----:B------:R-:W0:Y:S01]  /*8780*/  SHFL.BFLY PT, R9, R10, 0x4, 0x1f ;  /* 0x0c801f000a097f89 */ /* 0x000e2200000e0000 */
[----:B----4-:R-:W-:Y:S02]  /*8790*/  IMAD R23, R7, UR7, R18 ;  /* 0x0000000707177c24 */ /* 0x010fe4000f8e0212 */
[----:B0-----:R-:W-:-:S05]  /*87a0*/  FADD.FTZ R9, R10, R9 ;  /* 0x000000090a097221 */ /* 0x001fca0000010000 */
[----:B------:R-:W0:Y:S02]  /*87b0*/  SHFL.BFLY PT, R12, R9, 0x2, 0x1f ;  /* 0x0c401f00090c7f89 */ /* 0x000e2400000e0000 */
[----:B0-----:R-:W-:-:S05]  /*87c0*/  FADD.FTZ R12, R9, R12 ;  /* 0x0000000c090c7221 */ /* 0x001fca0000010000 */
[----:B------:R-:W0:Y:S02]  /*87d0*/  SHFL.BFLY PT, R11, R12, 0x1, 0x1f ;  /* 0x0c201f000c0b7f89 */ /* 0x000e2400000e0000 */
[----:B0-----:R-:W-:-:S05]  /*87e0*/  FADD.FTZ R11, R12, R11 ;  /* 0x0000000b0c0b7221 */ /* 0x001fca0000010000 */
[----:B------:R0:W-:Y:S01]  /*87f0*/  @!P0 STS [R4+0x8], R11 ;  /* 0x0000080b04008388 */ /* 0x0001e20000000800 */
[----:B------:R-:W-:Y:S01]  /*8800*/  BAR.SYNC.DEFER_BLOCKING 0x0 ;  /* 0x0000000000007b1d */ /* 0x000fe20000010000 */
[----:B-----5:R-:W-:Y:S02]  /*8810*/  ISETP.NE.AND P0, PT, RZ, UR8, PT ;  /* 0x00000008ff007c0c */ /* 0x020fe4000bf05270 */
[----:B0-----:R-:W-:-:S03]  /*8820*/  CS2R R4, SRZ ;  /* 0x0000000000047805 */ /* 0x001fc6000001ff00 */
[----:B------:R-:W0:Y:S01]  /*8830*/  @!P1 LDS R11, [R6+0x8] ;  /* 0x00000800060b9984 */ /* 0x000e220000000800 */
[----:B------:R-:W-:-:S03]  /*8840*/  ISETP.GT.AND P1, PT, R3, UR40, PT ;  /* 0x0000002803007c0c */ /* 0x000fc6000bf24270 */
[----:B0-----:R-:W0:Y:S02]  /*8850*/  SHFL.BFLY PT, R8, R11, 0x1, 0x1f ;  /* 0x0c201f000b087f89 */ /* 0x001e2400000e0000 */
[----:B0-----:R-:W-:-:S06]  /*8860*/  FADD.FTZ R8, R8, R11 ;  /* 0x0000000b08087221 */ /* 0x001fcc0000010000 */
[----:B------:R-:W0:Y:S02]  /*8870*/  SHFL.IDX PT, R8, R8, RZ, 0x1f ;  /* 0x00001fff08087589 */ /* 0x000e2400000e0000 */
[----:B0-----:R-:W-:-:S04]  /*8880*/  FADD.FTZ R6, R8, 9.9999999747524270788e-07 ;  /* 0x358637bd08067421 */ /* 0x001fc80000010000 */
[----:B------:R0:W1:Y:S01]  /*8890*/  MUFU.RCP R13, R6 ;  /* 0x00000006000d7308 */ /* 0x0000620000001000 */
[----:B------:R-:W-:Y:S05]  /*88a0*/  @!P0 BRA `(.L_x_4087) ;  /* 0x0000000000188947 */ /* 0x000fea0003800000 */
[----:B------:R-:W4:Y:S08]  /*88b0*/  LDC R4, c[0x0][0x488] ;  /* 0x00012200ff047b82 */ /* 0x000f300000000800 */
[----:B------:R-:W4:Y:S08]  /*88c0*/  LDC R5, c[0x0][0x40c] ;  /* 0x00010300ff057b82 */ /* 0x000f300000000800 */
[----:B------:R-:W5:Y:S01]  /*88d0*/  LDC R7, c[0x0][0x3f4] ;  /* 0x0000fd00ff077b82 */ /* 0x000f620000000800 */
[----:B----4-:R-:W-:-:S04]  /*88e0*/  IMAD R4, R23, R4, R5 ;  /* 0x0000000417047224 */ /* 0x010fc800078e0205 */
[----:B-----5:R-:W-:-:S05]  /*88f0*/  IMAD R4, R4, R7, RZ ;  /* 0x0000000704047224 */ /* 0x020fca00078e02ff */
[----:B------:R-:W-:-:S07]  /*8900*/  SHF.R.S32.HI R5, RZ, 0x1f, R4 ;  /* 0x0000001fff057819 */ /* 0x000fce0000011404 */
.L_x_4087:
[----:B------:R-:W-:Y:S04]  /*8910*/  BSSY.RECONVERGENT B0, `(.L_x_4088) ;  /* 0x0000062000007945 */ /* 0x000fe80003800200 */
[----:B------:R-:W-:Y:S05]  /*8920*/  @P1 BRA `(.L_x_4089) ;  /* 0x0000000400801947 */ /* 0x000fea0003800000 */
[----:B------:R-:W-:Y:S01]  /*8930*/  VIADDMNMX R2, R3, 0x40, R2, !PT ;  /* 0x0000004003027846 */ /* 0x000fe20007800102 */
[----:B------:R-:W-:Y:S01]  /*8940*/  BSSY.RECONVERGENT B1, `(.L_x_4090) ;  /* 0x0000028000017945 */ /* 0x000fe20003800200 */
[----:B------:R-:W-:-:S04]  /*8950*/  LOP3.LUT R7, RZ, R0, RZ, 0x33, !PT ;  /* 0x00000000ff077212 */ /* 0x000fc800078e33ff */
[----:B------:R-:W-:-:S04]  /*8960*/  IADD3 R2, PT, PT, R2, -UR39, R7 ;  /* 0x8000002702027c10 */ /* 0x000fc8000fffe007 */
[C---:B0-----:R-:W-:Y:S02]  /*8970*/  LOP3.LUT R6, R2.reuse, 0xc0, RZ, 0xc0, !PT ;  /* 0x000000c002067812 */ /* 0x041fe400078ec0ff */
[----:B------:R-:W-:Y:S02]  /*8980*/  ISETP.GE.U32.AND P1, PT, R2, 0xc0, PT ;  /* 0x000000c00200780c */ /* 0x000fe40003f26070 */
[----:B------:R-:W-:-:S13]  /*8990*/  ISETP.NE.AND P2, PT, R6, 0xc0, PT ;  /* 0x000000c00600780c */ /* 0x000fda0003f45270 */
[----:B------:R-:W-:Y:S05]  /*89a0*/  @!P2 BRA `(.L_x_4091) ;  /* 0x000000000084a947 */ /* 0x000fea0003800000 */
[----:B------:R-:W0:Y:S01]  /*89b0*/  S2UR UR7, SR_CgaCtaId ;  /* 0x00000000000779c3 */ /* 0x000e220000008800 */
[----:B------:R-:W4:Y:S01]  /*89c0*/  LDCU.64 UR10, c[0x0][0x480] ;  /* 0x00009000ff0a77ac */ /* 0x000f220008000a00 */
        /* <DEDUP_REMOVED lines=11> */
[----:B----4-:R-:W-:-:S04]  /*8a80*/  LEA R10, P2, R11, UR10, 0x2 ;  /* 0x0000000a0b0a7c11 */ /* 0x010fc8000f8410ff */
[----:B------:R-:W-:Y:S01]  /*8a90*/  LEA.HI.X R11, R11, UR11, R12, 0x2, P2 ;  /* 0x0000000b0b0b7c11 */ /* 0x000fe200090f140c */
[----:B0-----:R-:W-:-:S06]  /*8aa0*/  ULEA UR4, UR7, UR4, 0x18 ;  /* 0x0000000407047291 */ /* 0x001fcc000f8ec0ff */
[----:B------:R-:W-:Y:S02]  /*8ab0*/  IADD3 R2, PT, PT, R6, UR4, RZ ;  /* 0x0000000406027c10 */ /* 0x000fe4000fffe0ff */
[----:B------:R-:W-:-:S07]  /*8ac0*/  LEA R8, R0, UR4, 0x2 ;  /* 0x0000000400087c11 */ /* 0x000fce000f8e10ff */
.L_x_4092:
[----:B----4-:R0:W1:Y:S01]  /*8ad0*/  LDS R6, [R8] ;  /* 0x0000000008067984 */ /* 0x0100620000000800 */
[----:B------:R-:W-:Y:S01]  /*8ae0*/  @P0 MOV R7, R11 ;  /* 0x0000000b00070202 */ /* 0x000fe20000000f00 */
[----:B------:R-:W-:-:S05]  /*8af0*/  VIADD R9, R9, 0x1 ;  /* 0x0000000109097836 */ /* 0x000fca0000000000 */
[----:B------:R-:W-:Y:S02]  /*8b00*/  ISETP.NE.AND P3, PT, R9, RZ, PT ;  /* 0x000000ff0900720c */ /* 0x000fe40003f65270 */
[----:B0-----:R-:W-:Y:S01]  /*8b10*/  IADD3 R8, PT, PT, R8, 0x100, RZ ;  /* 0x0000010008087810 */ /* 0x001fe20007ffe0ff */
[----:B-1----:R-:W-:-:S05]  /*8b20*/  FMUL.FTZ R15, R6, R13 ;  /* 0x0000000d060f7220 */ /* 0x002fca0000410000 */
        /* <DEDUP_REMOVED lines=9> */
.L_x_4091:
[----:B------:R-:W-:Y:S05]  /*8bc0*/  BSYNC.RECONVERGENT B1 ;  /* 0x0000000000017941 */ /* 0x000fea0003800200 */
.L_x_4090:
[----:B------:R-:W-:Y:S05]  /*8bd0*/  @!P1 BRA `(.L_x_4089) ;  /* 0x0000000000d49947 */ /* 0x000fea0003800000 */
[----:B----4-:R-:W0:Y:S01]  /*8be0*/  S2R R7, SR_CgaCtaId ;  /* 0x0000000000077919 */ /* 0x010e220000008800 */
[----:B------:R-:W4:Y:S01]  /*8bf0*/  LDCU.64 UR10, c[0x0][0x480] ;  /* 0x00009000ff0a77ac */ /* 0x000f220008000a00 */
[C---:B------:R-:W-:Y:S01]  /*8c00*/  IADD3 R9, P0, PT, R3.reuse, R4, RZ ;  /* 0x0000000403097210 */ /* 0x040fe20007f1e0ff */
[----:B------:R-:W-:Y:S01]  /*8c10*/  IMAD.U32 R11, RZ, RZ, UR39 ;  /* 0x00000027ff0b7e24 */ /* 0x000fe2000f8e00ff */
[----:B------:R-:W-:Y:S01]  /*8c20*/  MOV R6, 0x400 ;  /* 0x0000040000067802 */ /* 0x000fe20000000f00 */
[----:B------:R-:W-:Y:S01]  /*8c30*/  USHF.L.U32 UR4, UR39, 0x2, URZ ;  /* 0x0000000227047899 */ /* 0x000fe200080006ff */
[----:B------:R-:W-:Y:S01]  /*8c40*/  LEA R2, R3, UR5, 0x1 ;  /* 0x0000000503027c11 */ /* 0x000fe2000f8e08ff */
[----:B------:R-:W-:Y:S01]  /*8c50*/  IMAD.X R10, RZ, RZ, R5, P0 ;  /* 0x000000ffff0a7224 */ /* 0x000fe200000e0605 */
[----:B------:R-:W-:Y:S01]  /*8c60*/  IADD3 R6, PT, PT, R6, 0x210, RZ ;  /* 0x0000021006067810 */ /* 0x000fe20007ffe0ff */
[----:B------:R-:W-:Y:S02]  /*8c70*/  UISETP.NE.AND UP0, UPT, UR8, URZ, UPT ;  /* 0x000000ff0800728c */ /* 0x000fe4000bf05270 */
[----:B------:R-:W-:Y:S01]  /*8c80*/  ISETP.NE.AND P1, PT, RZ, UR8, PT ;  /* 0x00000008ff007c0c */ /* 0x000fe2000bf25270 */
[----:B------:R-:W-:Y:S01]  /*8c90*/  IMAD R4, R11, -0x2, R2 ;  /* 0xfffffffe0b047824 */ /* 0x000fe200078e0202 */
[----:B------:R-:W-:-:S02]  /*8ca0*/  LEA R2, R3, -UR4, 0x2 ;  /* 0x8000000403027c11 */ /* 0x000fc4000f8e10ff */
[----:B------:R-:W-:Y:S02]  /*8cb0*/  PLOP3.LUT P0, PT, PT, PT, UP0, 0x80, 0x8 ;  /* 0x000000000008781c */ /* 0x000fe40003f0f008 */
[----:B----4-:R-:W-:-:S04]  /*8cc0*/  LEA R8, P3, R9, UR10, 0x2 ;  /* 0x0000000a09087c11 */ /* 0x010fc8000f8610ff */
[----:B------:R-:W-:Y:S02]  /*8cd0*/  IADD3 R8, P2, PT, R8, 0x200, RZ ;  /* 0x0000020008087810 */ /* 0x000fe40007f5e0ff */
[----:B------:R-:W-:-:S04]  /*8ce0*/  LEA.HI.X R9, R9, UR11, R10, 0x2, P3 ;  /* 0x0000000b09097c11 */ /* 0x000fc800098f140a */
[----:B------:R-:W-:Y:S02]  /*8cf0*/  IADD3.X R9, PT, PT, RZ, R9, RZ, P2, !PT ;  /* 0x00000009ff097210 */ /* 0x000fe400017fe4ff */
[----:B0-----:R-:W-:-:S04]  /*8d00*/  LEA R7, R7, R6, 0x18 ;  /* 0x0000000607077211 */ /* 0x001fc800078ec0ff */
[--C-:B------:R-:W-:Y:S02]  /*8d10*/  IADD3 R2, PT, PT, R2, 0x200, R7.reuse ;  /* 0x0000020002027810 */ /* 0x100fe40007ffe007 */
[----:B------:R-:W-:-:S07]  /*8d20*/  IADD3 R6, PT, PT, R4, 0x100, R7 ;  /* 0x0000010004067810 */ /* 0x000fce0007ffe007 */
.L_x_4093:
[----:B------:R-:W1:Y:S01]  /*8d30*/  LDS R4, [R2+-0x200] ;  /* 0xfffe000002047984 */ /* 0x000e620000000800 */
[----:B------:R-:W-:-:S05]  /*8d40*/  VIADD R3, R3, 0x100 ;  /* 0x0000010003037836 */ /* 0x000fca0000000000 */
[----:B------:R-:W-:Y:S01]  /*8d50*/  ISETP.GT.AND P2, PT, R3, UR40, PT ;  /* 0x0000002803007c0c */ /* 0x000fe2000bf44270 */
[----:B-1----:R-:W-:-:S05]  /*8d60*/  FMUL.FTZ R11, R4, R13 ;  /* 0x0000000d040b7220 */ /* 0x002fca0000410000 */
[----:B------:R-:W-:-:S04]  /*8d70*/  F2FP.F16.F32.PACK_AB R4, RZ, R11 ;  /* 0x0000000bff04723e */ /* 0x000fc800000000ff */
[----:B------:R-:W-:-:S05]  /*8d80*/  PRMT R5, R4, 0x7610, R5 ;  /* 0x0000761004057816 */ /* 0x000fca0000000005 */
[----:B------:R0:W-:Y:S04]  /*8d90*/  STS.U16 [R6+-0x100], R5 ;  /* 0xffff000506007388 */ /* 0x0001e80000000400 */
[----:B------:R-:W1:Y:S01]  /*8da0*/  LDS R4, [R2+-0x100] ;  /* 0xffff000002047984 */ /* 0x000e620000000800 */
[----:B0-----:R-:W-:Y:S01]  /*8db0*/  MOV R5, R9 ;  /* 0x0000000900057202 */ /* 0x001fe20000000f00 */
[----:B-1----:R-:W-:-:S05]  /*8dc0*/  FMUL.FTZ R15, R4, R13 ;  /* 0x0000000d040f7220 */ /* 0x002fca0000410000 */
[----:B------:R-:W-:-:S04]  /*8dd0*/  F2FP.F16.F32.PACK_AB R4, RZ, R15 ;  /* 0x0000000fff04723e */ /* 0x000fc800000000ff */
[----:B------:R-:W-:-:S05]  /*8de0*/  PRMT R10, R4, 0x7610, R10 ;  /* 0x00007610040a7816 */ /* 0x000fca000000000a */
[----:B------:R-:W-:Y:S04]  /*8df0*/  STS.U16 [R6+-0x80], R10 ;  /* 0xffff800a06007388 */ /* 0x000fe80000000400 */
[----:B------:R-:W0:Y:S02]  /*8e00*/  LDS R4, [R2] ;  /* 0x0000000002047984 */ /* 0x000e240000000800 */
[----:B0-----:R-:W-:-:S05]  /*8e10*/  FMUL.FTZ R19, R4, R13 ;  /* 0x0000000d04137220 */ /* 0x001fca0000410000 */
[----:B------:R-:W-:-:S05]  /*8e20*/  F2FP.F16.F32.PACK_AB R4, RZ, R19 ;  /* 0x00000013ff04723e */ /* 0x000fca00000000ff */
[----:B------:R0:W-:Y:S04]  /*8e30*/  STS.U16 [R6], R4 ;  /* 0x0000000406007388 */ /* 0x0001e80000000400 */
[----:B------:R1:W4:Y:S01]  /*8e40*/  LDS R7, [R2+0x100] ;  /* 0x0001000002077984 */ /* 0x0003220000000800 */
[----:B0-----:R-:W-:Y:S02]  /*8e50*/  IMAD.MOV.U32 R4, RZ, RZ, R8 ;  /* 0x000000ffff047224 */ /* 0x001fe400078e0008 */
[----:B-1----:R-:W-:-:S03]  /*8e60*/  VIADD R2, R2, 0x400 ;  /* 0x0000040002027836 */ /* 0x002fc60000000000 */
[----:B------:R-:W-:Y:S01]  /*8e70*/  @P0 STG.E desc[UR36][R4.64+-0x200], R11 ;  /* 0xfffe000b04000986 */ /* 0x000fe2000c101924 */
[----:B------:R-:W-:Y:S02]  /*8e80*/  PLOP3.LUT P0, PT, P1, PT, PT, 0x80, 0x8 ;  /* 0x000000000008781c */ /* 0x000fe40000f0f070 */
[----:B------:R-:W-:-:S04]  /*8e90*/  IADD3 R8, P3, PT, R4, 0x400, RZ ;  /* 0x0000040004087810 */ /* 0x000fc80007f7e0ff */
[----:B------:R-:W-:-:S07]  /*8ea0*/  IADD3.X R9, PT, PT, RZ, R5, RZ, P3, !PT ;  /* 0x00000005ff097210 */ /* 0x000fce0001ffe4ff */
[----:B------:R-:W-:Y:S04]  /*8eb0*/  @P0 STG.E desc[UR36][R4.64+-0x100], R15 ;  /* 0xffff000f04000986 */ /* 0x000fe8000c101924 */
[----:B------:R-:W-:Y:S01]  /*8ec0*/  @P0 STG.E desc[UR36][R4.64], R19 ;  /* 0x0000001304000986 */ /* 0x000fe2000c101924 */
[----:B----4-:R-:W-:-:S05]  /*8ed0*/  FMUL.FTZ R21, R7, R13 ;  /* 0x0000000d07157220 */ /* 0x010fca0000410000 */
[----:B------:R-:W-:Y:S01]  /*8ee0*/  @P0 STG.E desc[UR36][R4.64+0x100], R21 ;  /* 0x0001001504000986 */ /* 0x000fe2000c101924 */
[----:B------:R-:W-:-:S05]  /*8ef0*/  F2FP.F16.F32.PACK_AB R7, RZ, R21 ;  /* 0x00000015ff07723e */ /* 0x000fca00000000ff */
[----:B------:R0:W-:Y:S02]  /*8f00*/  STS.U16 [R6+0x80], R7 ;  /* 0x0000800706007388 */ /* 0x0001e40000000400 */
[----:B0-----:R-:W-:Y:S01]  /*8f10*/  IADD3 R6, PT, PT, R6, 0x200, RZ ;  /* 0x0000020006067810 */ /* 0x001fe20007ffe0ff */
[----:B------:R-:W-:Y:S06]  /*8f20*/  @!P2 BRA `(.L_x_4093) ;  /* 0xfffffffc0080a947 */ /* 0x000fec000383ffff */
.L_x_4089:
[----:B------:R-:W-:Y:S05]  /*8f30*/  BSYNC.RECONVERGENT B0 ;  /* 0x0000000000007941 */ /* 0x000fea0003800200 */
.L_x_4088:
[----:B------:R-:W-:Y:S01]  /*8f40*/  IMAD.U32 R2, RZ, RZ, UR40 ;  /* 0x00000028ff027e24 */ /* 0x000fe2000f8e00ff */
[----:B------:R-:W1:Y:S01]  /*8f50*/  LDCU.64 UR8, c[0x0][0x3b0] ;  /* 0x00007600ff0877ac */ /* 0x000e620008000a00 */
[----:B------:R-:W-:Y:S02]  /*8f60*/  SHF.L.U32 R33, R0, 0x3, RZ ;  /* 0x0000000300217819 */ /* 0x000fe400000006ff */
[----:B0---4-:R-:W-:Y:S02]  /*8f70*/  CS2R R6, SRZ ;  /* 0x0000000000067805 */ /* 0x011fe4000001ff00 */
[----:B------:R-:W-:Y:S01]  /*8f80*/  LEA.HI R2, R2, UR40, RZ, 0x1 ;  /* 0x0000002802027c11 */ /* 0x000fe2000f8f08ff */
[----:B------:R-:W0:Y:S01]  /*8f90*/  LDCU.64 UR10, c[0x0][0x3c8] ;  /* 0x00007900ff0a77ac */ /* 0x000e220008000a00 */
[----:B------:R-:W-:Y:S02]  /*8fa0*/  LOP3.LUT R33, R33, 0xf8, RZ, 0xc0, !PT ;  /* 0x000000f821217812 */ /* 0x000fe400078ec0ff */
[----:B------:R-:W-:Y:S01]  /*8fb0*/  LOP3.LUT R2, R2, 0xfffffffe, RZ, 0xc0, !PT ;  /* 0xfffffffe02027812 */ /* 0x000fe200078ec0ff */
[----:B------:R-:W4:Y:S03]  /*8fc0*/  LDCU.64 UR14, c[0x0][0x3c8] ;  /* 0x00007900ff0e77ac */ /* 0x000f260008000a00 */
[----:B------:R-:W-:-:S04]  /*8fd0*/  IADD3 R40, PT, PT, -R2, UR40, RZ ;  /* 0x0000002802287c10 */ /* 0x000fc8000fffe1ff */
[----:B------:R-:W-:Y:S02]  /*8fe0*/  ISETP.NE.AND P0, PT, R39, R40, PT ;  /* 0x000000282700720c */ /* 0x000fe40003f05270 */
[----:B-1----:R-:W-:Y:S02]  /*8ff0*/  ISETP.EQ.U32.AND P1, PT, RZ, UR8, PT ;  /* 0x00000008ff007c0c */ /* 0x002fe4000bf22070 */
[----:B------:R-:W-:-:S04]  /*9000*/  ISETP.GT.U32.OR P0, PT, R33, 0x8f, P0 ;  /* 0x0000008f2100780c */ /* 0x000fc80000704470 */
[----:B------:R-:W-:-:S13]  /*9010*/  ISETP.EQ.OR.EX P0, PT, RZ, UR9, P0, P1 ;  /* 0x00000009ff007c0c */ /* 0x000fda0008702710 */
[----:B------:R-:W1:Y:S01]  /*9020*/  @!P0 LDC.64 R2, c[0x0][0x3b0] ;  /* 0x0000ec00ff028b82 */ /* 0x000e620000000a00 */
[----:B------:R-:W-:Y:S01]  /*9030*/  @!P0 IMAD R5, R18, 0x90, R33 ;  /* 0x0000009012058824 */ /* 0x000fe200078e0221 */
[----:B------:R-:W-:Y:S01]  /*9040*/  BSSY.RECONVERGENT B0, `(.L_x_4094) ;  /* 0x000029c000007945 */ /* 0x000fe20003800200 */
[----:B------:R-:W-:Y:S02]  /*9050*/  HFMA2 R36, -RZ, RZ, 0, 0 ;  /* 0x00000000ff247431 */ /* 0x000fe400000001ff */
[----:B-1----:R-:W-:Y:S01]  /*9060*/  @!P0 IMAD.WIDE.U32 R2, R5, 0x2, R2 ;  /* 0x0000000205028825 */ /* 0x002fe200078e0002 */
[----:B------:R-:W-:-:S06]  /*9070*/  CS2R R4, SRZ ;  /* 0x0000000000047805 */ /* 0x000fcc000001ff00 */
[----:B------:R1:W5:Y:S01]  /*9080*/  @!P0 LDG.E.128 R4, desc[UR36][R2.64] ;  /* 0x0000002402048981 */ /* 0x000362000c1e1d00 */
[----:B------:R-:W-:Y:S01]  /*9090*/  BAR.SYNC.DEFER_BLOCKING 0x0 ;  /* 0x0000000000007b1d */ /* 0x000fe20000010000 */
[----:B------:R-:W-:Y:S01]  /*90a0*/  ISETP.GT.U32.AND P0, PT, R33, 0x8f, PT ;  /* 0x0000008f2100780c */ /* 0x000fe20003f04070 */
[----:B------:R-:W-:Y:S01]  /*90b0*/  IMAD R32, R23, 0x90, RZ ;  /* 0x0000009017207824 */ /* 0x000fe200078e02ff */
[----:B---3--:R-:W-:Y:S02]  /*90c0*/  CS2R R30, SRZ ;  /* 0x00000000001e7805 */ /* 0x008fe4000001ff00 */
[----:B------:R-:W-:Y:S01]  /*90d0*/  CS2R R28, SRZ ;  /* 0x00000000001c7805 */ /* 0x000fe2000001ff00 */
[----:B------:R-:W-:Y:S01]  /*90e0*/  IMAD.MOV.U32 R19, RZ, RZ, RZ ;  /* 0x000000ffff137224 */ /* 0x000fe200078e00ff */
[----:B------:R-:W-:-:S07]  /*90f0*/  CS2R R34, SRZ ;  /* 0x0000000000227805 */ /* 0x000fce000001ff00 */
[----:B01--4-:R-:W-:Y:S05]  /*9100*/  @P0 BRA `(.L_x_4095) ;  /* 0x00000028003c0947 */ /* 0x013fea0003800000 */
[----:B------:R-:W0:Y:S01]  /*9110*/  LDCU UR4, c[0x0][0x3f4] ;  /* 0x00007e80ff0477ac */ /* 0x000e220008000800 */
[----:B------:R-:W1:Y:S01]  /*9120*/  S2R R10, SR_CgaCtaId ;  /* 0x00000000000a7919 */ /* 0x000e620000008800 */
[----:B------:R-:W3:Y:S01]  /*9130*/  LDC.64 R2, c[0x0][0x3c0] ;  /* 0x0000f000ff027b82 */ /* 0x000ee20000000a00 */
[----:B------:R-:W-:Y:S01]  /*9140*/  IADD3 R42, PT, PT, R39, UR39, RZ ;  /* 0x00000027272a7c10 */ /* 0x000fe2000fffe0ff */
[----:B------:R-:W-:Y:S01]  /*9150*/  BSSY.RECONVERGENT B1, `(.L_x_4096) ;  /* 0x00000ea000017945 */ /* 0x000fe20003800200 */
[----:B------:R-:W-:Y:S02]  /*9160*/  MOV R9, 0x400 ;  /* 0x0000040000097802 */ /* 0x000fe40000000f00 */
[----:B------:R-:W-:-:S03]  /*9170*/  MOV R31, RZ ;  /* 0x000000ff001f7202 */ /* 0x000fc60000000f00 */
[----:B------:R-:W-:Y:S02]  /*9180*/  VIADD R41, R9, 0x210 ;  /* 0x0000021009297836 */ /* 0x000fe40000000000 */
[----:B0-----:R-:W-:-:S04]  /*9190*/  IMAD.U32 R37, RZ, RZ, UR4 ;  /* 0x00000004ff257e24 */ /* 0x001fc8000f8e00ff */
[----:B------:R-:W-:Y:S01]  /*91a0*/  IMAD R9, R50, R37, R33 ;  /* 0x0000002532097224 */ /* 0x000fe200078e0221 */
[----:B------:R-:W-:-:S03]  /*91b0*/  VIMNMX R8, PT, PT, R37, UR40, PT ;  /* 0x0000002825087c48 */ /* 0x000fc6000bfe0100 */
[----:B---3--:R-:W-:Y:S01]  /*91c0*/  IMAD.WIDE R2, R9, 0x2, R2 ;  /* 0x0000000209027825 */ /* 0x008fe200078e0202 */
[----:B------:R-:W-:Y:S02]  /*91d0*/  ISETP.GE.AND P0, PT, R42, R8, PT ;  /* 0x000000082a00720c */ /* 0x000fe40003f06270 */
[----:B-1----:R-:W-:-:S05]  /*91e0*/  LEA R41, R10, R41, 0x18 ;  /* 0x000000290a297211 */ /* 0x002fca00078ec0ff */
[----:B------:R-:W-:-:S06]  /*91f0*/  VIADD R38, R41, UR5 ;  /* 0x0000000529267c36 */ /* 0x000fcc0008000000 */
[----:B------:R-:W-:Y:S05]  /*9200*/  @P0 BRA `(.L_x_4097) ;  /* 0x0000000c00780947 */ /* 0x000fea0003800000 */
[----:B------:R-:W-:Y:S01]  /*9210*/  IADD3 R47, PT, PT, R42, 0x2, RZ ;  /* 0x000000022a2f7810 */ /* 0x000fe20007ffe0ff */
[----:B------:R-:W-:Y:S01]  /*9220*/  ULOP3.LUT UR4, URZ, UR39, URZ, 0x33, !UPT ;  /* 0x00000027ff047292 */ /* 0x000fe2000f8e33ff */
[----:B------:R-:W-:Y:S01]  /*9230*/  BSSY.RECONVERGENT B2, `(.L_x_4098) ;  /* 0x000007f000027945 */ /* 0x000fe20003800200 */
[----:B------:R-:W0:Y:S01]  /*9240*/  LDCU UR7, c[0x0][0x3f8] ;  /* 0x00007f00ff0777ac */ /* 0x000e220008000800 */
[----:B------:R-:W-:Y:S02]  /*9250*/  VIMNMX R8, PT, PT, R8, R47, !PT ;  /* 0x0000002f08087248 */ /* 0x000fe40007fe0100 */
[----:B------:R-:W-:Y:S01]  /*9260*/  CS2R R34, SRZ ;  /* 0x0000000000227805 */ /* 0x000fe2000001ff00 */
[----:B------:R-:W-:Y:S01]  /*9270*/  IMAD.MOV.U32 R43, RZ, RZ, R42 ;  /* 0x000000ffff2b7224 */ /* 0x000fe200078e002a */
[----:B------:R-:W-:Y:S01]  /*9280*/  MOV R36, RZ ;  /* 0x000000ff00247202 */ /* 0x000fe20000000f00 */
[----:B------:R-:W-:Y:S01]  /*9290*/  IMAD.MOV.U32 R19, RZ, RZ, RZ ;  /* 0x000000ffff137224 */ /* 0x000fe200078e00ff */
[----:B------:R-:W-:-:S02]  /*92a0*/  IADD3 R45, PT, PT, -R39, UR4, R8 ;  /* 0x00000004272d7c10 */ /* 0x000fc4000fffe108 */
[----:B------:R-:W-:Y:S02]  /*92b0*/  CS2R R28, SRZ ;  /* 0x00000000001c7805 */ /* 0x000fe4000001ff00 */
[----:B------:R-:W-:Y:S02]  /*92c0*/  CS2R R30, SRZ ;  /* 0x00000000001e7805 */ /* 0x000fe4000001ff00 */
[C---:B------:R-:W-:Y:S02]  /*92d0*/  ISETP.GE.U32.AND P0, PT, R45.reuse, 0x6, PT ;  /* 0x000000062d00780c */ /* 0x040fe40003f06070 */
[----:B------:R-:W-:-:S04]  /*92e0*/  LEA.HI R48, R45, 0x1, RZ, 0x1f ;  /* 0x000000012d307811 */ /* 0x000fc800078ff8ff */
[----:B------:R-:W-:Y:S01]  /*92f0*/  LOP3.LUT P1, R58, R48, 0x3, RZ, 0xc0, !PT ;  /* 0x00000003303a7812 */ /* 0x000fe2000782c0ff */
[----:B0-----:R-:W-:-:S06]  /*9300*/  IMAD R44, R37, UR7, RZ ;  /* 0x00000007252c7c24 */ /* 0x001fcc000f8e02ff */
[----:B------:R-:W-:Y:S06]  /*9310*/  @!P0 BRA `(.L_x_4099) ;  /* 0x0000000400c08947 */ /* 0x000fec0003800000 */
[----:B------:R-:W-:Y:S01]  /*9320*/  LOP3.LUT R48, R48, 0xfffffffc, RZ, 0xc0, !PT ;  /* 0xfffffffc30307812 */ /* 0x000fe200078ec0ff */
[----:B------:R-:W-:Y:S01]  /*9330*/  HFMA2 R34, -RZ, RZ, 0, 0 ;  /* 0x00000000ff227431 */ /* 0x000fe200000001ff */
[----:B------:R-:W-:Y:S01]  /*9340*/  LEA R46, R39, UR5, 0x1 ;  /* 0x00000005272e7c11 */ /* 0x000fe2000f8e08ff */
[C---:B------:R-:W-:Y:S01]  /*9350*/  VIADD R49, R42.reuse, 0x4 ;  /* 0x000000042a317836 */ /* 0x040fe20000000000 */
[----:B------:R-:W-:Y:S01]  /*9360*/  IADD3 R51, PT, PT, R42, 0x6, RZ ;  /* 0x000000062a337810 */ /* 0x000fe20007ffe0ff */
[----:B------:R-:W-:Y:S01]  /*9370*/  IMAD.MOV.U32 R43, RZ, RZ, R42 ;  /* 0x000000ffff2b7224 */ /* 0x000fe200078e002a */
[----:B------:R-:W-:Y:S02]  /*9380*/  IADD3 R46, PT, PT, R46, 0x8, R41 ;  /* 0x000000082e2e7810 */ /* 0x000fe40007ffe029 */
[----:B------:R-:W-:-:S07]  /*9390*/  IADD3 R48, PT, PT, -R48, RZ, RZ ;  /* 0x000000ff30307210 */ /* 0x000fce0007ffe1ff */
.L_x_4100:
[----:B------:R-:W-:Y:S01]  /*93a0*/  IADD3 R8, P0, PT, R43, UR6, RZ ;  /* 0x000000062b087c10 */ /* 0x000fe2000ff1e0ff */
[----:B------:R-:W0:Y:S04]  /*93b0*/  LDS.U16 R50, [R46+-0x8] ;  /* 0xfffff8002e327984 */ /* 0x000e280000000400 */
[----:B------:R-:W-:Y:S01]  /*93c0*/  IMAD.X R9, RZ, RZ, UR12, P0 ;  /* 0x0000000cff097e24 */ /* 0x000fe200080e06ff */
[C---:B------:R-:W-:Y:S01]  /*93d0*/  LEA R20, P0, R8.reuse, UR10, 0x2 ;  /* 0x0000000a08147c11 */ /* 0x040fe2000f8010ff */
[----:B------:R-:W1:Y:S03]  /*93e0*/  LDS.U16 R56, [R46+-0x4] ;  /* 0xfffffc002e387984 */ /* 0x000e660000000400 */
[----:B------:R-:W-:Y:S01]  /*93f0*/  LEA.HI.X R21, R8, UR11, R9, 0x2, P0 ;  /* 0x0000000b08157c11 */ /* 0x000fe200080f1409 */
[----:B------:R-:W3:Y:S04]  /*9400*/  LDS.U16 R59, [R46] ;  /* 0x000000002e3b7984 */ /* 0x000ee80000000400 */
[----:B------:R-:W4:Y:S04]  /*9410*/  LDG.E R8, desc[UR36][R20.64] ;  /* 0x0000002414087981 */ /* 0x000f28000c1e1900 */
[----:B------:R-:W3:Y:S04]  /*9420*/  LDG.E R12, desc[UR36][R20.64+0x8] ;  /* 0x00000824140c7981 */ /* 0x000ee8000c1e1900 */
[----:B------:R-:W3:Y:S04]  /*9430*/  LDG.E R22, desc[UR36][R20.64+0x10] ;  /* 0x0000102414167981 */ /* 0x000ee8000c1e1900 */
[----:B--2---:R-:W2:Y:S01]  /*9440*/  LDG.E R24, desc[UR36][R20.64+0x18] ;  /* 0x0000182414187981 */ /* 0x004ea2000c1e1900 */
[----:B----4-:R-:W-:-:S04]  /*9450*/  IMAD R8, R44, R8, R43 ;  /* 0x000000082c087224 */ /* 0x010fc800078e022b */
[----:B------:R-:W-:-:S04]  /*9460*/  IMAD R9, R8, 0x90, RZ ;  /* 0x0000009008097824 */ /* 0x000fc800078e02ff */
[----:B------:R-:W-:-:S06]  /*9470*/  IMAD.WIDE R8, R9, 0x2, R2 ;  /* 0x0000000209087825 */ /* 0x000fcc00078e0202 */
[----:B------:R-:W4:Y:S01]  /*9480*/  LDG.E.128 R8, desc[UR36][R8.64] ;  /* 0x0000002408087981 */ /* 0x000f22000c1e1d00 */
[----:B---3--:R-:W-:-:S04]  /*9490*/  IMAD R12, R44, R12, R47 ;  /* 0x0000000c2c0c7224 */ /* 0x008fc800078e022f */
[----:B------:R-:W-:Y:S02]  /*94a0*/  IMAD R13, R12, 0x90, RZ ;  /* 0x000000900c0d7824 */ /* 0x000fe400078e02ff */
[----:B------:R-:W-:Y:S02]  /*94b0*/  IMAD R22, R44, R22, R49 ;  /* 0x000000162c167224 */ /* 0x000fe400078e0231 */
[----:B------:R-:W-:-:S04]  /*94c0*/  IMAD.WIDE R12, R13, 0x2, R2 ;  /* 0x000000020d0c7825 */ /* 0x000fc800078e0202 */
[----:B------:R-:W-:Y:S02]  /*94d0*/  IMAD R23, R22, 0x90, RZ ;  /* 0x0000009016177824 */ /* 0x000fe400078e02ff */
[----:B------:R-:W3:Y:S01]  /*94e0*/  LDG.E.128 R12, desc[UR36][R12.64] ;  /* 0x000000240c0c7981 */ /* 0x000ee2000c1e1d00 */
[----:B--2---:R-:W-:Y:S02]  /*94f0*/  IMAD R24, R44, R24, R51 ;  /* 0x000000182c187224 */ /* 0x004fe400078e0233 */
[----:B------:R-:W-:-:S04]  /*9500*/  IMAD.WIDE R20, R23, 0x2, R2 ;  /* 0x0000000217147825 */ /* 0x000fc800078e0202 */
[----:B------:R-:W-:Y:S02]  /*9510*/  IMAD R25, R24, 0x90, RZ ;  /* 0x0000009018197824 */ /* 0x000fe400078e02ff */
[----:B------:R-:W2:Y:S02]  /*9520*/  LDG.E.128 R20, desc[UR36][R20.64] ;  /* 0x0000002414147981 */ /* 0x000ea4000c1e1d00 */
[----:B------:R-:W-:-:S06]  /*9530*/  IMAD.WIDE R24, R25, 0x2, R2 ;  /* 0x0000000219187825 */ /* 0x000fcc00078e0202 */
[----:B------:R-:W2:Y:S01]  /*9540*/  LDG.E.128 R24, desc[UR36][R24.64] ;  /* 0x0000002418187981 */ /* 0x000ea2000c1e1d00 */
[----:B0-----:R-:W-:Y:S01]  /*9550*/  HADD2.F32 R53, -RZ, R50.H0_H0 ;  /* 0x20000032ff357230 */ /* 0x001fe20000004100 */
[----:B------:R-:W-:Y:S01]  /*9560*/  IADD3 R48, PT, PT, R48, 0x4, RZ ;  /* 0x0000000430307810 */ /* 0x000fe20007ffe0ff */
[----:B------:R-:W-:Y:S01]  /*9570*/  VIADD R47, R47, 0x8 ;  /* 0x000000082f2f7836 */ /* 0x000fe20000000000 */
[----:B------:R-:W-:Y:S01]  /*9580*/  IADD3 R43, PT, PT, R43, 0x8, RZ ;  /* 0x000000082b2b7810 */ /* 0x000fe20007ffe0ff */
[----:B------:R-:W-:Y:S01]  /*9590*/  VIADD R51, R51, 0x8 ;  /* 0x0000000833337836 */ /* 0x000fe20000000000 */
[----:B------:R-:W-:Y:S02]  /*95a0*/  ISETP.NE.AND P0, PT, R48, RZ, PT ;  /* 0x000000ff3000720c */ /* 0x000fe40003f05270 */
[----:B------:R-:W-:Y:S01]  /*95b0*/  IADD3 R49, PT, PT, R49, 0x8, RZ ;  /* 0x0000000831317810 */ /* 0x000fe20007ffe0ff */
[--C-:B----4-:R-:W-:Y:S02]  /*95c0*/  HADD2.F32 R50, -RZ, R8.reuse.H0_H0 ;  /* 0x20000008ff327230 */ /* 0x110fe40000004100 */
[----:B------:R-:W-:-:S02]  /*95d0*/  HADD2.F32 R8, -RZ, R8.H1_H1 ;  /* 0x30000008ff087230 */ /* 0x000fc40000004100 */
[--C-:B------:R-:W-:Y:S02]  /*95e0*/  HADD2.F32 R55, -RZ, R9.reuse.H0_H0 ;  /* 0x20000009ff377230 */ /* 0x100fe40000004100 */
[C---:B------:R-:W-:Y:S01]  /*95f0*/  FFMA.FTZ R50, R53.reuse, R50, R34 ;  /* 0x0000003235327223 */ /* 0x040fe20000010022 */
[----:B------:R-:W-:Y:S02]  /*9600*/  HADD2.F32 R52, -RZ, R9.H1_H1 ;  /* 0x30000009ff347230 */ /* 0x000fe40000004100 */
[C---:B------:R-:W-:Y:S01]  /*9610*/  FFMA.FTZ R35, R53.reuse, R8, R35 ;  /* 0x0000000835237223 */ /* 0x040fe20000010023 */
[--C-:B------:R-:W-:Y:S01]  /*9620*/  HADD2.F32 R9, -RZ, R10.reuse.H0_H0 ;  /* 0x2000000aff097230 */ /* 0x100fe20000004100 */
[----:B------:R-:W0:Y:S01]  /*9630*/  LDS.U16 R8, [R46+0x4] ;  /* 0x000004002e087984 */ /* 0x000e220000000400 */
[----:B------:R-:W-:Y:S02]  /*9640*/  HADD2.F32 R10, -RZ, R10.H1_H1 ;  /* 0x3000000aff0a7230 */ /* 0x000fe40000004100 */
[----:B------:R-:W-:Y:S01]  /*9650*/  FFMA.FTZ R52, R53, R52, R19 ;  /* 0x0000003435347223 */ /* 0x000fe20000010013 */
[----:B------:R-:W-:-:S02]  /*9660*/  HADD2.F32 R57, -RZ, R11.H0_H0 ;  /* 0x2000000bff397230 */ /* 0x000fc40000004100 */
[C---:B------:R-:W-:Y:S01]  /*9670*/  FFMA.FTZ R9, R53.reuse, R9, R28 ;  /* 0x0000000935097223 */ /* 0x040fe2000001001c */
[----:B------:R-:W-:Y:S02]  /*9680*/  HADD2.F32 R54, -RZ, R11.H1_H1 ;  /* 0x3000000bff367230 */ /* 0x000fe40000004100 */
[C---:B------:R-:W-:Y:S01]  /*9690*/  FFMA.FTZ R10, R53.reuse, R10, R29 ;  /* 0x0000000a350a7223 */ /* 0x040fe2000001001d */
[--C-:B---3--:R-:W-:Y:S02]  /*96a0*/  HADD2.F32 R29, -RZ, R14.reuse.H1_H1 ;  /* 0x3000000eff1d7230 */ /* 0x108fe40000004100 */
[C---:B------:R-:W-:Y:S01]  /*96b0*/  FFMA.FTZ R57, R53.reuse, R57, R30 ;  /* 0x0000003935397223 */ /* 0x040fe2000001001e */
[----:B------:R-:W-:Y:S02]  /*96c0*/  HADD2.F32 R30, -RZ, R14.H0_H0 ;  /* 0x2000000eff1e7230 */ /* 0x000fe40000004100 */
[----:B------:R-:W-:Y:S01]  /*96d0*/  FFMA.FTZ R55, R53, R55, R36 ;  /* 0x0000003735377223 */ /* 0x000fe20000010024 */
[----:B------:R-:W-:-:S02]  /*96e0*/  HADD2.F32 R19, -RZ, R12.H0_H0 ;  /* 0x2000000cff137230 */ /* 0x000fc40000004100 */
[----:B------:R-:W-:Y:S01]  /*96f0*/  FFMA.FTZ R54, R53, R54, R31 ;  /* 0x0000003635367223 */ /* 0x000fe2000001001f */
[----:B------:R-:W-:Y:S02]  /*9700*/  HADD2.F32 R28, -RZ, R13.H0_H0 ;  /* 0x2000000dff1c7230 */ /* 0x000fe40000004100 */
[----:B------:R-:W-:Y:S02]  /*9710*/  HADD2.F32 R14, -RZ, R15.H0_H0 ;  /* 0x2000000fff0e7230 */ /* 0x000fe40000004100 */
[----:B-1----:R-:W-:Y:S02]  /*9720*/  HADD2.F32 R11, -RZ, R56.H0_H0 ;  /* 0x20000038ff0b7230 */ /* 0x002fe40000004100 */
[----:B------:R-:W-:Y:S02]  /*9730*/  HADD2.F32 R12, -RZ, R12.H1_H1 ;  /* 0x3000000cff0c7230 */ /* 0x000fe40000004100 */
[----:B------:R-:W-:Y:S02]  /*9740*/  HADD2.F32 R13, -RZ, R13.H1_H1 ;  /* 0x3000000dff0d7230 */ /* 0x000fe40000004100 */
[----:B------:R-:W-:Y:S01]  /*9750*/  FFMA.FTZ R19, R11, R19, R50 ;  /* 0x000000130b137223 */ /* 0x000fe20000010032 */
[----:B------:R-:W-:-:S02]  /*9760*/  HADD2.F32 R15, -RZ, R15.H1_H1 ;  /* 0x3000000fff0f7230 */ /* 0x000fc40000004100 */
[C---:B------:R-:W-:Y:S01]  /*9770*/  FFMA.FTZ R12, R11.reuse, R12, R35 ;  /* 0x0000000c0b0c7223 */ /* 0x040fe20000010023 */
[C---:B------:R-:W-:Y:S01]  /*9780*/  FFMA.FTZ R28, R11.reuse, R28, R55 ;  /* 0x0000001c0b1c7223 */ /* 0x040fe20000010037 */
[C---:B------:R-:W-:Y:S01]  /*9790*/  FFMA.FTZ R13, R11.reuse, R13, R52 ;  /* 0x0000000d0b0d7223 */ /* 0x040fe20000010034 */
[C---:B------:R-:W-:Y:S01]  /*97a0*/  FFMA.FTZ R9, R11.reuse, R30, R9 ;  /* 0x0000001e0b097223 */ /* 0x040fe20000010009 */
[C---:B------:R-:W-:Y:S01]  /*97b0*/  FFMA.FTZ R10, R11.reuse, R29, R10 ;  /* 0x0000001d0b0a7223 */ /* 0x040fe2000001000a */
[C---:B------:R-:W-:Y:S01]  /*97c0*/  FFMA.FTZ R14, R11.reuse, R14, R57 ;  /* 0x0000000e0b0e7223 */ /* 0x040fe20000010039 */
[----:B------:R-:W-:Y:S01]  /*97d0*/  FFMA.FTZ R15, R11, R15, R54 ;  /* 0x0000000f0b0f7223 */ /* 0x000fe20000010036 */
[--C-:B--2---:R-:W-:Y:S02]  /*97e0*/  HADD2.F32 R11, -RZ, R20.reuse.H0_H0 ;  /* 0x20000014ff0b7230 */ /* 0x104fe40000004100 */
[----:B------:R-:W-:Y:S02]  /*97f0*/  HADD2.F32 R29, -RZ, R20.H1_H1 ;  /* 0x30000014ff1d7230 */ /* 0x000fe40000004100 */
[----:B------:R-:W-:-:S02]  /*9800*/  HADD2.F32 R31, -RZ, R21.H0_H0 ;  /* 0x20000015ff1f7230 */ /* 0x000fc40000004100 */
[----:B------:R-:W-:Y:S02]  /*9810*/  HADD2.F32 R20, -RZ, R21.H1_H1 ;  /* 0x30000015ff147230 */ /* 0x000fe40000004100 */
[----:B------:R-:W-:Y:S02]  /*9820*/  HADD2.F32 R30, -RZ, R59.H0_H0 ;  /* 0x2000003bff1e7230 */ /* 0x000fe40000004100 */
[--C-:B------:R-:W-:Y:S02]  /*9830*/  HADD2.F32 R34, -RZ, R22.reuse.H0_H0 ;  /* 0x20000016ff227230 */ /* 0x100fe40000004100 */
        /* <DEDUP_REMOVED lines=8> */
[C---:B------:R-:W-:Y:S01]  /*98c0*/  FFMA.FTZ R10, R30.reuse, R21, R10 ;  /* 0x000000151e0a7223 */ /* 0x040fe2000001000a */
[C---:B------:R-:W-:Y:S01]  /*98d0*/  FFMA.FTZ R15, R30.reuse, R22, R15 ;  /* 0x000000161e0f7223 */ /* 0x040fe2000001000f */
[----:B0-----:R-:W-:Y:S02]  /*98e0*/  HADD2.F32 R8, -RZ, R8.H0_H0 ;  /* 0x20000008ff087230 */ /* 0x001fe40000004100 */
[----:B------:R-:W-:Y:S01]  /*98f0*/  FFMA.FTZ R28, R30, R31, R28 ;  /* 0x0000001f1e1c7223 */ /* 0x000fe2000001001c */
[--C-:B------:R-:W-:Y:S02]  /*9900*/  HADD2.F32 R34, -RZ, R24.reuse.H0_H0 ;  /* 0x20000018ff227230 */ /* 0x100fe40000004100 */
[----:B------:R-:W-:-:S02]  /*9910*/  HADD2.F32 R35, -RZ, R24.H1_H1 ;  /* 0x30000018ff237230 */ /* 0x000fc40000004100 */
[--C-:B------:R-:W-:Y:S02]  /*9920*/  HADD2.F32 R19, -RZ, R25.reuse.H0_H0 ;  /* 0x20000019ff137230 */ /* 0x100fe40000004100 */
        /* <DEDUP_REMOVED lines=15> */
.L_x_4099:
[----:B------:R-:W-:Y:S05]  /*9a20*/  BSYNC.RECONVERGENT B2 ;  /* 0x0000000000027941 */ /* 0x000fea0003800200 */
.L_x_4098:
        /* <DEDUP_REMOVED lines=13> */
[----:B------:R-:W-:-:S05]  /*9b00*/  IADD3 R23, PT, PT, R43, -UR39, RZ ;  /* 0x800000272b177c10 */ /* 0x000fca000fffe0ff */
[----:B------:R-:W-:-:S05]  /*9b10*/  IMAD R23, R23, 0x2, R38 ;  /* 0x0000000217177824 */ /* 0x000fca00078e0226 */
[----:B0-----:R-:W0:Y:S04]  /*9b20*/  LDS.U16 R20, [R23] ;  /* 0x0000000017147984 */ /* 0x001e280000000400 */
[----:B--2---:R-:W1:Y:S01]  /*9b30*/  LDS.U16 R26, [R23+0x4] ;  /* 0x00000400171a7984 */ /* 0x004e620000000400 */
[----:B---3--:R-:W-:-:S04]  /*9b40*/  IMAD R8, R44, R8, R43 ;  /* 0x000000082c087224 */ /* 0x008fc800078e022b */
[----:B------:R-:W-:Y:S02]  /*9b50*/  IMAD R9, R8, 0x90, RZ ;  /* 0x0000009008097824 */ /* 0x000fe400078e02ff */
[----:B----4-:R-:W-:Y:S02]  /*9b60*/  IMAD R12, R44, R12, R43 ;  /* 0x0000000c2c0c7224 */ /* 0x010fe400078e022b */
[----:B------:R-:W-:-:S04]  /*9b70*/  IMAD.WIDE R8, R9, 0x2, R2 ;  /* 0x0000000209087825 */ /* 0x000fc800078e0202 */
[----:B------:R-:W-:Y:S02]  /*9b80*/  IMAD R13, R12, R13, 0x120 ;  /* 0x000001200c0d7424 */ /* 0x000fe400078e020d */
[----:B------:R-:W2:Y:S02]  /*9b90*/  LDG.E.128 R8, desc[UR36][R8.64] ;  /* 0x0000002408087981 */ /* 0x000ea4000c1e1d00 */
[----:B------:R-:W-:-:S06]  /*9ba0*/  IMAD.WIDE R12, R13, 0x2, R2 ;  /* 0x000000020d0c7825 */ /* 0x000fcc00078e0202 */
[----:B------:R-:W3:Y:S01]  /*9bb0*/  LDG.E.128 R12, desc[UR36][R12.64] ;  /* 0x000000240c0c7981 */ /* 0x000ee2000c1e1d00 */
[----:B0-----:R-:W-:Y:S01]  /*9bc0*/  HADD2.F32 R21, -RZ, R20.H0_H0 ;  /* 0x20000014ff157230 */ /* 0x001fe20000004100 */
[----:B------:R-:W-:Y:S01]  /*9bd0*/  IADD3 R43, PT, PT, R43, 0x4, RZ ;  /* 0x000000042b2b7810 */ /* 0x000fe20007ffe0ff */
[--C-:B--2---:R-:W-:Y:S02]  /*9be0*/  HADD2.F32 R20, -RZ, R8.reuse.H0_H0 ;  /* 0x20000008ff147230 */ /* 0x104fe40000004100 */
[--C-:B------:R-:W-:Y:S02]  /*9bf0*/  HADD2.F32 R25, -RZ, R9.reuse.H0_H0 ;  /* 0x20000009ff197230 */ /* 0x100fe40000004100 */
        /* <DEDUP_REMOVED lines=12> */
[--C-:B---3--:R-:W-:Y:S02]  /*9cc0*/  HADD2.F32 R34, -RZ, R12.reuse.H0_H0 ;  /* 0x2000000cff227230 */ /* 0x108fe40000004100 */
[C---:B------:R-:W-:Y:S01]  /*9cd0*/  FFMA.FTZ R27, R21.reuse, R27, R30 ;  /* 0x0000001b151b7223 */ /* 0x040fe2000001001e */
[----:B------:R-:W-:Y:S02]  /*9ce0*/  HADD2.F32 R35, -RZ, R12.H1_H1 ;  /* 0x3000000cff237230 */ /* 0x000fe40000004100 */
[----:B------:R-:W-:Y:S01]  /*9cf0*/  FFMA.FTZ R24, R21, R24, R31 ;  /* 0x0000001815187223 */ /* 0x000fe2000001001f */
[----:B-1----:R-:W-:Y:S02]  /*9d00*/  HADD2.F32 R31, -RZ, R26.H0_H0 ;  /* 0x2000001aff1f7230 */ /* 0x002fe40000004100 */
[--C-:B------:R-:W-:Y:S02]  /*9d10*/  HADD2.F32 R36, -RZ, R13.reuse.H0_H0 ;  /* 0x2000000dff247230 */ /* 0x100fe40000004100 */
        /* <DEDUP_REMOVED lines=12> */
[----:B------:R-:W-:-:S07]  /*9de0*/  FFMA.FTZ R31, R31, R15, R24 ;  /* 0x0000000f1f1f7223 */ /* 0x000fce0000010018 */
.L_x_4102:
[----:B------:R-:W-:Y:S05]  /*9df0*/  BSYNC.RECONVERGENT B2 ;  /* 0x0000000000027941 */ /* 0x000fea0003800200 */
.L_x_4101:
[----:B------:R-:W-:Y:S05]  /*9e00*/  @P0 BRA `(.L_x_4097) ;  /* 0x0000000000780947 */ /* 0x000fea0003800000 */
[----:B------:R-:W0:Y:S01]  /*9e10*/  LDCU.64 UR8, c[0x0][0x3c8] ;  /* 0x00007900ff0877ac */ /* 0x000e220008000a00 */
[----:B------:R-:W-:-:S05]  /*9e20*/  IADD3 R8, P0, PT, R43, UR6, RZ ;  /* 0x000000062b087c10 */ /* 0x000fca000ff1e0ff */
[----:B------:R-:W-:Y:S01]  /*9e30*/  IMAD.X R9, RZ, RZ, UR12, P0 ;  /* 0x0000000cff097e24 */ /* 0x000fe200080e06ff */
[----:B0-----:R-:W-:-:S04]  /*9e40*/  LEA R12, P0, R8, UR8, 0x2 ;  /* 0x00000008080c7c11 */ /* 0x001fc8000f8010ff */
[----:B------:R-:W-:-:S05]  /*9e50*/  LEA.HI.X R13, R8, UR9, R9, 0x2, P0 ;  /* 0x00000009080d7c11 */ /* 0x000fca00080f1409 */
[----:B------:R-:W3:Y:S01]  /*9e60*/  LDG.E R12, desc[UR36][R12.64] ;  /* 0x000000240c0c7981 */ /* 0x000ee2000c1e1900 */
[----:B------:R-:W-:-:S05]  /*9e70*/  IADD3 R15, PT, PT, R43, -UR39, RZ ;  /* 0x800000272b0f7c10 */ /* 0x000fca000fffe0ff */
[----:B------:R-:W-:-:S06]  /*9e80*/  IMAD R15, R15, 0x2, R38 ;  /* 0x000000020f0f7824 */ /* 0x000fcc00078e0226 */
[----:B------:R-:W0:Y:S01]  /*9e90*/  LDS.U16 R15, [R15] ;  /* 0x000000000f0f7984 */ /* 0x000e220000000400 */
[----:B---3--:R-:W-:-:S04]  /*9ea0*/  IMAD R44, R44, R12, R43 ;  /* 0x0000000c2c2c7224 */ /* 0x008fc800078e022b */
[----:B------:R-:W-:-:S04]  /*9eb0*/  IMAD R9, R44, 0x90, RZ ;  /* 0x000000902c097824 */ /* 0x000fc800078e02ff */
[----:B------:R-:W-:-:S06]  /*9ec0*/  IMAD.WIDE R8, R9, 0x2, R2 ;  /* 0x0000000209087825 */ /* 0x000fcc00078e0202 */
[----:B------:R-:W3:Y:S01]  /*9ed0*/  LDG.E.128 R8, desc[UR36][R8.64] ;  /* 0x0000002408087981 */ /* 0x000ee2000c1e1d00 */
[----:B0-----:R-:W-:Y:S02]  /*9ee0*/  HADD2.F32 R21, -RZ, R15.H0_H0 ;  /* 0x2000000fff157230 */ /* 0x001fe40000004100 */
[--C-:B---3--:R-:W-:Y:S02]  /*9ef0*/  HADD2.F32 R14, -RZ, R8.reuse.H0_H0 ;  /* 0x20000008ff0e7230 */ /* 0x108fe40000004100 */
        /* <DEDUP_REMOVED lines=15> */
.L_x_4097:
[----:B------:R-:W-:Y:S05]  /*9ff0*/  BSYNC.RECONVERGENT B1 ;  /* 0x0000000000017941 */ /* 0x000fea0003800200 */
.L_x_4096:
[----:B------:R-:W-:Y:S01]  /*a000*/  ISETP.GE.AND P0, PT, R42, UR40, PT ;  /* 0x000000282a007c0c */ /* 0x000fe2000bf06270 */
[----:B------:R-:W-:-:S12]  /*a010*/  BSSY.RECONVERGENT B1, `(.L_x_4103) ;  /* 0x0000130000017945 */ /* 0x000fd80003800200 */
[----:B------:R-:W-:Y:S05]  /*a020*/  @P0 BRA `(.L_x_4104) ;  /* 0x0000001000b80947 */ /* 0x000fea0003800000 */
[----:B------:R-:W-:Y:S01]  /*a030*/  MOV R9, 0x2 ;  /* 0x0000000200097802 */ /* 0x000fe20000000f00 */
[----:B------:R-:W-:Y:S01]  /*a040*/  ULOP3.LUT UR7, URZ, UR39, URZ, 0x33, !UPT ;  /* 0x00000027ff077292 */ /* 0x000fe2000f8e33ff */
[----:B------:R-:W-:Y:S01]  /*a050*/  BSSY.RECONVERGENT B2, `(.L_x_4105) ;  /* 0x0000048000027945 */ /* 0x000fe20003800200 */
[----:B------:R-:W0:Y:S01]  /*a060*/  LDCU UR4, c[0x0][0x3f8] ;  /* 0x00007f00ff0477ac */ /* 0x000e220008000800 */
[----:B------:R-:W-:-:S04]  /*a070*/  VIADDMNMX R8, R42, R9, UR40, !PT ;  /* 0x000000282a087e46 */ /* 0x000fc8000f800109 */
[----:B--2---:R-:W-:-:S04]  /*a080*/  IADD3 R26, PT, PT, -R39, UR7, R8 ;  /* 0x00000007271a7c10 */ /* 0x004fc8000fffe108 */
[----:B------:R-:W-:-:S04]  /*a090*/  LOP3.LUT R8, R26, 0x6, RZ, 0xc0, !PT ;  /* 0x000000061a087812 */ /* 0x000fc800078ec0ff */
[----:B------:R-:W-:Y:S01]  /*a0a0*/  ISETP.NE.AND P0, PT, R8, 0x6, PT ;  /* 0x000000060800780c */ /* 0x000fe20003f05270 */
[----:B0-----:R-:W-:-:S12]  /*a0b0*/  IMAD R12, R37, UR4, RZ ;  /* 0x00000004250c7c24 */ /* 0x001fd8000f8e02ff */
[----:B------:R-:W-:Y:S05]  /*a0c0*/  @!P0 BRA `(.L_x_4106) ;  /* 0x0000000400008947 */ /* 0x000fea0003800000 */
[----:B------:R-:W0:Y:S01]  /*a0d0*/  LDC R37, c[0x0][0x3f4] ;  /* 0x0000fd00ff257b82 */ /* 0x000e220000000800 */
[----:B------:R-:W-:Y:S02]  /*a0e0*/  LEA.HI R8, R26, 0x1, RZ, 0x1f ;  /* 0x000000011a087811 */ /* 0x000fe400078ff8ff */
[----:B------:R-:W-:Y:S02]  /*a0f0*/  LEA R10, R39, UR5, 0x1 ;  /* 0x00000005270a7c11 */ /* 0x000fe4000f8e08ff */
[----:B------:R-:W-:-:S03]  /*a100*/  LOP3.LUT R8, R8, 0x3, RZ, 0xc0, !PT ;  /* 0x0000000308087812 */ /* 0x000fc600078ec0ff */
[----:B------:R-:W-:Y:S01]  /*a110*/  IMAD.IADD R41, R41, 0x1, R10 ;  /* 0x0000000129297824 */ /* 0x000fe200078e020a */
[----:B------:R-:W-:-:S07]  /*a120*/  IADD3 R13, PT, PT, -R8, RZ, RZ ;  /* 0x000000ff080d7210 */ /* 0x000fce0007ffe1ff */
.L_x_4109:
[----:B0-----:R-:W-:Y:S01]  /*a130*/  ISETP.GE.AND P1, PT, R42, R37, PT ;  /* 0x000000252a00720c */ /* 0x001fe20003f26270 */
[----:B------:R-:W-:Y:S01]  /*a140*/  VIADD R13, R13, 0x1 ;  /* 0x000000010d0d7836 */ /* 0x000fe20000000000 */
[----:B------:R-:W-:Y:S04]  /*a150*/  BSSY.RECONVERGENT B3, `(.L_x_4107) ;  /* 0x0000034000037945 */ /* 0x000fe80003800200 */
        /* <DEDUP_REMOVED lines=11> */
[----:B------:R-:W-:Y:S02]  /*a210*/  IMAD R15, R8, R11, RZ ;  /* 0x0000000b080f7224 */ /* 0x000fe400078e02ff */
[----:B------:R-:W-:-:S05]  /*a220*/  HFMA2 R8, -RZ, RZ, 0, 0 ;  /* 0x00000000ff087431 */ /* 0x000fca00000001ff */
[----:B------:R-:W-:-:S04]  /*a230*/  IMAD.HI.U32 R8, R9, R15, R8 ;  /* 0x0000000f09087227 */ /* 0x000fc800078e0008 */
[----:B------:R-:W-:Y:S02]  /*a240*/  IMAD.MOV.U32 R9, RZ, RZ, R20 ;  /* 0x000000ffff097224 */ /* 0x000fe400078e0014 */
[----:B------:R-:W0:Y:S02]  /*a250*/  LDS.U16 R20, [R41] ;  /* 0x0000000029147984 */ /* 0x000e240000000400 */
        /* <DEDUP_REMOVED lines=11> */
[----:B------:R-:W-:-:S04]  /*a310*/  LEA R14, P1, R9, UR14, 0x2 ;  /* 0x0000000e090e7c11 */ /* 0x000fc8000f8210ff */
[----:B------:R-:W-:-:S06]  /*a320*/  LEA.HI.X R15, R9, UR15, R10, 0x2, P1 ;  /* 0x0000000f090f7c11 */ /* 0x000fcc00088f140a */
[----:B------:R-:W2:Y:S02]  /*a330*/  LDG.E R15, desc[UR36][R14.64] ;  /* 0x000000240e0f7981 */ /* 0x000ea4000c1e1900 */
[----:B--2---:R-:W-:-:S04]  /*a340*/  IMAD R8, R12, R15, R8 ;  /* 0x0000000f0c087224 */ /* 0x004fc800078e0208 */
[----:B------:R-:W-:-:S04]  /*a350*/  IMAD R9, R8, 0x90, RZ ;  /* 0x0000009008097824 */ /* 0x000fc800078e02ff */
[----:B------:R-:W-:-:S06]  /*a360*/  IMAD.WIDE R8, R9, 0x2, R2 ;  /* 0x0000000209087825 */ /* 0x000fcc00078e0202 */
[----:B------:R-:W2:Y:S01]  /*a370*/  LDG.E.128 R8, desc[UR36][R8.64] ;  /* 0x0000002408087981 */ /* 0x000ea2000c1e1d00 */
[----:B0-----:R-:W-:Y:S02]  /*a380*/  HADD2.F32 R21, -RZ, R20.H0_H0 ;  /* 0x20000014ff157230 */ /* 0x001fe40000004100 */
[----:B--2---:R-:W-:Y:S02]  /*a390*/  HADD2.F32 R15, -RZ, R10.H0_H0 ;  /* 0x2000000aff0f7230 */ /* 0x004fe40000004100 */
[--C-:B------:R-:W-:Y:S02]  /*a3a0*/  HADD2.F32 R20, -RZ, R8.reuse.H0_H0 ;  /* 0x20000008ff147230 */ /* 0x100fe40000004100 */
[----:B------:R-:W-:Y:S02]  /*a3b0*/  HADD2.F32 R22, -RZ, R8.H1_H1 ;  /* 0x30000008ff167230 */ /* 0x000fe40000004100 */
[----:B------:R-:W-:Y:S01]  /*a3c0*/  FFMA.FTZ R28, R21, R15, R28 ;  /* 0x0000000f151c7223 */ /* 0x000fe2000001001c */
[----:B------:R-:W-:-:S02]  /*a3d0*/  HADD2.F32 R23, -RZ, R9.H0_H0 ;  /* 0x20000009ff177230 */ /* 0x000fc40000004100 */
        /* <DEDUP_REMOVED lines=11> */
.L_x_4108:
[----:B------:R-:W-:Y:S05]  /*a490*/  BSYNC.RECONVERGENT B3 ;  /* 0x0000000000037941 */ /* 0x000fea0003800200 */
.L_x_4107:
[----:B------:R-:W-:Y:S01]  /*a4a0*/  VIADD R42, R42, 0x2 ;  /* 0x000000022a2a7836 */ /* 0x000fe20000000000 */
[----:B------:R-:W-:Y:S01]  /*a4b0*/  IADD3 R41, PT, PT, R41, 0x4, RZ ;  /* 0x0000000429297810 */ /* 0x000fe20007ffe0ff */
[----:B------:R-:W-:Y:S06]  /*a4c0*/  @P0 BRA `(.L_x_4109) ;  /* 0xfffffffc00180947 */ /* 0x000fec000383ffff */
.L_x_4106:
[----:B------:R-:W-:Y:S05]  /*a4d0*/  BSYNC.RECONVERGENT B2 ;  /* 0x0000000000027941 */ /* 0x000fea0003800200 */
.L_x_4105:
[----:B------:R-:W-:-:S13]  /*a4e0*/  ISETP.GE.U32.AND P0, PT, R26, 0x6, PT ;  /* 0x000000061a00780c */ /* 0x000fda0003f06070 */
[----:B------:R-:W-:Y:S05]  /*a4f0*/  @!P0 BRA `(.L_x_4104) ;  /* 0x0000000c00848947 */ /* 0x000fea0003800000 */
[----:B------:R-:W0:Y:S02]  /*a500*/  LDC R37, c[0x0][0x3f4] ;  /* 0x0000fd00ff257b82 */ /* 0x000e240000000800 */
.L_x_4118:
[CC--:B0-----:R-:W-:Y:S01]  /*a510*/  ISETP.GE.AND P3, PT, R42.reuse, R37.reuse, PT ;  /* 0x000000252a00720c */ /* 0x0c1fe20003f66270 */
[C---:B------:R-:W-:Y:S01]  /*a520*/  VIADD R44, R42.reuse, 0x2 ;  /* 0x000000022a2c7836 */ /* 0x040fe20000000000 */
[C---:B------:R-:W-:Y:S01]  /*a530*/  IADD3 R13, PT, PT, R42.reuse, -UR39, RZ ;  /* 0x800000272a0d7c10 */ /* 0x040fe2000fffe0ff */
[C---:B------:R-:W-:Y:S01]  /*a540*/  VIADD R14, R42.reuse, 0x6 ;  /* 0x000000062a0e7836 */ /* 0x040fe20000000000 */
[----:B------:R-:W-:Y:S01]  /*a550*/  IADD3 R20, PT, PT, R42, 0x4, RZ ;  /* 0x000000042a147810 */ /* 0x000fe20007ffe0ff */
[----:B------:R-:W-:Y:S01]  /*a560*/  BSSY.RECONVERGENT B2, `(.L_x_4110) ;  /* 0x0000038000027945 */ /* 0x000fe20003800200 */
[-C--:B------:R-:W-:Y:S01]  /*a570*/  ISETP.GE.AND P0, PT, R44, R37.reuse, PT ;  /* 0x000000252c00720c */ /* 0x080fe20003f06270 */
[----:B------:R-:W-:Y:S01]  /*a580*/  IMAD R13, R13, 0x2, R38 ;  /* 0x000000020d0d7824 */ /* 0x000fe200078e0226 */
[-C--:B------:R-:W-:Y:S02]  /*a590*/  ISETP.GE.AND P1, PT, R20, R37.reuse, PT ;  /* 0x000000251400720c */ /* 0x080fe40003f26270 */
[----:B------:R-:W-:-:S03]  /*a5a0*/  ISETP.GE.AND P2, PT, R14, R37, PT ;  /* 0x000000250e00720c */ /* 0x000fc60003f46270 */
[----:B------:R-:W-:Y:S10]  /*a5b0*/  @!P3 BRA `(.L_x_4111) ;  /* 0x0000000000c8b947 */ /* 0x000ff40003800000 */
        /* <DEDUP_REMOVED lines=8> */
[----:B------:R1:W2:Y:S02]  /*a640*/  F2I.FTZ.U32.TRUNC.NTZ R9, R15 ;  /* 0x0000000f00097305 */ /* 0x0002a4000021f000 */
[----:B-1----:R-:W1:Y:S01]  /*a650*/  LDS.U16 R15, [R13] ;  /* 0x000000000d0f7984 */ /* 0x002e620000000400 */
[----:B--2---:R-:W-:-:S04]  /*a660*/  IMAD.MOV R8, RZ, RZ, -R9 ;  /* 0x000000ffff087224 */ /* 0x004fc800078e0a09 */
        /* <DEDUP_REMOVED lines=16> */
[----:B------:R-:W-:-:S06]  /*a770*/  LEA.HI.X R23, R9, UR9, R10, 0x2, P3 ;  /* 0x0000000909177c11 */ /* 0x000fcc00098f140a */
[----:B------:R-:W2:Y:S02]  /*a780*/  LDG.E R23, desc[UR36][R22.64] ;  /* 0x0000002416177981 */ /* 0x000ea4000c1e1900 */
[----:B--2---:R-:W-:-:S04]  /*a790*/  IMAD R8, R12, R23, R8 ;  /* 0x000000170c087224 */ /* 0x004fc800078e0208 */
[----:B------:R-:W-:-:S04]  /*a7a0*/  IMAD R9, R8, 0x90, RZ ;  /* 0x0000009008097824 */ /* 0x000fc800078e02ff */
[----:B------:R-:W-:-:S06]  /*a7b0*/  IMAD.WIDE R8, R9, 0x2, R2 ;  /* 0x0000000209087825 */ /* 0x000fcc00078e0202 */
[----:B------:R-:W2:Y:S01]  /*a7c0*/  LDG.E.128 R8, desc[UR36][R8.64] ;  /* 0x0000002408087981 */ /* 0x000ea2000c1e1d00 */
[----:B-1----:R-:W-:Y:S02]  /*a7d0*/  HADD2.F32 R15, -RZ, R15.H0_H0 ;  /* 0x2000000fff0f7230 */ /* 0x002fe40000004100 */
        /* <DEDUP_REMOVED lines=16> */
.L_x_4111:
[----:B------:R-:W-:Y:S05]  /*a8e0*/  BSYNC.RECONVERGENT B2 ;  /* 0x0000000000027941 */ /* 0x000fea0003800200 */
.L_x_4110:
[----:B------:R-:W-:Y:S04]  /*a8f0*/  BSSY.RECONVERGENT B2, `(.L_x_4112) ;  /* 0x0000034000027945 */ /* 0x000fe80003800200 */
        /* <DEDUP_REMOVED lines=8> */
[----:B-1----:R-:W-:-:S06]  /*a980*/  VIADD R15, R10, 0xffffffe ;  /* 0x0ffffffe0a0f7836 */ /* 0x002fcc0000000000 */
[----:B------:R1:W2:Y:S02]  /*a990*/  F2I.FTZ.U32.TRUNC.NTZ R9, R15 ;  /* 0x0000000f00097305 */ /* 0x0002a4000021f000 */
[----:B-1----:R-:W1:Y:S01]  /*a9a0*/  LDS.U16 R15, [R13+0x4] ;  /* 0x000004000d0f7984 */ /* 0x002e620000000400 */
        /* <DEDUP_REMOVED lines=40> */
.L_x_4113:
[----:B------:R-:W-:Y:S05]  /*ac30*/  BSYNC.RECONVERGENT B2 ;  /* 0x0000000000027941 */ /* 0x000fea0003800200 */
.L_x_4112:
        /* <DEDUP_REMOVED lines=11> */
[----:B-1----:R-:W1:Y:S01]  /*acf0*/  LDS.U16 R15, [R13+0x8] ;  /* 0x000008000d0f7984 */ /* 0x002e620000000400 */
        /* <DEDUP_REMOVED lines=40> */
.L_x_4115:
[----:B------:R-:W-:Y:S05]  /*af80*/  BSYNC.RECONVERGENT B2 ;  /* 0x0000000000027941 */ /* 0x000fea0003800200 */
.L_x_4114:
[----:B------:R-:W-:Y:S04]  /*af90*/  BSSY.RECONVERGENT B2, `(.L_x_4116) ;  /* 0x0000034000027945 */ /* 0x000fe80003800200 */
[----:B------:R-:W-:Y:S05]  /*afa0*/  @!P2 BRA `(.L_x_4117) ;  /* 0x0000000000c8a947 */ /* 0x000fea0003800000 */
[----:B------:R-:W-:Y:S01]  /*afb0*/  IABS R11, R37 ;  /* 0x00000025000b7213 */ /* 0x000fe20000000000 */
[----:B------:R-:W0:Y:S01]  /*afc0*/  LDCU.64 UR8, c[0x0][0x3c8] ;  /* 0x00007900ff0877ac */ /* 0x000e220008000a00 */
[----:B------:R-:W-:Y:S01]  /*afd0*/  IABS R20, R14 ;  /* 0x0000000e00147213 */ /* 0x000fe20000000000 */
[----:B------:R-:W1:Y:S01]  /*afe0*/  LDS.U16 R13, [R13+0xc] ;  /* 0x00000c000d0d7984 */ /* 0x000e620000000400 */
[----:B------:R-:W2:Y:S01]  /*aff0*/  I2F.RP R10, R11 ;  /* 0x0000000b000a7306 */ /* 0x000ea20000209400 */
[----:B------:R-:W-:Y:S02]  /*b000*/  ISETP.GE.AND P1, PT, R14, RZ, PT ;  /* 0x000000ff0e00720c */ /* 0x000fe40003f26270 */
[----:B------:R-:W-:-:S05]  /*b010*/  ISETP.NE.AND P2, PT, R37, RZ, PT ;  /* 0x000000ff2500720c */ /* 0x000fca0003f45270 */
        /* <DEDUP_REMOVED lines=43> */
.L_x_4117:
[----:B------:R-:W-:Y:S05]  /*b2d0*/  BSYNC.RECONVERGENT B2 ;  /* 0x0000000000027941 */ /* 0x000fea0003800200 */
.L_x_4116:
[----:B------:R-:W-:-:S04]  /*b2e0*/  IADD3 R42, PT, PT, R42, 0x8, RZ ;  /* 0x000000082a2a7810 */ /* 0x000fc80007ffe0ff */
[----:B------:R-:W-:-:S13]  /*b2f0*/  ISETP.GE.AND P0, PT, R42, UR40, PT ;  /* 0x000000282a007c0c */ /* 0x000fda000bf06270 */
[----:B------:R-:W-:Y:S05]  /*b300*/  @!P0 BRA `(.L_x_4118) ;  /* 0xfffffff000808947 */ /* 0x000fea000383ffff */
.L_x_4104:
[----:B------:R-:W-:Y:S05]  /*b310*/  BSYNC.RECONVERGENT B1 ;  /* 0x0000000000017941 */ /* 0x000fea0003800200 */
.L_x_4103:
[----:B------:R-:W-:-:S13]  /*b320*/  ISETP.NE.AND P0, PT, R39, R40, PT ;  /* 0x000000282700720c */ /* 0x000fda0003f05270 */
[----:B------:R-:W-:Y:S05]  /*b330*/  @P0 BRA `(.L_x_4095) ;  /* 0x0000000400b00947 */ /* 0x000fea0003800000 */
[----:B------:R-:W0:Y:S01]  /*b340*/  LDCU UR4, c[0x0][0x478] ;  /* 0x00008f00ff0477ac */ /* 0x000e220008000800 */
[----:B------:R-:W-:Y:S01]  /*b350*/  IMAD.IADD R3, R33, 0x1, R16 ;  /* 0x0000000121037824 */ /* 0x000fe200078e0210 */
        /* <DEDUP_REMOVED lines=33> */
[----:B--2---:R-:W-:-:S02]  /*b570*/  SHF.R.S32.HI R25, RZ, 0x18, R21 ;  /* 0x00000018ff197819 */ /* 0x004fc40000011415 */
[----:B------:R-:W-:Y:S02]  /*b580*/  @P1 LOP3.LUT R15, R15, 0xffffff00, RZ, 0xfc, !PT ;  /* 0xffffff000f0f1812 */ /* 0x000fe400078efcff */
[----:B------:R-:W-:Y:S02]  /*b590*/  @P0 LOP3.LUT R13, R13, 0xffffff00, RZ, 0xfc, !PT ;  /* 0xffffff000d0d0812 */ /* 0x000fe400078efcff */
[----:B------:R-:W-:Y:S01]  /*b5a0*/  SHF.R.S32.HI R10, RZ, 0x8, R10 ;  /* 0x00000008ff0a7819 */ /* 0x000fe2000001140a */
[----:B------:R-:W1:Y:S01]  /*b5b0*/  I2F.S16 R9, R9 ;  /* 0x0000000900097306 */ /* 0x000e620000101400 */
[----:B------:R-:W-:Y:S01]  /*b5c0*/  @P2 LOP3.LUT R16, R16, 0xffffff00, RZ, 0xfc, !PT ;  /* 0xffffff0010102812 */ /* 0x000fe200078efcff */
[----:B0-----:R-:W-:-:S06]  /*b5d0*/  FMUL.FTZ R2, R8, R3 ;  /* 0x0000000308027220 */ /* 0x001fcc0000410000 */
[----:B------:R-:W0:Y:S01]  /*b5e0*/  I2F.S16 R25, R25 ;  /* 0x0000001900197306 */ /* 0x000e220000101400 */
[----:B-1----:R-:W-:-:S07]  /*b5f0*/  FMUL.FTZ R12, R8, R9 ;  /* 0x00000009080c7220 */ /* 0x002fce0000410000 */
[----:B------:R-:W1:Y:S01]  /*b600*/  I2F.S16 R21, R10 ;  /* 0x0000000a00157306 */ /* 0x000e620000101400 */
[----:B0-----:R-:W-:-:S07]  /*b610*/  FMUL.FTZ R14, R8, R25 ;  /* 0x00000019080e7220 */ /* 0x001fce0000410000 */
[----:B------:R-:W0:Y:S01]  /*b620*/  I2F.S8 R15, R15 ;  /* 0x0000000f000f7306 */ /* 0x000e220000001400 */
[----:B-1----:R-:W-:-:S07]  /*b630*/  FMUL.FTZ R21, R8, R21 ;  /* 0x0000001508157220 */ /* 0x002fce0000410000 */
[----:B------:R-:W1:Y:S01]  /*b640*/  I2F.S8 R13, R13 ;  /* 0x0000000d000d7306 */ /* 0x000e620000001400 */
[----:B0-----:R-:W-:-:S07]  /*b650*/  FMUL.FTZ R10, R8, R15 ;  /* 0x0000000f080a7220 */ /* 0x001fce0000410000 */
[----:B------:R-:W0:Y:S01]  /*b660*/  I2F.S8 R23, R16 ;  /* 0x0000001000177306 */ /* 0x000e220000001400 */
[----:B------:R-:W-:Y:S01]  /*b670*/  F2FP.F16.F32.PACK_AB R10, R21, R10 ;  /* 0x0000000a150a723e */ /* 0x000fe200000000ff */
[----:B-1----:R-:W-:-:S05]  /*b680*/  FMUL.FTZ R9, R8, R13 ;  /* 0x0000000d08097220 */ /* 0x002fca0000410000 */
[----:B------:R-:W-:Y:S01]  /*b690*/  F2FP.F16.F32.PACK_AB R9, R12, R9 ;  /* 0x000000090c09723e */ /* 0x000fe200000000ff */
[----:B0-----:R-:W-:Y:S01]  /*b6a0*/  FMUL.FTZ R23, R8, R23 ;  /* 0x0000001708177220 */ /* 0x001fe20000410000 */
[----:B------:R-:W-:-:S04]  /*b6b0*/  F2FP.F16.F32.PACK_AB R8, R2, R11 ;  /* 0x0000000b0208723e */ /* 0x000fc800000000ff */
[----:B------:R-:W-:Y:S01]  /*b6c0*/  F2FP.F16.F32.PACK_AB R11, R14, R23 ;  /* 0x000000170e0b723e */ /* 0x000fe200000000ff */
[----:B------:R-:W-:Y:S06]  /*b6d0*/  BRA `(.L_x_4120) ;  /* 0x00000000000c7947 */ /* 0x000fec0003800000 */
.L_x_4119:
[----:B------:R-:W0:Y:S02]  /*b6e0*/  LDC.64 R8, c[0x0][0x3a8] ;  /* 0x0000ea00ff087b82 */ /* 0x000e240000000a00 */
[----:B0-----:R-:W-:-:S06]  /*b6f0*/  IMAD.WIDE R8, R3, 0x2, R8 ;  /* 0x0000000203087825 */ /* 0x001fcc00078e0208 */
[----:B------:R-:W5:Y:S02]  /*b700*/  LDG.E.128 R8, desc[UR36][R8.64] ;  /* 0x0000002408087981 */ /* 0x000f64000c1e1d00 */
.L_x_4120:
[----:B------:R-:W0:Y:S02]  /*b710*/  LDCU.64 UR8, c[0x0][0x460] ;  /* 0x00008c00ff0877ac */ /* 0x000e240008000a00 */
[----:B0-----:R-:W-:-:S04]  /*b720*/  ISETP.NE.U32.AND P0, PT, RZ, UR8, PT ;  /* 0x00000008ff007c0c */ /* 0x001fc8000bf05070 */
[----:B------:R-:W-:Y:S01]  /*b730*/  ISETP.NE.AND.EX P0, PT, RZ, UR9, PT, P0 ;  /* 0x00000009ff007c0c */ /* 0x000fe2000bf05300 */
[----:B------:R-:W0:-:S12]  /*b740*/  LDCU.64 UR8, c[0x0][0x3c0] ;  /* 0x00007800ff0877ac */ /* 0x000e180008000a00 */
[----:B------:R-:W1:Y:S08]  /*b750*/  @P0 LDC R2, c[0x0][0x3f8] ;  /* 0x0000fe00ff020b82 */ /* 0x000e700000000800 */
[----:B------:R-:W3:Y:S01]  /*b760*/  @P0 LDC.64 R12, c[0x0][0x458] ;  /* 0x00011600ff0c0b82 */ /* 0x000ee20000000a00 */
[----:B-1----:R-:W-:-:S04]  /*b770*/  @P0 IMAD R18, R17, R2, R18 ;  /* 0x0000000211120224 */ /* 0x002fc800078e0212 */
[----:B------:R-:W-:-:S04]  /*b780*/  @P0 IMAD R3, R18, 0x90, R33 ;  /* 0x0000009012030824 */ /* 0x000fc800078e0221 */
[----:B---3--:R-:W-:-:S06]  /*b790*/  @P0 IMAD.WIDE R12, R3, 0x2, R12 ;  /* 0x00000002030c0825 */ /* 0x008fcc00078e020c */
[----:B------:R-:W3:Y:S01]  /*b7a0*/  @P0 LDG.E.128 R12, desc[UR36][R12.64] ;  /* 0x000000240c0c0981 */ /* 0x000ee2000c1e1d00 */
[----:B------:R-:W-:Y:S01]  /*b7b0*/  MOV R3, UR16 ;  /* 0x0000001000037c02 */ /* 0x000fe20008000f00 */
[----:B------:R-:W-:Y:S01]  /*b7c0*/  UIMAD UR4, UR38, 0x90, URZ ;  /* 0x00000090260478a4 */ /* 0x000fe2000f8e02ff */
[----:B------:R-:W-:Y:S02]  /*b7d0*/  IMAD R37, R32, R37, R33 ;  /* 0x0000002520257224 */ /* 0x000fe400078e0221 */
[----:B-----5:R-:W-:Y:S02]  /*b7e0*/  HFMA2 R4, R8, 1, 1, R4 ;  /* 0x3c003c0008047831 */ /* 0x020fe40000000004 */
[----:B------:R-:W-:Y:S02]  /*b7f0*/  HADD2 R5, R9, R5 ;  /* 0x0000000509057230 */ /* 0x000fe40000000000 */
[----:B------:R-:W-:Y:S02]  /*b800*/  IMAD R38, R3, 0x2, R38 ;  /* 0x0000000203267824 */ /* 0x000fe400078e0226 */
[----:B------:R-:W-:Y:S01]  /*b810*/  HFMA2 R6, R10, 1, 1, R6 ;  /* 0x3c003c000a067831 */ /* 0x000fe20000000006 */
[----:B------:R-:W-:Y:S01]  /*b820*/  SHF.R.S32.HI R2, RZ, 0x1f, R37 ;  /* 0x0000001fff027819 */ /* 0x000fe20000011425 */
[----:B------:R-:W-:Y:S01]  /*b830*/  HADD2 R7, R11, R7 ;  /* 0x000000070b077230 */ /* 0x000fe20000000000 */
[----:B------:R-:W-:Y:S01]  /*b840*/  IADD3 R37, P1, PT, R37, UR4, RZ ;  /* 0x0000000425257c10 */ /* 0x000fe2000ff3e0ff */
[----:B------:R-:W1:Y:S01]  /*b850*/  LDS.U16 R38, [R38] ;  /* 0x0000000026267984 */ /* 0x000e620000000400 */
[----:B------:R-:W-:-:S04]  /*b860*/  MOV R3, UR4 ;  /* 0x0000000400037c02 */ /* 0x000fc80008000f00 */
[----:B------:R-:W-:Y:S02]  /*b870*/  LEA.HI.X.SX32 R16, R3, R2, 0x1, P1 ;  /* 0x0000000203107211 */ /* 0x000fe400008f0eff */
[----:B0-----:R-:W-:-:S04]  /*b880*/  LEA R2, P1, R37, UR8, 0x1 ;  /* 0x0000000825027c11 */ /* 0x001fc8000f8208ff */
[----:B------:R-:W-:Y:S01]  /*b890*/  LEA.HI.X R3, R37, UR9, R16, 0x1, P1 ;  /* 0x0000000925037c11 */ /* 0x000fe200088f0c10 */
[----:B-1----:R-:W-:Y:S02]  /*b8a0*/  HADD2.F32 R9, -RZ, R38.H0_H0 ;  /* 0x20000026ff097230 */ /* 0x002fe40000004100 */
[----:B---3--:R-:W-:Y:S02]  /*b8b0*/  @P0 HFMA2 R5, R5, R13, -RZ ;  /* 0x0000000d05050231 */ /* 0x008fe400001000ff */
        /* <DEDUP_REMOVED lines=20> */
.L_x_4095:
[----:B------:R-:W-:Y:S05]  /*ba00*/  BSYNC.RECONVERGENT B0 ;  /* 0x0000000000007941 */ /* 0x000fea0003800200 */
.L_x_4094:
[----:B------:R-:W-:Y:S01]  /*ba10*/  BAR.SYNC.DEFER_BLOCKING 0x0 ;  /* 0x0000000000007b1d */ /* 0x000fe20000010000 */
[----:B------:R-:W-:-:S13]  /*ba20*/  ISETP.GT.U32.AND P0, PT, R33, 0x8f, PT ;  /* 0x0000008f2100780c */ /* 0x000fda0003f04070 */
[----:B------:R-:W-:Y:S05]  /*ba30*/  @P0 BRA `(.L_x_4121) ;  /* 0x0000000000940947 */ /* 0x000fea0003800000 */
[----:B------:R-:W0:Y:S01]  /*ba40*/  S2UR UR5, SR_CgaCtaId ;  /* 0x00000000000579c3 */ /* 0x000e220000008800 */
[C---:B------:R-:W-:Y:S01]  /*ba50*/  LOP3.LUT R2, R0.reuse, 0x3e0, RZ, 0xc0, !PT ;  /* 0x000003e000027812 */ /* 0x040fe200078ec0ff */
[----:B------:R-:W-:Y:S01]  /*ba60*/  UMOV UR4, 0x400 ;  /* 0x0000040000047882 */ /* 0x000fe20000000000 */
[----:B------:R-:W-:Y:S01]  /*ba70*/  ISETP.GT.U32.AND P2, PT, R0, 0x1f, PT ;  /* 0x0000001f0000780c */ /* 0x000fe20003f44070 */
[----:B------:R-:W-:Y:S01]  /*ba80*/  UIADD3 UR4, UPT, UPT, UR4, 0x210, URZ ;  /* 0x0000021004047890 */ /* 0x000fe2000fffe0ff */
[----:B------:R-:W-:-:S03]  /*ba90*/  ISETP.NE.AND P1, PT, R2, 0x20, PT ;  /* 0x000000200200780c */ /* 0x000fc60003f25270 */
[----:B0-----:R-:W-:-:S06]  /*baa0*/  ULEA UR4, UR5, UR4, 0x18 ;  /* 0x0000000405047291 */ /* 0x001fcc000f8ec0ff */
[----:B------:R-:W-:-:S04]  /*bab0*/  LEA R2, R33, UR4, 0x1 ;  /* 0x0000000421027c11 */ /* 0x000fc8000f8e08ff */
[----:B------:R-:W-:Y:S05]  /*bac0*/  @P1 BRA `(.L_x_4122) ;  /* 0x0000000000141947 */ /* 0x000fea0003800000 */
[----:B-----5:R-:W-:Y:S02]  /*bad0*/  F2FP.F16.F32.PACK_AB R4, R35, R34 ;  /* 0x000000222304723e */ /* 0x020fe400000000ff */
[----:B------:R-:W-:Y:S02]  /*bae0*/  F2FP.F16.F32.PACK_AB R5, R19, R36 ;  /* 0x000000241305723e */ /* 0x000fe400000000ff */
[----:B------:R-:W-:Y:S02]  /*baf0*/  F2FP.F16.F32.PACK_AB R6, R29, R28 ;  /* 0x0000001c1d06723e */ /* 0x000fe400000000ff */
[----:B------:R-:W-:-:S05]  /*bb00*/  F2FP.F16.F32.PACK_AB R7, R31, R30 ;  /* 0x0000001e1f07723e */ /* 0x000fca00000000ff */
[----:B------:R0:W-:Y:S02]  /*bb10*/  STS.128 [R2], R4 ;  /* 0x0000000402007388 */ /* 0x0001e40000000c00 */
.L_x_4122:
[----:B------:R-:W-:Y:S05]  /*bb20*/  WARPSYNC.ALL ;  /* 0x0000000000007948 */ /* 0x000fea0003800000 */
[----:B------:R-:W-:Y:S06]  /*bb30*/  BAR.SYNC.DEFER_BLOCKING 0x0 ;  /* 0x0000000000007b1d */ /* 0x000fec0000010000 */
[----:B------:R-:W-:Y:S04]  /*bb40*/  BSSY.RECONVERGENT B0, `(.L_x_4123) ;  /* 0x0000013000007945 */ /* 0x000fe80003800200 */
[----:B------:R-:W-:Y:S05]  /*bb50*/  @P2 BRA `(.L_x_4124) ;  /* 0x0000000000442947 */ /* 0x000fea0003800000 */
[----:B0----5:R-:W0:Y:S02]  /*bb60*/  LDS.128 R4, [R2] ;  /* 0x0000000002047984 */ /* 0x021e240000000c00 */
        /* <DEDUP_REMOVED lines=16> */
.L_x_4124:
[----:B------:R-:W-:Y:S05]  /*bc70*/  BSYNC.RECONVERGENT B0 ;  /* 0x0000000000007941 */ /* 0x000fea0003800200 */
.L_x_4123:
[----:B------:R-:W-:Y:S06]  /*bc80*/  BAR.SYNC.DEFER_BLOCKING 0x0 ;  /* 0x0000000000007b1d */ /* 0x000fec0000010000 */
.L_x_4121:
[----:B------:R-:W-:-:S13]  /*bc90*/  ISETP.GT.U32.OR P0, PT, R0, 0x1f, P0 ;  /* 0x0000001f0000780c */ /* 0x000fda0000704470 */
[----:B------:R-:W-:Y:S05]  /*bca0*/  @P0 EXIT ;  /* 0x000000000000094d */ /* 0x000fea0003800000 */
[----:B------:R-:W1:Y:S02]  /*bcb0*/  LDCU UR4, c[0x0][0x478] ;  /* 0x00008f00ff0477ac */ /* 0x000e640008000800 */
[----:B-1----:R-:W-:-:S09]  /*bcc0*/  UISETP.NE.AND UP0, UPT, UR4, 0x2, UPT ;  /* 0x000000020400788c */ /* 0x002fd2000bf05270 */
[----:B------:R-:W-:Y:S05]  /*bcd0*/  BRA.U UP0, `(.L_x_4125) ;  /* 0x0000000100e07547 */ /* 0x000fea000b800000 */
[----:B0-----:R-:W0:Y:S01]  /*bce0*/  LDC.64 R2, c[0x0][0x470] ;  /* 0x00011c00ff027b82 */ /* 0x001e220000000a00 */
[----:B------:R-:W1:Y:S01]  /*bcf0*/  LDCU.64 UR4, c[0x0][0x380] ;  /* 0x00007000ff0477ac */ /* 0x000e620008000a00 */
[----:B0-----:R-:W3:Y:S01]  /*bd00*/  LDG.E R2, desc[UR36][R2.64] ;  /* 0x0000002402027981 */ /* 0x001ee2000c1e1900 */
[----:B------:R-:W-:-:S04]  /*bd10*/  IADD3 R32, PT, PT, R32, R33, RZ ;  /* 0x0000002120207210 */ /* 0x000fc80007ffe0ff */
[----:B-1----:R-:W-:Y:S01]  /*bd20*/  IADD3 R8, P0, PT, R32, UR4, RZ ;  /* 0x0000000420087c10 */ /* 0x002fe2000ff1e0ff */
        /* <DEDUP_REMOVED lines=15> */
[----:B------:R-:W-:-:S05]  /*be20*/  IMAD.U32 R0, R0, 0x10000, RZ ;  /* 0x0001000000007824 */ /* 0x000fca00078e00ff */
[----:B-----5:R-:W-:Y:S02]  /*be30*/  LOP3.LUT R4, R0, 0xff0000, RZ, 0xc0, !PT ;  /* 0x00ff000000047812 */ /* 0x020fe400078ec0ff */
[----:B------:R-:W3:Y:S01]  /*be40*/  F2I.S8.NTZ R35, R35 ;  /* 0x0000002300237305 */ /* 0x000ee20000202100 */
[----:B0-----:R-:W-:Y:S02]  /*be50*/  PRMT R3, R31, 0x8880, RZ ;  /* 0x000088801f037816 */ /* 0x001fe400000000ff */
[----:B------:R-:W-:Y:S02]  /*be60*/  PRMT R0, R29, 0x7710, RZ ;  /* 0x000077101d007816 */ /* 0x000fe400000000ff */
[----:B------:R-:W-:-:S03]  /*be70*/  PRMT R3, R3, 0x7710, RZ ;  /* 0x0000771003037816 */ /* 0x000fc600000000ff */
[----:B------:R-:W0:Y:S01]  /*be80*/  F2I.S8.NTZ R36, R36 ;  /* 0x0000002400247305 */ /* 0x000e220000202100 */
[----:B------:R-:W-:Y:S01]  /*be90*/  PRMT R3, R4, 0x4210, R3 ;  /* 0x0000421004037816 */ /* 0x000fe20000000003 */
[----:B------:R-:W-:Y:S01]  /*bea0*/  IMAD.SHL.U32 R0, R0, 0x100, RZ ;  /* 0x0000010000007824 */ /* 0x000fe200078e00ff */
[----:B-1----:R-:W-:Y:S02]  /*beb0*/  PRMT R4, R19, 0x8880, RZ ;  /* 0x0000888013047816 */ /* 0x002fe400000000ff */
[----:B---3--:R-:W-:-:S03]  /*bec0*/  PRMT R35, R35, 0x8880, RZ ;  /* 0x0000888023237816 */ /* 0x008fc600000000ff */
[----:B------:R-:W1:Y:S01]  /*bed0*/  F2I.S8.NTZ R28, R28 ;  /* 0x0000001c001c7305 */ /* 0x000e620000202100 */
[----:B------:R-:W-:Y:S02]  /*bee0*/  LOP3.LUT R9, R3, 0xff00, R0, 0xf8, !PT ;  /* 0x0000ff0003097812 */ /* 0x000fe400078ef800 */
[----:B------:R-:W-:Y:S02]  /*bef0*/  PRMT R4, R4, 0x7710, RZ ;  /* 0x0000771004047816 */ /* 0x000fe400000000ff */
[----:B------:R-:W-:Y:S02]  /*bf00*/  PRMT R0, R35, 0x7710, RZ ;  /* 0x0000771023007816 */ /* 0x000fe400000000ff */
[----:B0-----:R-:W-:Y:S01]  /*bf10*/  PRMT R36, R36, 0x8880, RZ ;  /* 0x0000888024247816 */ /* 0x001fe200000000ff */
[----:B------:R-:W0:Y:S01]  /*bf20*/  F2I.S8.NTZ R2, R2 ;  /* 0x0000000200027305 */ /* 0x000e220000202100 */
[----:B------:R-:W-:Y:S02]  /*bf30*/  LOP3.LUT R4, R4, 0xff, RZ, 0xc0, !PT ;  /* 0x000000ff04047812 */ /* 0x000fe400078ec0ff */
[----:B------:R-:W-:-:S02]  /*bf40*/  PRMT R3, R36, 0x7710, RZ ;  /* 0x0000771024037816 */ /* 0x000fc400000000ff */
[----:B------:R-:W-:Y:S02]  /*bf50*/  LOP3.LUT R6, R0, 0xff, RZ, 0xc0, !PT ;  /* 0x000000ff00067812 */ /* 0x000fe400078ec0ff */
[----:B-1----:R-:W-:Y:S02]  /*bf60*/  PRMT R28, R28, 0x8880, RZ ;  /* 0x000088801c1c7816 */ /* 0x002fe400000000ff */
[----:B------:R-:W-:Y:S01]  /*bf70*/  LOP3.LUT R5, R3, 0xff, RZ, 0xc0, !PT ;  /* 0x000000ff03057812 */ /* 0x000fe200078ec0ff */
[----:B------:R-:W-:Y:S01]  /*bf80*/  IMAD.WIDE.U32 R6, R6, 0x100, RZ ;  /* 0x0000010006067825 */ /* 0x000fe200078e00ff */
[----:B------:R-:W-:Y:S02]  /*bf90*/  PRMT R0, R28, 0x7710, RZ ;  /* 0x000077101c007816 */ /* 0x000fe400000000ff */
[----:B0-----:R-:W-:Y:S01]  /*bfa0*/  PRMT R10, R2, 0x8880, RZ ;  /* 0x00008880020a7816 */ /* 0x001fe200000000ff */
[----:B------:R-:W-:Y:S01]  /*bfb0*/  IMAD.WIDE.U32 R2, R4, 0x1000000, RZ ;  /* 0x0100000004027825 */ /* 0x000fe200078e00ff */
[----:B------:R-:W-:-:S02]  /*bfc0*/  LOP3.LUT R9, R9, 0xff, R0, 0xf8, !PT ;  /* 0x000000ff09097812 */ /* 0x000fc400078ef800 */
        /* <DEDUP_REMOVED lines=9> */
.L_x_4125:
        /* <DEDUP_REMOVED lines=12> */
.L_x_4000:
[----:B------:R-:W-:Y:S01]  /*c120*/  IMAD.MOV.U32 R12, RZ, RZ, 0x10 ;  /* 0x00000010ff0c7424 */ /* 0x000fe200078e00ff */
[----:B------:R-:W-:Y:S01]  /*c130*/  MOV R11, 0x1f ;  /* 0x0000001f000b7802 */ /* 0x000fe20000000f00 */
[----:B------:R-:W-:-:S07]  /*c140*/  IMAD.MOV.U32 R15, RZ, RZ, -0x1 ;  /* 0xffffffffff0f7424 */ /* 0x000fce00078e00ff */
[----:B0----5:R-:W-:Y:S05]  /*c150*/  WARPSYNC.COLLECTIVE R15, `(.L_x_4126) ;  /* 0x000000000f087348 */ /* 0x021fea0003c00000 */
[----:B------:R1:W2:Y:S02]  /*c160*/  SHFL.BFLY P6, R14, R13, R12, R11 ;  /* 0x0c00000c0d0e7389 */ /* 0x0002a400000c000b */
[----:B012--5:R-:W-:Y:S05]  /*c170*/  ENDCOLLECTIVE ;  /* 0x000000000000791b */ /* 0x027fea0003800000 */
.L_x_4126:
[----:B------:R-:W-:Y:S02]  /*c180*/  IMAD.MOV.U32 R12, RZ, RZ, 0x8 ;  /* 0x00000008ff0c7424 */ /* 0x000fe400078e00ff */
[----:B------:R-:W-:-:S05]  /*c190*/  FADD.FTZ R3, R13, R14 ;  /* 0x0000000e0d037221 */ /* 0x000fca0000010000 */
[----:B------:R-:W-:-:S07]  /*c1a0*/  MOV R13, R3 ;  /* 0x00000003000d7202 */ /* 0x000fce0000000f00 */
[----:B------:R-:W-:Y:S05]  /*c1b0*/  WARPSYNC.COLLECTIVE R15, `(.L_x_4127) ;  /* 0x000000000f087348 */ /* 0x000fea0003c00000 */
[----:B------:R0:W1:Y:S02]  /*c1c0*/  SHFL.BFLY P6, R14, R13, R12, R11 ;  /* 0x0c00000c0d0e7389 */ /* 0x00006400000c000b */
[----:B01----:R-:W-:Y:S05]  /*c1d0*/  ENDCOLLECTIVE ;  /* 0x000000000000791b */ /* 0x003fea0003800000 */
.L_x_4127:
[----:B------:R-:W-:Y:S02]  /*c1e0*/  IMAD.MOV.U32 R12, RZ, RZ, 0x4 ;  /* 0x00000004ff0c7424 */ /* 0x000fe400078e00ff */
[----:B------:R-:W-:-:S05]  /*c1f0*/  FADD.FTZ R4, R3, R14 ;  /* 0x0000000e03047221 */ /* 0x000fca0000010000 */
[----:B------:R-:W-:-:S07]  /*c200*/  MOV R13, R4 ;  /* 0x00000004000d7202 */ /* 0x000fce0000000f00 */
[----:B------:R-:W-:Y:S05]  /*c210*/  WARPSYNC.COLLECTIVE R15, `(.L_x_4128) ;  /* 0x000000000f087348 */ /* 0x000fea0003c00000 */
[----:B------:R0:W1:Y:S02]  /*c220*/  SHFL.BFLY P6, R14, R13, R12, R11 ;  /* 0x0c00000c0d0e7389 */ /* 0x00006400000c000b */
[----:B01----:R-:W-:Y:S05]  /*c230*/  ENDCOLLECTIVE ;  /* 0x000000000000791b */ /* 0x003fea0003800000 */
.L_x_4128:
[----:B------:R-:W-:Y:S02]  /*c240*/  IMAD.MOV.U32 R12, RZ, RZ, 0x2 ;  /* 0x00000002ff0c7424 */ /* 0x000fe400078e00ff */
[----:B------:R-:W-:-:S05]  /*c250*/  FADD.FTZ R5, R4, R14 ;  /* 0x0000000e04057221 */ /* 0x000fca0000010000 */
[----:B------:R-:W-:-:S07]  /*c260*/  MOV R13, R5 ;  /* 0x00000005000d7202 */ /* 0x000fce0000000f00 */
[----:B------:R-:W-:Y:S05]  /*c270*/  WARPSYNC.COLLECTIVE R15, `(.L_x_4129) ;  /* 0x000000000f087348 */ /* 0x000fea0003c00000 */
[----:B------:R0:W1:Y:S02]  /*c280*/  SHFL.BFLY P6, R14, R13, R12, R11 ;  /* 0x0c00000c0d0e7389 */ /* 0x00006400000c000b */
[----:B01----:R-:W-:Y:S05]  /*c290*/  ENDCOLLECTIVE ;  /* 0x000000000000791b */ /* 0x003fea0003800000 */
.L_x_4129:
[----:B------:R-:W-:Y:S02]  /*c2a0*/  IMAD.MOV.U32 R12, RZ, RZ, 0x1 ;  /* 0x00000001ff0c7424 */ /* 0x000fe400078e00ff */
[----:B------:R-:W-:-:S05]  /*c2b0*/  FADD.FTZ R6, R5, R14 ;  /* 0x0000000e05067221 */ /* 0x000fca0000010000 */
[----:B------:R-:W-:-:S07]  /*c2c0*/  MOV R13, R6 ;  /* 0x00000006000d7202 */ /* 0x000fce0000000f00 */
[----:B------:R-:W-:Y:S05]  /*c2d0*/  WARPSYNC.COLLECTIVE R15, `(.L_x_4130) ;  /* 0x000000000f087348 */ /* 0x000fea0003c00000 */
[----:B------:R0:W1:Y:S02]  /*c2e0*/  SHFL.BFLY P6, R14, R13, R12, R11 ;  /* 0x0c00000c0d0e7389 */ /* 0x00006400000c000b */
[----:B01----:R-:W-:Y:S05]  /*c2f0*/  ENDCOLLECTIVE ;  /* 0x000000000000791b */ /* 0x003fea0003800000 */
.L_x_4130:
[----:B------:R-:W-:Y:S05]  /*c300*/  BRA `(.L_x_4131) ;  /* 0xffffff6400747947 */ /* 0x000fea000383ffff */
.L_x_4067:
[----:B------:R-:W-:Y:S01]  /*c310*/  BSSY B1, `(.L_x_4132) ;  /* 0x0000007000017945 */ /* 0x000fe20003800000 */
[----:B------:R-:W-:Y:S01]  /*c320*/  MOV R12, 0x2 ;  /* 0x00000002000c7802 */ /* 0x000fe20000000f00 */
[----:B------:R-:W-:Y:S01]  /*c330*/  IMAD.MOV.U32 R11, RZ, RZ, 0x1f ;  /* 0x0000001fff0b7424 */ /* 0x000fe200078e00ff */
[----:B------:R-:W-:-:S07]  /*c340*/  MOV R15, 0xffffffff ;  /* 0xffffffff000f7802 */ /* 0x000fce0000000f00 */
[----:B------:R-:W-:Y:S05]  /*c350*/  WARPSYNC.COLLECTIVE R15, `(.L_x_4133) ;  /* 0x000000000f087348 */ /* 0x000fea0003c00000 */
[----:B------:R0:W1:Y:S02]  /*c360*/  SHFL.BFLY P6, R14, R13, R12, R11 ;  /* 0x0c00000c0d0e7389 */ /* 0x00006400000c000b */
[----:B01----:R-:W-:Y:S05]  /*c370*/  ENDCOLLECTIVE ;  /* 0x000000000000791b */ /* 0x003fea0003800000 */
.L_x_4133:
[----:B------:R-:W-:Y:S05]  /*c380*/  BSYNC B1 ;  /* 0x0000000000017941 */ /* 0x000fea0003800000 */
.L_x_4132:
[----:B------:R-:W-:Y:S02]  /*c390*/  HFMA2 R11, -RZ, RZ, 0, 1.847743988037109375e-06 ;  /* 0x0000001fff0b7431 */ /* 0x000fe400000001ff */
[----:B------:R-:W-:Y:S01]  /*c3a0*/  FADD.FTZ R13, R13, R14 ;  /* 0x0000000e0d0d7221 */ /* 0x000fe20000010000 */
[----:B------:R-:W-:Y:S02]  /*c3b0*/  IMAD.MOV.U32 R12, RZ, RZ, 0x1 ;  /* 0x00000001ff0c7424 */ /* 0x000fe400078e00ff */
[----:B------:R-:W-:-:S07]  /*c3c0*/  IMAD.MOV.U32 R15, RZ, RZ, -0x1 ;  /* 0xffffffffff0f7424 */ /* 0x000fce00078e00ff */
[----:B------:R-:W-:Y:S05]  /*c3d0*/  WARPSYNC.COLLECTIVE R15, `(.L_x_4134) ;  /* 0x000000000f087348 */ /* 0x000fea0003c00000 */
[----:B------:R0:W1:Y:S02]  /*c3e0*/  SHFL.BFLY P6, R14, R13, R12, R11 ;  /* 0x0c00000c0d0e7389 */ /* 0x00006400000c000b */
[----:B01----:R-:W-:Y:S05]  /*c3f0*/  ENDCOLLECTIVE ;  /* 0x000000000000791b */ /* 0x003fea0003800000 */
.L_x_4134:
[----:B------:R-:W-:Y:S05]  /*c400*/  BRA `(.L_x_4135) ;  /* 0xffffffa400d87947 */ /* 0x000fea000383ffff */
.L_x_4071:
[----:B------:R-:W-:Y:S01]  /*c410*/  HFMA2 R11, -RZ, RZ, 0, 1.847743988037109375e-06 ;  /* 0x0000001fff0b7431 */ /* 0x000fe200000001ff */
[----:B------:R-:W-:Y:S01]  /*c420*/  BSSY B0, `(.L_x_4136) ;  /* 0x0000007000007945 */ /* 0x000fe20003800000 */
[----:B------:R-:W-:Y:S01]  /*c430*/  MOV R13, R0 ;  /* 0x00000000000d7202 */ /* 0x000fe20000000f00 */
[----:B------:R-:W-:Y:S02]  /*c440*/  IMAD.MOV.U32 R12, RZ, RZ, 0x10 ;  /* 0x00000010ff0c7424 */ /* 0x000fe400078e00ff */
[----:B------:R-:W-:-:S07]  /*c450*/  IMAD.MOV.U32 R15, RZ, RZ, -0x1 ;  /* 0xffffffffff0f7424 */ /* 0x000fce00078e00ff */
[----:B--23-5:R-:W-:Y:S05]  /*c460*/  WARPSYNC.COLLECTIVE R15, `(.L_x_4137) ;  /* 0x000000000f087348 */ /* 0x02cfea0003c00000 */
[----:B------:R0:W1:Y:S02]  /*c470*/  SHFL.BFLY P6, R14, R13, R12, R11 ;  /* 0x0c00000c0d0e7389 */ /* 0x00006400000c000b */
[----:B0123-5:R-:W-:Y:S05]  /*c480*/  ENDCOLLECTIVE ;  /* 0x000000000000791b */ /* 0x02ffea0003800000 */
.L_x_4137:
[----:B------:R-:W-:Y:S05]  /*c490*/  BSYNC B0 ;  /* 0x0000000000007941 */ /* 0x000fea0003800000 */
.L_x_4136:
[----:B------:R-:W-:Y:S01]  /*c4a0*/  FMNMX.FTZ R13, R14, R0, !PT ;  /* 0x000000000e0d7209 */ /* 0x000fe20007810000 */
[----:B------:R-:W-:Y:S01]  /*c4b0*/  IMAD.MOV.U32 R11, RZ, RZ, 0x1f ;  /* 0x0000001fff0b7424 */ /* 0x000fe200078e00ff */
[----:B------:R-:W-:Y:S02]  /*c4c0*/  MOV R12, 0x8 ;  /* 0x00000008000c7802 */ /* 0x000fe40000000f00 */
[----:B------:R-:W-:-:S07]  /*c4d0*/  MOV R15, 0xffffffff ;  /* 0xffffffff000f7802 */ /* 0x000fce0000000f00 */
[----:B------:R-:W-:Y:S05]  /*c4e0*/  WARPSYNC.COLLECTIVE R15, `(.L_x_4138) ;  /* 0x000000000f087348 */ /* 0x000fea0003c00000 */
[----:B------:R0:W1:Y:S02]  /*c4f0*/  SHFL.BFLY P6, R14, R13, R12, R11 ;  /* 0x0c00000c0d0e7389 */ /* 0x00006400000c000b */
[----:B01----:R-:W-:Y:S05]  /*c500*/  ENDCOLLECTIVE ;  /* 0x000000000000791b */ /* 0x003fea0003800000 */
.L_x_4138:
[----:B------:R-:W-:Y:S01]  /*c510*/  HFMA2 R12, -RZ, RZ, 0, 2.384185791015625e-07 ;  /* 0x00000004ff0c7431 */ /* 0x000fe200000001ff */
[----:B------:R-:W-:-:S05]  /*c520*/  FMNMX.FTZ R2, R13, R14, !PT ;  /* 0x0000000e0d027209 */ /* 0x000fca0007810000 */
[----:B------:R-:W-:-:S07]  /*c530*/  IMAD.MOV.U32 R13, RZ, RZ, R2 ;  /* 0x000000ffff0d7224 */ /* 0x000fce00078e0002 */
[----:B------:R-:W-:Y:S05]  /*c540*/  WARPSYNC.COLLECTIVE R15, `(.L_x_4139) ;  /* 0x000000000f087348 */ /* 0x000fea0003c00000 */
[----:B------:R0:W1:Y:S02]  /*c550*/  SHFL.BFLY P6, R14, R13, R12, R11 ;  /* 0x0c00000c0d0e7389 */ /* 0x00006400000c000b */
[----:B01----:R-:W-:Y:S05]  /*c560*/  ENDCOLLECTIVE ;  /* 0x000000000000791b */ /* 0x003fea0003800000 */
.L_x_4139:
[----:B------:R-:W-:Y:S05]  /*c570*/  BRA `(.L_x_4140) ;  /* 0xffffffa800307947 */ /* 0x000fea000383ffff */
.L_x_4141:
        /* <DEDUP_REMOVED lines=16> */
.L_x_5603:


//--------------------- .text._ZN4mmha33masked_multihead_attention_kernelItLi144ELi256ELi1ELi32ELi256ELb0ELb0EEEv26Multihead_attention_paramsIT_XT5_EE --------------------------
	.section	.text._ZN4mmha33masked_multihead_attention_kernelItLi144ELi256ELi1ELi32ELi256ELb0ELb0EEEv26Multihead_attention_paramsIT_XT5_EE,"ax",@progbits
	.align	128
        .global         _ZN4mmha33masked_multihead_attention_kernelItLi144ELi256ELi1ELi32ELi256ELb0ELb0EEEv26Multihead_attention_paramsIT_XT5_EE
        .type           _ZN4mmha33masked_multihead_attention_kernelItLi144ELi256ELi1ELi32ELi256ELb0ELb0EEEv26Multihead_attention_paramsIT_XT5_EE,@function
        .size           _ZN4mmha33masked_multihead_attention_kernelItLi144ELi256ELi1ELi32ELi256ELb0ELb0EEEv26Multihead_attention_paramsIT_XT5_EE,(.L_x_5604 - _ZN4mmha33masked_multihead_attention_kernelItLi144ELi256ELi1ELi32ELi256ELb0ELb0EEEv26Multihead_attention_paramsIT_XT5_EE)
        .other          _ZN4mmha33masked_multihead_attention_kernelItLi144ELi256ELi1ELi32ELi256ELb0ELb0EEEv26Multihead_attention_paramsIT_XT5_EE,@"STO_CUDA_ENTRY STV_DEFAULT"
_ZN4mmha33masked_multihead_attention_kernelItLi144ELi256ELi1ELi32ELi256ELb0ELb0EEEv26Multihead_attention_paramsIT_XT5_EE:
.text._ZN4mmha33masked_multihead_attention_kernelItLi144ELi256ELi1ELi32ELi256ELb0ELb0EEEv26Multihead_attention_paramsIT_XT5_EE:
        /* <DEDUP_REMOVED lines=10> */
[----:B------:R-:W-:-:S04]  /*00a0*/  MOV R2, UR4 ;  /* 0x0000000400027c02 */ /* 0x000fc80008000f00 */
[----:B------:R-:W-:-:S05]  /*00b0*/  IMAD.U32 R3, RZ, RZ, UR5 ;  /* 0x00000005ff037e24 */ /* 0x000fca000f8e00ff */
[----:B0-----:R-:W2:Y:S02]  /*00c0*/  LDG.E.U8 R2, desc[UR36][R2.64] ;  /* 0x0000002402027981 */ /* 0x001ea4000c1e1100 */
[----:B--2---:R-:W-:-:S13]  /*00d0*/  ISETP.NE.AND P0, PT, R2, 0x1, PT ;  /* 0x000000010200780c */ /* 0x004fda0003f05270 */
[----:B------:R-:W-:Y:S05]  /*00e0*/  @!P0 EXIT ;  /* 0x000000000000894d */ /* 0x000fea0003800000 */
.L_x_4142:
[----:B------:R-:W1:Y:S01]  /*00f0*/  LDCU UR13, c[0x0][0x3f0] ;  /* 0x00007e00ff0d77ac */ /* 0x000e620008000800 */
[----:B------:R-:W2:Y:S01]  /*0100*/  S2R R5, SR_CTAID.Y ;  /* 0x0000000000057919 */ /* 0x000ea20000002600 */
[----:B------:R-:W3:Y:S01]  /*0110*/  LDCU.64 UR4, c[0x0][0x4a0] ;  /* 0x00009400ff0477ac */ /* 0x000ee20008000a00 */
[----:B------:R-:W4:Y:S01]  /*0120*/  LDCU.64 UR10, c[0x0][0x460] ;  /* 0x00008c00ff0a77ac */ /* 0x000f220008000a00 */
[----:B-1----:R-:W-:-:S04]  /*0130*/  MOV R0, UR13 ;  /* 0x0000000d00007c02 */ /* 0x002fc80008000f00 */
[----:B------:R-:W-:Y:S01]  /*0140*/  IABS R0, R0 ;  /* 0x0000000000007213 */ /* 0x000fe20000000000 */
[----:B---3--:R-:W-:-:S03]  /*0150*/  UISETP.NE.U32.AND UP0, UPT, UR4, URZ, UPT ;  /* 0x000000ff0400728c */ /* 0x008fc6000bf05070 */
[----:B------:R-:W-:Y:S01]  /*0160*/  R2UR UR12, R0 ;  /* 0x00000000000c72ca */ /* 0x000fe200000e0000 */
[----:B------:R-:W-:-:S06]  /*0170*/  UISETP.NE.AND.EX UP0, UPT, UR5, URZ, UPT, UP0 ;  /* 0x000000ff0500728c */ /* 0x000fcc000bf05300 */
[----:B------:R-:W-:-:S05]  /*0180*/  PLOP3.LUT P0, PT, PT, PT, UP0, 0x80, 0x8 ;  /* 0x000000000008781c */ /* 0x000fca0003f0f008 */
[----:B------:R-:W1:Y:S01]  /*0190*/  @UP0 LDCU.64 UR8, c[0x0][0x4a0] ;  /* 0x00009400ff0807ac */ /* 0x000e620008000a00 */
        /* <DEDUP_REMOVED lines=35> */
[----:B-1----:R-:W-:Y:S01]  /*03d0*/  MOV R0, UR8 ;  /* 0x0000000800007c02 */ /* 0x002fe20008000f00 */
[----:B------:R-:W1:Y:S02]  /*03e0*/  @UP0 LDCU UR7, c[0x0][0x430] ;  /* 0x00008600ff0707ac */ /* 0x000e640008000800 */
[----:B---3--:R-:W-:-:S06]  /*03f0*/  @UP1 UIMAD.WIDE UR4, UR41, 0x4, UR4 ;  /* 0x00000004290418a5 */ /* 0x008fcc000f8e0204 */
[----:B0-----:R-:W-:Y:S01]  /*0400*/  MOV R2, UR4 ;  /* 0x0000000400027c02 */ /* 0x001fe20008000f00 */
[----:B------:R-:W-:-:S05]  /*0410*/  IMAD.U32 R3, RZ, RZ, UR5 ;  /* 0x00000005ff037e24 */ /* 0x000fca000f8e00ff */
        /* <DEDUP_REMOVED lines=71> */
[----:B0-----:R-:W-:Y:S02]  /*0890*/  SHF.R.S32.HI R3, RZ, 0x8, R6 ;  /* 0x00000008ff037819 */ /* 0x001fe40000011406 */
[----:B------:R-:W-:-:S02]  /*08a0*/  SHF.R.S32.HI R8, RZ, 0x10, R15 ;  /* 0x00000010ff087819 */ /* 0x000fc4000001140f */
[----:B------:R-:W-:Y:S02]  /*08b0*/  MOV R6, R4 ;  /* 0x0000000400067202 */ /* 0x000fe40000000f00 */
[----:B------:R-:W-:Y:S01]  /*08c0*/  SHF.R.U64 R4, R12, 0x7, RZ ;  /* 0x000000070c047819 */ /* 0x000fe200000012ff */
[----:B------:R-:W0:Y:S01]  /*08d0*/  I2F.S16 R3, R3 ;  /* 0x0000000300037306 */ /* 0x000e220000101400 */
[----:B------:R-:W-:Y:S01]  /*08e0*/  PRMT R5, R5, 0x9910, RZ ;  /* 0x0000991005057816 */ /* 0x000fe200000000ff */
[----:B---3--:R-:W-:Y:S01]  /*08f0*/  FMUL.FTZ R7, R2, R7 ;  /* 0x0000000702077220 */ /* 0x008fe20000410000 */
[----:B------:R-:W-:Y:S02]  /*0900*/  LOP3.LUT R8, R8, 0xff, RZ, 0xc0, !PT ;  /* 0x000000ff08087812 */ /* 0x000fe400078ec0ff */
[----:B------:R-:W-:Y:S01]  /*0910*/  ISETP.NE.U32.AND P0, PT, R4, RZ, PT ;  /* 0x000000ff0400720c */ /* 0x000fe20003f05070 */
[----:B------:R-:W-:Y:S01]  /*0920*/  IMAD.MOV.U32 R4, RZ, RZ, R5 ;  /* 0x000000ffff047224 */ /* 0x000fe200078e0005 */
        /* <DEDUP_REMOVED lines=29> */
.L_x_4145:
[----:B------:R-:W0:Y:S02]  /*0b00*/  LDC.64 R24, c[0x0][0x388] ;  /* 0x0000e200ff187b82 */ /* 0x000e240000000a00 */
[----:B0-----:R-:W-:-:S06]  /*0b10*/  IMAD.WIDE R24, R21, 0x2, R24 ;  /* 0x0000000215187825 */ /* 0x001fcc00078e0218 */
[----:B------:R-:W5:Y:S02]  /*0b20*/  LDG.E.128 R24, desc[UR36][R24.64] ;  /* 0x0000002418187981 */ /* 0x000f64000c1e1d00 */
.L_x_4144:
[----:B------:R-:W-:Y:S05]  /*0b30*/  BSYNC.RECONVERGENT B0 ;  /* 0x0000000000007941 */ /* 0x000fea0003800200 */
.L_x_4143:
        /* <DEDUP_REMOVED lines=57> */
.L_x_4146:
[----:B------:R-:W-:Y:S01]  /*0ed0*/  BSSY.RECONVERGENT B0, `(.L_x_4147) ;  /* 0x0000007000007945 */ /* 0x000fe20003800200 */
[----:B------:R-:W-:Y:S02]  /*0ee0*/  CS2R R14, SRZ ;  /* 0x00000000000e7805 */ /* 0x000fe4000001ff00 */
[----:B------:R-:W-:Y:S01]  /*0ef0*/  CS2R R12, SRZ ;  /* 0x00000000000c7805 */ /* 0x000fe2000001ff00 */
[----:B------:R-:W-:Y:S06]  /*0f00*/  @P3 BRA `(.L_x_4148) ;  /* 0x00000000000c3947 */ /* 0x000fec0003800000 */
[----:B------:R-:W0:Y:S02]  /*0f10*/  LDC.64 R2, c[0x0][0x398] ;  /* 0x0000e600ff027b82 */ /* 0x000e240000000a00 */
[----:B0-----:R-:W-:-:S05]  /*0f20*/  IMAD.WIDE R2, R21, 0x2, R2 ;  /* 0x0000000215027825 */ /* 0x001fca00078e0202 */
[----:B------:R0:W5:Y:S02]  /*0f30*/  LDG.E.128 R12, desc[UR36][R2.64] ;  /* 0x00000024020c7981 */ /* 0x000164000c1e1d00 */
.L_x_4148:
[----:B------:R-:W-:Y:S05]  /*0f40*/  BSYNC.RECONVERGENT B0 ;  /* 0x0000000000007941 */ /* 0x000fea0003800200 */
.L_x_4147:
        /* <DEDUP_REMOVED lines=35> */
[----:B---3--:R-:W-:Y:S01]  /*1180*/  @!P1 IMAD.WIDE.U32 R4, R9, 0x2, R4 ;  /* 0x0000000209049825 */ /* 0x008fe200078e0004 */
[----:B------:R-:W-:-:S04]  /*1190*/  MOV R9, UR7 ;  /* 0x0000000700097c02 */ /* 0x000fc80008000f00 */
[----:B------:R-:W3:Y:S04]  /*11a0*/  @!P1 LDG.E.128 R20, desc[UR36][R4.64] ;  /* 0x0000002404149981 */ /* 0x000ee8000c1e1d00 */
        /* <DEDUP_REMOVED lines=118> */
.L_x_4150:
        /* <DEDUP_REMOVED lines=28> */
[----:B------:R-:W-:Y:S02]  /*1ad0*/  ISETP.GE.AND P0, PT, R0, R11, PT ;  /* 0x0000000b0000720c */ /* 0x000fe40003f06270 */
[----:B------:R-:W-:-:S05]  /*1ae0*/  MOV R28, R3 ;  /* 0x00000003001c7202 */ /* 0x000fca0000000f00 */
        /* <DEDUP_REMOVED lines=18> */
[----:B---3--:R-:W-:-:S02]  /*1c10*/  MOV R6, UR6 ;  /* 0x0000000600067c02 */ /* 0x008fc40008000f00 */
[----:B------:R-:W-:Y:S01]  /*1c20*/  MOV R7, UR7 ;  /* 0x0000000700077c02 */ /* 0x000fe20008000f00 */
[----:B----4-:R-:W-:Y:S01]  /*1c30*/  IMAD.U32 R10, RZ, RZ, UR8 ;  /* 0x00000008ff0a7e24 */ /* 0x010fe2000f8e00ff */
[----:B-1----:R-:W-:-:S07]  /*1c40*/  MOV R11, UR9 ;  /* 0x00000009000b7c02 */ /* 0x002fce0008000f00 */
[----:B------:R-:W-:-:S07]  /*1c50*/  LEPC R20, `(.L_x_4152) ;  /* 0x000000001014794e */ /* 0x000fce0000000000 */
[----:B--2---:R-:W-:Y:S05]  /*1c60*/  CALL.ABS.NOINC R2 ;  /* 0x0000000002007343 */ /* 0x004fea0003c00000 */
.L_x_4152:
[----:B------:R-:W0:Y:S01]  /*1c70*/  S2R R3, SR_CgaCtaId ;  /* 0x0000000000037919 */ /* 0x000e220000008800 */
[----:B------:R-:W1:Y:S01]  /*1c80*/  LDC R5, c[0x0][0x400] ;  /* 0x00010000ff057b82 */ /* 0x000e620000000800 */
[----:B------:R-:W-:Y:S01]  /*1c90*/  ISETP.NE.AND P6, PT, R22, RZ, PT ;  /* 0x000000ff1600720c */ /* 0x000fe20003fc5270 */
[----:B------:R-:W-:Y:S05]  /*1ca0*/  WARPSYNC.ALL ;  /* 0x0000000000007948 */ /* 0x000fea0003800000 */
[----:B------:R-:W-:-:S04]  /*1cb0*/  MOV R0, 0x400 ;  /* 0x0000040000007802 */ /* 0x000fc80000000f00 */
[----:B------:R-:W-:-:S04]  /*1cc0*/  IADD3 R0, PT, PT, R0, 0x240, RZ ;  /* 0x0000024000007810 */ /* 0x000fc80007ffe0ff */
[----:B0-----:R-:W-:Y:S01]  /*1cd0*/  LEA R0, R3, R0, 0x18 ;  /* 0x0000000003007211 */ /* 0x001fe200078ec0ff */
[----:B------:R-:W-:-:S04]  /*1ce0*/  @!P6 IMAD R3, R23, R28, R29 ;  /* 0x0000001c1703e224 */ /* 0x000fc800078e021d */
[----:B-1----:R-:W-:Y:S01]  /*1cf0*/  IMAD R10, R5, 0x2, R0 ;  /* 0x00000002050a7824 */ /* 0x002fe200078e0200 */
[----:B------:R-:W-:-:S04]  /*1d00*/  @!P6 LEA R2, R3, R0, 0x1 ;  /* 0x000000000302e211 */ /* 0x000fc800078e08ff */
[----:B------:R-:W-:Y:S01]  /*1d10*/  @!P6 LEA R3, R3, R10, 0x1 ;  /* 0x0000000a0303e211 */ /* 0x000fe200078e08ff */
        /* <DEDUP_REMOVED lines=15> */
[----:B------:R-:W-:Y:S01]  /*1e10*/  LEA R31, R23, R30, 0x1 ;  /* 0x0000001e171f7211 */ /* 0x000fe200078e08ff */
[----:B------:R-:W0:Y:S01]  /*1e20*/  LDS.64 R8, [R30] ;  /* 0x000000001e087984 */ /* 0x000e220000000a00 */
[----:B------:R-:W-:-:S03]  /*1e30*/  LEA.HI R2, R2, R3, RZ, 0x2 ;  /* 0x0000000302027211 */ /* 0x000fc600078f10ff */
[----:B------:R-:W1:Y:S01]  /*1e40*/  LDS.64 R26, [R31] ;  /* 0x000000001f1a7984 */ /* 0x000e620000000a00 */
[----:B------:R-:W-:-:S03]  /*1e50*/  SHF.L.U32 R2, R2, 0x1, RZ ;  /* 0x0000000102027819 */ /* 0x000fc600000006ff */
[----:B------:R-:W2:Y:S01]  /*1e60*/  LDS.64 R12, [R32] ;  /* 0x00000000200c7984 */ /* 0x000ea20000000a00 */
[----:B------:R-:W-:-:S03]  /*1e70*/  LOP3.LUT R7, R2, 0xfffffff8, RZ, 0xc0, !PT ;  /* 0xfffffff802077812 */ /* 0x000fc600078ec0ff */
[----:B------:R-:W3:Y:S01]  /*1e80*/  LDS.64 R14, [R33] ;  /* 0x00000000210e7984 */ /* 0x000ee20000000a00 */
[----:B------:R-:W-:Y:S02]  /*1e90*/  ISETP.GE.AND P0, PT, R7, R5, PT ;  /* 0x000000050700720c */ /* 0x000fe40003f06270 */
[--C-:B0-----:R-:W-:Y:S02]  /*1ea0*/  SHF.R.U64 R4, R8, 0x10, R9.reuse ;  /* 0x0000001008047819 */ /* 0x101fe40000001209 */
[----:B------:R-:W-:Y:S02]  /*1eb0*/  SHF.R.U32.HI R6, RZ, 0x10, R9 ;  /* 0x00000010ff067819 */ /* 0x000fe40000011609 */
[--C-:B-1----:R-:W-:Y:S02]  /*1ec0*/  SHF.R.U64 R25, R26, 0x10, R27.reuse ;  /* 0x000000101a197819 */ /* 0x102fe4000000121b */
[----:B------:R-:W-:Y:S02]  /*1ed0*/  PRMT R24, R8, 0x5410, R26 ;  /* 0x0000541008187816 */ /* 0x000fe4000000001a */
[----:B------:R-:W-:-:S02]  /*1ee0*/  PRMT R26, R9, 0x5410, R27 ;  /* 0x00005410091a7816 */ /* 0x000fc4000000001b */
[----:B------:R-:W-:Y:S02]  /*1ef0*/  PRMT R25, R4, 0x5410, R25 ;  /* 0x0000541004197816 */ /* 0x000fe40000000019 */
        /* <DEDUP_REMOVED lines=107> */
.L_x_4156:
[----:B------:R-:W-:Y:S05]  /*25b0*/  BSYNC.RECONVERGENT B1 ;  /* 0x0000000000017941 */ /* 0x000fea0003800200 */
.L_x_4155:
        /* <DEDUP_REMOVED lines=11> */
[----:B------:R-:W-:Y:S02]  /*2670*/  LOP3.LUT R8, R4, 0xffff, R24, 0xf8, !PT ;  /* 0x0000ffff04087812 */ /* 0x000fe400078ef818 */
[----:B------:R-:W-:Y:S02]  /*2680*/  LOP3.LUT R9, R11, R5, RZ, 0xfc, !PT ;  /* 0x000000050b097212 */ /* 0x000fe400078efcff */
[----:B------:R-:W-:-:S02]  /*2690*/  PRMT R4, R25, 0x7732, RZ ;  /* 0x0000773219047816 */ /* 0x000fc400000000ff */
[----:B------:R-:W-:Y:S02]  /*26a0*/  PRMT R11, R27, 0x7732, RZ ;  /* 0x000077321b0b7816 */ /* 0x000fe400000000ff */
[----:B------:R-:W-:Y:S01]  /*26b0*/  PRMT R12, R26, 0x7732, RZ ;  /* 0x000077321a0c7816 */ /* 0x000fe200000000ff */
[----:B------:R-:W-:Y:S01]  /*26c0*/  IMAD.WIDE.U32 R4, R4, 0x10000, RZ ;  /* 0x0001000004047825 */ /* 0x000fe200078e00ff */
[----:B------:R-:W-:Y:S02]  /*26d0*/  LOP3.LUT R7, R7, R3, RZ, 0xfc, !PT ;  /* 0x0000000307077212 */ /* 0x000fe400078efcff */
[----:B------:R-:W-:Y:S01]  /*26e0*/  PRMT R14, R24, 0x7732, RZ ;  /* 0x00007732180e7816 */ /* 0x000fe200000000ff */
        /* <DEDUP_REMOVED lines=12> */
.L_x_4154:
[----:B------:R-:W-:Y:S05]  /*27b0*/  BSYNC.RECONVERGENT B0 ;  /* 0x0000000000007941 */ /* 0x000fea0003800200 */
.L_x_4153:
[----:B------:R-:W-:Y:S01]  /*27c0*/  BAR.SYNC.DEFER_BLOCKING 0x0 ;  /* 0x0000000000007b1d */ /* 0x000fe20000010000 */
[----:B------:R-:W-:-:S04]  /*27d0*/  @!P6 IMAD R23, R23, R28, R29 ;  /* 0x0000001c1717e224 */ /* 0x000fc800078e021d */
[C---:B------:R-:W-:Y:S01]  /*27e0*/  @!P6 IMAD R0, R23.reuse, 0x2, R0 ;  /* 0x000000021700e824 */ /* 0x040fe200078e0200 */
[----:B------:R-:W-:-:S04]  /*27f0*/  @!P6 LEA R10, R23, R10, 0x1 ;  /* 0x0000000a170ae211 */ /* 0x000fc800078e08ff */
[----:B------:R1:W2:Y:S04]  /*2800*/  @!P6 LDS.128 R24, [R0] ;  /* 0x000000000018e984 */ /* 0x0002a80000000c00 */
[----:B------:R1:W3:Y:S01]  /*2810*/  @!P6 LDS.128 R16, [R10] ;  /* 0x000000000a10e984 */ /* 0x0002e20000000c00 */
[----:B------:R-:W-:Y:S06]  /*2820*/  BAR.SYNC.DEFER_BLOCKING 0x0 ;  /* 0x0000000000007b1d */ /* 0x000fec0000010000 */
.L_x_4151:
[----:B------:R-:W-:Y:S05]  /*2830*/  BSYNC.RECONVERGENT B6 ;  /* 0x0000000000067941 */ /* 0x000fea0003800200 */
.L_x_4149:
        /* <DEDUP_REMOVED lines=17> */
[----:B------:R-:W-:Y:S02]  /*2950*/  @!P0 IMAD R7, R5, 0x12, R0 ;  /* 0x0000001205078824 */ /* 0x000fe400078e0200 */
[----:B------:R-:W-:-:S03]  /*2960*/  VIADD R0, R6, 0x40 ;  /* 0x0000004006007836 */ /* 0x000fc60000000000 */
[----:B------:R-:W-:Y:S02]  /*2970*/  @!P0 SHF.L.U32 R7, R7, 0x3, RZ ;  /* 0x0000000307078819 */ /* 0x000fe400000006ff */
        /* <DEDUP_REMOVED lines=17> */
.L_x_4295:
        /* <DEDUP_REMOVED lines=13> */
[----:B------:R-:W-:Y:S01]  /*2b60*/  IMAD.U32 R2, RZ, RZ, UR4 ;  /* 0x00000004ff027e24 */ /* 0x000fe2000f8e00ff */
[----:B------:R-:W-:-:S04]  /*2b70*/  MOV R3, UR5 ;  /* 0x0000000500037c02 */ /* 0x000fc80008000f00 */
[----:B------:R-:W1:Y:S01]  /*2b80*/  LDCU UR4, c[0x0][0x410] ;  /* 0x00008200ff0477ac */ /* 0x000e620008000800 */
[----:B------:R-:W2:Y:S01]  /*2b90*/  @P0 LDG.E.U16 R2, desc[UR36][R2.64] ;  /* 0x0000002402020981 */ /* 0x000ea2000c1e1500 */
[----:B------:R-:W-:Y:S02]  /*2ba0*/  IADD3 R6, PT, PT, R6, 0x240, RZ ;  /* 0x0000024006067810 */ /* 0x000fe40007ffe0ff */
[----:B0-----:R-:W-:Y:S02]  /*2bb0*/  IADD3 R4, PT, PT, -R125, UR42, RZ ;  /* 0x0000002a7d047c10 */ /* 0x001fe4000fffe1ff */
[----:B------:R-:W-:-:S05]  /*2bc0*/  LEA R21, R21, R6, 0x18 ;  /* 0x0000000615157211 */ /* 0x000fca00078ec0ff */
[----:B------:R-:W-:Y:S02]  /*2bd0*/  IMAD R4, R4, 0x4, R21 ;  /* 0x0000000404047824 */ /* 0x000fe400078e0215 */
[----:B-1----:R-:W-:Y:S01]  /*2be0*/  FMUL.FTZ R5, R14, UR4 ;  /* 0x000000040e057c20 */ /* 0x002fe20008410000 */
[----:B--2---:R-:W-:-:S05]  /*2bf0*/  @P0 HADD2.F32 R0, -RZ, R2.H0_H0 ;  /* 0x20000002ff000230 */ /* 0x004fca0000004100 */
[----:B------:R-:W-:-:S05]  /*2c00*/  @P0 FADD.FTZ R5, R5, R0 ;  /* 0x0000000005050221 */ /* 0x000fca0000010000 */
[----:B------:R1:W-:Y:S04]  /*2c10*/  STL [R1+0x30], R5 ;  /* 0x0000300501007387 */ /* 0x0003e80000100800 */
[----:B------:R1:W-:Y:S02]  /*2c20*/  STS [R4], R5 ;  /* 0x0000000504007388 */ /* 0x0003e40000000800 */
.L_x_4157:
[----:B------:R-:W-:Y:S05]  /*2c30*/  WARPSYNC.ALL ;  /* 0x0000000000007948 */ /* 0x000fea0003800000 */
[----:B------:R-:W-:Y:S01]  /*2c40*/  IADD3 R0, PT, PT, -R125, UR42, RZ ;  /* 0x0000002a7d007c10 */ /* 0x000fe2000fffe1ff */
[----:B------:R-:W4:Y:S01]  /*2c50*/  LDCU UR4, c[0x0][0x3f0] ;  /* 0x00007e00ff0477ac */ /* 0x000f220008000800 */
[----:B------:R-:W-:Y:S02]  /*2c60*/  BSSY.RECONVERGENT B0, `(.L_x_4159) ;  /* 0x000038d000007945 */ /* 0x000fe40003800200 */
[----:B------:R-:W-:Y:S01]  /*2c70*/  IADD3 R0, PT, PT, R0, 0x1f, RZ ;  /* 0x0000001f00007810 */ /* 0x000fe20007ffe0ff */
[----:B------:R-:W1:Y:S03]  /*2c80*/  LDCU UR15, c[0x0][0x410] ;  /* 0x00008200ff0f77ac */ /* 0x000e660008000800 */
[----:B0-----:R-:W-:Y:S01]  /*2c90*/  SHF.R.S32.HI R3, RZ, 0x1f, R0 ;  /* 0x0000001fff037819 */ /* 0x001fe20000011400 */
[----:B------:R-:W0:Y:S03]  /*2ca0*/  LDCU.64 UR10, c[0x0][0x3b8] ;  /* 0x00007700ff0a77ac */ /* 0x000e260008000a00 */
[----:B------:R-:W-:Y:S01]  /*2cb0*/  LEA.HI R3, R3, R0, RZ, 0x5 ;  /* 0x0000000003037211 */ /* 0x000fe200078f28ff */
[----:B------:R-:W0:Y:S03]  /*2cc0*/  LDCU.64 UR16, c[0x0][0x438] ;  /* 0x00008700ff1077ac */ /* 0x000e260008000a00 */
[----:B------:R-:W-:Y:S01]  /*2cd0*/  LOP3.LUT R0, R3, 0xffffffe0, RZ, 0xc0, !PT ;  /* 0xffffffe003007812 */ /* 0x000fe200078ec0ff */
[----:B------:R-:W0:Y:S01]  /*2ce0*/  LDCU.64 UR12, c[0x0][0x448] ;  /* 0x00008900ff0c77ac */ /* 0x000e220008000a00 */
[----:B------:R-:W-:Y:S02]  /*2cf0*/  BAR.SYNC.DEFER_BLOCKING 0x0 ;  /* 0x0000000000007b1d */ /* 0x000fe40000010000 */
[----:B------:R-:W-:Y:S01]  /*2d00*/  ISETP.GE.AND P0, PT, R124, R0, PT ;  /* 0x000000007c00720c */ /* 0x000fe20003f06270 */
[----:B----4-:R-:W-:-:S04]  /*2d10*/  UIMAD UR4, UR41, UR4, UR43 ;  /* 0x00000004290472a4 */ /* 0x010fc8000f8e022b */
[----:B------:R-:W-:-:S08]  /*2d20*/  UIMAD UR4, UR4, 0x90, URZ ;  /* 0x00000090040478a4 */ /* 0x000fd0000f8e02ff */
[----:B-1----:R-:W-:Y:S05]  /*2d30*/  @P0 BRA `(.L_x_4160) ;  /* 0x0000003400fc0947 */ /* 0x002fea0003800000 */
[----:B------:R-:W1:Y:S01]  /*2d40*/  LDC R2, c[0x0][0x3f4] ;  /* 0x0000fd00ff027b82 */ /* 0x000e620000000800 */
[----:B------:R-:W-:Y:S01]  /*2d50*/  UMOV UR5, 0x400 ;  /* 0x0000040000057882 */ /* 0x000fe20000000000 */
[----:B------:R-:W4:Y:S01]  /*2d60*/  LDCU.64 UR8, c[0x0][0x420] ;  /* 0x00008400ff0877ac */ /* 0x000f220008000a00 */
[----:B------:R-:W-:Y:S01]  /*2d70*/  IADD3 R0, PT, PT, R125, R0, RZ ;  /* 0x000000007d007210 */ /* 0x000fe20007ffe0ff */
[----:B------:R-:W5:Y:S04]  /*2d80*/  LDCU UR14, c[0x0][0x440] ;  /* 0x00008800ff0e77ac */ /* 0x000f680008000800 */
[----:B------:R-:W0:Y:S01]  /*2d90*/  S2UR UR6, SR_CgaCtaId ;  /* 0x00000000000679c3 */ /* 0x000e220000008800 */
[----:B----4-:R-:W-:Y:S02]  /*2da0*/  MOV R127, UR8 ;  /* 0x00000008007f7c02 */ /* 0x010fe40008000f00 */
[----:B------:R-:W-:-:S02]  /*2db0*/  ISETP.NE.U32.AND P0, PT, RZ, UR8, PT ;  /* 0x00000008ff007c0c */ /* 0x000fc4000bf05070 */
[----:B-1----:R-:W-:Y:S01]  /*2dc0*/  IABS R2, R2 ;  /* 0x0000000200027213 */ /* 0x002fe20000000000 */
[----:B-----5:R-:W-:Y:S01]  /*2dd0*/  IMAD.U32 R129, RZ, RZ, UR14 ;  /* 0x0000000eff817e24 */ /* 0x020fe2000f8e00ff */
[----:B------:R-:W-:Y:S02]  /*2de0*/  ISETP.NE.AND.EX P0, PT, RZ, UR9, PT, P0 ;  /* 0x00000009ff007c0c */ /* 0x000fe4000bf05300 */
[----:B------:R-:W-:Y:S01]  /*2df0*/  MOV R128, R2 ;  /* 0x0000000200807202 */ /* 0x000fe20000000f00 */
[----:B0-----:R-:W-:-:S03]  /*2e00*/  ULEA UR7, UR6, UR5, 0x18 ;  /* 0x0000000506077291 */ /* 0x001fc6000f8ec0ff */
[----:B------:R-:W0:Y:S01]  /*2e10*/  I2F.RP R2, R128 ;  /* 0x0000008000027306 */ /* 0x000e220000209400 */
[----:B------:R-:W-:-:S04]  /*2e20*/  UIADD3 UR5, UPT, UPT, UR5, 0x240, URZ ;  /* 0x0000024005057890 */ /* 0x000fc8000fffe0ff */
[----:B------:R-:W-:Y:S01]  /*2e30*/  ULEA UR5, UR6, UR5, 0x18 ;  /* 0x0000000506057291 */ /* 0x000fe2000f8ec0ff */
[----:B------:R-:W1:Y:S04]  /*2e40*/  LDS.128 R8, [UR7+0x40] ;  /* 0x00004007ff087984 */ /* 0x000e680008000c00 */
[----:B------:R-:W4:Y:S01]  /*2e50*/  LDS.128 R4, [UR7+0x50] ;  /* 0x00005007ff047984 */ /* 0x000f220008000c00 */
[----:B0-----:R-:W0:Y:S03]  /*2e60*/  MUFU.RCP R2, R2 ;  /* 0x0000000200027308 */ /* 0x001e260000001000 */
[----:B------:R-:W2:Y:S04]  /*2e70*/  LDS.128 R120, [UR7+0x60] ;  /* 0x00006007ff787984 */ /* 0x000ea80008000c00 */
[----:B------:R-:W2:Y:S04]  /*2e80*/  LDS.128 R116, [UR7+0x70] ;  /* 0x00007007ff747984 */ /* 0x000ea80008000c00 */
[----:B------:R-:W2:Y:S04]  /*2e90*/  LDS.128 R112, [UR7+0x80] ;  /* 0x00008007ff707984 */ /* 0x000ea80008000c00 */
[----:B------:R-:W2:Y:S01]  /*2ea0*/  LDS.128 R108, [UR7+0x90] ;  /* 0x00009007ff6c7984 */ /* 0x000ea20008000c00 */
[----:B0-----:R-:W-:-:S03]  /*2eb0*/  VIADD R2, R2, 0xffffffe ;  /* 0x0ffffffe02027836 */ /* 0x001fc60000000000 */
[----:B------:R-:W0:Y:S01]  /*2ec0*/  LDS.128 R104, [UR7+0xa0] ;  /* 0x0000a007ff687984 */ /* 0x000e220008000c00 */
[----:B------:R5:W3:Y:S03]  /*2ed0*/  F2I.FTZ.U32.TRUNC.NTZ R3, R2 ;  /* 0x0000000200037305 */ /* 0x000ae6000021f000 */
[----:B------:R-:W0:Y:S04]  /*2ee0*/  LDS.128 R100, [UR7+0xb0] ;  /* 0x0000b007ff647984 */ /* 0x000e280008000c00 */
[----:B------:R-:W0:Y:S01]  /*2ef0*/  LDS.128 R96, [UR7+0xc0] ;  /* 0x0000c007ff607984 */ /* 0x000e220008000c00 */
[----:B-----5:R-:W-:-:S03]  /*2f00*/  HFMA2 R2, -RZ, RZ, 0, 0 ;  /* 0x00000000ff027431 */ /* 0x020fc600000001ff */
[----:B------:R-:W0:Y:S04]  /*2f10*/  LDS.128 R92, [UR7+0xd0] ;  /* 0x0000d007ff5c7984 */ /* 0x000e280008000c00 */
[----:B-1----:R-:W-:Y:S01]  /*2f20*/  STL.64 [R1+0x10], R8 ;  /* 0x0000100801007387 */ /* 0x002fe20000100a00 */
[----:B---3--:R-:W-:-:S03]  /*2f30*/  IADD3 R126, PT, PT, RZ, -R3, RZ ;  /* 0x80000003ff7e7210 */ /* 0x008fc60007ffe0ff */
[----:B------:R-:W-:Y:S04]  /*2f40*/  STL.64 [R1+0x18], R10 ;  /* 0x0000180a01007387 */ /* 0x000fe80000100a00 */
[----:B----4-:R-:W-:Y:S04]  /*2f50*/  STL.64 [R1], R4 ;  /* 0x0000000401007387 */ /* 0x010fe80000100a00 */
[----:B------:R-:W-:Y:S04]  /*2f60*/  STL.64 [R1+0x8], R6 ;  /* 0x0000080601007387 */ /* 0x000fe80000100a00 */
[----:B------:R1:W-:Y:S04]  /*2f70*/  STL [R1+0x38], R0 ;  /* 0x0000380001007387 */ /* 0x0003e80000100800 */
[----:B------:R-:W3:Y:S04]  /*2f80*/  LDS.128 R88, [UR7+0xe0] ;  /* 0x0000e007ff587984 */ /* 0x000ee80008000c00 */
[----:B------:R-:W4:Y:S01]  /*2f90*/  LDS.128 R84, [UR7+0xf0] ;  /* 0x0000f007ff547984 */ /* 0x000f220008000c00 */
[----:B-1----:R-:W-:Y:S01]  /*2fa0*/  IMAD.IADD R0, R125, 0x1, R124 ;  /* 0x000000017d007824 */ /* 0x002fe200078e027c */
[----:B------:R-:W-:-:S02]  /*2fb0*/  MOV R125, R126 ;  /* 0x0000007e007d7202 */ /* 0x000fc40000000f00 */
[----:B------:R-:W1:Y:S01]  /*2fc0*/  LDS.128 R80, [UR7+0x100] ;  /* 0x00010007ff507984 */ /* 0x000e620008000c00 */
[----:B------:R-:W-:Y:S02]  /*2fd0*/  MOV R126, UR9 ;  /* 0x00000009007e7c02 */ /* 0x000fe40008000f00 */
[----:B------:R-:W-:Y:S01]  /*2fe0*/  IADD3 R127, P1, P2, R127, UR44, R0 ;  /* 0x0000002c7f7f7c10 */ /* 0x000fe2000fa3e000 */
[----:B------:R-:W-:Y:S01]  /*2ff0*/  IMAD R125, R125, R128, RZ ;  /* 0x000000807d7d7224 */ /* 0x000fe200078e02ff */
[----:B------:R-:W0:Y:S03]  /*3000*/  LDS.128 R76, [UR7+0x110] ;  /* 0x00011007ff4c7984 */ /* 0x000e260008000c00 */
[----:B------:R-:W-:Y:S01]  /*3010*/  IMAD.HI.U32 R2, R3, R125, R2 ;  /* 0x0000007d03027227 */ /* 0x000fe200078e0002 */
[----:B------:R-:W0:Y:S01]  /*3020*/  LDS.128 R72, [UR7+0x120] ;  /* 0x00012007ff487984 */ /* 0x000e220008000c00 */
[----:B------:R-:W-:-:S03]  /*3030*/  LEA R3, R124, UR5, 0x2 ;  /* 0x000000057c037c11 */ /* 0x000fc6000f8e10ff */
        /* <DEDUP_REMOVED lines=11> */
[----:B--2---:R-:W2:Y:S04]  /*30f0*/  LDS.128 R24, [UR7+0x1e0] ;  /* 0x0001e007ff187984 */ /* 0x004ea80008000c00 */
[----:B------:R-:W0:Y:S04]  /*3100*/  LDS.128 R20, [UR7+0x1f0] ;  /* 0x0001f007ff147984 */ /* 0x000e280008000c00 */
[----:B------:R-:W0:Y:S04]  /*3110*/  LDS.128 R16, [UR7+0x200] ;  /* 0x00020007ff107984 */ /* 0x000e280008000c00 */
[----:B------:R-:W0:Y:S04]  /*3120*/  LDS.128 R12, [UR7+0x210] ;  /* 0x00021007ff0c7984 */ /* 0x000e280008000c00 */
[----:B------:R-:W0:Y:S04]  /*3130*/  LDS.128 R8, [UR7+0x220] ;  /* 0x00022007ff087984 */ /* 0x000e280008000c00 */
[----:B------:R-:W0:Y:S01]  /*3140*/  LDS.128 R4, [UR7+0x230] ;  /* 0x00023007ff047984 */ /* 0x000e220008000c00 */
[----:B------:R-:W-:-:S03]  /*3150*/  UIMAD UR7, UR43, UR14, UR42 ;  /* 0x0000000e2b0772a4 */ /* 0x000fc6000f8e022a */
[----:B------:R-:W-:Y:S03]  /*3160*/  STL [R1+0x24], R127 ;  /* 0x0000247f01007387 */ /* 0x000fe60000100800 */
[----:B------:R-:W-:Y:S01]  /*3170*/  IMAD R125, R129, UR7, R0 ;  /* 0x00000007817d7c24 */ /* 0x000fe2000f8e0200 */
[----:B------:R5:W-:Y:S04]  /*3180*/  STL [R1+0x34], R2 ;  /* 0x0000340201007387 */ /* 0x000be80000100800 */
[----:B------:R0:W-:Y:S01]  /*3190*/  STL [R1+0x28], R125 ;  /* 0x0000287d01007387 */ /* 0x0001e20000100800 */
[----:B-----5:R-:W-:-:S05]  /*31a0*/  IADD3.X R2, PT, PT, R126, UR46, RZ, P1, P2 ;  /* 0x0000002e7e027c10 */ /* 0x020fca0008fe44ff */
[----:B------:R0:W-:Y:S04]  /*31b0*/  STL [R1+0x20], R2 ;  /* 0x0000200201007387 */ /* 0x0001e80000100800 */
[----:B-1234-:R0:W-:Y:S02]  /*31c0*/  STL [R1+0x2c], R3 ;  /* 0x00002c0301007387 */ /* 0x01e1e40000100800 */
.L_x_4227:
[----:B0-----:R-:W2:Y:S01]  /*31d0*/  LDL R3, [R1+0x34] ;  /* 0x0000340001037983 */ /* 0x001ea20000100800 */
[----:B------:R-:W0:Y:S01]  /*31e0*/  LDC R252, c[0x0][0x3f4] ;  /* 0x0000fd00fffc7b82 */ /* 0x000e220000000800 */
[----:B------:R-:W-:Y:S02]  /*31f0*/  IABS R2, R0 ;  /* 0x0000000000027213 */ /* 0x000fe40000000000 */
[----:B-----5:R1:W-:Y:S04]  /*3200*/  STL [R1+0x40], R5 ;  /* 0x0000400501007387 */ /* 0x0203e80000100800 */
[----:B------:R3:W-:Y:S01]  /*3210*/  STL [R1+0x3c], R4 ;  /* 0x00003c0401007387 */ /* 0x0007e20000100800 */
[----:B-1----:R-:W1:Y:S01]  /*3220*/  LDC R5, c[0x0][0x3f4] ;  /* 0x0000fd00ff057b82 */ /* 0x002e620000000800 */
[----:B0-----:R-:W-:-:S05]  /*3230*/  IABS R252, R252 ;  /* 0x000000fc00fc7213 */ /* 0x001fca0000000000 */
[----:B---3--:R-:W-:Y:S01]  /*3240*/  IMAD.MOV.U32 R4, RZ, RZ, R252 ;  /* 0x000000ffff047224 */ /* 0x008fe200078e00fc */
[----:B-1----:R-:W-:Y:S01]  /*3250*/  IABS R5, R5 ;  /* 0x0000000500057213 */ /* 0x002fe20000000000 */
[----:B--2---:R-:W-:-:S05]  /*3260*/  IMAD.HI.U32 R3, R3, R2, RZ ;  /* 0x0000000203037227 */ /* 0x004fca00078e00ff */
[----:B------:R-:W-:-:S05]  /*3270*/  IADD3 R3, PT, PT, -R3, RZ, RZ ;  /* 0x000000ff03037210 */ /* 0x000fca0007ffe1ff */
[----:B------:R-:W-:Y:S02]  /*3280*/  IMAD R252, R4, R3, R2 ;  /* 0x0000000304fc7224 */ /* 0x000fe400078e0202 */
[----:B------:R-:W2:Y:S04]  /*3290*/  LDL R3, [R1+0x20] ;  /* 0x0000200001037983 */ /* 0x000ea80000100800 */
[----:B------:R-:W2:Y:S01]  /*32a0*/  LDL R2, [R1+0x24] ;  /* 0x0000240001027983 */ /* 0x000ea20000100800 */
[----:B------:R-:W-:-:S13]  /*32b0*/  ISETP.GT.U32.AND P1, PT, R5, R252, PT ;  /* 0x000000fc0500720c */ /* 0x000fda0003f24070 */
[----:B------:R-:W-:-:S04]  /*32c0*/  @!P1 IADD3 R252, PT, PT, R252, -R4, RZ ;  /* 0x80000004fcfc9210 */ /* 0x000fc80007ffe0ff */
[----:B------:R-:W-:Y:S02]  /*32d0*/  ISETP.GT.U32.AND P1, PT, R5, R252, PT ;  /* 0x000000fc0500720c */ /* 0x000fe40003f24070 */
[----:B------:R-:W5:Y:S11]  /*32e0*/  LDL.LU R5, [R1+0x40] ;  /* 0x0000400001057983 */ /* 0x000f760000300800 */
[----:B------:R-:W-:-:S02]  /*32f0*/  @!P1 IMAD.IADD R252, R252, 0x1, -R4 ;  /* 0x00000001fcfc9824 */ /* 0x000fc400078e0a04 */
[----:B------:R-:W5:Y:S04]  /*3300*/  LDL.LU R4, [R1+0x3c] ;  /* 0x00003c0001047983 */ /* 0x000f680000300800 */
[----:B--2---:R0:W2:Y:S01]  /*3310*/  @P0 LDG.E.U8 R2, desc[UR36][R2.64] ;  /* 0x0000002402020981 */ /* 0x0040a2000c1e1100 */
[----:B------:R-:W-:Y:S01]  /*3320*/  ISETP.GE.AND P1, PT, R0, RZ, PT ;  /* 0x000000ff0000720c */ /* 0x000fe20003f26270 */
[----:B------:R-:W-:Y:S01]  /*3330*/  BSSY.RECONVERGENT B1, `(.L_x_4161) ;  /* 0x0000017000017945 */ /* 0x000fe20003800200 */
[----:B0-----:R-:W0:Y:S02]  /*3340*/  LDC R3, c[0x0][0x3f4] ;  /* 0x0000fd00ff037b82 */ /* 0x001e240000000800 */
[----:B0-----:R-:W-:Y:S02]  /*3350*/  ISETP.NE.AND P2, PT, R3, RZ, PT ;  /* 0x000000ff0300720c */ /* 0x001fe40003f45270 */
[----:B------:R-:W-:-:S04]  /*3360*/  MOV R3, R252 ;  /* 0x000000fc00037202 */ /* 0x000fc80000000f00 */
[----:B------:R-:W0:Y:S03]  /*3370*/  LDC R252, c[0x0][0x3f4] ;  /* 0x0000fd00fffc7b82 */ /* 0x000e260000000800 */
[----:B------:R-:W-:Y:S02]  /*3380*/  @!P1 IADD3 R3, PT, PT, -R3, RZ, RZ ;  /* 0x000000ff03039210 */ /* 0x000fe40007ffe1ff */
[----:B------:R-:W-:Y:S02]  /*3390*/  ISETP.GE.AND P1, PT, R0, UR42, PT ;  /* 0x0000002a00007c0c */ /* 0x000fe4000bf26270 */
[----:B0-----:R-:W-:Y:S02]  /*33a0*/  @!P2 LOP3.LUT R3, RZ, R252, RZ, 0x33, !PT ;  /* 0x000000fcff03a212 */ /* 0x001fe400078e33ff */
[----:B--2---:R-:W-:-:S03]  /*33b0*/  ISETP.NE.AND P3, PT, R2, RZ, P0 ;  /* 0x000000ff0200720c */ /* 0x004fc60000765270 */
[C---:B------:R-:W-:Y:S01]  /*33c0*/  IMAD.SHL.U32 R2, R3.reuse, 0x8, RZ ;  /* 0x0000000803027824 */ /* 0x040fe200078e00ff */
[----:B------:R-:W-:-:S05]  /*33d0*/  IADD3 R3, PT, PT, R3, R252, RZ ;  /* 0x000000fc03037210 */ /* 0x000fca0007ffe0ff */
[----:B------:R-:W-:Y:S05]  /*33e0*/  @P1 BRA `(.L_x_4162) ;  /* 0x00000000002c1947 */ /* 0x000fea0003800000 */
[----:B------:R-:W-:Y:S01]  /*33f0*/  IMAD R124, R252, 0x90, RZ ;  /* 0x00000090fc7c7824 */ /* 0x000fe200078e02ff */
[----:B------:R-:W-:-:S04]  /*3400*/  CS2R R126, SRZ ;  /* 0x00000000007e7805 */ /* 0x000fc8000001ff00 */
[----:B------:R-:W-:Y:S02]  /*3410*/  ISETP.GE.AND P2, PT, R2, R124, PT ;  /* 0x0000007c0200720c */ /* 0x000fe40003f46270 */
[----:B------:R-:W-:-:S11]  /*3420*/  CS2R R124, SRZ ;  /* 0x00000000007c7805 */ /* 0x000fd6000001ff00 */
[----:B------:R-:W-:Y:S05]  /*3430*/  @P2 BRA `(.L_x_4162) ;  /* 0x0000000000182947 */ /* 0x000fea0003800000 */
[----:B------:R-:W-:-:S05]  /*3440*/  IMAD R126, R252, UR4, RZ ;  /* 0x00000004fc7e7c24 */ /* 0x000fca000f8e02ff */
[----:B------:R-:W-:-:S04]  /*3450*/  IADD3 R125, P2, PT, R2, R126, RZ ;  /* 0x0000007e027d7210 */ /* 0x000fc80007f5e0ff */
[----:B------:R-:W-:Y:S02]  /*3460*/  LEA.HI.X.SX32 R126, R126, RZ, 0x1, P2 ;  /* 0x000000ff7e7e7211 */ /* 0x000fe400010f0eff */
[----:B------:R-:W-:-:S04]  /*3470*/  LEA R124, P2, R125, UR10, 0x1 ;  /* 0x0000000a7d7c7c11 */ /* 0x000fc8000f8408ff */
[----:B------:R-:W-:-:S06]  /*3480*/  LEA.HI.X R125, R125, UR11, R126, 0x1, P2 ;  /* 0x0000000b7d7d7c11 */ /* 0x000fcc00090f0c7e */
[----:B------:R-:W5:Y:S03]  /*3490*/  LDG.E.128 R124, desc[UR36][R124.64] ;  /* 0x000000247c7c7981 */ /* 0x000f66000c1e1d00 */
.L_x_4162:
[----:B------:R-:W-:Y:S05]  /*34a0*/  BSYNC.RECONVERGENT B1 ;  /* 0x0000000000017941 */ /* 0x000fea0003800200 */
.L_x_4161:
[----:B------:R-:W-:Y:S04]  /*34b0*/  BSSY.RECONVERGENT B1, `(.L_x_4163) ;  /* 0x0000010000017945 */ /* 0x000fe80003800200 */
[----:B------:R-:W-:Y:S05]  /*34c0*/  @P1 BRA `(.L_x_4164) ;  /* 0x0000000000381947 */ /* 0x000fea0003800000 */
[----:B------:R-:W-:Y:S01]  /*34d0*/  IMAD R128, R252, 0x90, RZ ;  /* 0x00000090fc807824 */ /* 0x000fe200078e02ff */
[----:B------:R-:W-:Y:S02]  /*34e0*/  SHF.L.U32 R252, R3, 0x3, RZ ;  /* 0x0000000303fc7819 */ /* 0x000fe400000006ff */
[----:B------:R-:W-:Y:S02]  /*34f0*/  CS2R R130, SRZ ;  /* 0x0000000000827805 */ /* 0x000fe4000001ff00 */
[----:B------:R-:W-:Y:S02]  /*3500*/  ISETP.GE.AND P2, PT, R252, R128, PT ;  /* 0x00000080fc00720c */ /* 0x000fe40003f46270 */
[----:B------:R-:W-:-:S11]  /*3510*/  CS2R R128, SRZ ;  /* 0x0000000000807805 */ /* 0x000fd6000001ff00 */
[----:B------:R-:W-:Y:S05]  /*3520*/  @P2 BRA `(.L_x_4164) ;  /* 0x0000000000202947 */ /* 0x000fea0003800000 */
[----:B------:R-:W0:Y:S01]  /*3530*/  LDC R128, c[0x0][0x3f4] ;  /* 0x0000fd00ff807b82 */ /* 0x000e220000000800 */
[----:B------:R-:W-:Y:S01]  /*3540*/  SHF.R.S32.HI R130, RZ, 0x1f, R252 ;  /* 0x0000001fff827819 */ /* 0x000fe200000114fc */
[----:B0-----:R-:W-:-:S05]  /*3550*/  IMAD R128, R128, UR4, RZ ;  /* 0x0000000480807c24 */ /* 0x001fca000f8e02ff */
[----:B------:R-:W-:-:S04]  /*3560*/  IADD3 R129, P2, PT, R128, R252, RZ ;  /* 0x000000fc80817210 */ /* 0x000fc80007f5e0ff */
[----:B------:R-:W-:Y:S02]  /*3570*/  LEA.HI.X.SX32 R130, R128, R130, 0x1, P2 ;  /* 0x0000008280827211 */ /* 0x000fe400010f0eff */
[----:B------:R-:W-:-:S04]  /*3580*/  LEA R128, P2, R129, UR10, 0x1 ;  /* 0x0000000a81807c11 */ /* 0x000fc8000f8408ff */
[----:B------:R-:W-:-:S06]  /*3590*/  LEA.HI.X R129, R129, UR11, R130, 0x1, P2 ;  /* 0x0000000b81817c11 */ /* 0x000fcc00090f0c82 */
[----:B------:R-:W5:Y:S03]  /*35a0*/  LDG.E.128 R128, desc[UR36][R128.64] ;  /* 0x0000002480807981 */ /* 0x000f66000c1e1d00 */
.L_x_4164:
[----:B------:R-:W-:Y:S05]  /*35b0*/  BSYNC.RECONVERGENT B1 ;  /* 0x0000000000017941 */ /* 0x000fea0003800200 */
.L_x_4163:
[----:B------:R-:W-:Y:S04]  /*35c0*/  BSSY.RECONVERGENT B1, `(.L_x_4165) ;  /* 0x0000011000017945 */ /* 0x000fe80003800200 */
[----:B------:R-:W-:Y:S05]  /*35d0*/  @P1 BRA `(.L_x_4166) ;  /* 0x00000000003c1947 */ /* 0x000fea0003800000 */
[----:B------:R-:W0:Y:S01]  /*35e0*/  LDC R252, c[0x0][0x3f4] ;  /* 0x0000fd00fffc7b82 */ /* 0x000e220000000800 */
[----:B------:R-:W-:Y:S01]  /*35f0*/  CS2R R134, SRZ ;  /* 0x0000000000867805 */ /* 0x000fe2000001ff00 */
[C---:B0-----:R-:W-:Y:S02]  /*3600*/  IMAD R132, R252.reuse, 0x90, RZ ;  /* 0x00000090fc847824 */ /* 0x041fe400078e02ff */
[----:B------:R-:W-:-:S05]  /*3610*/  IMAD R252, R252, 0x10, R2 ;  /* 0x00000010fcfc7824 */ /* 0x000fca00078e0202 */
        /* <DEDUP_REMOVED lines=11> */
.L_x_4166:
[----:B------:R-:W-:Y:S05]  /*36d0*/  BSYNC.RECONVERGENT B1 ;  /* 0x0000000000017941 */ /* 0x000fea0003800200 */
.L_x_4165:
[----:B------:R-:W-:Y:S04]  /*36e0*/  BSSY.RECONVERGENT B1, `(.L_x_4167) ;  /* 0x0000012000017945 */ /* 0x000fe80003800200 */
[----:B------:R-:W-:Y:S05]  /*36f0*/  @P1 BRA `(.L_x_4168) ;  /* 0x0000000000401947 */ /* 0x000fea0003800000 */
[----:B------:R-:W0:Y:S01]  /*3700*/  LDC R252, c[0x0][0x3f4] ;  /* 0x0000fd00fffc7b82 */ /* 0x000e220000000800 */
[----:B------:R-:W-:Y:S02]  /*3710*/  CS2R R138, SRZ ;  /* 0x00000000008a7805 */ /* 0x000fe4000001ff00 */
[C---:B0-----:R-:W-:Y:S01]  /*3720*/  LEA R136, R252.reuse, R3, 0x1 ;  /* 0x00000003fc887211 */ /* 0x041fe200078e08ff */
[----:B------:R-:W-:-:S03]  /*3730*/  IMAD R137, R252, 0x90, RZ ;  /* 0x00000090fc897824 */ /* 0x000fc600078e02ff */
[----:B------:R-:W-:-:S04]  /*3740*/  SHF.L.U32 R252, R136, 0x3, RZ ;  /* 0x0000000388fc7819 */ /* 0x000fc800000006ff */
        /* <DEDUP_REMOVED lines=11> */
.L_x_4168:
[----:B------:R-:W-:Y:S05]  /*3800*/  BSYNC.RECONVERGENT B1 ;  /* 0x0000000000017941 */ /* 0x000fea0003800200 */
.L_x_4167:
[----:B------:R-:W0:Y:S01]  /*3810*/  LDC R252, c[0x0][0x3f4] ;  /* 0x0000fd00fffc7b82 */ /* 0x000e220000000800 */
[----:B------:R-:W-:Y:S01]  /*3820*/  BSSY.RECONVERGENT B1, `(.L_x_4169) ;  /* 0x0000011000017945 */ /* 0x000fe20003800200 */
[----:B0-----:R-:W-:-:S03]  /*3830*/  IMAD R3, R252, 0x4, R3 ;  /* 0x00000004fc037824 */ /* 0x001fc600078e0203 */
[----:B------:R-:W-:Y:S05]  /*3840*/  @P1 BRA `(.L_x_4170) ;  /* 0x0000000000381947 */ /* 0x000fea0003800000 */
[C---:B------:R-:W-:Y:S01]  /*3850*/  IMAD R140, R252.reuse, 0x90, RZ ;  /* 0x00000090fc8c7824 */ /* 0x040fe200078e02ff */
[----:B------:R-:W-:Y:S02]  /*3860*/  LEA R252, R252, R2, 0x5 ;  /* 0x00000002fcfc7211 */ /* 0x000fe400078e28ff */
        /* <DEDUP_REMOVED lines=12> */
.L_x_4170:
[----:B------:R-:W-:Y:S05]  /*3930*/  BSYNC.RECONVERGENT B1 ;  /* 0x0000000000017941 */ /* 0x000fea0003800200 */
.L_x_4169:
[----:B------:R-:W-:Y:S04]  /*3940*/  BSSY.RECONVERGENT B1, `(.L_x_4171) ;  /* 0x0000011000017945 */ /* 0x000fe80003800200 */
[----:B------:R-:W-:Y:S05]  /*3950*/  @P1 BRA `(.L_x_4172) ;  /* 0x00000000003c1947 */ /* 0x000fea0003800000 */
[----:B------:R-:W0:Y:S01]  /*3960*/  LDC R252, c[0x0][0x3f4] ;  /* 0x0000fd00fffc7b82 */ /* 0x000e220000000800 */
[----:B------:R-:W-:Y:S01]  /*3970*/  CS2R R146, SRZ ;  /* 0x0000000000927805 */ /* 0x000fe2000001ff00 */
[----:B0-----:R-:W-:Y:S01]  /*3980*/  IMAD R144, R252, 0x90, RZ ;  /* 0x00000090fc907824 */ /* 0x001fe200078e02ff */
        /* <DEDUP_REMOVED lines=12> */
.L_x_4172:
[----:B------:R-:W-:Y:S05]  /*3a50*/  BSYNC.RECONVERGENT B1 ;  /* 0x0000000000017941 */ /* 0x000fea0003800200 */
.L_x_4171:
[----:B------:R-:W0:Y:S01]  /*3a60*/  LDC R252, c[0x0][0x3f4] ;  /* 0x0000fd00fffc7b82 */ /* 0x000e220000000800 */
[----:B------:R-:W-:Y:S01]  /*3a70*/  BSSY.RECONVERGENT B1, `(.L_x_4173) ;  /* 0x0000011000017945 */ /* 0x000fe20003800200 */
[----:B0-----:R-:W-:-:S03]  /*3a80*/  IMAD.IADD R3, R3, 0x1, R252 ;  /* 0x0000000103037824 */ /* 0x001fc600078e02fc */
        /* <DEDUP_REMOVED lines=15> */
.L_x_4174:
[----:B------:R-:W-:Y:S05]  /*3b80*/  BSYNC.RECONVERGENT B1 ;  /* 0x0000000000017941 */ /* 0x000fea0003800200 */
.L_x_4173:
[----:B------:R-:W0:Y:S01]  /*3b90*/  LDC R252, c[0x0][0x3f4] ;  /* 0x0000fd00fffc7b82 */ /* 0x000e220000000800 */
[----:B------:R-:W-:Y:S01]  /*3ba0*/  BSSY.RECONVERGENT B1, `(.L_x_4175) ;  /* 0x0000011000017945 */ /* 0x000fe20003800200 */
[----:B0-----:R-:W-:-:S03]  /*3bb0*/  IADD3 R3, PT, PT, R3, R252, RZ ;  /* 0x000000fc03037210 */ /* 0x001fc60007ffe0ff */
[----:B------:R-:W-:Y:S05]  /*3bc0*/  @P1 BRA `(.L_x_4176) ;  /* 0x0000000000381947 */ /* 0x000fea0003800000 */
[----:B------:R-:W-:Y:S01]  /*3bd0*/  IMAD R152, R252, 0x90, RZ ;  /* 0x00000090fc987824 */ /* 0x000fe200078e02ff */
[----:B------:R-:W-:Y:S01]  /*3be0*/  CS2R R154, SRZ ;  /* 0x00000000009a7805 */ /* 0x000fe2000001ff00 */
[----:B------:R-:W-:-:S05]  /*3bf0*/  IMAD.SHL.U32 R252, R3, 0x8, RZ ;  /* 0x0000000803fc7824 */ /* 0x000fca00078e00ff */
        /* <DEDUP_REMOVED lines=11> */
.L_x_4176:
[----:B------:R-:W-:Y:S05]  /*3cb0*/  BSYNC.RECONVERGENT B1 ;  /* 0x0000000000017941 */ /* 0x000fea0003800200 */
.L_x_4175:
[----:B------:R-:W-:Y:S04]  /*3cc0*/  BSSY.RECONVERGENT B1, `(.L_x_4177) ;  /* 0x0000011000017945 */ /* 0x000fe80003800200 */
[----:B------:R-:W-:Y:S05]  /*3cd0*/  @P1 BRA `(.L_x_4178) ;  /* 0x00000000003c1947 */ /* 0x000fea0003800000 */
[----:B------:R-:W0:Y:S01]  /*3ce0*/  LDC R252, c[0x0][0x3f4] ;  /* 0x0000fd00fffc7b82 */ /* 0x000e220000000800 */
[----:B------:R-:W-:Y:S01]  /*3cf0*/  CS2R R158, SRZ ;  /* 0x00000000009e7805 */ /* 0x000fe2000001ff00 */
[C---:B0-----:R-:W-:Y:S01]  /*3d00*/  IMAD R156, R252.reuse, 0x90, RZ ;  /* 0x00000090fc9c7824 */ /* 0x041fe200078e02ff */
[----:B------:R-:W-:-:S04]  /*3d10*/  LEA R252, R252, R2, 0x6 ;  /* 0x00000002fcfc7211 */ /* 0x000fc800078e30ff */
        /* <DEDUP_REMOVED lines=11> */
.L_x_4178:
[----:B------:R-:W-:Y:S05]  /*3dd0*/  BSYNC.RECONVERGENT B1 ;  /* 0x0000000000017941 */ /* 0x000fea0003800200 */
.L_x_4177:
[----:B------:R-:W0:Y:S01]  /*3de0*/  LDC R252, c[0x0][0x3f4] ;  /* 0x0000fd00fffc7b82 */ /* 0x000e220000000800 */
[----:B------:R-:W-:Y:S01]  /*3df0*/  BSSY.RECONVERGENT B1, `(.L_x_4179) ;  /* 0x0000012000017945 */ /* 0x000fe20003800200 */
[C---:B0-----:R-:W-:Y:S01]  /*3e00*/  LEA R2, R252.reuse, R2, 0x7 ;  /* 0x00000002fc027211 */ /* 0x041fe200078e38ff */
[----:B------:R-:W-:Y:S02]  /*3e10*/  IMAD R3, R252, 0x2, R3 ;  /* 0x00000002fc037824 */ /* 0x000fe400078e0203 */
        /* <DEDUP_REMOVED lines=15> */
.L_x_4180:
[----:B------:R-:W-:Y:S05]  /*3f10*/  BSYNC.RECONVERGENT B1 ;  /* 0x0000000000017941 */ /* 0x000fea0003800200 */
.L_x_4179:
        /* <DEDUP_REMOVED lines=18> */
.L_x_4182:
[----:B------:R-:W-:Y:S05]  /*4040*/  BSYNC.RECONVERGENT B1 ;  /* 0x0000000000017941 */ /* 0x000fea0003800200 */
.L_x_4181:
[----:B------:R-:W0:Y:S01]  /*4050*/  LDC R252, c[0x0][0x3f4] ;  /* 0x0000fd00fffc7b82 */ /* 0x000e220000000800 */
[----:B------:R-:W-:Y:S01]  /*4060*/  BSSY.RECONVERGENT B1, `(.L_x_4183) ;  /* 0x0000011000017945 */ /* 0x000fe20003800200 */
[----:B0-----:R-:W-:-:S03]  /*4070*/  IADD3 R3, PT, PT, R3, R252, RZ ;  /* 0x000000fc03037210 */ /* 0x001fc60007ffe0ff */
        /* <DEDUP_REMOVED lines=15> */
.L_x_4184:
[----:B------:R-:W-:Y:S05]  /*4170*/  BSYNC.RECONVERGENT B1 ;  /* 0x0000000000017941 */ /* 0x000fea0003800200 */
.L_x_4183:
        /* <DEDUP_REMOVED lines=18> */
.L_x_4186:
[----:B------:R-:W-:Y:S05]  /*42a0*/  BSYNC.RECONVERGENT B1 ;  /* 0x0000000000017941 */ /* 0x000fea0003800200 */
.L_x_4185:
        /* <DEDUP_REMOVED lines=18> */
.L_x_4188:
[----:B------:R-:W-:Y:S05]  /*43d0*/  BSYNC.RECONVERGENT B1 ;  /* 0x0000000000017941 */ /* 0x000fea0003800200 */
.L_x_4187:
        /* <DEDUP_REMOVED lines=18> */
.L_x_4190:
[----:B------:R-:W-:Y:S05]  /*4500*/  BSYNC.RECONVERGENT B1 ;  /* 0x0000000000017941 */ /* 0x000fea0003800200 */
.L_x_4189:
        /* <DEDUP_REMOVED lines=18> */
.L_x_4192:
[----:B------:R-:W-:Y:S05]  /*4630*/  BSYNC.RECONVERGENT B1 ;  /* 0x0000000000017941 */ /* 0x000fea0003800200 */
.L_x_4191:
[----:B------:R-:W-:Y:S04]  /*4640*/  BSSY.RECONVERGENT B1, `(.L_x_4193) ;  /* 0x0000010000017945 */ /* 0x000fe80003800200 */
[----:B------:R-:W-:Y:S05]  /*4650*/  @P1 BRA `(.L_x_4194) ;  /* 0x0000000000381947 */ /* 0x000fea0003800000 */
[----:B------:R-:W0:Y:S01]  /*4660*/  LDC R252, c[0x0][0x3f4] ;  /* 0x0000fd00fffc7b82 */ /* 0x000e220000000800 */
[----:B------:R-:W-:Y:S02]  /*4670*/  CS2R R190, SRZ ;  /* 0x0000000000be7805 */ /* 0x000fe4000001ff00 */
[----:B------:R-:W-:Y:S01]  /*4680*/  CS2R R188, SRZ ;  /* 0x0000000000bc7805 */ /* 0x000fe2000001ff00 */
[----:B0-----:R-:W-:-:S05]  /*4690*/  IMAD R252, R252, 0x90, RZ ;  /* 0x00000090fcfc7824 */ /* 0x001fca00078e02ff */
[----:B------:R-:W-:-:S13]  /*46a0*/  ISETP.GE.AND P2, PT, R2, R252, PT ;  /* 0x000000fc0200720c */ /* 0x000fda0003f46270 */
        /* <DEDUP_REMOVED lines=9> */
.L_x_4194:
[----:B------:R-:W-:Y:S05]  /*4740*/  BSYNC.RECONVERGENT B1 ;  /* 0x0000000000017941 */ /* 0x000fea0003800200 */
.L_x_4193:
[----:B------:R-:W0:Y:S01]  /*4750*/  LDC R252, c[0x0][0x3f4] ;  /* 0x0000fd00fffc7b82 */ /* 0x000e220000000800 */
[----:B------:R-:W-:Y:S01]  /*4760*/  BSSY.RECONVERGENT B1, `(.L_x_4195) ;  /* 0x0000011000017945 */ /* 0x000fe20003800200 */
[----:B0-----:R-:W-:-:S03]  /*4770*/  LEA R3, R252, R3, 0x1 ;  /* 0x00000003fc037211 */ /* 0x001fc600078e08ff */
[----:B------:R-:W-:Y:S05]  /*4780*/  @P1 BRA `(.L_x_4196) ;  /* 0x0000000000381947 */ /* 0x000fea0003800000 */
[----:B------:R-:W0:Y:S01]  /*4790*/  LDC R2, c[0x0][0x3f4] ;  /* 0x0000fd00ff027b82 */ /* 0x000e220000000800 */
[----:B------:R-:W-:Y:S01]  /*47a0*/  CS2R R194, SRZ ;  /* 0x0000000000c27805 */ /* 0x000fe2000001ff00 */
[----:B0-----:R-:W-:Y:S02]  /*47b0*/  IMAD R192, R2, 0x90, RZ ;  /* 0x0000009002c07824 */ /* 0x001fe400078e02ff */
[----:B------:R-:W-:-:S05]  /*47c0*/  IMAD.SHL.U32 R2, R3, 0x8, RZ ;  /* 0x0000000803027824 */ /* 0x000fca00078e00ff */
[----:B------:R-:W-:Y:S02]  /*47d0*/  ISETP.GE.AND P2, PT, R2, R192, PT ;  /* 0x000000c00200720c */ /* 0x000fe40003f46270 */
[----:B------:R-:W-:-:S11]  /*47e0*/  CS2R R192, SRZ ;  /* 0x0000000000c07805 */ /* 0x000fd6000001ff00 */
[----:B------:R-:W-:Y:S05]  /*47f0*/  @P2 BRA `(.L_x_4196) ;  /* 0x00000000001c2947 */ /* 0x000fea0003800000 */
[----:B------:R-:W-:Y:S01]  /*4800*/  IMAD R192, R252, UR4, RZ ;  /* 0x00000004fcc07c24 */ /* 0x000fe2000f8e02ff */
[----:B------:R-:W-:-:S04]  /*4810*/  SHF.R.S32.HI R193, RZ, 0x1f, R2 ;  /* 0x0000001fffc17819 */ /* 0x000fc80000011402 */
[----:B------:R-:W-:-:S04]  /*4820*/  IADD3 R2, P2, PT, R192, R2, RZ ;  /* 0x00000002c0027210 */ /* 0x000fc80007f5e0ff */
[----:B------:R-:W-:Y:S02]  /*4830*/  LEA.HI.X.SX32 R193, R192, R193, 0x1, P2 ;  /* 0x000000c1c0c17211 */ /* 0x000fe400010f0eff */
[----:B------:R-:W-:-:S04]  /*4840*/  LEA R192, P2, R2, UR10, 0x1 ;  /* 0x0000000a02c07c11 */ /* 0x000fc8000f8408ff */
[----:B------:R-:W-:-:S06]  /*4850*/  LEA.HI.X R193, R2, UR11, R193, 0x1, P2 ;  /* 0x0000000b02c17c11 */ /* 0x000fcc00090f0cc1 */
[----:B------:R-:W5:Y:S03]  /*4860*/  LDG.E.128 R192, desc[UR36][R192.64] ;  /* 0x00000024c0c07981 */ /* 0x000f66000c1e1d00 */
.L_x_4196:
[----:B------:R-:W-:Y:S05]  /*4870*/  BSYNC.RECONVERGENT B1 ;  /* 0x0000000000017941 */ /* 0x000fea0003800200 */
.L_x_4195:
[----:B------:R-:W-:Y:S01]  /*4880*/  BSSY.RECONVERGENT B1, `(.L_x_4197) ;  /* 0x0000011000017945 */ /* 0x000fe20003800200 */
[----:B------:R-:W-:-:S03]  /*4890*/  IADD3 R3, PT, PT, R3, R252, RZ ;  /* 0x000000fc03037210 */ /* 0x000fc60007ffe0ff */
        /* <DEDUP_REMOVED lines=15> */
.L_x_4198:
[----:B------:R-:W-:Y:S05]  /*4990*/  BSYNC.RECONVERGENT B1 ;  /* 0x0000000000017941 */ /* 0x000fea0003800200 */
.L_x_4197:
[----:B------:R-:W-:Y:S01]  /*49a0*/  BSSY.RECONVERGENT B1, `(.L_x_4199) ;  /* 0x0000011000017945 */ /* 0x000fe20003800200 */
[----:B------:R-:W-:-:S03]  /*49b0*/  IMAD.IADD R3, R3, 0x1, R252 ;  /* 0x0000000103037824 */ /* 0x000fc600078e02fc */
        /* <DEDUP_REMOVED lines=15> */
.L_x_4200:
[----:B------:R-:W-:Y:S05]  /*4ab0*/  BSYNC.RECONVERGENT B1 ;  /* 0x0000000000017941 */ /* 0x000fea0003800200 */
.L_x_4199:
[----:B------:R-:W-:Y:S01]  /*4ac0*/  BSSY.RECONVERGENT B1, `(.L_x_4201) ;  /* 0x0000011000017945 */ /* 0x000fe20003800200 */
[----:B------:R-:W-:-:S03]  /*4ad0*/  IADD3 R3, PT, PT, R3, R252, RZ ;  /* 0x000000fc03037210 */ /* 0x000fc60007ffe0ff */
        /* <DEDUP_REMOVED lines=15> */
.L_x_4202:
[----:B------:R-:W-:Y:S05]  /*4bd0*/  BSYNC.RECONVERGENT B1 ;  /* 0x0000000000017941 */ /* 0x000fea0003800200 */
.L_x_4201:
        /* <DEDUP_REMOVED lines=17> */
.L_x_4204:
[----:B------:R-:W-:Y:S05]  /*4cf0*/  BSYNC.RECONVERGENT B1 ;  /* 0x0000000000017941 */ /* 0x000fea0003800200 */
.L_x_4203:
        /* <DEDUP_REMOVED lines=17> */
.L_x_4206:
[----:B------:R-:W-:Y:S05]  /*4e10*/  BSYNC.RECONVERGENT B1 ;  /* 0x0000000000017941 */ /* 0x000fea0003800200 */
.L_x_4205:
        /* <DEDUP_REMOVED lines=17> */
.L_x_4208:
[----:B------:R-:W-:Y:S05]  /*4f30*/  BSYNC.RECONVERGENT B1 ;  /* 0x0000000000017941 */ /* 0x000fea0003800200 */
.L_x_4207:
        /* <DEDUP_REMOVED lines=17> */
.L_x_4210:
[----:B------:R-:W-:Y:S05]  /*5050*/  BSYNC.RECONVERGENT B1 ;  /* 0x0000000000017941 */ /* 0x000fea0003800200 */
.L_x_4209:
        /* <DEDUP_REMOVED lines=17> */
.L_x_4212:
[----:B------:R-:W-:Y:S05]  /*5170*/  BSYNC.RECONVERGENT B1 ;  /* 0x0000000000017941 */ /* 0x000fea0003800200 */
.L_x_4211:
        /* <DEDUP_REMOVED lines=17> */
.L_x_4214:
[----:B------:R-:W-:Y:S05]  /*5290*/  BSYNC.RECONVERGENT B1 ;  /* 0x0000000000017941 */ /* 0x000fea0003800200 */
.L_x_4213:
        /* <DEDUP_REMOVED lines=17> */
.L_x_4216:
[----:B------:R-:W-:Y:S05]  /*53b0*/  BSYNC.RECONVERGENT B1 ;  /* 0x0000000000017941 */ /* 0x000fea0003800200 */
.L_x_4215:
        /* <DEDUP_REMOVED lines=17> */
.L_x_4218:
[----:B------:R-:W-:Y:S05]  /*54d0*/  BSYNC.RECONVERGENT B1 ;  /* 0x0000000000017941 */ /* 0x000fea0003800200 */
.L_x_4217:
        /* <DEDUP_REMOVED lines=17> */
.L_x_4220:
[----:B------:R-:W-:Y:S05]  /*55f0*/  BSYNC.RECONVERGENT B1 ;  /* 0x0000000000017941 */ /* 0x000fea0003800200 */
.L_x_4219:
        /* <DEDUP_REMOVED lines=17> */
.L_x_4222:
[----:B------:R-:W-:Y:S05]  /*5710*/  BSYNC.RECONVERGENT B1 ;  /* 0x0000000000017941 */ /* 0x000fea0003800200 */
.L_x_4221:
[----:B------:R-:W-:Y:S04]  /*5720*/  BSSY.RECONVERGENT B1, `(.L_x_4223) ;  /* 0x0000011000017945 */ /* 0x000fe80003800200 */
[----:B------:R-:W-:Y:S05]  /*5730*/  @P1 BRA `(.L_x_4224) ;  /* 0x00000000003c1947 */ /* 0x000fea0003800000 */
[----:B------:R-:W0:Y:S01]  /*5740*/  LDC R2, c[0x0][0x3f4] ;  /* 0x0000fd00ff027b82 */ /* 0x000e220000000800 */
[----:B------:R-:W-:Y:S01]  /*5750*/  CS2R R250, SRZ ;  /* 0x0000000000fa7805 */ /* 0x000fe2000001ff00 */
[----:B0-----:R-:W-:Y:S02]  /*5760*/  IMAD R248, R2, 0x90, RZ ;  /* 0x0000009002f87824 */ /* 0x001fe400078e02ff */
[----:B------:R-:W-:-:S05]  /*5770*/  IMAD.IADD R2, R3, 0x1, R252 ;  /* 0x0000000103027824 */ /* 0x000fca00078e02fc */
        /* <DEDUP_REMOVED lines=11> */
.L_x_4224:
[----:B------:R-:W-:Y:S05]  /*5830*/  BSYNC.RECONVERGENT B1 ;  /* 0x0000000000017941 */ /* 0x000fea0003800200 */
.L_x_4223:
[----:B------:R-:W-:Y:S04]  /*5840*/  BSSY.RECONVERGENT B1, `(.L_x_4225) ;  /* 0x00000b9000017945 */ /* 0x000fe80003800200 */
[----:B------:R-:W-:Y:S05]  /*5850*/  @P1 BRA `(.L_x_4226) ;  /* 0x0000000800dc1947 */ /* 0x000fea0003800000 */
[----:B------:R0:W-:Y:S04]  /*5860*/  STL [R1+0x50], R11 ;  /* 0x0000500b01007387 */ /* 0x0001e80000100800 */
[----:B0-----:R-:W2:Y:S04]  /*5870*/  LDL R11, [R1+0x10] ;  /* 0x00001000010b7983 */ /* 0x001ea80000100800 */
[----:B-----5:R0:W-:Y:S04]  /*5880*/  STL [R1+0x4c], R247 ;  /* 0x00004cf701007387 */ /* 0x0201e80000100800 */
[----:B0-----:R-:W3:Y:S04]  /*5890*/  LDL R247, [R1+0x14] ;  /* 0x0000140001f77983 */ /* 0x001ee80000100800 */
[----:B------:R0:W-:Y:S04]  /*58a0*/  STL [R1+0x48], R7 ;  /* 0x0000480701007387 */ /* 0x0001e80000100800 */
[----:B0-----:R-:W4:Y:S04]  /*58b0*/  LDL R7, [R1+0x4] ;  /* 0x0000040001077983 */ /* 0x001f280000100800 */
[----:B------:R0:W-:Y:S04]  /*58c0*/  STL [R1+0x44], R251 ;  /* 0x000044fb01007387 */ /* 0x0001e80000100800 */
[----:B0-----:R-:W4:Y:S04]  /*58d0*/  LDL R251, [R1] ;  /* 0x0000000001fb7983 */ /* 0x001f280000100800 */
[----:B------:R0:W-:Y:S04]  /*58e0*/  STL [R1+0x40], R0 ;  /* 0x0000400001007387 */ /* 0x0001e80000100800 */
[----:B0-----:R-:W4:Y:S01]  /*58f0*/  LDL R0, [R1+0x1c] ;  /* 0x00001c0001007983 */ /* 0x001f220000100800 */
[----:B--2---:R-:W-:-:S03]  /*5900*/  HMUL2 R3, R11, R124 ;  /* 0x0000007c0b037232 */ /* 0x004fc60000000000 */
[----:B------:R-:W2:Y:S04]  /*5910*/  LDL.LU R11, [R1+0x50] ;  /* 0x00005000010b7983 */ /* 0x000ea80000300800 */
[----:B------:R0:W-:Y:S01]  /*5920*/  STL [R1+0x3c], R124 ;  /* 0x00003c7c01007387 */ /* 0x0001e20000100800 */
[----:B---3--:R-:W-:-:S03]  /*5930*/  HFMA2 R2, R247, R125, -RZ ;  /* 0x0000007df7027231 */ /* 0x008fc600001000ff */
[----:B0-----:R-:W3:Y:S04]  /*5940*/  LDL R124, [R1+0xc] ;  /* 0x00000c00017c7983 */ /* 0x001ee80000100800 */
[----:B------:R-:W2:Y:S01]  /*5950*/  LDL.LU R247, [R1+0x4c] ;  /* 0x00004c0001f77983 */ /* 0x000ea20000300800 */
[----:B----4-:R-:W-:-:S03]  /*5960*/  HFMA2 R2, R7, R129, R2 ;  /* 0x0000008107027231 */ /* 0x010fc60000000002 */
[----:B------:R-:W4:Y:S01]  /*5970*/  LDL R7, [R1+0x18] ;  /* 0x0000180001077983 */ /* 0x000f220000100800 */
[----:B------:R-:W-:-:S03]  /*5980*/  HFMA2 R3, R251, R128, R3 ;  /* 0x00000080fb037231 */ /* 0x000fc60000000003 */
        /* <DEDUP_REMOVED lines=62> */
[----:B----4-:R-:W-:Y:S02]  /*5d70*/  HMUL2 R2, R7, R126 ;  /* 0x0000007e07027232 */ /* 0x010fe40000000000 */
[----:B------:R-:W4:Y:S02]  /*5d80*/  LDL.LU R7, [R1+0x48] ;  /* 0x0000480001077983 */ /* 0x000f240000300800 */
[----:B---3--:R-:W-:Y:S02]  /*5d90*/  HFMA2 R2, R251, R130, R2 ;  /* 0x00000082fb027231 */ /* 0x008fe40000000002 */
[----:B------:R-:W4:Y:S01]  /*5da0*/  LDL.LU R251, [R1+0x44] ;  /* 0x0000440001fb7983 */ /* 0x000f220000300800 */
[----:B------:R-:W-:-:S03]  /*5db0*/  HMUL2 R3, R0, R127 ;  /* 0x0000007f00037232 */ /* 0x000fc60000000000 */
[----:B------:R-:W3:Y:S01]  /*5dc0*/  LDL.LU R0, [R1+0x40] ;  /* 0x0000400001007983 */ /* 0x000ee20000300800 */
        /* <DEDUP_REMOVED lines=59> */
[----:B--2---:R-:W-:Y:S02]  /*6180*/  HFMA2 R3, R11, R247, R3 ;  /* 0x000000f70b037231 */ /* 0x004fe40000000003 */
[----:B------:R-:W-:-:S04]  /*6190*/  HFMA2 R2, R6, R250, R2 ;  /* 0x000000fa06027231 */ /* 0x000fc80000000002 */
[----:B------:R-:W-:Y:S01]  /*61a0*/  HADD2 R2, R252, R2 ;  /* 0x00000002fc027230 */ /* 0x000fe20000000000 */
[----:B------:R-:W-:-:S04]  /*61b0*/  ISETP.NE.U32.AND P1, PT, RZ, UR16, PT ;  /* 0x00000010ff007c0c */ /* 0x000fc8000bf25070 */
[----:B------:R-:W-:Y:S01]  /*61c0*/  ISETP.NE.AND.EX P2, PT, RZ, UR17, PT, P1 ;  /* 0x00000011ff007c0c */ /* 0x000fe2000bf45310 */
[----:B----4-:R-:W-:-:S04]  /*61d0*/  HFMA2 R3, R7, R251, R3 ;  /* 0x000000fb07037231 */ /* 0x010fc80000000003 */
[----:B------:R-:W-:-:S05]  /*61e0*/  HFMA2 R2, R2, 1, 1, R3 ;  /* 0x3c003c0002027831 */ /* 0x000fca0000000003 */
[--C-:B------:R-:W-:Y:S02]  /*61f0*/  HADD2.F32 R252, -RZ, R2.reuse.H0_H0 ;  /* 0x20000002fffc7230 */ /* 0x100fe40000004100 */
[----:B------:R-:W-:-:S05]  /*6200*/  HADD2.F32 R2, -RZ, R2.H1_H1 ;  /* 0x30000002ff027230 */ /* 0x000fca0000004100 */
[----:B------:R-:W-:Y:S02]  /*6210*/  FADD.FTZ R252, R252, R2 ;  /* 0x00000002fcfc7221 */ /* 0x000fe40000010000 */
[----:B------:R-:W3:Y:S02]  /*6220*/  @P2 LDC.64 R2, c[0x0][0x438] ;  /* 0x00010e00ff022b82 */ /* 0x000ee40000000a00 */
[----:B---3--:R-:W-:-:S06]  /*6230*/  @P2 IMAD.WIDE R2, R124, 0x2, R2 ;  /* 0x000000027c022825 */ /* 0x008fcc00078e0202 */
        /* <DEDUP_REMOVED lines=10> */
[----:B------:R-:W-:Y:S02]  /*62e0*/  @P1 ISETP.GE.AND P2, PT, R0, R2, PT ;  /* 0x000000020000120c */ /* 0x000fe40003f46270 */
[----:B------:R-:W1:Y:S02]  /*62f0*/  @P1 LDC.64 R2, c[0x0][0x448] ;  /* 0x00011200ff021b82 */ /* 0x000e640000000a00 */
[----:B-1----:R-:W-:Y:S02]  /*6300*/  @P1 IMAD.WIDE.U32 R2, R124, 0x2, R2 ;  /* 0x000000027c021825 */ /* 0x002fe400078e0002 */
[----:B------:R-:W5:Y:S04]  /*6310*/  LDL.LU R124, [R1+0x3c] ;  /* 0x00003c00017c7983 */ /* 0x000f680000300800 */
[----:B------:R0:W2:Y:S02]  /*6320*/  @P1 LDG.E.U16 R3, desc[UR36][R2.64] ;  /* 0x0000002402031981 */ /* 0x0000a4000c1e1500 */
[----:B0-----:R-:W-:-:S04]  /*6330*/  @P1 SEL R2, RZ, UR39, P2 ;  /* 0x00000027ff021c07 */ /* 0x001fc80009000000 */
[----:B------:R-:W-:-:S04]  /*6340*/  @P1 IADD3 R2, PT, PT, R0, -UR42, R2 ;  /* 0x8000002a00021c10 */ /* 0x000fc8000fffe002 */
[----:B------:R-:W-:Y:S01]  /*6350*/  @P1 I2FP.F32.S32 R2, R2 ;  /* 0x0000000200021245 */ /* 0x000fe20000201400 */
[----:B--2---:R-:W-:-:S05]  /*6360*/  @P1 HADD2.F32 R3, -RZ, R3.H0_H0 ;  /* 0x20000003ff031230 */ /* 0x004fca0000004100 */
[----:B------:R-:W-:Y:S02]  /*6370*/  @P1 FFMA.FTZ R252, R2, R3, R252 ;  /* 0x0000000302fc1223 */ /* 0x000fe400000100fc */
[----:B------:R-:W2:Y:S04]  /*6380*/  LDL R3, [R1+0x30] ;  /* 0x0000300001037983 */ /* 0x000ea80000100800 */
[----:B------:R-:W3:Y:S01]  /*6390*/  LDL R2, [R1+0x2c] ;  /* 0x00002c0001027983 */ /* 0x000ee20000100800 */
[----:B--2---:R-:W-:-:S03]  /*63a0*/  @!P3 FMNMX.FTZ R3, R3, R252, !PT ;  /* 0x000000fc0303b209 */ /* 0x004fc60007810000 */
[----:B---3--:R0:W-:Y:S04]  /*63b0*/  STS [R2], R252 ;  /* 0x000000fc02007388 */ /* 0x0081e80000000800 */
[----:B------:R0:W-:Y:S02]  /*63c0*/  @!P3 STL [R1+0x30], R3 ;  /* 0x000030030100b387 */ /* 0x0001e40000100800 */
.L_x_4226:
[----:B------:R-:W-:Y:S05]  /*63d0*/  BSYNC.RECONVERGENT B1 ;  /* 0x0000000000017941 */ /* 0x000fea0003800200 */
.L_x_4225:
[----:B0-----:R-:W2:Y:S04]  /*63e0*/  LDL.LU R2, [R1+0x2c] ;  /* 0x00002c0001027983 */ /* 0x001ea80000300800 */
[----:B-----5:R0:W-:Y:S04]  /*63f0*/  STL [R1+0x40], R5 ;  /* 0x0000400501007387 */ /* 0x0201e80000100800 */
[----:B0-----:R-:W3:Y:S04]  /*6400*/  LDL.LU R5, [R1+0x24] ;  /* 0x0000240001057983 */ /* 0x001ee80000300800 */
[----:B------:R2:W-:Y:S04]  /*6410*/  STL [R1+0x3c], R4 ;  /* 0x00003c0401007387 */ /* 0x0005e80000100800 */
[----:B------:R-:W4:Y:S04]  /*6420*/  LDL.LU R252, [R1+0x28] ;  /* 0x0000280001fc7983 */ /* 0x000f280000300800 */
[----:B------:R-:W4:Y:S01]  /*6430*/  LDL.LU R3, [R1+0x20] ;  /* 0x0000200001037983 */ /* 0x000f220000300800 */
[----:B--2---:R-:W-:-:S03]  /*6440*/  IMAD.MOV.U32 R4, RZ, RZ, R2 ;  /* 0x000000ffff047224 */ /* 0x004fc600078e0002 */
[----:B------:R-:W2:Y:S02]  /*6450*/  LDL R2, [R1+0x38] ;  /* 0x0000380001027983 */ /* 0x000ea40000100800 */
[----:B------:R-:W-:Y:S02]  /*6460*/  IADD3 R4, PT, PT, R4, 0x400, RZ ;  /* 0x0000040004047810 */ /* 0x000fe40007ffe0ff */
[----:B---3--:R-:W-:-:S05]  /*6470*/  IADD3 R5, P1, PT, R5, 0x100, RZ ;  /* 0x0000010005057810 */ /* 0x008fca0007f3e0ff */
[----:B------:R0:W-:Y:S01]  /*6480*/  STL [R1+0x24], R5 ;  /* 0x0000240501007387 */ /* 0x0001e20000100800 */
[----:B----4-:R-:W-:Y:S01]  /*6490*/  VIADD R252, R252, 0x100 ;  /* 0x00000100fcfc7836 */ /* 0x010fe20000000000 */
[----:B------:R-:W-:Y:S02]  /*64a0*/  IADD3.X R3, PT, PT, RZ, R3, RZ, P1, !PT ;  /* 0x00000003ff037210 */ /* 0x000fe40000ffe4ff */
[----:B0-----:R1:W5:Y:S04]  /*64b0*/  LDL.LU R5, [R1+0x40] ;  /* 0x0000400001057983 */ /* 0x0013680000300800 */
[----:B------:R0:W-:Y:S01]  /*64c0*/  STL [R1+0x2c], R4 ;  /* 0x00002c0401007387 */ /* 0x0001e20000100800 */
[----:B------:R-:W-:-:S03]  /*64d0*/  IADD3 R0, PT, PT, R0, 0x100, RZ ;  /* 0x0000010000007810 */ /* 0x000fc60007ffe0ff */
[----:B0-----:R1:W5:Y:S04]  /*64e0*/  LDL.LU R4, [R1+0x3c] ;  /* 0x00003c0001047983 */ /* 0x0013680000300800 */
[----:B------:R1:W-:Y:S04]  /*64f0*/  STL [R1+0x28], R252 ;  /* 0x000028fc01007387 */ /* 0x0003e80000100800 */
[----:B------:R1:W-:Y:S01]  /*6500*/  STL [R1+0x20], R3 ;  /* 0x0000200301007387 */ /* 0x0003e20000100800 */
[----:B--2---:R-:W-:-:S13]  /*6510*/  ISETP.GE.AND P1, PT, R0, R2, PT ;  /* 0x000000020000720c */ /* 0x004fda0003f26270 */
[----:B-1----:R-:W-:Y:S05]  /*6520*/  @!P1 BRA `(.L_x_4227) ;  /* 0xffffffcc00289947 */ /* 0x002fea000383ffff */
.L_x_4160:
[----:B0-----:R-:W-:Y:S05]  /*6530*/  BSYNC.RECONVERGENT B0 ;  /* 0x0000000000007941 */ /* 0x001fea0003800200 */
.L_x_4159:
[----:B------:R-:W4:Y:S01]  /*6540*/  LDL.LU R2, [R1+0x30] ;  /* 0x0000300001027983 */ /* 0x000f220000300800 */
[----:B------:R-:W0:Y:S01]  /*6550*/  S2UR UR7, SR_CgaCtaId ;  /* 0x00000000000779c3 */ /* 0x000e220000008800 */
[----:B------:R-:W-:Y:S01]  /*6560*/  UMOV UR6, 0x400 ;  /* 0x0000040000067882 */ /* 0x000fe20000000000 */
[----:B------:R-:W1:Y:S01]  /*6570*/  LDCU UR5, c[0x0][0x3f4] ;  /* 0x00007e80ff0577ac */ /* 0x000e620008000800 */
[----:B------:R-:W-:Y:S01]  /*6580*/  BSSY.RECONVERGENT B0, `(.L_x_4228) ;  /* 0x000018b000007945 */ /* 0x000fe20003800200 */
[----:B------:R-:W-:Y:S02]  /*6590*/  UIADD3 UR9, UPT, UPT, UR42, 0x1, URZ ;  /* 0x000000012a097890 */ /* 0x000fe4000fffe0ff */
[----:B-1----:R-:W-:Y:S02]  /*65a0*/  UIADD3 UR5, UPT, UPT, UR42, 0x1, -UR5 ;  /* 0x000000012a057890 */ /* 0x002fe4000fffe805 */
[----:B0-----:R-:W-:Y:S01]  /*65b0*/  ULEA UR8, UR7, UR6, 0x18 ;  /* 0x0000000607087291 */ /* 0x001fe2000f8ec0ff */
[----:B----4-:R-:W0:Y:S02]  /*65c0*/  SHFL.BFLY PT, R0, R2, 0x10, 0x1f ;  /* 0x0e001f0002007f89 */ /* 0x010e2400000e0000 */
[----:B0-----:R-:W-:-:S05]  /*65d0*/  FMNMX.FTZ R3, R0, R2, !PT ;  /* 0x0000000200037209 */ /* 0x001fca0007810000 */
[----:B------:R-:W0:Y:S02]  /*65e0*/  SHFL.BFLY PT, R0, R3, 0x8, 0x1f ;  /* 0x0d001f0003007f89 */ /* 0x000e2400000e0000 */
[----:B0----5:R-:W-:Y:S02]  /*65f0*/  FMNMX.FTZ R4, R3, R0, !PT ;  /* 0x0000000003047209 */ /* 0x021fe40007810000 */
[----:B------:R-:W0:Y:S03]  /*6600*/  S2R R0, SR_TID.X ;  /* 0x0000000000007919 */ /* 0x000e260000002100 */
[----:B------:R-:W1:Y:S02]  /*6610*/  SHFL.BFLY PT, R5, R4, 0x4, 0x1f ;  /* 0x0c801f0004057f89 */ /* 0x000e6400000e0000 */
[----:B-1----:R-:W-:-:S05]  /*6620*/  FMNMX.FTZ R5, R4, R5, !PT ;  /* 0x0000000504057209 */ /* 0x002fca0007810000 */
[----:B------:R-:W1:Y:S02]  /*6630*/  SHFL.BFLY PT, R2, R5, 0x2, 0x1f ;  /* 0x0c401f0005027f89 */ /* 0x000e6400000e0000 */
[----:B-1----:R-:W-:Y:S02]  /*6640*/  FMNMX.FTZ R6, R5, R2, !PT ;  /* 0x0000000205067209 */ /* 0x002fe40007810000 */
[----:B0-----:R-:W-:-:S03]  /*6650*/  LOP3.LUT P0, R2, R0, 0x1f, RZ, 0xc0, !PT ;  /* 0x0000001f00027812 */ /* 0x001fc6000780c0ff */
[----:B------:R-:W0:Y:S01]  /*6660*/  SHFL.BFLY PT, R7, R6, 0x1, 0x1f ;  /* 0x0c201f0006077f89 */ /* 0x000e2200000e0000 */
[C---:B------:R-:W-:Y:S02]  /*6670*/  ISETP.GT.U32.AND P1, PT, R2.reuse, 0x7, PT ;  /* 0x000000070200780c */ /* 0x040fe40003f24070 */
[----:B------:R-:W-:-:S07]  /*6680*/  LEA R4, R2, UR8, 0x2 ;  /* 0x0000000802047c11 */ /* 0x000fce000f8e10ff */
[----:B------:R-:W-:Y:S02]  /*6690*/  @!P0 LEA.HI R3, R0, UR8, RZ, 0x1d ;  /* 0x0000000800038c11 */ /* 0x000fe4000f8fe8ff */
[----:B0-----:R-:W-:Y:S02]  /*66a0*/  FMNMX.FTZ R10, R6, R7, !PT ;  /* 0x00000007060a7209 */ /* 0x001fe40007810000 */
[----:B------:R-:W-:-:S03]  /*66b0*/  MOV R7, 0xff7fffff ;  /* 0xff7fffff00077802 */ /* 0x000fc60000000f00 */
[----:B------:R0:W-:Y:S01]  /*66c0*/  @!P0 STS [R3], R10 ;  /* 0x0000000a03008388 */ /* 0x0001e20000000800 */
[----:B------:R-:W-:Y:S01]  /*66d0*/  BAR.SYNC.DEFER_BLOCKING 0x0 ;  /* 0x0000000000007b1d */ /* 0x000fe20000010000 */
[----:B0-----:R-:W-:Y:S01]  /*66e0*/  VIMNMX R3, PT, PT, RZ, UR5, !PT ;  /* 0x00000005ff037c48 */ /* 0x001fe2000ffe0100 */
[----:B------:R-:W-:-:S04]  /*66f0*/  HFMA2 R10, -RZ, RZ, 0, 0 ;  /* 0x00000000ff0a7431 */ /* 0x000fc800000001ff */
[----:B------:R-:W0:Y:S04]  /*6700*/  @!P1 LDS R7, [R4] ;  /* 0x0000000004079984 */ /* 0x000e280000000800 */
[----:B0-----:R-:W0:Y:S02]  /*6710*/  SHFL.BFLY PT, R6, R7, 0x4, 0x1f ;  /* 0x0c801f0007067f89 */ /* 0x001e2400000e0000 */
[----:B0-----:R-:W-:-:S05]  /*6720*/  FMNMX.FTZ R6, R6, R7, !PT ;  /* 0x0000000706067209 */ /* 0x001fca0007810000 */
[----:B------:R-:W0:Y:S02]  /*6730*/  SHFL.BFLY PT, R5, R6, 0x2, 0x1f ;  /* 0x0c401f0006057f89 */ /* 0x000e2400000e0000 */
[----:B0-----:R-:W-:-:S05]  /*6740*/  FMNMX.FTZ R8, R6, R5, !PT ;  /* 0x0000000506087209 */ /* 0x001fca0007810000 */
[----:B------:R-:W0:Y:S02]  /*6750*/  SHFL.BFLY PT, R5, R8, 0x1, 0x1f ;  /* 0x0c201f0008057f89 */ /* 0x000e2400000e0000 */
[----:B0-----:R-:W-:Y:S01]  /*6760*/  FMNMX.FTZ R9, R8, R5, !PT ;  /* 0x0000000508097209 */ /* 0x001fe20007810000 */
[----:B------:R-:W-:-:S04]  /*6770*/  IMAD.IADD R5, R3, 0x1, R0 ;  /* 0x0000000103057824 */ /* 0x000fc800078e0200 */
[----:B------:R0:W1:Y:S01]  /*6780*/  SHFL.IDX PT, R41, R9, RZ, 0x1f ;  /* 0x00001fff09297589 */ /* 0x00006200000e0000 */
[----:B------:R-:W-:-:S13]  /*6790*/  ISETP.GT.AND P0, PT, R5, UR42, PT ;  /* 0x0000002a05007c0c */ /* 0x000fda000bf04270 */
[----:B0-----:R-:W-:Y:S05]  /*67a0*/  @P0 BRA `(.L_x_4229) ;  /* 0x0000001400a00947 */ /* 0x001fea0003800000 */
[----:B------:R-:W0:Y:S02]  /*67b0*/  LDC.64 R14, c[0x0][0x420] ;  /* 0x00010800ff0e7b82 */ /* 0x000e240000000a00 */
[----:B0-----:R-:W-:-:S04]  /*67c0*/  ISETP.NE.U32.AND P0, PT, R14, RZ, PT ;  /* 0x000000ff0e00720c */ /* 0x001fc80003f05070 */
[----:B------:R-:W-:-:S13]  /*67d0*/  ISETP.NE.AND.EX P0, PT, R15, RZ, PT, P0 ;  /* 0x000000ff0f00720c */ /* 0x000fda0003f05300 */
[----:B------:R-:W-:Y:S05]  /*67e0*/  @P0 BRA `(.L_x_4230) ;  /* 0x0000001000040947 */ /* 0x000fea0003800000 */
[----:B------:R-:W-:Y:S01]  /*67f0*/  MOV R6, UR9 ;  /* 0x0000000900067c02 */ /* 0x000fe20008000f00 */
[----:B------:R-:W-:Y:S01]  /*6800*/  BSSY.RECONVERGENT B1, `(.L_x_4231) ;  /* 0x000001d000017945 */ /* 0x000fe20003800200 */
[----:B------:R-:W-:Y:S01]  /*6810*/  LOP3.LUT R7, RZ, R0, RZ, 0x33, !PT ;  /* 0x00000000ff077212 */ /* 0x000fe200078e33ff */
[----:B------:R-:W-:Y:S01]  /*6820*/  IMAD.MOV.U32 R10, RZ, RZ, RZ ;  /* 0x000000ffff0a7224 */ /* 0x000fe200078e00ff */
[----:B------:R-:W-:-:S04]  /*6830*/  VIADDMNMX R6, R5, 0x100, R6, !PT ;  /* 0x0000010005067846 */ /* 0x000fc80007800106 */
[----:B------:R-:W-:-:S04]  /*6840*/  IADD3 R7, PT, PT, -R3, R6, R7 ;  /* 0x0000000603077210 */ /* 0x000fc80007ffe107 */
[C---:B------:R-:W-:Y:S02]  /*6850*/  LOP3.LUT R6, R7.reuse, 0x300, RZ, 0xc0, !PT ;  /* 0x0000030007067812 */ /* 0x040fe400078ec0ff */
[----:B------:R-:W-:Y:S02]  /*6860*/  ISETP.GE.U32.AND P1, PT, R7, 0x300, PT ;  /* 0x000003000700780c */ /* 0x000fe40003f26070 */
[----:B------:R-:W-:Y:S02]  /*6870*/  ISETP.NE.AND P0, PT, R6, 0x300, PT ;  /* 0x000003000600780c */ /* 0x000fe40003f05270 */
[----:B------:R-:W-:-:S11]  /*6880*/  MOV R6, R5 ;  /* 0x0000000500067202 */ /* 0x000fd60000000f00 */
[----:B------:R-:W-:Y:S05]  /*6890*/  @!P0 BRA `(.L_x_4232) ;  /* 0x00000000004c8947 */ /* 0x000fea0003800000 */
[----:B------:R-:W-:Y:S01]  /*68a0*/  UIADD3 UR5, UPT, UPT, UR6, 0x240, URZ ;  /* 0x0000024006057890 */ /* 0x000fe2000fffe0ff */
[----:B------:R-:W-:Y:S01]  /*68b0*/  LEA.HI R6, R7, 0x1, RZ, 0x18 ;  /* 0x0000000107067811 */ /* 0x000fe200078fc0ff */
[----:B------:R-:W-:Y:S02]  /*68c0*/  HFMA2 R10, -RZ, RZ, 0, 0 ;  /* 0x00000000ff0a7431 */ /* 0x000fe400000001ff */
[----:B------:R-:W-:Y:S01]  /*68d0*/  ULEA UR5, UR7, UR5, 0x18 ;  /* 0x0000000507057291 */ /* 0x000fe2000f8ec0ff */
[----:B------:R-:W-:Y:S01]  /*68e0*/  LOP3.LUT R7, R6, 0x3, RZ, 0xc0, !PT ;  /* 0x0000000306077812 */ /* 0x000fe200078ec0ff */
[----:B------:R-:W-:-:S03]  /*68f0*/  IMAD.MOV.U32 R6, RZ, RZ, R5 ;  /* 0x000000ffff067224 */ /* 0x000fc600078e0005 */
[----:B------:R-:W-:Y:S02]  /*6900*/  IADD3 R8, PT, PT, -R7, RZ, RZ ;  /* 0x000000ff07087210 */ /* 0x000fe40007ffe1ff */
[----:B------:R-:W-:-:S07]  /*6910*/  LEA R7, R0, UR5, 0x2 ;  /* 0x0000000500077c11 */ /* 0x000fce000f8e10ff */
.L_x_4233:
        /* <DEDUP_REMOVED lines=11> */
.L_x_4232:
[----:B------:R-:W-:Y:S05]  /*69d0*/  BSYNC.RECONVERGENT B1 ;  /* 0x0000000000017941 */ /* 0x000fea0003800200 */
.L_x_4231:
[----:B------:R-:W-:Y:S05]  /*69e0*/  @!P1 BRA `(.L_x_4229) ;  /* 0x0000001400109947 */ /* 0x000fea0003800000 */
[----:B------:R-:W-:Y:S01]  /*69f0*/  UIADD3 UR5, UPT, UPT, UR6, 0x240, URZ ;  /* 0x0000024006057890 */ /* 0x000fe2000fffe0ff */
[----:B------:R-:W-:Y:S02]  /*6a00*/  SHF.L.U32 R7, R3, 0x2, RZ ;  /* 0x0000000203077819 */ /* 0x000fe400000006ff */
[C---:B------:R-:W-:Y:S01]  /*6a10*/  IADD3 R13, PT, PT, R6.reuse, 0x400, RZ ;  /* 0x00000400060d7810 */ /* 0x040fe20007ffe0ff */
[----:B------:R-:W-:Y:S02]  /*6a20*/  ULEA UR5, UR7, UR5, 0x18 ;  /* 0x0000000507057291 */ /* 0x000fe4000f8ec0ff */
[----:B------:R-:W-:Y:S01]  /*6a30*/  IMAD R7, R6, 0x4, -R7 ;  /* 0x0000000406077824 */ /* 0x000fe200078e0a07 */
[----:B------:R-:W-:-:S04]  /*6a40*/  ISETP.GT.AND P0, PT, R13, UR42, PT ;  /* 0x0000002a0d007c0c */ /* 0x000fc8000bf04270 */
[----:B------:R-:W-:Y:S02]  /*6a50*/  IADD3 R6, PT, PT, R7, UR5, RZ ;  /* 0x0000000507067c10 */ /* 0x000fe4000fffe0ff */
[----:B------:R-:W1:Y:S04]  /*6a60*/  LDS R8, [R7+UR5] ;  /* 0x0000000507087984 */ /* 0x000e680008000800 */
[----:B------:R-:W0:Y:S04]  /*6a70*/  LDS R9, [R7+UR5+0x400] ;  /* 0x0004000507097984 */ /* 0x000e280008000800 */
[----:B------:R-:W4:Y:S04]  /*6a80*/  LDS R11, [R7+UR5+0x800] ;  /* 0x00080005070b7984 */ /* 0x000f280008000800 */
[----:B------:R-:W5:Y:S01]  /*6a90*/  LDS R12, [R7+UR5+0xc00] ;  /* 0x000c0005070c7984 */ /* 0x000f620008000800 */
[----:B-1----:R-:W-:-:S04]  /*6aa0*/  FADD.FTZ R8, -R41, R8 ;  /* 0x0000000829087221 */ /* 0x002fc80000010100 */
[----:B------:R-:W-:Y:S01]  /*6ab0*/  FMUL.FTZ R8, R8, 1.4426950216293334961 ;  /* 0x3fb8aa3b08087820 */ /* 0x000fe20000410000 */
[C---:B0-----:R-:W-:Y:S01]  /*6ac0*/  FADD.FTZ R9, -R41.reuse, R9 ;  /* 0x0000000929097221 */ /* 0x041fe20000010100 */
[----:B----4-:R-:W-:-:S03]  /*6ad0*/  FADD.FTZ R11, -R41, R11 ;  /* 0x0000000b290b7221 */ /* 0x010fc60000010100 */
[----:B------:R-:W-:Y:S01]  /*6ae0*/  FMUL.FTZ R9, R9, 1.4426950216293334961 ;  /* 0x3fb8aa3b09097820 */ /* 0x000fe20000410000 */
[----:B------:R-:W0:Y:S01]  /*6af0*/  MUFU.EX2 R8, R8 ;  /* 0x0000000800087308 */ /* 0x000e220000000800 */
[----:B-----5:R-:W-:Y:S01]  /*6b00*/  FADD.FTZ R12, -R41, R12 ;  /* 0x0000000c290c7221 */ /* 0x020fe20000010100 */
[----:B------:R-:W-:-:S03]  /*6b10*/  FMUL.FTZ R11, R11, 1.4426950216293334961 ;  /* 0x3fb8aa3b0b0b7820 */ /* 0x000fc60000410000 */
[----:B------:R-:W-:-:S03]  /*6b20*/  FMUL.FTZ R12, R12, 1.4426950216293334961 ;  /* 0x3fb8aa3b0c0c7820 */ /* 0x000fc60000410000 */
[----:B------:R-:W1:Y:S08]  /*6b30*/  MUFU.EX2 R9, R9 ;  /* 0x0000000900097308 */ /* 0x000e700000000800 */
[----:B------:R-:W4:Y:S01]  /*6b40*/  MUFU.EX2 R11, R11 ;  /* 0x0000000b000b7308 */ /* 0x000f220000000800 */
[----:B0-----:R-:W-:Y:S01]  /*6b50*/  FADD.FTZ R10, R10, R8 ;  /* 0x000000080a0a7221 */ /* 0x001fe20000010000 */
[----:B------:R0:W-:Y:S06]  /*6b60*/  STS [R7+UR5], R8 ;  /* 0x0000000807007988 */ /* 0x0001ec0008000805 */
[----:B------:R-:W5:Y:S01]  /*6b70*/  MUFU.EX2 R12, R12 ;  /* 0x0000000c000c7308 */ /* 0x000f620000000800 */
[----:B-1----:R-:W-:Y:S01]  /*6b80*/  FADD.FTZ R10, R10, R9 ;  /* 0x000000090a0a7221 */ /* 0x002fe20000010000 */
[----:B------:R0:W-:Y:S03]  /*6b90*/  STS [R7+UR5+0x400], R9 ;  /* 0x0004000907007988 */ /* 0x0001e60008000805 */
[----:B----4-:R-:W-:Y:S01]  /*6ba0*/  FADD.FTZ R10, R10, R11 ;  /* 0x0000000b0a0a7221 */ /* 0x010fe20000010000 */
[----:B------:R0:W-:Y:S04]  /*6bb0*/  STS [R7+UR5+0x800], R11 ;  /* 0x0008000b07007988 */ /* 0x0001e80008000805 */
[----:B-----5:R0:W-:Y:S01]  /*6bc0*/  STS [R7+UR5+0xc00], R12 ;  /* 0x000c000c07007988 */ /* 0x0201e20008000805 */
[----:B------:R-:W-:Y:S01]  /*6bd0*/  FADD.FTZ R10, R10, R12 ;  /* 0x0000000c0a0a7221 */ /* 0x000fe20000010000 */
[----:B------:R-:W-:Y:S06]  /*6be0*/  @P0 BRA `(.L_x_4229) ;  /* 0x0000001000900947 */ /* 0x000fec0003800000 */
[----:B0-----:R-:W-:Y:S01]  /*6bf0*/  IADD3 R7, PT, PT, -R13, UR42, RZ ;  /* 0x0000002a0d077c10 */ /* 0x001fe2000fffe1ff */
[----:B------:R-:W-:Y:S01]  /*6c00*/  BSSY.RECONVERGENT B1, `(.L_x_4234) ;  /* 0x000006c000017945 */ /* 0x000fe20003800200 */
[----:B------:R-:W-:Y:S01]  /*6c10*/  VIADD R6, R6, 0x1800 ;  /* 0x0000180006067836 */ /* 0x000fe20000000000 */
[----:B------:R-:W-:Y:S02]  /*6c20*/  PLOP3.LUT P0, PT, PT, PT, PT, 0x80, 0x8 ;  /* 0x000000000008781c */ /* 0x000fe40003f0f070 */
[----:B------:R-:W-:-:S13]  /*6c30*/  ISETP.GT.AND P1, PT, R7, 0xbff, PT ;  /* 0x00000bff0700780c */ /* 0x000fda0003f24270 */
[----:B------:R-:W-:Y:S05]  /*6c40*/  @!P1 BRA `(.L_x_4235) ;  /* 0x00000004009c9947 */ /* 0x000fea0003800000 */
[----:B------:R-:W-:Y:S02]  /*6c50*/  MOV R32, UR42 ;  /* 0x0000002a00207c02 */ /* 0x000fe40008000f00 */
[----:B------:R-:W-:Y:S02]  /*6c60*/  PLOP3.LUT P0, PT, PT, PT, PT, 0x8, 0x80 ;  /* 0x000000000080781c */ /* 0x000fe40003f0e170 */
[----:B------:R-:W-:-:S11]  /*6c70*/  IADD3 R32, PT, PT, R32, -0xbff, RZ ;  /* 0xfffff40120207810 */ /* 0x000fd60007ffe0ff */
.L_x_4236:
[----:B------:R-:W0:Y:S01]  /*6c80*/  LDS R7, [R6+-0x800] ;  /* 0xfff8000006077984 */ /* 0x000e220000000800 */
[----:B------:R-:W-:-:S03]  /*6c90*/  VIADD R13, R13, 0x1000 ;  /* 0x000010000d0d7836 */ /* 0x000fc60000000000 */
[----:B------:R-:W1:Y:S02]  /*6ca0*/  LDS R8, [R6+-0x400] ;  /* 0xfffc000006087984 */ /* 0x000e640000000800 */
[----:B------:R-:W-:Y:S02]  /*6cb0*/  ISETP.GE.AND P1, PT, R13, R32, PT ;  /* 0x000000200d00720c */ /* 0x000fe40003f26270 */
[----:B------:R-:W4:Y:S04]  /*6cc0*/  LDS R9, [R6] ;  /* 0x0000000006097984 */ /* 0x000f280000000800 */
[----:B------:R-:W5:Y:S04]  /*6cd0*/  LDS R12, [R6+0x400] ;  /* 0x00040000060c7984 */ /* 0x000f680000000800 */
[----:B------:R-:W5:Y:S04]  /*6ce0*/  LDS R14, [R6+0x800] ;  /* 0x00080000060e7984 */ /* 0x000f680000000800 */
[----:B---3--:R-:W3:Y:S04]  /*6cf0*/  LDS R16, [R6+0xc00] ;  /* 0x000c000006107984 */ /* 0x008ee80000000800 */
[----:B------:R-:W3:Y:S04]  /*6d00*/  LDS R18, [R6+0x1000] ;  /* 0x0010000006127984 */ /* 0x000ee80000000800 */
[----:B------:R-:W3:Y:S04]  /*6d10*/  LDS R20, [R6+0x1400] ;  /* 0x0014000006147984 */ /* 0x000ee80000000800 */
[----:B------:R-:W3:Y:S04]  /*6d20*/  LDS R22, [R6+0x1800] ;  /* 0x0018000006167984 */ /* 0x000ee80000000800 */
[----:B--2---:R-:W2:Y:S01]  /*6d30*/  LDS R24, [R6+0x1c00] ;  /* 0x001c000006187984 */ /* 0x004ea20000000800 */
[----:B0-----:R-:W-:-:S03]  /*6d40*/  FADD.FTZ R7, -R41, R7 ;  /* 0x0000000729077221 */ /* 0x001fc60000010100 */
[----:B------:R-:W0:Y:S01]  /*6d50*/  LDS R26, [R6+0x2000] ;  /* 0x00200000061a7984 */ /* 0x000e220000000800 */
[----:B-1----:R-:W-:Y:S01]  /*6d60*/  FADD.FTZ R8, -R41, R8 ;  /* 0x0000000829087221 */ /* 0x002fe20000010100 */
[----:B------:R-:W-:Y:S02]  /*6d70*/  FMUL.FTZ R7, R7, 1.4426950216293334961 ;  /* 0x3fb8aa3b07077820 */ /* 0x000fe40000410000 */
[----:B------:R-:W1:Y:S01]  /*6d80*/  LDS R28, [R6+0x2400] ;  /* 0x00240000061c7984 */ /* 0x000e620000000800 */
[----:B------:R-:W-:Y:S01]  /*6d90*/  FMUL.FTZ R8, R8, 1.4426950216293334961 ;  /* 0x3fb8aa3b08087820 */ /* 0x000fe20000410000 */
[C---:B----4-:R-:W-:Y:S02]  /*6da0*/  FADD.FTZ R11, -R41.reuse, R9 ;  /* 0x00000009290b7221 */ /* 0x050fe40000010100 */
[----:B------:R-:W4:Y:S01]  /*6db0*/  LDS R30, [R6+0x2c00] ;  /* 0x002c0000061e7984 */ /* 0x000f220000000800 */
[----:B------:R-:W2:Y:S01]  /*6dc0*/  MUFU.EX2 R7, R7 ;  /* 0x0000000700077308 */ /* 0x000ea20000000800 */
[----:B-----5:R-:W-:Y:S01]  /*6dd0*/  FADD.FTZ R12, -R41, R12 ;  /* 0x0000000c290c7221 */ /* 0x020fe20000010100 */
[----:B------:R-:W-:Y:S01]  /*6de0*/  FMUL.FTZ R11, R11, 1.4426950216293334961 ;  /* 0x3fb8aa3b0b0b7820 */ /* 0x000fe20000410000 */
[----:B------:R-:W-:-:S02]  /*6df0*/  FADD.FTZ R14, -R41, R14 ;  /* 0x0000000e290e7221 */ /* 0x000fc40000010100 */
[----:B------:R-:W-:-:S03]  /*6e00*/  FMUL.FTZ R12, R12, 1.4426950216293334961 ;  /* 0x3fb8aa3b0c0c7820 */ /* 0x000fc60000410000 */
[----:B------:R5:W0:Y:S01]  /*6e10*/  MUFU.EX2 R9, R8 ;  /* 0x0000000800097308 */ /* 0x000a220000000800 */
[----:B------:R-:W-:Y:S01]  /*6e20*/  FMUL.FTZ R14, R14, 1.4426950216293334961 ;  /* 0x3fb8aa3b0e0e7820 */ /* 0x000fe20000410000 */
[C---:B---3--:R-:W-:Y:S01]  /*6e30*/  FADD.FTZ R16, -R41.reuse, R16 ;  /* 0x0000001029107221 */ /* 0x048fe20000010100 */
[----:B------:R-:W-:-:S03]  /*6e40*/  FADD.FTZ R18, -R41, R18 ;  /* 0x0000001229127221 */ /* 0x000fc60000010100 */
[----:B------:R-:W-:Y:S02]  /*6e50*/  FMUL.FTZ R16, R16, 1.4426950216293334961 ;  /* 0x3fb8aa3b10107820 */ /* 0x000fe40000410000 */
[----:B------:R3:W1:Y:S01]  /*6e60*/  MUFU.EX2 R15, R12 ;  /* 0x0000000c000f7308 */ /* 0x0006620000000800 */
[----:B-----5:R-:W5:Y:S01]  /*6e70*/  LDS R8, [R6+0x2800] ;  /* 0x0028000006087984 */ /* 0x020f620000000800 */
[----:B--2---:R-:W-:Y:S01]  /*6e80*/  FADD.FTZ R10, R7, R10 ;  /* 0x0000000a070a7221 */ /* 0x004fe20000010000 */
[----:B------:R-:W-:Y:S01]  /*6e90*/  FMUL.FTZ R18, R18, 1.4426950216293334961 ;  /* 0x3fb8aa3b12127820 */ /* 0x000fe20000410000 */
[C---:B------:R-:W-:Y:S01]  /*6ea0*/  FADD.FTZ R20, -R41.reuse, R20 ;  /* 0x0000001429147221 */ /* 0x040fe20000010100 */
[C---:B------:R-:W-:Y:S01]  /*6eb0*/  FADD.FTZ R22, -R41.reuse, R22 ;  /* 0x0000001629167221 */ /* 0x040fe20000010100 */
[----:B------:R-:W-:Y:S02]  /*6ec0*/  STS [R6+-0x800], R7 ;  /* 0xfff8000706007388 */ /* 0x000fe40000000800 */
[----:B------:R-:W2:Y:S01]  /*6ed0*/  MUFU.EX2 R11, R11 ;  /* 0x0000000b000b7308 */ /* 0x000ea20000000800 */
[----:B0-----:R-:W-:Y:S01]  /*6ee0*/  FADD.FTZ R10, R10, R9 ;  /* 0x000000090a0a7221 */ /* 0x001fe20000010000 */
[----:B---3--:R-:W0:Y:S01]  /*6ef0*/  LDS R12, [R6+0x3000] ;  /* 0x00300000060c7984 */ /* 0x008e220000000800 */
[----:B------:R-:W-:Y:S01]  /*6f00*/  FMUL.FTZ R20, R20, 1.4426950216293334961 ;  /* 0x3fb8aa3b14147820 */ /* 0x000fe20000410000 */
[----:B------:R-:W-:Y:S01]  /*6f10*/  FMUL.FTZ R22, R22, 1.4426950216293334961 ;  /* 0x3fb8aa3b16167820 */ /* 0x000fe20000410000 */
[C---:B------:R-:W-:Y:S01]  /*6f20*/  FADD.FTZ R24, -R41.reuse, R24 ;  /* 0x0000001829187221 */ /* 0x040fe20000010100 */
[C---:B------:R-:W-:Y:S01]  /*6f30*/  FADD.FTZ R26, -R41.reuse, R26 ;  /* 0x0000001a291a7221 */ /* 0x040fe20000010100 */
[----:B------:R-:W-:Y:S01]  /*6f40*/  STS [R6+-0x400], R9 ;  /* 0xfffc000906007388 */ /* 0x000fe20000000800 */
[----:B------:R3:W4:Y:S01]  /*6f50*/  MUFU.EX2 R17, R14 ;  /* 0x0000000e00117308 */ /* 0x0007220000000800 */
[----:B------:R-:W-:Y:S01]  /*6f60*/  FMUL.FTZ R24, R24, 1.4426950216293334961 ;  /* 0x3fb8aa3b18187820 */ /* 0x000fe20000410000 */
[----:B------:R-:W-:Y:S01]  /*6f70*/  FMUL.FTZ R26, R26, 1.4426950216293334961 ;  /* 0x3fb8aa3b1a1a7820 */ /* 0x000fe20000410000 */
[C---:B-1----:R-:W-:Y:S01]  /*6f80*/  FADD.FTZ R28, -R41.reuse, R28 ;  /* 0x0000001c291c7221 */ /* 0x042fe20000010100 */
[----:B------:R-:W-:Y:S03]  /*6f90*/  STS [R6+0x400], R15 ;  /* 0x0004000f06007388 */ /* 0x000fe60000000800 */
[----:B------:R-:W-:Y:S01]  /*6fa0*/  FMUL.FTZ R28, R28, 1.4426950216293334961 ;  /* 0x3fb8aa3b1c1c7820 */ /* 0x000fe20000410000 */
[----:B------:R-:W1:Y:S01]  /*6fb0*/  MUFU.EX2 R19, R16 ;  /* 0x0000001000137308 */ /* 0x000e620000000800 */
[----:B---3--:R-:W3:Y:S01]  /*6fc0*/  LDS R14, [R6+0x3400] ;  /* 0x00340000060e7984 */ /* 0x008ee20000000800 */
[----:B--2---:R-:W-:Y:S01]  /*6fd0*/  FADD.FTZ R10, R10, R11 ;  /* 0x0000000b0a0a7221 */ /* 0x004fe20000010000 */
[----:B----4-:R-:W-:-:S02]  /*6fe0*/  FADD.FTZ R30, -R41, R30 ;  /* 0x0000001e291e7221 */ /* 0x010fc40000010100 */
[----:B------:R-:W-:Y:S01]  /*6ff0*/  STS [R6], R11 ;  /* 0x0000000b06007388 */ /* 0x000fe20000000800 */
[----:B------:R-:W-:Y:S01]  /*7000*/  FADD.FTZ R10, R10, R15 ;  /* 0x0000000f0a0a7221 */ /* 0x000fe20000010000 */
[----:B------:R-:W-:Y:S01]  /*7010*/  FMUL.FTZ R30, R30, 1.4426950216293334961 ;  /* 0x3fb8aa3b1e1e7820 */ /* 0x000fe20000410000 */
[----:B------:R-:W2:Y:S01]  /*7020*/  MUFU.EX2 R21, R18 ;  /* 0x0000001200157308 */ /* 0x000ea20000000800 */
[----:B------:R-:W-:Y:S01]  /*7030*/  STS [R6+0x800], R17 ;  /* 0x0008001106007388 */ /* 0x000fe20000000800 */
[----:B------:R-:W-:-:S06]  /*7040*/  FADD.FTZ R10, R10, R17 ;  /* 0x000000110a0a7221 */ /* 0x000fcc0000010000 */
[----:B------:R-:W4:Y:S01]  /*7050*/  MUFU.EX2 R23, R20 ;  /* 0x0000001400177308 */ /* 0x000f220000000800 */
[----:B-1----:R-:W-:Y:S01]  /*7060*/  FADD.FTZ R10, R10, R19 ;  /* 0x000000130a0a7221 */ /* 0x002fe20000010000 */
[C---:B-----5:R-:W-:Y:S01]  /*7070*/  FADD.FTZ R8, -R41.reuse, R8 ;  /* 0x0000000829087221 */ /* 0x060fe20000010100 */
[----:B------:R-:W-:Y:S03]  /*7080*/  STS [R6+0xc00], R19 ;  /* 0x000c001306007388 */ /* 0x000fe60000000800 */
[----:B------:R-:W-:Y:S02]  /*7090*/  FMUL.FTZ R8, R8, 1.4426950216293334961 ;  /* 0x3fb8aa3b08087820 */ /* 0x000fe40000410000 */
[----:B------:R-:W1:Y:S01]  /*70a0*/  MUFU.EX2 R25, R22 ;  /* 0x0000001600197308 */ /* 0x000e620000000800 */
[----:B--2---:R-:W-:Y:S01]  /*70b0*/  FADD.FTZ R10, R10, R21 ;  /* 0x000000150a0a7221 */ /* 0x004fe20000010000 */
[----:B0-----:R-:W-:Y:S01]  /*70c0*/  FADD.FTZ R12, -R41, R12 ;  /* 0x0000000c290c7221 */ /* 0x001fe20000010100 */
[----:B------:R-:W-:Y:S03]  /*70d0*/  STS [R6+0x1000], R21 ;  /* 0x0010001506007388 */ /* 0x000fe60000000800 */
[----:B------:R-:W-:-:S02]  /*70e0*/  FMUL.FTZ R12, R12, 1.4426950216293334961 ;  /* 0x3fb8aa3b0c0c7820 */ /* 0x000fc40000410000 */
[----:B------:R-:W0:Y:S01]  /*70f0*/  MUFU.EX2 R27, R24 ;  /* 0x00000018001b7308 */ /* 0x000e220000000800 */
[----:B----4-:R-:W-:Y:S01]  /*7100*/  FADD.FTZ R10, R10, R23 ;  /* 0x000000170a0a7221 */ /* 0x010fe20000010000 */
[----:B------:R-:W-:Y:S06]  /*7110*/  STS [R6+0x1400], R23 ;  /* 0x0014001706007388 */ /* 0x000fec0000000800 */
[----:B------:R-:W2:Y:S01]  /*7120*/  MUFU.EX2 R29, R26 ;  /* 0x0000001a001d7308 */ /* 0x000ea20000000800 */
[----:B-1----:R-:W-:Y:S01]  /*7130*/  FADD.FTZ R10, R10, R25 ;  /* 0x000000190a0a7221 */ /* 0x002fe20000010000 */
[----:B---3--:R-:W-:Y:S01]  /*7140*/  FADD.FTZ R14, -R41, R14 ;  /* 0x0000000e290e7221 */ /* 0x008fe20000010100 */
[----:B------:R-:W-:Y:S03]  /*7150*/  STS [R6+0x1800], R25 ;  /* 0x0018001906007388 */ /* 0x000fe60000000800 */
[----:B------:R-:W-:-:S02]  /*7160*/  FMUL.FTZ R14, R14, 1.4426950216293334961 ;  /* 0x3fb8aa3b0e0e7820 */ /* 0x000fc40000410000 */
        /* <DEDUP_REMOVED lines=19> */
[----:B0-----:R-:W-:Y:S01]  /*72a0*/  IADD3 R6, PT, PT, R6, 0x4000, RZ ;  /* 0x0000400006067810 */ /* 0x001fe20007ffe0ff */
[----:B------:R-:W-:Y:S06]  /*72b0*/  @!P1 BRA `(.L_x_4236) ;  /* 0xfffffff800709947 */ /* 0x000fec000383ffff */
.L_x_4235:
[----:B------:R-:W-:Y:S05]  /*72c0*/  BSYNC.RECONVERGENT B1 ;  /* 0x0000000000017941 */ /* 0x000fea0003800200 */
.L_x_4234:
        /* <DEDUP_REMOVED lines=10> */
[----:B------:R-:W2:Y:S04]  /*7370*/  LDS R14, [R6+0x800] ;  /* 0x00080000060e7984 */ /* 0x000ea80000000800 */
[----:B---3--:R-:W3:Y:S04]  /*7380*/  LDS R16, [R6+0xc00] ;  /* 0x000c000006107984 */ /* 0x008ee80000000800 */
[----:B------:R-:W3:Y:S04]  /*7390*/  LDS R18, [R6+0x1000] ;  /* 0x0010000006127984 */ /* 0x000ee80000000800 */
[----:B------:R-:W3:Y:S01]  /*73a0*/  LDS R20, [R6+0x1400] ;  /* 0x0014000006147984 */ /* 0x000ee20000000800 */
        /* <DEDUP_REMOVED lines=41> */
.L_x_4238:
[----:B------:R-:W-:Y:S05]  /*7640*/  BSYNC.RECONVERGENT B1 ;  /* 0x0000000000017941 */ /* 0x000fea0003800200 */
.L_x_4237:
[----:B------:R-:W-:-:S13]  /*7650*/  ISETP.GT.AND P1, PT, R13, UR42, PT ;  /* 0x0000002a0d007c0c */ /* 0x000fda000bf24270 */
[----:B------:R-:W-:Y:S05]  /*7660*/  @!P0 BRA P1, `(.L_x_4229) ;  /* 0x0000000400f08947 */ /* 0x000fea0000800000 */
[----:B------:R-:W0:Y:S04]  /*7670*/  LDS R7, [R6+-0x800] ;  /* 0xfff8000006077984 */ /* 0x000e280000000800 */
[----:B------:R-:W1:Y:S04]  /*7680*/  LDS R9, [R6] ;  /* 0x0000000006097984 */ /* 0x000e680000000800 */
[----:B------:R-:W4:Y:S04]  /*7690*/  LDS R8, [R6+-0x400] ;  /* 0xfffc000006087984 */ /* 0x000f280000000800 */
        /* <DEDUP_REMOVED lines=22> */
.L_x_4230:
[----:B------:R-:W-:Y:S01]  /*7800*/  MOV R8, UR9 ;  /* 0x0000000900087c02 */ /* 0x000fe20008000f00 */
[----:B------:R-:W3:Y:S01]  /*7810*/  S2UR UR5, SR_CTAID.Y ;  /* 0x00000000000579c3 */ /* 0x000ee20000002600 */
[----:B------:R-:W-:Y:S01]  /*7820*/  LOP3.LUT R7, RZ, R0, RZ, 0x33, !PT ;  /* 0x00000000ff077212 */ /* 0x000fe200078e33ff */
[----:B------:R-:W-:Y:S01]  /*7830*/  BSSY.RECONVERGENT B1, `(.L_x_4239) ;  /* 0x0000027000017945 */ /* 0x000fe20003800200 */
[----:B------:R-:W-:Y:S01]  /*7840*/  VIADDMNMX R8, R5, 0x100, R8, !PT ;  /* 0x0000010005087846 */ /* 0x000fe20007800108 */
[----:B------:R-:W-:-:S03]  /*7850*/  HFMA2 R10, -RZ, RZ, 0, 0 ;  /* 0x00000000ff0a7431 */ /* 0x000fc600000001ff */
[----:B------:R-:W-:Y:S01]  /*7860*/  IADD3 R7, PT, PT, -R3, R8, R7 ;  /* 0x0000000803077210 */ /* 0x000fe20007ffe107 */
[----:B------:R-:W3:Y:S03]  /*7870*/  LDC R6, c[0x0][0x3f4] ;  /* 0x0000fd00ff067b82 */ /* 0x000ee60000000800 */
[C---:B------:R-:W-:Y:S02]  /*7880*/  LOP3.LUT R8, R7.reuse, 0x300, RZ, 0xc0, !PT ;  /* 0x0000030007087812 */ /* 0x040fe400078ec0ff */
[----:B------:R-:W-:Y:S02]  /*7890*/  ISETP.GE.U32.AND P1, PT, R7, 0x300, PT ;  /* 0x000003000700780c */ /* 0x000fe40003f26070 */
[----:B------:R-:W-:Y:S01]  /*78a0*/  ISETP.NE.AND P0, PT, R8, 0x300, PT ;  /* 0x000003000800780c */ /* 0x000fe20003f05270 */
[----:B------:R-:W-:Y:S02]  /*78b0*/  IMAD.MOV.U32 R8, RZ, RZ, R5 ;  /* 0x000000ffff087224 */ /* 0x000fe400078e0005 */
[----:B---3--:R-:W-:-:S05]  /*78c0*/  IMAD R17, R6, UR5, RZ ;  /* 0x0000000506117c24 */ /* 0x008fca000f8e02ff */
[----:B------:R-:W-:-:S05]  /*78d0*/  SHF.R.S32.HI R16, RZ, 0x1f, R17 ;  /* 0x0000001fff107819 */ /* 0x000fca0000011411 */
[----:B------:R-:W-:Y:S05]  /*78e0*/  @!P0 BRA `(.L_x_4240) ;  /* 0x00000000006c8947 */ /* 0x000fea0003800000 */
[----:B------:R-:W-:Y:S01]  /*78f0*/  UIADD3 UR5, UPT, UPT, UR6, 0x240, URZ ;  /* 0x0000024006057890 */ /* 0x000fe2000fffe0ff */
[----:B------:R-:W-:Y:S02]  /*7900*/  LEA.HI R6, R7, 0x1, RZ, 0x18 ;  /* 0x0000000107067811 */ /* 0x000fe400078fc0ff */
[----:B------:R-:W-:Y:S01]  /*7910*/  IADD3 R14, P0, P2, R17, R14, R5 ;  /* 0x0000000e110e7210 */ /* 0x000fe20007a1e005 */
[----:B------:R-:W-:Y:S01]  /*7920*/  ULEA UR5, UR7, UR5, 0x18 ;  /* 0x0000000507057291 */ /* 0x000fe2000f8ec0ff */
[----:B------:R-:W-:Y:S02]  /*7930*/  LOP3.LUT R6, R6, 0x3, RZ, 0xc0, !PT ;  /* 0x0000000306067812 */ /* 0x000fe400078ec0ff */
[----:B------:R-:W-:Y:S02]  /*7940*/  IADD3.X R7, PT, PT, R16, R15, RZ, P0, P2 ;  /* 0x0000000f10077210 */ /* 0x000fe400007e44ff */
[----:B------:R-:W-:Y:S01]  /*7950*/  MOV R10, RZ ;  /* 0x000000ff000a7202 */ /* 0x000fe20000000f00 */
[----:B------:R-:W-:Y:S01]  /*7960*/  IMAD.MOV R11, RZ, RZ, -R6 ;  /* 0x000000ffff0b7224 */ /* 0x000fe200078e0a06 */
[----:B------:R-:W-:-:S02]  /*7970*/  MOV R8, R5 ;  /* 0x0000000500087202 */ /* 0x000fc40000000f00 */
[----:B------:R-:W-:-:S07]  /*7980*/  LEA R9, R0, UR5, 0x2 ;  /* 0x0000000500097c11 */ /* 0x000fce000f8e10ff */
.L_x_4241:
[----:B------:R-:W-:-:S06]  /*7990*/  MOV R6, R14 ;  /* 0x0000000e00067202 */ /* 0x000fcc0000000f00 */
[----:B------:R0:W3:Y:S01]  /*79a0*/  LDG.E.U8 R6, desc[UR36][R6.64] ;  /* 0x0000002406067981 */ /* 0x0000e2000c1e1100 */
[----:B------:R-:W-:Y:S01]  /*79b0*/  VIADD R11, R11, 0x1 ;  /* 0x000000010b0b7836 */ /* 0x000fe20000000000 */
[----:B------:R-:W-:Y:S02]  /*79c0*/  IADD3 R14, P2, PT, R14, 0x100, RZ ;  /* 0x000001000e0e7810 */ /* 0x000fe40007f5e0ff */
[----:B------:R-:W-:Y:S02]  /*79d0*/  IADD3 R8, PT, PT, R8, 0x100, RZ ;  /* 0x0000010008087810 */ /* 0x000fe40007ffe0ff */
[----:B0-----:R-:W-:Y:S02]  /*79e0*/  IADD3.X R7, PT, PT, RZ, R7, RZ, P2, !PT ;  /* 0x00000007ff077210 */ /* 0x001fe400017fe4ff */
[----:B---3--:R-:W-:-:S13]  /*79f0*/  ISETP.NE.AND P0, PT, R6, RZ, PT ;  /* 0x000000ff0600720c */ /* 0x008fda0003f05270 */
        /* <DEDUP_REMOVED lines=10> */
.L_x_4240:
[----:B------:R-:W-:Y:S05]  /*7aa0*/  BSYNC.RECONVERGENT B1 ;  /* 0x0000000000017941 */ /* 0x000fea0003800200 */
.L_x_4239:
[----:B------:R-:W-:Y:S05]  /*7ab0*/  @!P1 BRA `(.L_x_4229) ;  /* 0x0000000000dc9947 */ /* 0x000fea0003800000 */
[----:B------:R-:W0:Y:S01]  /*7ac0*/  S2R R14, SR_CgaCtaId ;  /* 0x00000000000e7919 */ /* 0x000e220000008800 */
[----:B------:R-:W3:Y:S01]  /*7ad0*/  LDCU.64 UR10, c[0x0][0x420] ;  /* 0x00008400ff0a77ac */ /* 0x000ee20008000a00 */
[----:B------:R-:W-:Y:S02]  /*7ae0*/  MOV R6, 0x400 ;  /* 0x0000040000067802 */ /* 0x000fe40000000f00 */
[----:B------:R-:W-:Y:S02]  /*7af0*/  SHF.L.U32 R7, R3, 0x2, RZ ;  /* 0x0000000203077819 */ /* 0x000fe400000006ff */
[----:B------:R-:W-:-:S03]  /*7b00*/  IADD3 R9, PT, PT, R6, 0x240, RZ ;  /* 0x0000024006097810 */ /* 0x000fc60007ffe0ff */
[----:B------:R-:W-:Y:S01]  /*7b10*/  IMAD R6, R8, 0x4, -R7 ;  /* 0x0000000408067824 */ /* 0x000fe200078e0a07 */
[----:B---3--:R-:W-:-:S04]  /*7b20*/  IADD3 R12, P0, P1, R17, UR10, R8 ;  /* 0x0000000a110c7c10 */ /* 0x008fc8000f91e008 */
[----:B------:R-:W-:Y:S02]  /*7b30*/  IADD3 R12, P2, PT, R12, 0x200, RZ ;  /* 0x000002000c0c7810 */ /* 0x000fe40007f5e0ff */
[----:B------:R-:W-:-:S04]  /*7b40*/  IADD3.X R7, PT, PT, R16, UR11, RZ, P0, P1 ;  /* 0x0000000b10077c10 */ /* 0x000fc800087e24ff */
[----:B------:R-:W-:Y:S02]  /*7b50*/  IADD3.X R7, PT, PT, RZ, R7, RZ, P2, !PT ;  /* 0x00000007ff077210 */ /* 0x000fe400017fe4ff */
[----:B0-----:R-:W-:-:S04]  /*7b60*/  LEA R9, R14, R9, 0x18 ;  /* 0x000000090e097211 */ /* 0x001fc800078ec0ff */
[----:B------:R-:W-:-:S07]  /*7b70*/  IADD3 R9, PT, PT, R6, 0x800, R9 ;  /* 0x0000080006097810 */ /* 0x000fce0007ffe009 */
.L_x_4242:
[----:B------:R-:W-:-:S05]  /*7b80*/  MOV R6, R12 ;  /* 0x0000000c00067202 */ /* 0x000fca0000000f00 */
[----:B------:R-:W3:Y:S04]  /*7b90*/  LDG.E.U8 R13, desc[UR36][R6.64+-0x200] ;  /* 0xfffe0024060d7981 */ /* 0x000ee8000c1e1100 */
[----:B------:R-:W4:Y:S04]  /*7ba0*/  LDG.E.U8 R11, desc[UR36][R6.64+-0x100] ;  /* 0xffff0024060b7981 */ /* 0x000f28000c1e1100 */
[----:B------:R-:W5:Y:S04]  /*7bb0*/  LDG.E.U8 R12, desc[UR36][R6.64] ;  /* 0x00000024060c7981 */ /* 0x000f68000c1e1100 */
[----:B------:R-:W2:Y:S01]  /*7bc0*/  LDG.E.U8 R14, desc[UR36][R6.64+0x100] ;  /* 0x00010024060e7981 */ /* 0x000ea2000c1e1100 */
[----:B------:R-:W-:Y:S01]  /*7bd0*/  MOV R16, RZ ;  /* 0x000000ff00107202 */ /* 0x000fe20000000f00 */
[----:B------:R-:W-:Y:S01]  /*7be0*/  IMAD.MOV.U32 R18, RZ, RZ, RZ ;  /* 0x000000ffff127224 */ /* 0x000fe200078e00ff */
[----:B------:R-:W-:-:S02]  /*7bf0*/  IADD3 R8, PT, PT, R8, 0x400, RZ ;  /* 0x0000040008087810 */ /* 0x000fc40007ffe0ff */
[----:B---3--:R-:W-:Y:S02]  /*7c00*/  ISETP.NE.AND P0, PT, R13, RZ, PT ;  /* 0x000000ff0d00720c */ /* 0x008fe40003f05270 */
[----:B----4-:R-:W-:Y:S02]  /*7c10*/  ISETP.NE.AND P1, PT, R11, RZ, PT ;  /* 0x000000ff0b00720c */ /* 0x010fe40003f25270 */
[----:B-----5:R-:W-:Y:S02]  /*7c20*/  ISETP.NE.AND P2, PT, R12, RZ, PT ;  /* 0x000000ff0c00720c */ /* 0x020fe40003f45270 */
[----:B--2---:R-:W-:-:S07]  /*7c30*/  ISETP.NE.AND P3, PT, R14, RZ, PT ;  /* 0x000000ff0e00720c */ /* 0x004fce0003f65270 */
[----:B------:R-:W1:Y:S01]  /*7c40*/  @!P0 LDS R11, [R9+-0x800] ;  /* 0xfff80000090b8984 */ /* 0x000e620000000800 */
[----:B------:R-:W-:-:S03]  /*7c50*/  HFMA2 R14, -RZ, RZ, 0, 0 ;  /* 0x00000000ff0e7431 */ /* 0x000fc600000001ff */
        /* <DEDUP_REMOVED lines=10> */
[----:B------:R-:W-:Y:S01]  /*7d00*/  ISETP.GT.AND P0, PT, R8, UR42, PT ;  /* 0x0000002a08007c0c */ /* 0x000fe2000bf04270 */
[----:B---3--:R-:W-:Y:S02]  /*7d10*/  @!P3 FADD.FTZ R17, -R41, R17 ;  /* 0x000000112911b221 */ /* 0x008fe40000010100 */
[----:B------:R-:W-:Y:S02]  /*7d20*/  @!P2 FMUL.FTZ R15, R15, 1.4426950216293334961 ;  /* 0x3fb8aa3b0f0fa820 */ /* 0x000fe40000410000 */
[----:B------:R1:W2:Y:S01]  /*7d30*/  @!P1 MUFU.EX2 R14, R13 ;  /* 0x0000000d000e9308 */ /* 0x0002a20000000800 */
[----:B------:R-:W-:Y:S01]  /*7d40*/  @!P3 FMUL.FTZ R17, R17, 1.4426950216293334961 ;  /* 0x3fb8aa3b1111b820 */ /* 0x000fe20000410000 */
[----:B0-----:R-:W-:-:S04]  /*7d50*/  IADD3 R12, P1, PT, R6, 0x400, RZ ;  /* 0x00000400060c7810 */ /* 0x001fc80007f3e0ff */
[----:B------:R-:W-:Y:S02]  /*7d60*/  IADD3.X R7, PT, PT, RZ, R7, RZ, P1, !PT ;  /* 0x00000007ff077210 */ /* 0x000fe40000ffe4ff */
        /* <DEDUP_REMOVED lines=12> */
.L_x_4229:
[----:B------:R-:W-:Y:S05]  /*7e30*/  BSYNC.RECONVERGENT B0 ;  /* 0x0000000000007941 */ /* 0x000fea0003800200 */
.L_x_4228:
[----:B0-----:R-:W0:Y:S01]  /*7e40*/  SHFL.BFLY PT, R7, R10, 0x10, 0x1f ;  /* 0x0e001f000a077f89 */ /* 0x001e2200000e0000 */
[C---:B------:R-:W-:Y:S01]  /*7e50*/  ISETP.NE.AND P0, PT, R2.reuse, RZ, PT ;  /* 0x000000ff0200720c */ /* 0x040fe20003f05270 */
[----:B------:R-:W4:Y:S01]  /*7e60*/  LDCU UR5, c[0x0][0x40c] ;  /* 0x00008180ff0577ac */ /* 0x000f220008000800 */
[----:B------:R-:W-:Y:S01]  /*7e70*/  ISETP.GT.U32.AND P1, PT, R2, 0x7, PT ;  /* 0x000000070200780c */ /* 0x000fe20003f24070 */
[----:B---3--:R-:W3:Y:S01]  /*7e80*/  S2R R18, SR_CTAID.X ;  /* 0x0000000000127919 */ /* 0x008ee20000002500 */
[----:B------:R-:W-:Y:S01]  /*7e90*/  SHF.R.U32.HI R2, RZ, 0x5, R0 ;  /* 0x00000005ff027819 */ /* 0x000fe20000011600 */
[----:B------:R-:W4:Y:S01]  /*7ea0*/  LDCU UR6, c[0x0][0x3f4] ;  /* 0x00007e80ff0677ac */ /* 0x000f220008000800 */
[----:B------:R-:W3:Y:S01]  /*7eb0*/  S2UR UR7, SR_CTAID.Y ;  /* 0x00000000000779c3 */ /* 0x000ee20000002600 */
[----:B0-----:R-:W-:-:S06]  /*7ec0*/  FADD.FTZ R7, R7, R10 ;  /* 0x0000000a07077221 */ /* 0x001fcc0000010000 */
[----:B------:R-:W-:Y:S01]  /*7ed0*/  @!P0 LEA R10, R2, UR8, 0x2 ;  /* 0x00000008020a8c11 */ /* 0x000fe2000f8e10ff */
[----:B------:R-:W0:Y:S01]  /*7ee0*/  LDCU.U8 UR8, c[0x0][0x48c] ;  /* 0x00009180ff0877ac */ /* 0x000e220008000000 */
[----:B------:R-:W5:Y:S01]  /*7ef0*/  SHFL.BFLY PT, R6, R7, 0x8, 0x1f ;  /* 0x0d001f0007067f89 */ /* 0x000f6200000e0000 */
[----:B----4-:R-:W-:-:S04]  /*7f00*/  UISETP.LT.AND UP0, UPT, UR6, UR5, UPT ;  /* 0x000000050600728c */ /* 0x010fc8000bf01270 */
[----:B------:R-:W-:-:S04]  /*7f10*/  USEL UR5, UR6, UR5, UP0 ;  /* 0x0000000506057287 */ /* 0x000fc80008000000 */
[----:B------:R-:W-:-:S04]  /*7f20*/  UIADD3 UR5, UPT, UPT, UR5, 0x4, URZ ;  /* 0x0000000405057890 */ /* 0x000fc8000fffe0ff */
[----:B------:R-:W-:-:S04]  /*7f30*/  USHF.R.S32.HI UR6, URZ, 0x1f, UR5 ;  /* 0x0000001fff067899 */ /* 0x000fc80008011405 */
[----:B------:R-:W-:-:S04]  /*7f40*/  ULEA.HI UR6, UR6, UR5, URZ, 0x2 ;  /* 0x0000000506067291 */ /* 0x000fc8000f8f10ff */
[----:B------:R-:W-:Y:S01]  /*7f50*/  USHF.L.U32 UR6, UR6, 0x2, URZ ;  /* 0x0000000206067899 */ /* 0x000fe200080006ff */
[----:B-----5:R-:W-:-:S03]  /*7f60*/  FADD.FTZ R6, R7, R6 ;  /* 0x0000000607067221 */ /* 0x020fc60000010000 */
[----:B------:R-:W-:Y:S02]  /*7f70*/  ULOP3.LUT UR6, UR6, 0xfffffff0, URZ, 0xc0, !UPT ;  /* 0xfffffff006067892 */ /* 0x000fe4000f8ec0ff */
[----:B------:R-:W4:Y:S02]  /*7f80*/  SHFL.BFLY PT, R9, R6, 0x4, 0x1f ;  /* 0x0c801f0006097f89 */ /* 0x000f2400000e0000 */
[----:B----4-:R-:W-:-:S05]  /*7f90*/  FADD.FTZ R9, R6, R9 ;  /* 0x0000000906097221 */ /* 0x010fca0000010000 */
[----:B------:R-:W4:Y:S02]  /*7fa0*/  SHFL.BFLY PT, R8, R9, 0x2, 0x1f ;  /* 0x0c401f0009087f89 */ /* 0x000f2400000e0000 */
[----:B----4-:R-:W-:Y:S02]  /*7fb0*/  FADD.FTZ R8, R9, R8 ;  /* 0x0000000809087221 */ /* 0x010fe40000010000 */
[----:B------:R-:W3:Y:S03]  /*7fc0*/  LDC R9, c[0x0][0x3f8] ;  /* 0x0000fe00ff097b82 */ /* 0x000ee60000000800 */
[----:B------:R-:W4:Y:S01]  /*7fd0*/  SHFL.BFLY PT, R11, R8, 0x1, 0x1f ;  /* 0x0c201f00080b7f89 */ /* 0x000f2200000e0000 */
[----:B---3--:R-:W-:Y:S02]  /*7fe0*/  IMAD R23, R9, UR7, R18 ;  /* 0x0000000709177c24 */ /* 0x008fe4000f8e0212 */
[----:B----4-:R-:W-:-:S05]  /*7ff0*/  FADD.FTZ R11, R8, R11 ;  /* 0x0000000b080b7221 */ /* 0x010fca0000010000 */
[----:B------:R-:W-:Y:S01]  /*8000*/  @!P0 STS [R10+0x20], R11 ;  /* 0x0000200b0a008388 */ /* 0x000fe20000000800 */
[----:B------:R-:W-:Y:S01]  /*8010*/  BAR.SYNC.DEFER_BLOCKING 0x0 ;  /* 0x0000000000007b1d */ /* 0x000fe20000010000 */
[----:B0-----:R-:W-:-:S05]  /*8020*/  ISETP.NE.AND P0, PT, RZ, UR8, PT ;  /* 0x00000008ff007c0c */ /* 0x001fca000bf05270 */
[----:B------:R-:W0:Y:S01]  /*8030*/  @!P1 LDS R11, [R4+0x20] ;  /* 0x00002000040b9984 */ /* 0x000e220000000800 */
[----:B------:R-:W-:-:S03]  /*8040*/  ISETP.GT.AND P1, PT, R5, UR42, PT ;  /* 0x0000002a05007c0c */ /* 0x000fc6000bf24270 */
        /* <DEDUP_REMOVED lines=9> */
[----:B------:R0:W3:Y:S01]  /*80e0*/  MUFU.RCP R15, R4 ;  /* 0x00000004000f7308 */ /* 0x0000e20000001000 */
[----:B------:R-:W-:Y:S05]  /*80f0*/  @!P0 BRA `(.L_x_4243) ;  /* 0x0000000000188947 */ /* 0x000fea0003800000 */
[----:B0-----:R-:W0:Y:S08]  /*8100*/  LDC R4, c[0x0][0x488] ;  /* 0x00012200ff047b82 */ /* 0x001e300000000800 */
[----:B------:R-:W0:Y:S08]  /*8110*/  LDC R6, c[0x0][0x40c] ;  /* 0x00010300ff067b82 */ /* 0x000e300000000800 */
[----:B------:R-:W4:Y:S01]  /*8120*/  LDC R7, c[0x0][0x3f4] ;  /* 0x0000fd00ff077b82 */ /* 0x000f220000000800 */
[----:B0-----:R-:W-:-:S04]  /*8130*/  IMAD R4, R23, R4, R6 ;  /* 0x0000000417047224 */ /* 0x001fc800078e0206 */
[----:B----4-:R-:W-:-:S05]  /*8140*/  IMAD R6, R4, R7, RZ ;  /* 0x0000000704067224 */ /* 0x010fca00078e02ff */
[----:B------:R-:W-:-:S07]  /*8150*/  SHF.R.S32.HI R7, RZ, 0x1f, R6 ;  /* 0x0000001fff077819 */ /* 0x000fce0000011406 */
.L_x_4243:
[----:B------:R-:W-:Y:S04]  /*8160*/  BSSY.RECONVERGENT B0, `(.L_x_4244) ;  /* 0x0000062000007945 */ /* 0x000fe80003800200 */
[----:B------:R-:W-:Y:S05]  /*8170*/  @P1 BRA `(.L_x_4245) ;  /* 0x0000000400801947 */ /* 0x000fea0003800000 */
[----:B0-----:R-:W-:Y:S01]  /*8180*/  MOV R4, UR9 ;  /* 0x0000000900047c02 */ /* 0x001fe20008000f00 */
[----:B------:R-:W-:Y:S01]  /*8190*/  BSSY.RECONVERGENT B1, `(.L_x_4246) ;  /* 0x0000029000017945 */ /* 0x000fe20003800200 */
[----:B------:R-:W-:Y:S02]  /*81a0*/  LOP3.LUT R8, RZ, R0, RZ, 0x33, !PT ;  /* 0x00000000ff087212 */ /* 0x000fe400078e33ff */
[----:B------:R-:W-:-:S04]  /*81b0*/  VIADDMNMX R4, R5, 0x100, R4, !PT ;  /* 0x0000010005047846 */ /* 0x000fc80007800104 */
        /* <DEDUP_REMOVED lines=15> */
[----:B------:R-:W-:Y:S02]  /*82b0*/  LEA R8, R0, UR6, 0x1 ;  /* 0x0000000600087c11 */ /* 0x000fe4000f8e08ff */
[----:B------:R-:W-:Y:S02]  /*82c0*/  IADD3 R5, PT, PT, R5, R10, RZ ;  /* 0x0000000a05057210 */ /* 0x000fe40007ffe0ff */
[----:B------:R-:W-:Y:S02]  /*82d0*/  IADD3 R11, PT, PT, -R4, RZ, RZ ;  /* 0x000000ff040b7210 */ /* 0x000fe40007ffe1ff */
[----:B----4-:R-:W-:-:S04]  /*82e0*/  LEA R12, P1, R13, UR10, 0x2 ;  /* 0x0000000a0d0c7c11 */ /* 0x010fc8000f8210ff */
[----:B------:R-:W-:Y:S01]  /*82f0*/  LEA.HI.X R13, R13, UR11, R14, 0x2, P1 ;  /* 0x0000000b0d0d7c11 */ /* 0x000fe200088f140e */
[----:B0-----:R-:W-:-:S06]  /*8300*/  ULEA UR5, UR7, UR5, 0x18 ;  /* 0x0000000507057291 */ /* 0x001fcc000f8ec0ff */
[----:B------:R-:W-:Y:S01]  /*8310*/  VIADD R4, R8, UR5 ;  /* 0x0000000508047c36 */ /* 0x000fe20008000000 */
[----:B------:R-:W-:-:S07]  /*8320*/  LEA R10, R0, UR5, 0x2 ;  /* 0x00000005000a7c11 */ /* 0x000fce000f8e10ff */
.L_x_4248:
[----:B----4-:R0:W3:Y:S01]  /*8330*/  LDS R8, [R10] ;  /* 0x000000000a087984 */ /* 0x0100e20000000800 */
[----:B------:R-:W-:Y:S01]  /*8340*/  @P0 MOV R9, R13 ;  /* 0x0000000d00090202 */ /* 0x000fe20000000f00 */
[----:B------:R-:W-:-:S05]  /*8350*/  VIADD R11, R11, 0x1 ;  /* 0x000000010b0b7836 */ /* 0x000fca0000000000 */
[----:B------:R-:W-:Y:S02]  /*8360*/  ISETP.NE.AND P3, PT, R11, RZ, PT ;  /* 0x000000ff0b00720c */ /* 0x000fe40003f65270 */
[----:B0-----:R-:W-:Y:S01]  /*8370*/  IADD3 R10, PT, PT, R10, 0x400, RZ ;  /* 0x000004000a0a7810 */ /* 0x001fe20007ffe0ff */
[----:B---3--:R-:W-:-:S05]  /*8380*/  FMUL.FTZ R17, R8, R15 ;  /* 0x0000000f08117220 */ /* 0x008fca0000410000 */
        /* <DEDUP_REMOVED lines=9> */
.L_x_4247:
[----:B------:R-:W-:Y:S05]  /*8420*/  BSYNC.RECONVERGENT B1 ;  /* 0x0000000000017941 */ /* 0x000fea0003800200 */
.L_x_4246:
[----:B------:R-:W-:Y:S05]  /*8430*/  @!P2 BRA `(.L_x_4245) ;  /* 0x0000000000d0a947 */ /* 0x000fea0003800000 */
[----:B----4-:R-:W0:Y:S01]  /*8440*/  S2R R9, SR_CgaCtaId ;  /* 0x0000000000097919 */ /* 0x010e220000008800 */
[----:B------:R-:W4:Y:S01]  /*8450*/  LDCU.64 UR10, c[0x0][0x480] ;  /* 0x00009000ff0a77ac */ /* 0x000f220008000a00 */
[----:B------:R-:W-:Y:S02]  /*8460*/  MOV R4, 0x400 ;  /* 0x0000040000047802 */ /* 0x000fe40000000f00 */
[C---:B------:R-:W-:Y:S01]  /*8470*/  IADD3 R8, P0, PT, R5.reuse, R6, RZ ;  /* 0x0000000605087210 */ /* 0x040fe20007f1e0ff */
[----:B------:R-:W-:Y:S01]  /*8480*/  UISETP.NE.AND UP0, UPT, UR8, URZ, UPT ;  /* 0x000000ff0800728c */ /* 0x000fe2000bf05270 */
[----:B------:R-:W-:Y:S02]  /*8490*/  IADD3 R4, PT, PT, R4, 0x240, RZ ;  /* 0x0000024004047810 */ /* 0x000fe40007ffe0ff */
[----:B------:R-:W-:Y:S02]  /*84a0*/  LEA R6, R5, UR6, 0x1 ;  /* 0x0000000605067c11 */ /* 0x000fe4000f8e08ff */
[----:B------:R-:W-:-:S02]  /*84b0*/  IADD3.X R7, PT, PT, RZ, R7, RZ, P0, !PT ;  /* 0x00000007ff077210 */ /* 0x000fc400007fe4ff */
[----:B------:R-:W-:Y:S01]  /*84c0*/  ISETP.NE.AND P1, PT, RZ, UR8, PT ;  /* 0x00000008ff007c0c */ /* 0x000fe2000bf25270 */
[----:B------:R-:W-:Y:S01]  /*84d0*/  IMAD R6, R3, -0x2, R6 ;  /* 0xfffffffe03067824 */ /* 0x000fe200078e0206 */
[----:B------:R-:W-:Y:S02]  /*84e0*/  PLOP3.LUT P0, PT, PT, PT, UP0, 0x80, 0x8 ;  /* 0x000000000008781c */ /* 0x000fe40003f0f008 */
[----:B----4-:R-:W-:-:S04]  /*84f0*/  LEA R10, P3, R8, UR10, 0x2 ;  /* 0x0000000a080a7c11 */ /* 0x010fc8000f8610ff */
[----:B------:R-:W-:Y:S02]  /*8500*/  IADD3 R10, P2, PT, R10, 0x800, RZ ;  /* 0x000008000a0a7810 */ /* 0x000fe40007f5e0ff */
[----:B------:R-:W-:-:S04]  /*8510*/  LEA.HI.X R7, R8, UR11, R7, 0x2, P3 ;  /* 0x0000000b08077c11 */ /* 0x000fc800098f1407 */
[----:B------:R-:W-:Y:S02]  /*8520*/  IADD3.X R11, PT, PT, RZ, R7, RZ, P2, !PT ;  /* 0x00000007ff0b7210 */ /* 0x000fe400017fe4ff */
[----:B0-----:R-:W-:Y:S01]  /*8530*/  LEA R9, R9, R4, 0x18 ;  /* 0x0000000409097211 */ /* 0x001fe200078ec0ff */
[----:B------:R-:W-:-:S03]  /*8540*/  IMAD.SHL.U32 R4, R3, 0x4, RZ ;  /* 0x0000000403047824 */ /* 0x000fc600078e00ff */
[----:B------:R-:W-:Y:S02]  /*8550*/  IADD3 R8, PT, PT, R6, 0x400, R9 ;  /* 0x0000040006087810 */ /* 0x000fe40007ffe009 */
[----:B------:R-:W-:-:S04]  /*8560*/  LEA R4, R5, -R4, 0x2 ;  /* 0x8000000405047211 */ /* 0x000fc800078e10ff */
[----:B------:R-:W-:-:S07]  /*8570*/  IADD3 R4, PT, PT, R4, 0x800, R9 ;  /* 0x0000080004047810 */ /* 0x000fce0007ffe009 */
.L_x_4249:
[----:B------:R-:W3:Y:S01]  /*8580*/  LDS R6, [R4+-0x800] ;  /* 0xfff8000004067984 */ /* 0x000ee20000000800 */
[----:B------:R-:W-:-:S04]  /*8590*/  IADD3 R5, PT, PT, R5, 0x400, RZ ;  /* 0x0000040005057810 */ /* 0x000fc80007ffe0ff */
[----:B------:R-:W-:Y:S01]  /*85a0*/  ISETP.GT.AND P2, PT, R5, UR42, PT ;  /* 0x0000002a05007c0c */ /* 0x000fe2000bf44270 */
[----:B---3--:R-:W-:-:S05]  /*85b0*/  FMUL.FTZ R13, R6, R15 ;  /* 0x0000000f060d7220 */ /* 0x008fca0000410000 */
        /* <DEDUP_REMOVED lines=14> */
[----:B0-----:R-:W-:Y:S01]  /*86a0*/  IMAD.MOV.U32 R6, RZ, RZ, R10 ;  /* 0x000000ffff067224 */ /* 0x001fe200078e000a */
[----:B---3--:R-:W-:-:S04]  /*86b0*/  IADD3 R4, PT, PT, R4, 0x1000, RZ ;  /* 0x0000100004047810 */ /* 0x008fc80007ffe0ff */
[----:B------:R-:W-:Y:S01]  /*86c0*/  @P0 STG.E desc[UR36][R6.64+-0x800], R13 ;  /* 0xfff8000d06000986 */ /* 0x000fe2000c101924 */
[----:B------:R-:W-:Y:S02]  /*86d0*/  PLOP3.LUT P0, PT, P1, PT, PT, 0x80, 0x8 ;  /* 0x000000000008781c */ /* 0x000fe40000f0f070 */
[----:B------:R-:W-:-:S05]  /*86e0*/  IADD3 R10, P3, PT, R6, 0x1000, RZ ;  /* 0x00001000060a7810 */ /* 0x000fca0007f7e0ff */
[----:B------:R-:W-:-:S06]  /*86f0*/  IMAD.X R11, RZ, RZ, R7, P3 ;  /* 0x000000ffff0b7224 */ /* 0x000fcc00018e0607 */
        /* <DEDUP_REMOVED lines=8> */
.L_x_4245:
[----:B------:R-:W-:Y:S05]  /*8780*/  BSYNC.RECONVERGENT B0 ;  /* 0x0000000000007941 */ /* 0x000fea0003800200 */
.L_x_4244:
[----:B------:R-:W-:Y:S01]  /*8790*/  USHF.R.S32.HI UR5, URZ, 0x1f, UR42 ;  /* 0x0000001fff057899 */ /* 0x000fe2000801142a */
[----:B------:R-:W-:Y:S01]  /*87a0*/  IMAD.SHL.U32 R19, R0, 0x8, RZ ;  /* 0x0000000800137824 */ /* 0x000fe200078e00ff */
[----:B------:R-:W0:Y:S01]  /*87b0*/  LDCU.64 UR8, c[0x0][0x3b0] ;  /* 0x00007600ff0877ac */ /* 0x000e220008000a00 */
[----:B------:R-:W-:Y:S01]  /*87c0*/  CS2R R6, SRZ ;  /* 0x0000000000067805 */ /* 0x000fe2000001ff00 */
[----:B------:R-:W-:Y:S02]  /*87d0*/  ULEA.HI UR5, UR5, UR42, URZ, 0x3 ;  /* 0x0000002a05057291 */ /* 0x000fe4000f8f18ff */
[----:B------:R-:W-:Y:S02]  /*87e0*/  LOP3.LUT R19, R19, 0xf8, RZ, 0xc0, !PT ;  /* 0x000000f813137812 */ /* 0x000fe400078ec0ff */
[----:B------:R-:W-:-:S04]  /*87f0*/  ULOP3.LUT UR5, UR5, 0xfffffff8, URZ, 0xc0, !UPT ;  /* 0xfffffff805057892 */ /* 0x000fc8000f8ec0ff */
[----:B------:R-:W-:-:S06]  /*8800*/  UIADD3 UR5, UPT, UPT, -UR5, UR42, URZ ;  /* 0x0000002a05057290 */ /* 0x000fcc000fffe1ff */
[----:B------:R-:W-:Y:S02]  /*8810*/  ISETP.NE.AND P0, PT, R2, UR5, PT ;  /* 0x0000000502007c0c */ /* 0x000fe4000bf05270 */
[----:B0-----:R-:W-:Y:S02]  /*8820*/  ISETP.EQ.U32.AND P1, PT, RZ, UR8, PT ;  /* 0x00000008ff007c0c */ /* 0x001fe4000bf22070 */
[----:B------:R-:W-:-:S04]  /*8830*/  ISETP.GT.U32.OR P0, PT, R19, 0x8f, P0 ;  /* 0x0000008f1300780c */ /* 0x000fc80000704470 */
[----:B------:R-:W-:-:S13]  /*8840*/  ISETP.EQ.OR.EX P0, PT, RZ, UR9, P0, P1 ;  /* 0x00000009ff007c0c */ /* 0x000fda0008702710 */
[----:B----4-:R-:W0:Y:S01]  /*8850*/  @!P0 LDC.64 R8, c[0x0][0x3b0] ;  /* 0x0000ec00ff088b82 */ /* 0x010e220000000a00 */
[----:B------:R-:W-:Y:S01]  /*8860*/  @!P0 IMAD R5, R18, 0x90, R19 ;  /* 0x0000009012058824 */ /* 0x000fe200078e0213 */
[----:B------:R-:W-:Y:S03]  /*8870*/  BSSY.RECONVERGENT B0, `(.L_x_4250) ;  /* 0x0000250000007945 */ /* 0x000fe60003800200 */
[----:B0-----:R-:W-:Y:S01]  /*8880*/  @!P0 IMAD.WIDE.U32 R8, R5, 0x2, R8 ;  /* 0x0000000205088825 */ /* 0x001fe200078e0008 */
[----:B------:R-:W-:-:S06]  /*8890*/  CS2R R4, SRZ ;  /* 0x0000000000047805 */ /* 0x000fcc000001ff00 */
[----:B------:R0:W5:Y:S01]  /*88a0*/  @!P0 LDG.E.128 R4, desc[UR36][R8.64] ;  /* 0x0000002408048981 */ /* 0x000162000c1e1d00 */
[----:B------:R-:W-:Y:S01]  /*88b0*/  BAR.SYNC.DEFER_BLOCKING 0x0 ;  /* 0x0000000000007b1d */ /* 0x000fe20000010000 */
[----:B------:R-:W-:Y:S01]  /*88c0*/  ISETP.GT.U32.AND P0, PT, R19, 0x8f, PT ;  /* 0x0000008f1300780c */ /* 0x000fe20003f04070 */
[----:B------:R-:W-:Y:S01]  /*88d0*/  IMAD R20, R23, 0x90, RZ ;  /* 0x0000009017147824 */ /* 0x000fe200078e02ff */
[----:B------:R-:W-:Y:S02]  /*88e0*/  CS2R R30, SRZ ;  /* 0x00000000001e7805 */ /* 0x000fe4000001ff00 */
[----:B------:R-:W-:Y:S02]  /*88f0*/  CS2R R28, SRZ ;  /* 0x00000000001c7805 */ /* 0x000fe4000001ff00 */
[----:B--2---:R-:W-:Y:S02]  /*8900*/  CS2R R26, SRZ ;  /* 0x00000000001a7805 */ /* 0x004fe4000001ff00 */
[----:B------:R-:W-:-:S05]  /*8910*/  CS2R R24, SRZ ;  /* 0x0000000000187805 */ /* 0x000fca000001ff00 */
[----:B0-----:R-:W-:Y:S05]  /*8920*/  @P0 BRA `(.L_x_4251) ;  /* 0x0000002400100947 */ /* 0x001fea0003800000 */
[----:B------:R-:W0:Y:S01]  /*8930*/  LDCU UR7, c[0x0][0x3f4] ;  /* 0x00007e80ff0777ac */ /* 0x000e220008000800 */
[----:B------:R-:W2:Y:S01]  /*8940*/  S2R R11, SR_CgaCtaId ;  /* 0x00000000000b7919 */ /* 0x000ea20000008800 */
[----:B------:R-:W4:Y:S01]  /*8950*/  LDC.64 R16, c[0x0][0x3c0] ;  /* 0x0000f000ff107b82 */ /* 0x000f220000000a00 */
[----:B------:R-:W-:Y:S01]  /*8960*/  IADD3 R23, PT, PT, R3, R2, RZ ;  /* 0x0000000203177210 */ /* 0x000fe20007ffe0ff */
[----:B------:R-:W-:Y:S01]  /*8970*/  BSSY.RECONVERGENT B1, `(.L_x_4252) ;  /* 0x00000c3000017945 */ /* 0x000fe20003800200 */
[----:B------:R-:W-:Y:S01]  /*8980*/  MOV R9, 0x400 ;  /* 0x0000040000097802 */ /* 0x000fe20000000f00 */
[----:B------:R-:W-:-:S04]  /*8990*/  HFMA2 R31, -RZ, RZ, 0, 0 ;  /* 0x00000000ff1f7431 */ /* 0x000fc800000001ff */
[----:B------:R-:W-:Y:S01]  /*89a0*/  VIADD R10, R9, 0x240 ;  /* 0x00000240090a7836 */ /* 0x000fe20000000000 */
[----:B0-----:R-:W-:-:S04]  /*89b0*/  MOV R22, UR7 ;  /* 0x0000000700167c02 */ /* 0x001fc80008000f00 */
[C---:B------:R-:W-:Y:S01]  /*89c0*/  VIMNMX R8, PT, PT, R22.reuse, UR42, PT ;  /* 0x0000002a16087c48 */ /* 0x040fe2000bfe0100 */
[----:B------:R-:W-:-:S03]  /*89d0*/  IMAD R9, R22, UR4, R19 ;  /* 0x0000000416097c24 */ /* 0x000fc6000f8e0213 */
[----:B------:R-:W-:Y:S01]  /*89e0*/  ISETP.GE.AND P0, PT, R23, R8, PT ;  /* 0x000000081700720c */ /* 0x000fe20003f06270 */
[----:B----4-:R-:W-:Y:S01]  /*89f0*/  IMAD.WIDE R16, R9, 0x2, R16 ;  /* 0x0000000209107825 */ /* 0x010fe200078e0210 */
[----:B--2---:R-:W-:-:S04]  /*8a00*/  LEA R53, R11, R10, 0x18 ;  /* 0x0000000a0b357211 */ /* 0x004fc800078ec0ff */
[----:B------:R-:W-:-:S07]  /*8a10*/  IADD3 R21, PT, PT, R53, UR6, RZ ;  /* 0x0000000635157c10 */ /* 0x000fce000fffe0ff */
[----:B------:R-:W-:Y:S05]  /*8a20*/  @P0 BRA `(.L_x_4253) ;  /* 0x0000000800dc0947 */ /* 0x000fea0003800000 */
[----:B------:R-:W-:Y:S01]  /*8a30*/  VIADDMNMX R9, R23, 0x8, R8, !PT ;  /* 0x0000000817097846 */ /* 0x000fe20007800108 */
[----:B------:R-:W-:Y:S01]  /*8a40*/  BSSY.RECONVERGENT B2, `(.L_x_4254) ;  /* 0x000006a000027945 */ /* 0x000fe20003800200 */
[----:B------:R-:W-:Y:S02]  /*8a50*/  LOP3.LUT R8, RZ, R3, RZ, 0x33, !PT ;  /* 0x00000003ff087212 */ /* 0x000fe400078e33ff */
[----:B------:R-:W-:Y:S01]  /*8a60*/  CS2R R24, SRZ ;  /* 0x0000000000187805 */ /* 0x000fe2000001ff00 */
[----:B------:R-:W-:Y:S01]  /*8a70*/  IMAD.MOV.U32 R38, RZ, RZ, R23 ;  /* 0x000000ffff267224 */ /* 0x000fe200078e0017 */
[----:B------:R-:W-:Y:S02]  /*8a80*/  CS2R R26, SRZ ;  /* 0x00000000001a7805 */ /* 0x000fe4000001ff00 */
[----:B------:R-:W-:Y:S02]  /*8a90*/  IADD3 R51, PT, PT, -R2, R9, R8 ;  /* 0x0000000902337210 */ /* 0x000fe40007ffe108 */
[----:B------:R-:W-:-:S02]  /*8aa0*/  CS2R R28, SRZ ;  /* 0x00000000001c7805 */ /* 0x000fc4000001ff00 */
[----:B------:R-:W-:Y:S02]  /*8ab0*/  CS2R R30, SRZ ;  /* 0x00000000001e7805 */ /* 0x000fe4000001ff00 */
[C---:B------:R-:W-:Y:S02]  /*8ac0*/  ISETP.GE.U32.AND P0, PT, R51.reuse, 0x18, PT ;  /* 0x000000183300780c */ /* 0x040fe40003f06070 */
[----:B------:R-:W-:-:S04]  /*8ad0*/  LEA.HI R8, R51, 0x1, RZ, 0x1d ;  /* 0x0000000133087811 */ /* 0x000fc800078fe8ff */
[----:B------:R-:W-:-:S07]  /*8ae0*/  LOP3.LUT P1, R54, R8, 0x3, RZ, 0xc0, !PT ;  /* 0x0000000308367812 */ /* 0x000fce000782c0ff */
[----:B------:R-:W-:Y:S06]  /*8af0*/  @!P0 BRA `(.L_x_4255) ;  /* 0x0000000400788947 */ /* 0x000fec0003800000 */
[----:B------:R-:W-:Y:S01]  /*8b00*/  HFMA2 R24, -RZ, RZ, 0, 0 ;  /* 0x00000000ff187431 */ /* 0x000fe200000001ff */
[----:B------:R-:W-:Y:S01]  /*8b10*/  LOP3.LUT R52, R8, 0x3ffffffc, RZ, 0xc0, !PT ;  /* 0x3ffffffc08347812 */ /* 0x000fe200078ec0ff */
[----:B------:R-:W-:Y:S01]  /*8b20*/  IMAD.MOV.U32 R38, RZ, RZ, R23 ;  /* 0x000000ffff267224 */ /* 0x000fe200078e0017 */
[----:B------:R-:W-:-:S07]  /*8b30*/  MOV R39, RZ ;  /* 0x000000ff00277202 */ /* 0x000fce0000000f00 */
.L_x_4256:
[----:B------:R-:W-:-:S04]  /*8b40*/  IMAD R13, R38, 0x90, RZ ;  /* 0x00000090260d7824 */ /* 0x000fc800078e02ff */
[C-C-:B------:R-:W-:Y:S01]  /*8b50*/  IMAD.WIDE.U32 R36, R13.reuse, 0x2, R16.reuse ;  /* 0x000000020d247825 */ /* 0x140fe200078e0010 */
[C---:B------:R-:W-:Y:S02]  /*8b60*/  IADD3 R33, PT, PT, R13.reuse, 0x480, RZ ;  /* 0x000004800d217810 */ /* 0x040fe40007ffe0ff */
[----:B------:R-:W-:Y:S02]  /*8b70*/  IADD3 R9, PT, PT, R13, 0x900, RZ ;  /* 0x000009000d097810 */ /* 0x000fe40007ffe0ff */
[----:B-1----:R0:W2:Y:S01]  /*8b80*/  LDG.E.128 R40, desc[UR36][R36.64] ;  /* 0x0000002424287981 */ /* 0x0020a2000c1e1d00 */
[----:B------:R-:W-:-:S04]  /*8b90*/  IMAD.WIDE.U32 R32, R33, 0x2, R16 ;  /* 0x0000000221207825 */ /* 0x000fc800078e0010 */
[--C-:B------:R-:W-:Y:S02]  /*8ba0*/  IMAD.WIDE.U32 R8, R9, 0x2, R16.reuse ;  /* 0x0000000209087825 */ /* 0x100fe400078e0010 */
[----:B------:R-:W4:Y:S02]  /*8bb0*/  LDG.E.128 R32, desc[UR36][R32.64] ;  /* 0x0000002420207981 */ /* 0x000f24000c1e1d00 */
[----:B------:R-:W-:Y:S02]  /*8bc0*/  VIADD R13, R13, 0xd80 ;  /* 0x00000d800d0d7836 */ /* 0x000fe40000000000 */
[----:B------:R-:W4:Y:S02]  /*8bd0*/  LDG.E.128 R8, desc[UR36][R8.64] ;  /* 0x0000002408087981 */ /* 0x000f24000c1e1d00 */
[----:B------:R-:W-:-:S06]  /*8be0*/  IMAD.WIDE.U32 R12, R13, 0x2, R16 ;  /* 0x000000020d0c7825 */ /* 0x000fcc00078e0010 */
[----:B---3--:R-:W3:Y:S01]  /*8bf0*/  LDG.E.128 R12, desc[UR36][R12.64] ;  /* 0x000000240c0c7981 */ /* 0x008ee2000c1e1d00 */
[----:B------:R-:W-:Y:S01]  /*8c00*/  IADD3 R44, PT, PT, -R3, R38, RZ ;  /* 0x00000026032c7210 */ /* 0x000fe20007ffe1ff */
[----:B------:R-:W-:Y:S01]  /*8c10*/  VIADD R39, R39, 0x4 ;  /* 0x0000000427277836 */ /* 0x000fe20000000000 */
[----:B------:R-:W-:Y:S02]  /*8c20*/  IADD3 R38, PT, PT, R38, 0x20, RZ ;  /* 0x0000002026267810 */ /* 0x000fe40007ffe0ff */
[----:B------:R-:W-:Y:S02]  /*8c30*/  LEA R44, R44, R21, 0x1 ;  /* 0x000000152c2c7211 */ /* 0x000fe400078e08ff */
[----:B------:R-:W-:-:S03]  /*8c40*/  ISETP.NE.AND P0, PT, R39, R52, PT ;  /* 0x000000342700720c */ /* 0x000fc60003f05270 */
[----:B0-----:R-:W0:Y:S04]  /*8c50*/  LDS.U16 R36, [R44] ;  /* 0x000000002c247984 */ /* 0x001e280000000400 */
[----:B------:R-:W1:Y:S04]  /*8c60*/  LDS.U16 R48, [R44+0x10] ;  /* 0x000010002c307984 */ /* 0x000e680000000400 */
[----:B------:R-:W4:Y:S04]  /*8c70*/  LDS.U16 R50, [R44+0x20] ;  /* 0x000020002c327984 */ /* 0x000f280000000400 */
[----:B------:R-:W3:Y:S01]  /*8c80*/  LDS.U16 R44, [R44+0x30] ;  /* 0x000030002c2c7984 */ /* 0x000ee20000000400 */
[----:B0-----:R-:W-:-:S02]  /*8c90*/  HADD2.F32 R37, -RZ, R36.H0_H0 ;  /* 0x20000024ff257230 */ /* 0x001fc40000004100 */
[----:B-1----:R-:W-:Y:S02]  /*8ca0*/  HADD2.F32 R48, -RZ, R48.H0_H0 ;  /* 0x20000030ff307230 */ /* 0x002fe40000004100 */
[----:B--2---:R-:W-:Y:S02]  /*8cb0*/  HADD2.F32 R45, -RZ, R40.H0_H0 ;  /* 0x20000028ff2d7230 */ /* 0x004fe40000004100 */
[----:B------:R-:W-:Y:S02]  /*8cc0*/  HADD2.F32 R47, -RZ, R42.H0_H0 ;  /* 0x2000002aff2f7230 */ /* 0x000fe40000004100 */
[----:B------:R-:W-:Y:S02]  /*8cd0*/  HADD2.F32 R40, -RZ, R40.H1_H1 ;  /* 0x30000028ff287230 */ /* 0x000fe40000004100 */
[C---:B------:R-:W-:Y:S01]  /*8ce0*/  FFMA.FTZ R45, R37.reuse, R45, R24 ;  /* 0x0000002d252d7223 */ /* 0x040fe20000010018 */
[----:B------:R-:W-:Y:S02]  /*8cf0*/  HADD2.F32 R46, -RZ, R41.H0_H0 ;  /* 0x20000029ff2e7230 */ /* 0x000fe40000004100 */
[----:B------:R-:W-:Y:S01]  /*8d00*/  FFMA.FTZ R47, R37, R47, R28 ;  /* 0x0000002f252f7223 */ /* 0x000fe2000001001c */
[----:B------:R-:W-:-:S02]  /*8d10*/  HADD2.F32 R42, -RZ, R42.H1_H1 ;  /* 0x3000002aff2a7230 */ /* 0x000fc40000004100 */
[C---:B------:R-:W-:Y:S01]  /*8d20*/  FFMA.FTZ R40, R37.reuse, R40, R27 ;  /* 0x0000002825287223 */ /* 0x040fe2000001001b */
[----:B------:R-:W-:Y:S02]  /*8d30*/  HADD2.F32 R49, -RZ, R43.H0_H0 ;  /* 0x2000002bff317230 */ /* 0x000fe40000004100 */
[C---:B------:R-:W-:Y:S01]  /*8d40*/  FFMA.FTZ R46, R37.reuse, R46, R25 ;  /* 0x0000002e252e7223 */ /* 0x040fe20000010019 */
[----:B------:R-:W-:Y:S02]  /*8d50*/  HADD2.F32 R41, -RZ, R41.H1_H1 ;  /* 0x30000029ff297230 */ /* 0x000fe40000004100 */
[C---:B------:R-:W-:Y:S01]  /*8d60*/  FFMA.FTZ R42, R37.reuse, R42, R29 ;  /* 0x0000002a252a7223 */ /* 0x040fe2000001001d */
[----:B------:R-:W-:Y:S02]  /*8d70*/  HADD2.F32 R36, -RZ, R43.H1_H1 ;  /* 0x3000002bff247230 */ /* 0x000fe40000004100 */
[----:B------:R-:W-:Y:S01]  /*8d80*/  FFMA.FTZ R49, R37, R49, R30 ;  /* 0x0000003125317223 */ /* 0x000fe2000001001e */
[----:B----4-:R-:W-:-:S02]  /*8d90*/  HADD2.F32 R25, -RZ, R32.H1_H1 ;  /* 0x30000020ff197230 */ /* 0x010fc40000004100 */
[C---:B------:R-:W-:Y:S01]  /*8da0*/  FFMA.FTZ R41, R37.reuse, R41, R26 ;  /* 0x0000002925297223 */ /* 0x040fe2000001001a */
[----:B------:R-:W-:Y:S02]  /*8db0*/  HADD2.F32 R27, -RZ, R33.H0_H0 ;  /* 0x20000021ff1b7230 */ /* 0x000fe40000004100 */
[----:B------:R-:W-:Y:S01]  /*8dc0*/  FFMA.FTZ R36, R37, R36, R31 ;  /* 0x0000002425247223 */ /* 0x000fe2000001001f */
        /* <DEDUP_REMOVED lines=10> */
[----:B------:R-:W-:Y:S02]  /*8e70*/  HADD2.F32 R24, -RZ, R32.H0_H0 ;  /* 0x20000020ff187230 */ /* 0x000fe40000004100 */
[----:B------:R-:W-:Y:S01]  /*8e80*/  FFMA.FTZ R28, R48, R28, R47 ;  /* 0x0000001c301c7223 */ /* 0x000fe2000001002f */
[----:B------:R-:W-:-:S02]  /*8e90*/  HADD2.F32 R32, -RZ, R8.H0_H0 ;  /* 0x20000008ff207230 */ /* 0x000fc40000004100 */
[C---:B------:R-:W-:Y:S01]  /*8ea0*/  FFMA.FTZ R35, R48.reuse, R35, R36 ;  /* 0x0000002330237223 */ /* 0x040fe20000010024 */
[----:B------:R-:W-:Y:S02]  /*8eb0*/  HADD2.F32 R33, -RZ, R10.H0_H0 ;  /* 0x2000000aff217230 */ /* 0x000fe40000004100 */
[----:B------:R-:W-:Y:S01]  /*8ec0*/  FFMA.FTZ R24, R48, R24, R45 ;  /* 0x0000001830187223 */ /* 0x000fe2000001002d */
[----:B------:R-:W-:Y:S02]  /*8ed0*/  HADD2.F32 R31, -RZ, R50.H0_H0 ;  /* 0x20000032ff1f7230 */ /* 0x000fe40000004100 */
[----:B------:R-:W-:Y:S02]  /*8ee0*/  HADD2.F32 R8, -RZ, R8.H1_H1 ;  /* 0x30000008ff087230 */ /* 0x000fe40000004100 */
        /* <DEDUP_REMOVED lines=10> */
[----:B---3--:R-:W-:-:S02]  /*8f90*/  HADD2.F32 R10, -RZ, R12.H0_H0 ;  /* 0x2000000cff0a7230 */ /* 0x008fc40000004100 */
[C---:B------:R-:W-:Y:S01]  /*8fa0*/  FFMA.FTZ R24, R31.reuse, R32, R24 ;  /* 0x000000201f187223 */ /* 0x040fe20000010018 */
[----:B------:R-:W-:Y:S02]  /*8fb0*/  HADD2.F32 R27, -RZ, R12.H1_H1 ;  /* 0x3000000cff1b7230 */ /* 0x000fe40000004100 */
[C---:B------:R-:W-:Y:S01]  /*8fc0*/  FFMA.FTZ R30, R31.reuse, R37, R30 ;  /* 0x000000251f1e7223 */ /* 0x040fe2000001001e */
[--C-:B------:R-:W-:Y:S02]  /*8fd0*/  HADD2.F32 R25, -RZ, R13.reuse.H0_H0 ;  /* 0x2000000dff197230 */ /* 0x100fe40000004100 */
[----:B------:R-:W-:Y:S01]  /*8fe0*/  FFMA.FTZ R31, R31, R36, R35 ;  /* 0x000000241f1f7223 */ /* 0x000fe20000010023 */
[----:B------:R-:W-:Y:S02]  /*8ff0*/  HADD2.F32 R11, -RZ, R14.H0_H0 ;  /* 0x2000000eff0b7230 */ /* 0x000fe40000004100 */
[----:B------:R-:W-:Y:S02]  /*9000*/  HADD2.F32 R9, -RZ, R44.H0_H0 ;  /* 0x2000002cff097230 */ /* 0x000fe40000004100 */
[----:B------:R-:W-:-:S02]  /*9010*/  HADD2.F32 R13, -RZ, R13.H1_H1 ;  /* 0x3000000dff0d7230 */ /* 0x000fc40000004100 */
        /* <DEDUP_REMOVED lines=8> */
[C---:B------:R-:W-:Y:S01]  /*90a0*/  FFMA.FTZ R29, R9.reuse, R14, R29 ;  /* 0x0000000e091d7223 */ /* 0x040fe2000001001d */
[C---:B------:R-:W-:Y:S01]  /*90b0*/  FFMA.FTZ R30, R9.reuse, R33, R30 ;  /* 0x00000021091e7223 */ /* 0x040fe2000001001e */
[----:B------:R-:W-:Y:S01]  /*90c0*/  FFMA.FTZ R31, R9, R12, R31 ;  /* 0x0000000c091f7223 */ /* 0x000fe2000001001f */
[----:B------:R-:W-:Y:S06]  /*90d0*/  @P0 BRA `(.L_x_4256) ;  /* 0xfffffff800980947 */ /* 0x000fec000383ffff */
.L_x_4255:
[----:B------:R-:W-:Y:S05]  /*90e0*/  BSYNC.RECONVERGENT B2 ;  /* 0x0000000000027941 */ /* 0x000fea0003800200 */
.L_x_4254:
[----:B------:R-:W-:Y:S05]  /*90f0*/  @!P1 BRA `(.L_x_4253) ;  /* 0x0000000400289947 */ /* 0x000fea0003800000 */
[----:B------:R-:W-:Y:S01]  /*9100*/  ISETP.NE.AND P1, PT, R54, 0x1, PT ;  /* 0x000000013600780c */ /* 0x000fe20003f25270 */
[----:B------:R-:W-:Y:S01]  /*9110*/  BSSY.RECONVERGENT B2, `(.L_x_4257) ;  /* 0x0000030000027945 */ /* 0x000fe20003800200 */
[----:B------:R-:W-:-:S11]  /*9120*/  LOP3.LUT P0, RZ, R51, 0x8, RZ, 0xc0, !PT ;  /* 0x0000000833ff7812 */ /* 0x000fd6000780c0ff */
[----:B------:R-:W-:Y:S05]  /*9130*/  @!P1 BRA `(.L_x_4258) ;  /* 0x0000000000b49947 */ /* 0x000fea0003800000 */
[----:B------:R-:W-:-:S04]  /*9140*/  IMAD R11, R38, 0x90, RZ ;  /* 0x00000090260b7824 */ /* 0x000fc800078e02ff */
[C---:B------:R-:W-:Y:S01]  /*9150*/  IMAD.WIDE.U32 R8, R11.reuse, 0x2, R16 ;  /* 0x000000020b087825 */ /* 0x040fe200078e0010 */
[----:B------:R-:W-:-:S04]  /*9160*/  IADD3 R11, PT, PT, R11, 0x480, RZ ;  /* 0x000004800b0b7810 */ /* 0x000fc80007ffe0ff */
[----:B---3--:R-:W2:Y:S01]  /*9170*/  LDG.E.128 R12, desc[UR36][R8.64] ;  /* 0x00000024080c7981 */ /* 0x008ea2000c1e1d00 */
[----:B------:R-:W-:-:S05]  /*9180*/  IMAD.WIDE.U32 R10, R11, 0x2, R16 ;  /* 0x000000020b0a7825 */ /* 0x000fca00078e0010 */
[----:B-1----:R0:W3:Y:S01]  /*9190*/  LDG.E.128 R40, desc[UR36][R10.64] ;  /* 0x000000240a287981 */ /* 0x0020e2000c1e1d00 */
[C---:B------:R-:W-:Y:S01]  /*91a0*/  IMAD.IADD R32, R38.reuse, 0x1, -R3 ;  /* 0x0000000126207824 */ /* 0x040fe200078e0a03 */
[----:B------:R-:W-:-:S04]  /*91b0*/  IADD3 R38, PT, PT, R38, 0x10, RZ ;  /* 0x0000001026267810 */ /* 0x000fc80007ffe0ff */
[----:B------:R-:W-:-:S05]  /*91c0*/  LEA R32, R32, R21, 0x1 ;  /* 0x0000001520207211 */ /* 0x000fca00078e08ff */
[----:B------:R-:W1:Y:S04]  /*91d0*/  LDS.U16 R33, [R32] ;  /* 0x0000000020217984 */ /* 0x000e680000000400 */
[----:B------:R-:W4:Y:S01]  /*91e0*/  LDS.U16 R35, [R32+0x10] ;  /* 0x0000100020237984 */ /* 0x000f220000000400 */
[----:B-1----:R-:W-:Y:S02]  /*91f0*/  HADD2.F32 R33, -RZ, R33.H0_H0 ;  /* 0x20000021ff217230 */ /* 0x002fe40000004100 */
[----:B----4-:R-:W-:Y:S02]  /*9200*/  HADD2.F32 R35, -RZ, R35.H0_H0 ;  /* 0x20000023ff237230 */ /* 0x010fe40000004100 */
[--C-:B--2---:R-:W-:Y:S02]  /*9210*/  HADD2.F32 R36, -RZ, R13.reuse.H0_H0 ;  /* 0x2000000dff247230 */ /* 0x104fe40000004100 */
[----:B------:R-:W-:-:S02]  /*9220*/  HADD2.F32 R13, -RZ, R13.H1_H1 ;  /* 0x3000000dff0d7230 */ /* 0x000fc40000004100 */
[----:B------:R-:W-:Y:S02]  /*9230*/  HADD2.F32 R9, -RZ, R14.H0_H0 ;  /* 0x2000000eff097230 */ /* 0x000fe40000004100 */
[C---:B------:R-:W-:Y:S01]  /*9240*/  FFMA.FTZ R25, R33.reuse, R36, R25 ;  /* 0x0000002421197223 */ /* 0x040fe20000010019 */
[--C-:B------:R-:W-:Y:S02]  /*9250*/  HADD2.F32 R34, -RZ, R12.reuse.H0_H0 ;  /* 0x2000000cff227230 */ /* 0x100fe40000004100 */
[C---:B------:R-:W-:Y:S01]  /*9260*/  FFMA.FTZ R13, R33.reuse, R13, R26 ;  /* 0x0000000d210d7223 */ /* 0x040fe2000001001a */
[----:B0-----:R-:W-:Y:S02]  /*9270*/  HADD2.F32 R11, -RZ, R15.H0_H0 ;  /* 0x2000000fff0b7230 */ /* 0x001fe40000004100 */
[C---:B------:R-:W-:Y:S01]  /*9280*/  FFMA.FTZ R9, R33.reuse, R9, R28 ;  /* 0x0000000921097223 */ /* 0x040fe2000001001c */
[----:B------:R-:W-:Y:S02]  /*9290*/  HADD2.F32 R12, -RZ, R12.H1_H1 ;  /* 0x3000000cff0c7230 */ /* 0x000fe40000004100 */
[----:B------:R-:W-:Y:S01]  /*92a0*/  FFMA.FTZ R24, R33, R34, R24 ;  /* 0x0000002221187223 */ /* 0x000fe20000010018 */
[----:B------:R-:W-:-:S02]  /*92b0*/  HADD2.F32 R14, -RZ, R14.H1_H1 ;  /* 0x3000000eff0e7230 */ /* 0x000fc40000004100 */
        /* <DEDUP_REMOVED lines=8> */
[C---:B------:R-:W-:Y:S01]  /*9340*/  FFMA.FTZ R25, R35.reuse, R26, R25 ;  /* 0x0000001a23197223 */ /* 0x040fe20000010019 */
        /* <DEDUP_REMOVED lines=12> */
.L_x_4258:
[----:B------:R-:W-:Y:S05]  /*9410*/  BSYNC.RECONVERGENT B2 ;  /* 0x0000000000027941 */ /* 0x000fea0003800200 */
.L_x_4257:
[----:B------:R-:W-:Y:S05]  /*9420*/  @P0 BRA `(.L_x_4253) ;  /* 0x00000000005c0947 */ /* 0x000fea0003800000 */
[----:B------:R-:W-:-:S04]  /*9430*/  IMAD R9, R38, 0x90, RZ ;  /* 0x0000009026097824 */ /* 0x000fc800078e02ff */
[----:B------:R-:W-:-:S06]  /*9440*/  IMAD.WIDE.U32 R8, R9, 0x2, R16 ;  /* 0x0000000209087825 */ /* 0x000fcc00078e0010 */
[----:B------:R-:W2:Y:S01]  /*9450*/  LDG.E.128 R8, desc[UR36][R8.64] ;  /* 0x0000002408087981 */ /* 0x000ea2000c1e1d00 */
[----:B------:R-:W-:-:S05]  /*9460*/  IMAD.IADD R12, R38, 0x1, -R3 ;  /* 0x00000001260c7824 */ /* 0x000fca00078e0a03 */
[----:B------:R-:W-:-:S06]  /*9470*/  LEA R12, R12, R21, 0x1 ;  /* 0x000000150c0c7211 */ /* 0x000fcc00078e08ff */
[----:B------:R-:W0:Y:S02]  /*9480*/  LDS.U16 R12, [R12] ;  /* 0x000000000c0c7984 */ /* 0x000e240000000400 */
[----:B0-----:R-:W-:Y:S02]  /*9490*/  HADD2.F32 R13, -RZ, R12.H0_H0 ;  /* 0x2000000cff0d7230 */ /* 0x001fe40000004100 */
[--C-:B--2---:R-:W-:Y:S02]  /*94a0*/  HADD2.F32 R14, -RZ, R8.reuse.H0_H0 ;  /* 0x20000008ff0e7230 */ /* 0x104fe40000004100 */
[----:B------:R-:W-:Y:S02]  /*94b0*/  HADD2.F32 R32, -RZ, R8.H1_H1 ;  /* 0x30000008ff207230 */ /* 0x000fe40000004100 */
[--C-:B------:R-:W-:Y:S02]  /*94c0*/  HADD2.F32 R34, -RZ, R9.reuse.H0_H0 ;  /* 0x20000009ff227230 */ /* 0x100fe40000004100 */
[----:B------:R-:W-:Y:S01]  /*94d0*/  FFMA.FTZ R24, R13, R14, R24 ;  /* 0x0000000e0d187223 */ /* 0x000fe20000010018 */
[----:B---3--:R-:W-:-:S02]  /*94e0*/  HADD2.F32 R15, -RZ, R9.H1_H1 ;  /* 0x30000009ff0f7230 */ /* 0x008fc40000004100 */
        /* <DEDUP_REMOVED lines=11> */
.L_x_4253:
[----:B------:R-:W-:Y:S05]  /*95a0*/  BSYNC.RECONVERGENT B1 ;  /* 0x0000000000017941 */ /* 0x000fea0003800200 */
.L_x_4252:
[----:B------:R-:W-:Y:S01]  /*95b0*/  ISETP.GE.AND P0, PT, R23, UR42, PT ;  /* 0x0000002a17007c0c */ /* 0x000fe2000bf06270 */
[----:B------:R-:W-:-:S12]  /*95c0*/  BSSY.RECONVERGENT B1, `(.L_x_4259) ;  /* 0x000010c000017945 */ /* 0x000fd80003800200 */
[----:B------:R-:W-:Y:S05]  /*95d0*/  @P0 BRA `(.L_x_4260) ;  /* 0x0000001000280947 */ /* 0x000fea0003800000 */
[----:B------:R-:W-:Y:S01]  /*95e0*/  MOV R8, 0x8 ;  /* 0x0000000800087802 */ /* 0x000fe20000000f00 */
[----:B------:R-:W-:Y:S01]  /*95f0*/  BSSY.RECONVERGENT B2, `(.L_x_4261) ;  /* 0x0000041000027945 */ /* 0x000fe20003800200 */
[----:B------:R-:W-:Y:S02]  /*9600*/  LOP3.LUT R38, RZ, R3, RZ, 0x33, !PT ;  /* 0x00000003ff267212 */ /* 0x000fe400078e33ff */
[----:B------:R-:W-:-:S04]  /*9610*/  VIADDMNMX R9, R23, R8, UR42, !PT ;  /* 0x0000002a17097e46 */ /* 0x000fc8000f800108 */
[----:B------:R-:W-:-:S04]  /*9620*/  IADD3 R38, PT, PT, -R2, R9, R38 ;  /* 0x0000000902267210 */ /* 0x000fc80007ffe126 */
[----:B------:R-:W-:-:S04]  /*9630*/  LOP3.LUT R8, R38, 0x18, RZ, 0xc0, !PT ;  /* 0x0000001826087812 */ /* 0x000fc800078ec0ff */
[----:B------:R-:W-:-:S13]  /*9640*/  ISETP.NE.AND P0, PT, R8, 0x18, PT ;  /* 0x000000180800780c */ /* 0x000fda0003f05270 */
[----:B------:R-:W-:Y:S05]  /*9650*/  @!P0 BRA `(.L_x_4262) ;  /* 0x0000000000e88947 */ /* 0x000fea0003800000 */
[----:B------:R-:W0:Y:S01]  /*9660*/  LDC R22, c[0x0][0x3f4] ;  /* 0x0000fd00ff167b82 */ /* 0x000e220000000800 */
[----:B------:R-:W-:Y:S02]  /*9670*/  LEA.HI R9, R38, 0x1, RZ, 0x1d ;  /* 0x0000000126097811 */ /* 0x000fe400078fe8ff */
[----:B------:R-:W-:Y:S02]  /*9680*/  LEA R8, R2, UR6, 0x1 ;  /* 0x0000000602087c11 */ /* 0x000fe4000f8e08ff */
[----:B------:R-:W-:-:S03]  /*9690*/  LOP3.LUT R9, R9, 0x3, RZ, 0xc0, !PT ;  /* 0x0000000309097812 */ /* 0x000fc600078ec0ff */
[----:B------:R-:W-:Y:S01]  /*96a0*/  IMAD.IADD R10, R53, 0x1, R8 ;  /* 0x00000001350a7824 */ /* 0x000fe200078e0208 */
[----:B------:R-:W-:-:S07]  /*96b0*/  IADD3 R11, PT, PT, -R9, RZ, RZ ;  /* 0x000000ff090b7210 */ /* 0x000fce0007ffe1ff */
.L_x_4265:
        /* <DEDUP_REMOVED lines=14> */
[----:B---3--:R-:W-:Y:S02]  /*97a0*/  IMAD R15, R8, R13, RZ ;  /* 0x0000000d080f7224 */ /* 0x008fe400078e02ff */
        /* <DEDUP_REMOVED lines=33> */
.L_x_4264:
[----:B------:R-:W-:Y:S05]  /*99c0*/  BSYNC.RECONVERGENT B3 ;  /* 0x0000000000037941 */ /* 0x000fea0003800200 */
.L_x_4263:
[----:B------:R-:W-:Y:S01]  /*99d0*/  IADD3 R23, PT, PT, R23, 0x8, RZ ;  /* 0x0000000817177810 */ /* 0x000fe20007ffe0ff */
[----:B------:R-:W-:Y:S01]  /*99e0*/  VIADD R10, R10, 0x10 ;  /* 0x000000100a0a7836 */ /* 0x000fe20000000000 */
[----:B------:R-:W-:Y:S06]  /*99f0*/  @P2 BRA `(.L_x_4265) ;  /* 0xfffffffc00302947 */ /* 0x000fec000383ffff */
.L_x_4262:
[----:B------:R-:W-:Y:S05]  /*9a00*/  BSYNC.RECONVERGENT B2 ;  /* 0x0000000000027941 */ /* 0x000fea0003800200 */
.L_x_4261:
[----:B------:R-:W-:-:S13]  /*9a10*/  ISETP.GE.U32.AND P0, PT, R38, 0x18, PT ;  /* 0x000000182600780c */ /* 0x000fda0003f06070 */
[----:B------:R-:W-:Y:S05]  /*9a20*/  @!P0 BRA `(.L_x_4260) ;  /* 0x0000000c00148947 */ /* 0x000fea0003800000 */
[----:B------:R-:W0:Y:S02]  /*9a30*/  LDC R22, c[0x0][0x3f4] ;  /* 0x0000fd00ff167b82 */ /* 0x000e240000000800 */
.L_x_4274:
[CC--:B0-----:R-:W-:Y:S01]  /*9a40*/  ISETP.GE.AND P3, PT, R23.reuse, R22.reuse, PT ;  /* 0x000000161700720c */ /* 0x0c1fe20003f66270 */
[C---:B-1----:R-:W-:Y:S01]  /*9a50*/  VIADD R41, R23.reuse, 0x18 ;  /* 0x0000001817297836 */ /* 0x042fe20000000000 */
        /* <DEDUP_REMOVED lines=9> */
[----:B------:R-:W-:Y:S02]  /*9af0*/  IABS R11, R22 ;  /* 0x00000016000b7213 */ /* 0x000fe40000000000 */
[----:B------:R-:W-:Y:S02]  /*9b00*/  IABS R14, R23 ;  /* 0x00000017000e7213 */ /* 0x000fe40000000000 */
[----:B------:R-:W0:Y:S01]  /*9b10*/  I2F.RP R10, R11 ;  /* 0x0000000b000a7306 */ /* 0x000e220000209400 */
[----:B------:R-:W-:Y:S02]  /*9b20*/  ISETP.GE.AND P4, PT, R23, RZ, PT ;  /* 0x000000ff1700720c */ /* 0x000fe40003f86270 */
[----:B------:R-:W-:-:S05]  /*9b30*/  ISETP.NE.AND P5, PT, R22, RZ, PT ;  /* 0x000000ff1600720c */ /* 0x000fca0003fa5270 */
[----:B0-----:R-:W0:Y:S02]  /*9b40*/  MUFU.RCP R10, R10 ;  /* 0x0000000a000a7308 */ /* 0x001e240000001000 */
[----:B0-----:R-:W-:-:S06]  /*9b50*/  VIADD R12, R10, 0xffffffe ;  /* 0x0ffffffe0a0c7836 */ /* 0x001fcc0000000000 */
[----:B------:R0:W1:Y:S02]  /*9b60*/  F2I.FTZ.U32.TRUNC.NTZ R9, R12 ;  /* 0x0000000c00097305 */ /* 0x000064000021f000 */
[----:B0-----:R-:W0:Y:S01]  /*9b70*/  LDS.U16 R12, [R36] ;  /* 0x00000000240c7984 */ /* 0x001e220000000400 */
[----:B-1----:R-:W-:-:S05]  /*9b80*/  IADD3 R8, PT, PT, RZ, -R9, RZ ;  /* 0x80000009ff087210 */ /* 0x002fca0007ffe0ff */
        /* <DEDUP_REMOVED lines=23> */
[----:B---3--:R-:W-:Y:S02]  /*9d00*/  HADD2.F32 R15, -RZ, R9.H1_H1 ;  /* 0x30000009ff0f7230 */ /* 0x008fe40000004100 */
        /* <DEDUP_REMOVED lines=9> */
.L_x_4267:
[----:B------:R-:W-:Y:S05]  /*9da0*/  BSYNC.RECONVERGENT B2 ;  /* 0x0000000000027941 */ /* 0x000fea0003800200 */
.L_x_4266:
[----:B------:R-:W-:Y:S04]  /*9db0*/  BSSY.RECONVERGENT B2, `(.L_x_4268) ;  /* 0x000002d000027945 */ /* 0x000fe80003800200 */
[----:B------:R-:W-:Y:S05]  /*9dc0*/  @!P2 BRA `(.L_x_4269) ;  /* 0x0000000000aca947 */ /* 0x000fea0003800000 */
[----:B------:R-:W-:Y:S02]  /*9dd0*/  IABS R11, R22 ;  /* 0x00000016000b7213 */ /* 0x000fe40000000000 */
[----:B------:R-:W-:Y:S02]  /*9de0*/  IABS R14, R37 ;  /* 0x00000025000e7213 */ /* 0x000fe40000000000 */
[----:B------:R-:W0:Y:S01]  /*9df0*/  I2F.RP R10, R11 ;  /* 0x0000000b000a7306 */ /* 0x000e220000209400 */
[----:B------:R-:W-:Y:S02]  /*9e00*/  ISETP.GE.AND P3, PT, R37, RZ, PT ;  /* 0x000000ff2500720c */ /* 0x000fe40003f66270 */
[----:B------:R-:W-:-:S05]  /*9e10*/  ISETP.NE.AND P4, PT, R22, RZ, PT ;  /* 0x000000ff1600720c */ /* 0x000fca0003f85270 */
[----:B0-----:R-:W0:Y:S02]  /*9e20*/  MUFU.RCP R10, R10 ;  /* 0x0000000a000a7308 */ /* 0x001e240000001000 */
[----:B0-----:R-:W-:-:S06]  /*9e30*/  IADD3 R12, PT, PT, R10, 0xffffffe, RZ ;  /* 0x0ffffffe0a0c7810 */ /* 0x001fcc0007ffe0ff */
[----:B------:R0:W1:Y:S02]  /*9e40*/  F2I.FTZ.U32.TRUNC.NTZ R9, R12 ;  /* 0x0000000c00097305 */ /* 0x000064000021f000 */
[----:B0-----:R-:W0:Y:S01]  /*9e50*/  LDS.U16 R12, [R36+0x10] ;  /* 0x00001000240c7984 */ /* 0x001e220000000400 */
[----:B-1----:R-:W-:-:S04]  /*9e60*/  IMAD.MOV R8, RZ, RZ, -R9 ;  /* 0x000000ffff087224 */ /* 0x002fc800078e0a09 */
[----:B------:R-:W-:Y:S02]  /*9e70*/  IMAD R13, R8, R11, RZ ;  /* 0x0000000b080d7224 */ /* 0x000fe400078e02ff */
[----:B------:R-:W-:-:S05]  /*9e80*/  HFMA2 R8, -RZ, RZ, 0, 0 ;  /* 0x00000000ff087431 */ /* 0x000fca00000001ff */
        /* <DEDUP_REMOVED lines=31> */
.L_x_4269:
[----:B------:R-:W-:Y:S05]  /*a080*/  BSYNC.RECONVERGENT B2 ;  /* 0x0000000000027941 */ /* 0x000fea0003800200 */
.L_x_4268:
        /* <DEDUP_REMOVED lines=11> */
[----:B-1----:R-:W-:-:S05]  /*a140*/  IADD3 R8, PT, PT, RZ, -R9, RZ ;  /* 0x80000009ff087210 */ /* 0x002fca0007ffe0ff */
        /* <DEDUP_REMOVED lines=33> */
.L_x_4271:
[----:B------:R-:W-:Y:S05]  /*a360*/  BSYNC.RECONVERGENT B2 ;  /* 0x0000000000027941 */ /* 0x000fea0003800200 */
.L_x_4270:
        /* <DEDUP_REMOVED lines=10> */
[----:B0-----:R-:W0:Y:S01]  /*a410*/  LDS.U16 R12, [R36+0x30] ;  /* 0x00003000240c7984 */ /* 0x001e220000000400 */
[----:B-1----:R-:W-:-:S05]  /*a420*/  IADD3 R8, PT, PT, RZ, -R9, RZ ;  /* 0x80000009ff087210 */ /* 0x002fca0007ffe0ff */
        /* <DEDUP_REMOVED lines=33> */
.L_x_4273:
[----:B------:R-:W-:Y:S05]  /*a640*/  BSYNC.RECONVERGENT B2 ;  /* 0x0000000000027941 */ /* 0x000fea0003800200 */
.L_x_4272:
[----:B------:R-:W-:-:S04]  /*a650*/  IADD3 R23, PT, PT, R23, 0x20, RZ ;  /* 0x0000002017177810 */ /* 0x000fc80007ffe0ff */
[----:B------:R-:W-:-:S13]  /*a660*/  ISETP.GE.AND P0, PT, R23, UR42, PT ;  /* 0x0000002a17007c0c */ /* 0x000fda000bf06270 */
[----:B------:R-:W-:Y:S05]  /*a670*/  @!P0 BRA `(.L_x_4274) ;  /* 0xfffffff000f08947 */ /* 0x000fea000383ffff */
.L_x_4260:
[----:B------:R-:W-:Y:S05]  /*a680*/  BSYNC.RECONVERGENT B1 ;  /* 0x0000000000017941 */ /* 0x000fea0003800200 */
.L_x_4259:
[----:B------:R-:W-:-:S13]  /*a690*/  ISETP.NE.AND P0, PT, R2, UR5, PT ;  /* 0x0000000502007c0c */ /* 0x000fda000bf05270 */
[----:B------:R-:W-:Y:S05]  /*a6a0*/  @P0 BRA `(.L_x_4251) ;  /* 0x0000000400b00947 */ /* 0x000fea0003800000 */
        /* <DEDUP_REMOVED lines=39> */
[----:B------:R-:W2:Y:S01]  /*a920*/  I2F.S16 R35, R35 ;  /* 0x0000002300237306 */ /* 0x000ea20000101400 */
[----:B------:R-:W-:Y:S01]  /*a930*/  @P2 LOP3.LUT R32, R32, 0xffffff00, RZ, 0xfc, !PT ;  /* 0xffffff0020202812 */ /* 0x000fe200078efcff */
[----:B0-----:R-:W-:-:S06]  /*a940*/  FMUL.FTZ R8, R10, R9 ;  /* 0x000000090a087220 */ /* 0x001fcc0000410000 */
[----:B------:R-:W0:Y:S01]  /*a950*/  I2F.S16 R23, R12 ;  /* 0x0000000c00177306 */ /* 0x000e220000101400 */
[----:B--2---:R-:W-:-:S07]  /*a960*/  FMUL.FTZ R16, R10, R35 ;  /* 0x000000230a107220 */ /* 0x004fce0000410000 */
[----:B------:R-:W2:Y:S01]  /*a970*/  I2F.S16 R11, R11 ;  /* 0x0000000b000b7306 */ /* 0x000ea20000101400 */
[----:B0-----:R-:W-:-:S07]  /*a980*/  FMUL.FTZ R14, R10, R23 ;  /* 0x000000170a0e7220 */ /* 0x001fce0000410000 */
[----:B------:R-:W0:Y:S01]  /*a990*/  I2F.S8 R17, R34 ;  /* 0x0000002200117306 */ /* 0x000e220000001400 */
[----:B--2---:R-:W-:-:S07]  /*a9a0*/  FMUL.FTZ R12, R10, R11 ;  /* 0x0000000b0a0c7220 */ /* 0x004fce0000410000 */
[----:B---3--:R2:W3:Y:S01]  /*a9b0*/  I2F.S8 R15, R36 ;  /* 0x00000024000f7306 */ /* 0x0084e20000001400 */
[----:B0-----:R-:W-:-:S07]  /*a9c0*/  FMUL.FTZ R17, R10, R17 ;  /* 0x000000110a117220 */ /* 0x001fce0000410000 */
[----:B------:R-:W0:Y:S01]  /*a9d0*/  I2F.S8 R33, R32 ;  /* 0x0000002000217306 */ /* 0x000e220000001400 */
[----:B--2---:R-:W-:Y:S02]  /*a9e0*/  F2FP.F16.F32.PACK_AB R36, R8, R13 ;  /* 0x0000000d0824723e */ /* 0x004fe400000000ff */
[----:B------:R-:W-:Y:S01]  /*a9f0*/  F2FP.F16.F32.PACK_AB R38, R14, R17 ;  /* 0x000000110e26723e */ /* 0x000fe200000000ff */
[----:B---3--:R-:W-:-:S05]  /*aa00*/  FMUL.FTZ R15, R10, R15 ;  /* 0x0000000f0a0f7220 */ /* 0x008fca0000410000 */
[----:B------:R-:W-:Y:S01]  /*aa10*/  F2FP.F16.F32.PACK_AB R37, R12, R15 ;  /* 0x0000000f0c25723e */ /* 0x000fe200000000ff */
[----:B0-----:R-:W-:-:S05]  /*aa20*/  FMUL.FTZ R33, R10, R33 ;  /* 0x000000210a217220 */ /* 0x001fca0000410000 */
[----:B------:R-:W-:Y:S01]  /*aa30*/  F2FP.F16.F32.PACK_AB R39, R16, R33 ;  /* 0x000000211027723e */ /* 0x000fe200000000ff */
[----:B------:R-:W-:Y:S06]  /*aa40*/  BRA `(.L_x_4276) ;  /* 0x00000000000c7947 */ /* 0x000fec0003800000 */
.L_x_4275:
[----:B------:R-:W0:Y:S02]  /*aa50*/  LDC.64 R8, c[0x0][0x3a8] ;  /* 0x0000ea00ff087b82 */ /* 0x000e240000000a00 */
[----:B0-----:R-:W-:-:S05]  /*aa60*/  IMAD.WIDE R8, R11, 0x2, R8 ;  /* 0x000000020b087825 */ /* 0x001fca00078e0208 */
[----:B------:R0:W5:Y:S02]  /*aa70*/  LDG.E.128 R36, desc[UR36][R8.64] ;  /* 0x0000002408247981 */ /* 0x000164000c1e1d00 */
.L_x_4276:
[----:B------:R-:W2:Y:S02]  /*aa80*/  LDCU.64 UR8, c[0x0][0x460] ;  /* 0x00008c00ff0877ac */ /* 0x000ea40008000a00 */
[----:B--2---:R-:W-:-:S04]  /*aa90*/  ISETP.NE.U32.AND P0, PT, RZ, UR8, PT ;  /* 0x00000008ff007c0c */ /* 0x004fc8000bf05070 */
[----:B------:R-:W-:Y:S01]  /*aaa0*/  ISETP.NE.AND.EX P0, PT, RZ, UR9, PT, P0 ;  /* 0x00000009ff007c0c */ /* 0x000fe2000bf05300 */
[----:B------:R-:W2:-:S12]  /*aab0*/  LDCU.64 UR8, c[0x0][0x3c0] ;  /* 0x00007800ff0877ac */ /* 0x000e980008000a00 */
[----:B------:R-:W4:Y:S08]  /*aac0*/  @P0 LDC R11, c[0x0][0x3f8] ;  /* 0x0000fe00ff0b0b82 */ /* 0x000f300000000800 */
[----:B0-----:R-:W0:Y:S01]  /*aad0*/  @P0 LDC.64 R8, c[0x0][0x458] ;  /* 0x00011600ff080b82 */ /* 0x001e220000000a00 */
[----:B----4-:R-:W-:-:S04]  /*aae0*/  @P0 IMAD R18, R11, UR38, R18 ;  /* 0x000000260b120c24 */ /* 0x010fc8000f8e0212 */
[----:B------:R-:W-:-:S04]  /*aaf0*/  @P0 IMAD R11, R18, 0x90, R19 ;  /* 0x00000090120b0824 */ /* 0x000fc800078e0213 */
[----:B0-----:R-:W-:-:S06]  /*ab00*/  @P0 IMAD.WIDE R8, R11, 0x2, R8 ;  /* 0x000000020b080825 */ /* 0x001fcc00078e0208 */
[----:B------:R-:W4:Y:S01]  /*ab10*/  @P0 LDG.E.128 R8, desc[UR36][R8.64] ;  /* 0x0000002408080981 */ /* 0x000f22000c1e1d00 */
[----:B------:R-:W-:Y:S01]  /*ab20*/  IADD3 R12, PT, PT, -R3, UR42, RZ ;  /* 0x0000002a030c7c10 */ /* 0x000fe2000fffe1ff */
[----:B------:R-:W-:Y:S01]  /*ab30*/  UIMAD UR7, UR40, 0x90, URZ ;  /* 0x00000090280778a4 */ /* 0x000fe2000f8e02ff */
[----:B------:R-:W-:Y:S02]  /*ab40*/  IMAD R22, R20, R22, R19 ;  /* 0x0000001614167224 */ /* 0x000fe400078e0213 */
[----:B-----5:R-:W-:Y:S01]  /*ab50*/  HFMA2 R36, R36, 1, 1, R4 ;  /* 0x3c003c0024247831 */ /* 0x020fe20000000004 */
[----:B------:R-:W-:Y:S01]  /*ab60*/  LEA R21, R12, R21, 0x1 ;  /* 0x000000150c157211 */ /* 0x000fe200078e08ff */
[----:B------:R-:W-:Y:S02]  /*ab70*/  HFMA2 R38, R38, 1, 1, R6 ;  /* 0x3c003c0026267831 */ /* 0x000fe40000000006 */
[----:B------:R-:W-:Y:S01]  /*ab80*/  HADD2 R37, R37, R5 ;  /* 0x0000000525257230 */ /* 0x000fe20000000000 */
[----:B------:R-:W-:Y:S01]  /*ab90*/  SHF.R.S32.HI R3, RZ, 0x1f, R22 ;  /* 0x0000001fff037819 */ /* 0x000fe20000011416 */
[----:B------:R-:W-:Y:S01]  /*aba0*/  IMAD.U32 R12, RZ, RZ, UR7 ;  /* 0x00000007ff0c7e24 */ /* 0x000fe2000f8e00ff */
[----:B------:R-:W-:Y:S01]  /*abb0*/  IADD3 R22, P1, PT, R22, UR7, RZ ;  /* 0x0000000716167c10 */ /* 0x000fe2000ff3e0ff */
[----:B------:R-:W0:Y:S01]  /*abc0*/  LDS.U16 R21, [R21] ;  /* 0x0000000015157984 */ /* 0x000e220000000400 */
[----:B------:R-:W-:-:S02]  /*abd0*/  HADD2 R39, R39, R7 ;  /* 0x0000000727277230 */ /* 0x000fc40000000000 */
[----:B------:R-:W-:Y:S02]  /*abe0*/  LEA.HI.X.SX32 R3, R12, R3, 0x1, P1 ;  /* 0x000000030c037211 */ /* 0x000fe400008f0eff */
[----:B--2---:R-:W-:-:S04]  /*abf0*/  LEA R4, P1, R22, UR8, 0x1 ;  /* 0x0000000816047c11 */ /* 0x004fc8000f8208ff */
        /* <DEDUP_REMOVED lines=23> */
.L_x_4251:
[----:B------:R-:W-:Y:S05]  /*ad70*/  BSYNC.RECONVERGENT B0 ;  /* 0x0000000000007941 */ /* 0x000fea0003800200 */
.L_x_4250:
        /* <DEDUP_REMOVED lines=24> */
.L_x_4278:
        /* <DEDUP_REMOVED lines=21> */
.L_x_4280:
[----:B------:R-:W-:Y:S05]  /*b050*/  BSYNC.RECONVERGENT B0 ;  /* 0x0000000000007941 */ /* 0x000fea0003800200 */
.L_x_4279:
        /* <DEDUP_REMOVED lines=8> */
.L_x_4282:
[----:B------:R-:W-:Y:S05]  /*b0e0*/  BSYNC.RECONVERGENT B0 ;  /* 0x0000000000007941 */ /* 0x000fea0003800200 */
.L_x_4281:
[----:B------:R-:W-:Y:S06]  /*b0f0*/  BAR.SYNC.DEFER_BLOCKING 0x0 ;  /* 0x0000000000007b1d */ /* 0x000fec0000010000 */
[----:B------:R-:W-:Y:S04]  /*b100*/  BSSY.RECONVERGENT B0, `(.L_x_4283) ;  /* 0x0000013000007945 */ /* 0x000fe80003800200 */
[----:B------:R-:W-:Y:S05]  /*b110*/  @P4 BRA `(.L_x_4284) ;  /* 0x0000000000444947 */ /* 0x000fea0003800000 */
[----:B0-2---:R-:W0:Y:S02]  /*b120*/  LDS.128 R4, [R2] ;  /* 0x0000000002047984 */ /* 0x005e240000000c00 */
        /* <DEDUP_REMOVED lines=16> */
.L_x_4284:
[----:B------:R-:W-:Y:S05]  /*b230*/  BSYNC.RECONVERGENT B0 ;  /* 0x0000000000007941 */ /* 0x000fea0003800200 */
.L_x_4283:
        /* <DEDUP_REMOVED lines=8> */
.L_x_4286:
[----:B------:R-:W-:Y:S05]  /*b2c0*/  BSYNC.RECONVERGENT B0 ;  /* 0x0000000000007941 */ /* 0x000fea0003800200 */
.L_x_4285:
[----:B------:R-:W-:Y:S06]  /*b2d0*/  BAR.SYNC.DEFER_BLOCKING 0x0 ;  /* 0x0000000000007b1d */ /* 0x000fec0000010000 */
[----:B------:R-:W-:Y:S04]  /*b2e0*/  BSSY.RECONVERGENT B0, `(.L_x_4287) ;  /* 0x0000013000007945 */ /* 0x000fe80003800200 */
[----:B------:R-:W-:Y:S05]  /*b2f0*/  @P6 BRA `(.L_x_4288) ;  /* 0x0000000000446947 */ /* 0x000fea0003800000 */
[----:B0-2-4-:R-:W0:Y:S02]  /*b300*/  LDS.128 R4, [R2] ;  /* 0x0000000002047984 */ /* 0x015e240000000c00 */
        /* <DEDUP_REMOVED lines=16> */
.L_x_4288:
[----:B------:R-:W-:Y:S05]  /*b410*/  BSYNC.RECONVERGENT B0 ;  /* 0x0000000000007941 */ /* 0x000fea0003800200 */
.L_x_4287:
[----:B------:R-:W-:Y:S06]  /*b420*/  BAR.SYNC.DEFER_BLOCKING 0x0 ;  /* 0x0000000000007b1d */ /* 0x000fec0000010000 */
.L_x_4277:
[----:B------:R-:W-:-:S13]  /*b430*/  ISETP.GT.U32.OR P0, PT, R0, 0x1f, P0 ;  /* 0x0000001f0000780c */ /* 0x000fda0000704470 */
[----:B------:R-:W-:Y:S05]  /*b440*/  @P0 EXIT ;  /* 0x000000000000094d */ /* 0x000fea0003800000 */
[----:B------:R-:W0:Y:S02]  /*b450*/  LDCU UR4, c[0x0][0x478] ;  /* 0x00008f00ff0477ac */ /* 0x000e240008000800 */
[----:B0-----:R-:W-:-:S09]  /*b460*/  UISETP.NE.AND UP0, UPT, UR4, 0x2, UPT ;  /* 0x000000020400788c */ /* 0x001fd2000bf05270 */
[----:B------:R-:W-:Y:S05]  /*b470*/  BRA.U UP0, `(.L_x_4289) ;  /* 0x0000000100e07547 */ /* 0x000fea000b800000 */
[----:B--2-4-:R-:W0:Y:S01]  /*b480*/  LDC.64 R2, c[0x0][0x470] ;  /* 0x00011c00ff027b82 */ /* 0x014e220000000a00 */
[----:B------:R-:W2:Y:S01]  /*b490*/  LDCU.64 UR4, c[0x0][0x380] ;  /* 0x00007000ff0477ac */ /* 0x000ea20008000a00 */
[----:B0-----:R-:W4:Y:S01]  /*b4a0*/  LDG.E R2, desc[UR36][R2.64] ;  /* 0x0000002402027981 */ /* 0x001f22000c1e1900 */
[----:B------:R-:W-:-:S04]  /*b4b0*/  IADD3 R19, PT, PT, R20, R19, RZ ;  /* 0x0000001314137210 */ /* 0x000fc80007ffe0ff */
[----:B--2---:R-:W-:Y:S01]  /*b4c0*/  IADD3 R8, P0, PT, R19, UR4, RZ ;  /* 0x0000000413087c10 */ /* 0x004fe2000ff1e0ff */
        /* <DEDUP_REMOVED lines=9> */
[----:B------:R-:W2:Y:S01]  /*b560*/  F2I.S8.NTZ R31, R31 ;  /* 0x0000001f001f7305 */ /* 0x000ea20000202100 */
[----:B0-----:R-:W-:-:S07]  /*b570*/  PRMT R0, R30, 0x8880, RZ ;  /* 0x000088801e007816 */ /* 0x001fce00000000ff */
[----:B------:R-:W0:Y:S01]  /*b580*/  F2I.S8.NTZ R29, R29 ;  /* 0x0000001d001d7305 */ /* 0x000e220000202100 */
[----:B------:R-:W-:Y:S02]  /*b590*/  PRMT R0, R0, 0x7710, RZ ;  /* 0x0000771000007816 */ /* 0x000fe400000000ff */
[----:B--2---:R-:W-:-:S05]  /*b5a0*/  PRMT R3, R31, 0x8880, RZ ;  /* 0x000088801f037816 */ /* 0x004fca00000000ff */
[----:B------:R-:W2:Y:S01]  /*b5b0*/  F2I.S8.NTZ R26, R26 ;  /* 0x0000001a001a7305 */ /* 0x000ea20000202100 */
        /* <DEDUP_REMOVED lines=9> */
[----:B--2---:R-:W-:Y:S02]  /*b650*/  PRMT R4, R26, 0x8880, RZ ;  /* 0x000088801a047816 */ /* 0x004fe400000000ff */
[----:B------:R-:W-:Y:S02]  /*b660*/  LOP3.LUT R9, R3, 0xff00, R0, 0xf8, !PT ;  /* 0x0000ff0003097812 */ /* 0x000fe400078ef800 */
[----:B------:R-:W-:Y:S02]  /*b670*/  PRMT R4, R4, 0x7710, RZ ;  /* 0x0000771004047816 */ /* 0x000fe400000000ff */
[----:B0-----:R-:W-:Y:S01]  /*b680*/  PRMT R27, R27, 0x8880, RZ ;  /* 0x000088801b1b7816 */ /* 0x001fe200000000ff */
[----:B------:R-:W0:Y:S01]  /*b690*/  F2I.S8.NTZ R28, R28 ;  /* 0x0000001c001c7305 */ /* 0x000e220000202100 */
[----:B------:R-:W-:-:S02]  /*b6a0*/  LOP3.LUT R4, R4, 0xff, RZ, 0xc0, !PT ;  /* 0x000000ff04047812 */ /* 0x000fc400078ec0ff */
[----:B------:R-:W-:Y:S02]  /*b6b0*/  PRMT R0, R27, 0x7710, RZ ;  /* 0x000077101b007816 */ /* 0x000fe400000000ff */
[----:B----4-:R-:W-:-:S03]  /*b6c0*/  PRMT R25, R25, 0x8880, RZ ;  /* 0x0000888019197816 */ /* 0x010fc600000000ff */
[----:B------:R-:W2:Y:S01]  /*b6d0*/  F2I.S8.NTZ R2, R2 ;  /* 0x0000000200027305 */ /* 0x000ea20000202100 */
[----:B------:R-:W-:Y:S02]  /*b6e0*/  LOP3.LUT R6, R0, 0xff, RZ, 0xc0, !PT ;  /* 0x000000ff00067812 */ /* 0x000fe400078ec0ff */
[----:B------:R-:W-:-:S03]  /*b6f0*/  PRMT R3, R25, 0x7710, RZ ;  /* 0x0000771019037816 */ /* 0x000fc600000000ff */
[----:B------:R-:W-:Y:S01]  /*b700*/  IMAD.WIDE.U32 R6, R6, 0x100, RZ ;  /* 0x0000010006067825 */ /* 0x000fe200078e00ff */
[----:B0-----:R-:W-:Y:S02]  /*b710*/  PRMT R28, R28, 0x8880, RZ ;  /* 0x000088801c1c7816 */ /* 0x001fe400000000ff */
[----:B------:R-:W-:Y:S02]  /*b720*/  LOP3.LUT R5, R3, 0xff, RZ, 0xc0, !PT ;  /* 0x000000ff03057812 */ /* 0x000fe400078ec0ff */
[----:B------:R-:W-:Y:S02]  /*b730*/  PRMT R0, R28, 0x7710, RZ ;  /* 0x000077101c007816 */ /* 0x000fe400000000ff */
[----:B--2---:R-:W-:Y:S01]  /*b740*/  PRMT R10, R2, 0x8880, RZ ;  /* 0x00008880020a7816 */ /* 0x004fe200000000ff */
        /* <DEDUP_REMOVED lines=11> */
.L_x_4289:
[----:B--2-4-:R-:W0:Y:S01]  /*b800*/  LDC.64 R2, c[0x0][0x380] ;  /* 0x0000e000ff027b82 */ /* 0x014e220000000a00 */
        /* <DEDUP_REMOVED lines=11> */
.L_x_4158:
[----:B------:R-:W-:Y:S02]  /*b8c0*/  MOV R12, 0x10 ;  /* 0x00000010000c7802 */ /* 0x000fe40000000f00 */
[----:B------:R-:W-:Y:S02]  /*b8d0*/  MOV R11, 0x1f ;  /* 0x0000001f000b7802 */ /* 0x000fe40000000f00 */
[----:B------:R-:W-:-:S07]  /*b8e0*/  MOV R15, 0xffffffff ;  /* 0xffffffff000f7802 */ /* 0x000fce0000000f00 */
[----:B0-----:R-:W-:Y:S05]  /*b8f0*/  WARPSYNC.COLLECTIVE R15, `(.L_x_4290) ;  /* 0x000000000f087348 */ /* 0x001fea0003c00000 */
[----:B------:R1:W2:Y:S02]  /*b900*/  SHFL.BFLY P6, R14, R13, R12, R11 ;  /* 0x0c00000c0d0e7389 */ /* 0x0002a400000c000b */
[----:B012---:R-:W-:Y:S05]  /*b910*/  ENDCOLLECTIVE ;  /* 0x000000000000791b */ /* 0x007fea0003800000 */
.L_x_4290:
[----:B------:R-:W-:Y:S01]  /*b920*/  MOV R12, 0x8 ;  /* 0x00000008000c7802 */ /* 0x000fe20000000f00 */
[----:B------:R-:W-:-:S04]  /*b930*/  FADD.FTZ R0, R13, R14 ;  /* 0x0000000e0d007221 */ /* 0x000fc80000010000 */
[----:B------:R-:W-:-:S07]  /*b940*/  IMAD.MOV.U32 R13, RZ, RZ, R0 ;  /* 0x000000ffff0d7224 */ /* 0x000fce00078e0000 */
[----:B------:R-:W-:Y:S05]  /*b950*/  WARPSYNC.COLLECTIVE R15, `(.L_x_4291) ;  /* 0x000000000f087348 */ /* 0x000fea0003c00000 */
[----:B------:R0:W1:Y:S02]  /*b960*/  SHFL.BFLY P6, R14, R13, R12, R11 ;  /* 0x0c00000c0d0e7389 */ /* 0x00006400000c000b */
[----:B01----:R-:W-:Y:S05]  /*b970*/  ENDCOLLECTIVE ;  /* 0x000000000000791b */ /* 0x003fea0003800000 */
.L_x_4291:
[----:B------:R-:W-:Y:S01]  /*b980*/  MOV R12, 0x4 ;  /* 0x00000004000c7802 */ /* 0x000fe20000000f00 */
[----:B------:R-:W-:-:S05]  /*b990*/  FADD.FTZ R2, R0, R14 ;  /* 0x0000000e00027221 */ /* 0x000fca0000010000 */
[----:B------:R-:W-:-:S07]  /*b9a0*/  MOV R13, R2 ;  /* 0x00000002000d7202 */ /* 0x000fce0000000f00 */
[----:B------:R-:W-:Y:S05]  /*b9b0*/  WARPSYNC.COLLECTIVE R15, `(.L_x_4292) ;  /* 0x000000000f087348 */ /* 0x000fea0003c00000 */
[----:B------:R0:W1:Y:S02]  /*b9c0*/  SHFL.BFLY P6, R14, R13, R12, R11 ;  /* 0x0c00000c0d0e7389 */ /* 0x00006400000c000b */
[----:B01----:R-:W-:Y:S05]  /*b9d0*/  ENDCOLLECTIVE ;  /* 0x000000000000791b */ /* 0x003fea0003800000 */
.L_x_4292:
[----:B------:R-:W-:Y:S01]  /*b9e0*/  MOV R12, 0x2 ;  /* 0x00000002000c7802 */ /* 0x000fe20000000f00 */
[----:B------:R-:W-:-:S04]  /*b9f0*/  FADD.FTZ R3, R2, R14 ;  /* 0x0000000e02037221 */ /* 0x000fc80000010000 */
[----:B------:R-:W-:-:S07]  /*ba00*/  IMAD.MOV.U32 R13, RZ, RZ, R3 ;  /* 0x000000ffff0d7224 */ /* 0x000fce00078e0003 */
[----:B------:R-:W-:Y:S05]  /*ba10*/  WARPSYNC.COLLECTIVE R15, `(.L_x_4293) ;  /* 0x000000000f087348 */ /* 0x000fea0003c00000 */
[----:B------:R0:W1:Y:S02]  /*ba20*/  SHFL.BFLY P6, R14, R13, R12, R11 ;  /* 0x0c00000c0d0e7389 */ /* 0x00006400000c000b */
[----:B01----:R-:W-:Y:S05]  /*ba30*/  ENDCOLLECTIVE ;  /* 0x000000000000791b */ /* 0x003fea0003800000 */
.L_x_4293:
[----:B------:R-:W-:Y:S01]  /*ba40*/  MOV R12, 0x1 ;  /* 0x00000001000c7802 */ /* 0x000fe20000000f00 */
[----:B------:R-:W-:-:S05]  /*ba50*/  FADD.FTZ R4, R3, R14 ;  /* 0x0000000e03047221 */ /* 0x000fca0000010000 */
[----:B------:R-:W-:-:S07]  /*ba60*/  MOV R13, R4 ;  /* 0x00000004000d7202 */ /* 0x000fce0000000f00 */
[----:B------:R-:W-:Y:S05]  /*ba70*/  WARPSYNC.COLLECTIVE R15, `(.L_x_4294) ;  /* 0x000000000f087348 */ /* 0x000fea0003c00000 */
[----:B------:R0:W1:Y:S02]  /*ba80*/  SHFL.BFLY P6, R14, R13, R12, R11 ;  /* 0x0c00000c0d0e7389 */ /* 0x00006400000c000b */
[----:B01----:R-:W-:Y:S05]  /*ba90*/  ENDCOLLECTIVE ;  /* 0x000000000000791b */ /* 0x003fea0003800000 */
.L_x_4294:
[----:B------:R-:W-:Y:S05]  /*baa0*/  BRA `(.L_x_4295) ;  /* 0xffffff6c00f87947 */ /* 0x000fea000383ffff */
.L_x_4296:
        /* <DEDUP_REMOVED lines=13> */
.L_x_5604:


//--------------------- .text._ZN4mmha33masked_multihead_attention_kernelItLi144ELi256ELi2ELi32ELi128ELb0ELb0EEEv26Multihead_attention_paramsIT_XT5_EE --------------------------
	.section	.text._ZN4mmha33masked_multihead_attention_kernelItLi144ELi256ELi2ELi32ELi128ELb0ELb0EEEv26Multihead_attention_paramsIT_XT5_EE,"ax",@progbits
	.align	128
        .global         _ZN4mmha33masked_multihead_attention_kernelItLi144ELi256ELi2ELi32ELi128ELb0ELb0EEEv26Multihead_attention_paramsIT_XT5_EE
        .type           _ZN4mmha33masked_multihead_attention_kernelItLi144ELi256ELi2ELi32ELi128ELb0ELb0EEEv26Multihead_attention_paramsIT_XT5_EE,@function
        .size           _ZN4mmha33masked_multihead_attention_kernelItLi144ELi256ELi2ELi32ELi128ELb0ELb0EEEv26Multihead_attention_paramsIT_XT5_EE,(.L_x_5605 - _ZN4mmha33masked_multihead_attention_kernelItLi144ELi256ELi2ELi32ELi128ELb0ELb0EEEv26Multihead_attention_paramsIT_XT5_EE)
        .other          _ZN4mmha33masked_multihead_attention_kernelItLi144ELi256ELi2ELi32ELi128ELb0ELb0EEEv26Multihead_attention_paramsIT_XT5_EE,@"STO_CUDA_ENTRY STV_DEFAULT"
_ZN4mmha33masked_multihead_attention_kernelItLi144ELi256ELi2ELi32ELi128ELb0ELb0EEEv26Multihead_attention_paramsIT_XT5_EE:
.text._ZN4mmha33masked_multihead_attention_kernelItLi144ELi256ELi2ELi32ELi128ELb0ELb0EEEv26Multihead_attention_paramsIT_XT5_EE:
        /* <DEDUP_REMOVED lines=12> */
.L_x_4297:
        /* <DEDUP_REMOVED lines=142> */
.L_x_4300:
[----:B------:R-:W0:Y:S02]  /*09a0*/  LDC.64 R24, c[0x0][0x388] ;  /* 0x0000e200ff187b82 */ /* 0x000e240000000a00 */
[----:B0-----:R-:W-:-:S06]  /*09b0*/  IMAD.WIDE R24, R39, 0x2, R24 ;  /* 0x0000000227187825 */ /* 0x001fcc00078e0218 */
[----:B------:R-:W5:Y:S02]  /*09c0*/  LDG.E.128 R24, desc[UR36][R24.64] ;  /* 0x0000002418187981 */ /* 0x000f64000c1e1d00 */
.L_x_4299:
[----:B------:R-:W-:Y:S05]  /*09d0*/  BSYNC.RECONVERGENT B0 ;  /* 0x0000000000007941 */ /* 0x000fea0003800200 */
.L_x_4298:
        /* <DEDUP_REMOVED lines=57> */
.L_x_4301:
[----:B------:R-:W-:Y:S01]  /*0d70*/  BSSY.RECONVERGENT B0, `(.L_x_4302) ;  /* 0x0000007000007945 */ /* 0x000fe20003800200 */
[----:B------:R-:W-:Y:S02]  /*0d80*/  CS2R R30, SRZ ;  /* 0x00000000001e7805 */ /* 0x000fe4000001ff00 */
[----:B------:R-:W-:Y:S01]  /*0d90*/  CS2R R28, SRZ ;  /* 0x00000000001c7805 */ /* 0x000fe2000001ff00 */
[----:B------:R-:W-:Y:S06]  /*0da0*/  @P3 BRA `(.L_x_4303) ;  /* 0x00000000000c3947 */ /* 0x000fec0003800000 */
[----:B------:R-:W0:Y:S02]  /*0db0*/  LDC.64 R28, c[0x0][0x398] ;  /* 0x0000e600ff1c7b82 */ /* 0x000e240000000a00 */
[----:B0-----:R-:W-:-:S06]  /*0dc0*/  IMAD.WIDE R28, R39, 0x2, R28 ;  /* 0x00000002271c7825 */ /* 0x001fcc00078e021c */
[----:B------:R-:W5:Y:S02]  /*0dd0*/  LDG.E.128 R28, desc[UR36][R28.64] ;  /* 0x000000241c1c7981 */ /* 0x000f64000c1e1d00 */
.L_x_4303:
[----:B------:R-:W-:Y:S05]  /*0de0*/  BSYNC.RECONVERGENT B0 ;  /* 0x0000000000007941 */ /* 0x000fea0003800200 */
.L_x_4302:
        /* <DEDUP_REMOVED lines=9> */
[----:B------:R-:W-:-:S07]  /*0e80*/  ISETP.NE.AND.EX P1, PT, RZ, UR7, PT, P1 ;  /* 0x00000007ff007c0c */ /* 0x000fce000bf25310 */
[----:B-----5:R-:W-:Y:S01]  /*0e90*/  @!P2 IMAD R20, R2, R37, RZ ;  /* 0x000000250214a224 */ /* 0x020fe200078e02ff */
[----:B--2---:R-:W-:Y:S02]  /*0ea0*/  ISETP.NE.U32.AND P0, PT, RZ, UR4, PT ;  /* 0x00000004ff007c0c */ /* 0x004fe4000bf05070 */
[----:B------:R-:W-:Y:S02]  /*0eb0*/  ISETP.GT.U32.OR P1, PT, R33, 0x11, !P1 ;  /* 0x000000112100780c */ /* 0x000fe40004f24470 */
[----:B-1----:R-:W-:Y:S02]  /*0ec0*/  ISETP.NE.U32.AND P3, PT, R8, RZ, PT ;  /* 0x000000ff0800720c */ /* 0x002fe40003f65070 */
[----:B------:R-:W-:Y:S02]  /*0ed0*/  CS2R R38, SRZ ;  /* 0x0000000000267805 */ /* 0x000fe4000001ff00 */
[----:B------:R-:W-:Y:S02]  /*0ee0*/  ISETP.NE.AND.EX P0, PT, RZ, UR5, PT, P0 ;  /* 0x00000005ff007c0c */ /* 0x000fe4000bf05300 */
[----:B------:R-:W-:-:S02]  /*0ef0*/  CS2R R36, SRZ ;  /* 0x0000000000247805 */ /* 0x000fc4000001ff00 */
[----:B------:R-:W-:Y:S01]  /*0f00*/  ISETP.NE.AND.EX P3, PT, R9, RZ, PT, P3 ;  /* 0x000000ff0900720c */ /* 0x000fe20003f65330 */
[----:B------:R-:W-:Y:S01]  /*0f10*/  @!P2 IMAD R21, R20, 0x90, R3 ;  /* 0x000000901415a824 */ /* 0x000fe200078e0203 */
[----:B------:R-:W-:Y:S01]  /*0f20*/  ISETP.GT.U32.OR P0, PT, R33, 0x11, !P0 ;  /* 0x000000112100780c */ /* 0x000fe20004704470 */
[----:B------:R-:W0:Y:S01]  /*0f30*/  @!P2 LDC.64 R8, c[0x0][0x450] ;  /* 0x00011400ff08ab82 */ /* 0x000e220000000a00 */
[----:B------:R-:W-:Y:S01]  /*0f40*/  IMAD.MOV.U32 R23, RZ, RZ, RZ ;  /* 0x000000ffff177224 */ /* 0x000fe200078e00ff */
[----:B------:R-:W1:Y:S06]  /*0f50*/  LDCU.U8 UR4, c[0x0][0x404] ;  /* 0x00008080ff0477ac */ /* 0x000e6c0008000000 */
[----:B------:R-:W2:Y:S08]  /*0f60*/  @!P1 LDC.64 R6, c[0x0][0x3a0] ;  /* 0x0000e800ff069b82 */ /* 0x000eb00000000a00 */
[----:B------:R-:W3:Y:S08]  /*0f70*/  @!P0 LDC.64 R4, c[0x0][0x390] ;  /* 0x0000e400ff048b82 */ /* 0x000ef00000000a00 */
[----:B------:R-:W4:Y:S01]  /*0f80*/  @P3 LDC.64 R10, c[0x0][0x418] ;  /* 0x00010600ff0a3b82 */ /* 0x000f220000000a00 */
[----:B--2---:R-:W-:-:S05]  /*0f90*/  @!P1 IMAD.WIDE.U32 R6, R3, 0x2, R6 ;  /* 0x0000000203069825 */ /* 0x004fca00078e0006 */
[----:B------:R-:W2:Y:S01]  /*0fa0*/  @!P1 LDG.E.128 R36, desc[UR36][R6.64] ;  /* 0x0000002406249981 */ /* 0x000ea2000c1e1d00 */
[----:B0-----:R-:W-:-:S04]  /*0fb0*/  @!P2 IMAD.WIDE R8, R21, 0x2, R8 ;  /* 0x000000021508a825 */ /* 0x001fc800078e0208 */
[----:B---3--:R-:W-:Y:S01]  /*0fc0*/  @!P0 IMAD.WIDE.U32 R4, R3, 0x2, R4 ;  /* 0x0000000203048825 */ /* 0x008fe200078e0004 */
[----:B------:R-:W3:Y:S01]  /*0fd0*/  @!P2 LDG.E.128 R40, desc[UR36][R8.64] ;  /* 0x000000240828a981 */ /* 0x000ee2000c1e1d00 */
[----:B------:R-:W0:Y:S03]  /*0fe0*/  LDC R3, c[0x0][0x400] ;  /* 0x00010000ff037b82 */ /* 0x000e260000000800 */
[----:B------:R-:W3:Y:S01]  /*0ff0*/  @!P0 LDG.E.128 R12, desc[UR36][R4.64] ;  /* 0x00000024040c8981 */ /* 0x000ee2000c1e1d00 */
[----:B----4-:R-:W-:-:S05]  /*1000*/  @P3 IMAD.WIDE.U32 R10, R0, 0x4, R10 ;  /* 0x00000004000a3825 */ /* 0x010fca00078e000a */
[----:B------:R4:W5:Y:S01]  /*1010*/  @P3 LDG.E R23, desc[UR36][R10.64] ;  /* 0x000000240a173981 */ /* 0x000962000c1e1900 */
[----:B-1----:R-:W-:Y:S01]  /*1020*/  ISETP.NE.AND P0, PT, RZ, UR4, PT ;  /* 0x00000004ff007c0c */ /* 0x002fe2000bf05270 */
[----:B------:R-:W-:Y:S03]  /*1030*/  BSSY.RECONVERGENT B6, `(.L_x_4304) ;  /* 0x0000163000067945 */ /* 0x000fe60003800200 */
[----:B0-----:R-:W-:Y:S01]  /*1040*/  ISETP.LT.OR P0, PT, R3, 0x1, P0 ;  /* 0x000000010300780c */ /* 0x001fe20000701670 */
        /* <DEDUP_REMOVED lines=112> */
.L_x_4305:
        /* <DEDUP_REMOVED lines=45> */
[----:B0-----:R-:W-:Y:S02]  /*1a20*/  IMAD.U32 R4, RZ, RZ, UR4 ;  /* 0x00000004ff047e24 */ /* 0x001fe4000f8e00ff */
[----:B------:R-:W-:Y:S01]  /*1a30*/  IMAD.U32 R5, RZ, RZ, UR5 ;  /* 0x00000005ff057e24 */ /* 0x000fe2000f8e00ff */
[----:B---3--:R-:W-:Y:S01]  /*1a40*/  MOV R6, UR6 ;  /* 0x0000000600067c02 */ /* 0x008fe20008000f00 */
[----:B------:R-:W-:Y:S01]  /*1a50*/  IMAD.U32 R7, RZ, RZ, UR7 ;  /* 0x00000007ff077e24 */ /* 0x000fe2000f8e00ff */
[----:B----4-:R-:W-:Y:S01]  /*1a60*/  MOV R10, UR8 ;  /* 0x00000008000a7c02 */ /* 0x010fe20008000f00 */
[----:B-1----:R-:W-:-:S07]  /*1a70*/  IMAD.U32 R11, RZ, RZ, UR9 ;  /* 0x00000009ff0b7e24 */ /* 0x002fce000f8e00ff */
[----:B------:R-:W-:-:S07]  /*1a80*/  LEPC R20, `(.L_x_4307) ;  /* 0x000000001014794e */ /* 0x000fce0000000000 */
[----:B--2--5:R-:W-:Y:S05]  /*1a90*/  CALL.ABS.NOINC R14 ;  /* 0x000000000e007343 */ /* 0x024fea0003c00000 */
.L_x_4307:
        /* <DEDUP_REMOVED lines=8> */
[----:B-1----:R-:W-:Y:S01]  /*1b20*/  LEA R3, R9, R0, 0x1 ;  /* 0x0000000009037211 */ /* 0x002fe200078e08ff */
        /* <DEDUP_REMOVED lines=27> */
[--C-:B-1----:R-:W-:Y:S02]  /*1ce0*/  SHF.R.U64 R25, R26, 0x10, R27.reuse ;  /* 0x000000101a197819 */ /* 0x102fe4000000121b */
[----:B------:R-:W-:Y:S02]  /*1cf0*/  PRMT R24, R14, 0x5410, R26 ;  /* 0x000054100e187816 */ /* 0x000fe4000000001a */
[----:B------:R-:W-:Y:S02]  /*1d00*/  PRMT R26, R15, 0x5410, R27 ;  /* 0x000054100f1a7816 */ /* 0x000fe4000000001b */
[----:B------:R-:W-:Y:S02]  /*1d10*/  PRMT R25, R12, 0x5410, R25 ;  /* 0x000054100c197816 */ /* 0x000fe40000000019 */
[----:B------:R-:W-:Y:S02]  /*1d20*/  SHF.R.U32.HI R14, RZ, 0x10, R15 ;  /* 0x00000010ff0e7819 */ /* 0x000fe4000001160f */
        /* <DEDUP_REMOVED lines=17> */
[--C-:B------:R-:W-:Y:S02]  /*1e40*/  HADD2.F32 R40, -RZ, R24.reuse.H1_H1 ;  /* 0x30000018ff287230 */ /* 0x100fe40000004100 */
[----:B------:R-:W-:Y:S01]  /*1e50*/  I2FP.F32.S32 R11, R11 ;  /* 0x0000000b000b7245 */ /* 0x000fe20000201400 */
[----:B------:R-:W-:Y:S01]  /*1e60*/  HADD2.F32 R41, -RZ, R24.H0_H0 ;  /* 0x20000018ff297230 */ /* 0x000fe20000004100 */
[----:B------:R-:W-:Y:S01]  /*1e70*/  I2FP.F32.S32 R10, R10 ;  /* 0x0000000a000a7245 */ /* 0x000fe20000201400 */
[--C-:B------:R-:W-:Y:S01]  /*1e80*/  HADD2.F32 R24, -RZ, R25.reuse.H1_H1 ;  /* 0x30000019ff187230 */ /* 0x100fe20000004100 */
[----:B-1----:R-:W-:Y:S01]  /*1e90*/  IADD3 R9, PT, PT, R13, 0x6, RZ ;  /* 0x000000060d097810 */ /* 0x002fe20007ffe0ff */
[----:B------:R-:W-:-:S02]  /*1ea0*/  HADD2.F32 R43, -RZ, R25.H0_H0 ;  /* 0x20000019ff2b7230 */ /* 0x000fc40000004100 */
[--C-:B------:R-:W-:Y:S01]  /*1eb0*/  HADD2.F32 R46, -RZ, R27.reuse.H1_H1 ;  /* 0x3000001bff2e7230 */ /* 0x100fe20000004100 */
[----:B------:R-:W-:Y:S01]  /*1ec0*/  I2FP.F32.S32 R9, R9 ;  /* 0x0000000900097245 */ /* 0x000fe20000201400 */
[----:B------:R-:W-:Y:S01]  /*1ed0*/  HADD2.F32 R51, -RZ, R27.H0_H0 ;  /* 0x2000001bff337230 */ /* 0x000fe20000004100 */
        /* <DEDUP_REMOVED lines=15> */
[----:B------:R-:W-:Y:S02]  /*1fd0*/  HADD2.F32 R47, -RZ, R26.H0_H0 ;  /* 0x2000001aff2f7230 */ /* 0x000fe40000004100 */
[--C-:B------:R-:W-:Y:S01]  /*1fe0*/  HADD2.F32 R26, -RZ, R29.reuse.H1_H1 ;  /* 0x3000001dff1a7230 */ /* 0x100fe20000004100 */
[----:B------:R-:W1:Y:S01]  /*1ff0*/  MUFU.EX2 R10, -R10 ;  /* 0x8000000a000a7308 */ /* 0x000e620000000800 */
[----:B------:R-:W-:Y:S02]  /*2000*/  HADD2.F32 R45, -RZ, R29.H0_H0 ;  /* 0x2000001dff2d7230 */ /* 0x000fe40000004100 */
[--C-:B------:R-:W-:Y:S02]  /*2010*/  HADD2.F32 R44, -RZ, R30.reuse.H1_H1 ;  /* 0x3000001eff2c7230 */ /* 0x100fe40000004100 */
        /* <DEDUP_REMOVED lines=60> */
.L_x_4311:
[----:B------:R-:W-:Y:S05]  /*23e0*/  BSYNC.RECONVERGENT B1 ;  /* 0x0000000000017941 */ /* 0x000fea0003800200 */
.L_x_4310:
        /* <DEDUP_REMOVED lines=31> */
.L_x_4309:
[----:B------:R-:W-:Y:S05]  /*25e0*/  BSYNC.RECONVERGENT B0 ;  /* 0x0000000000007941 */ /* 0x000fea0003800200 */
.L_x_4308:
[----:B------:R-:W-:Y:S01]  /*25f0*/  BAR.SYNC.DEFER_BLOCKING 0x0 ;  /* 0x0000000000007b1d */ /* 0x000fe20000010000 */
[----:B------:R-:W-:-:S04]  /*2600*/  @!P6 IMAD R36, R37, R36, R38 ;  /* 0x000000242524e224 */ /* 0x000fc800078e0226 */
[C---:B------:R-:W-:Y:S01]  /*2610*/  @!P6 IMAD R3, R36.reuse, 0x2, R3 ;  /* 0x000000022403e824 */ /* 0x040fe200078e0203 */
[----:B------:R-:W-:-:S05]  /*2620*/  @!P6 LEA R0, R36, R0, 0x1 ;  /* 0x000000002400e211 */ /* 0x000fca00078e08ff */
[----:B------:R1:W2:Y:S04]  /*2630*/  @!P6 LDS.128 R24, [R0] ;  /* 0x000000000018e984 */ /* 0x0002a80000000c00 */
[----:B------:R1:W3:Y:S01]  /*2640*/  @!P6 LDS.128 R28, [R3] ;  /* 0x00000000031ce984 */ /* 0x0002e20000000c00 */
[----:B------:R-:W-:Y:S06]  /*2650*/  BAR.SYNC.DEFER_BLOCKING 0x0 ;  /* 0x0000000000007b1d */ /* 0x000fec0000010000 */
.L_x_4306:
[----:B------:R-:W-:Y:S05]  /*2660*/  BSYNC.RECONVERGENT B6 ;  /* 0x0000000000067941 */ /* 0x000fea0003800200 */
.L_x_4304:
        /* <DEDUP_REMOVED lines=14> */
[----:B------:R-:W-:Y:S02]  /*2750*/  @!P0 IMAD R3, R33, R8, R18 ;  /* 0x0000000821038224 */ /* 0x000fe400078e0212 */
[----:B------:R-:W-:Y:S02]  /*2760*/  HADD2.F32 R8, -RZ, R13.H1_H1 ;  /* 0x3000000dff087230 */ /* 0x000fe40000004100 */
        /* <DEDUP_REMOVED lines=20> */
.L_x_4384:
        /* <DEDUP_REMOVED lines=22> */
.L_x_4312:
[----:B------:R-:W-:Y:S05]  /*2a10*/  WARPSYNC.ALL ;  /* 0x0000000000007948 */ /* 0x000fea0003800000 */
[----:B------:R-:W-:Y:S01]  /*2a20*/  IADD3 R3, PT, PT, -R19, R16, RZ ;  /* 0x0000001013037210 */ /* 0x000fe20007ffe1ff */
[----:B------:R-:W4:Y:S01]  /*2a30*/  S2UR UR11, SR_CgaCtaId ;  /* 0x00000000000b79c3 */ /* 0x000f220000008800 */
[----:B------:R-:W2:Y:S01]  /*2a40*/  LDCU UR5, c[0x0][0x3f0] ;  /* 0x00007e00ff0577ac */ /* 0x000ea20008000800 */
[----:B0-----:R-:W-:Y:S01]  /*2a50*/  SHF.R.U32.HI R12, RZ, 0x1, R33 ;  /* 0x00000001ff0c7819 */ /* 0x001fe20000011621 */
[----:B------:R-:W-:Y:S01]  /*2a60*/  BSSY B0, `(.L_x_4314) ;  /* 0x00002a5000007945 */ /* 0x000fe20003800000 */
[----:B------:R-:W-:Y:S01]  /*2a70*/  VIADD R4, R3, 0xf ;  /* 0x0000000f03047836 */ /* 0x000fe20000000000 */
[----:B------:R-:W-:Y:S01]  /*2a80*/  UMOV UR10, 0x400 ;  /* 0x00000400000a7882 */ /* 0x000fe20000000000 */
[----:B------:R-:W0:Y:S01]  /*2a90*/  LDCU UR13, c[0x0][0x410] ;  /* 0x00008200ff0d77ac */ /* 0x000e220008000800 */
[----:B------:R-:W-:-:S02]  /*2aa0*/  LOP3.LUT R6, R32, 0x8, RZ, 0xc0, !PT ;  /* 0x0000000820067812 */ /* 0x000fc400078ec0ff */
[----:B------:R-:W-:Y:S01]  /*2ab0*/  SHF.R.S32.HI R5, RZ, 0x1f, R4 ;  /* 0x0000001fff057819 */ /* 0x000fe20000011404 */
[----:B------:R-:W-:Y:S01]  /*2ac0*/  UIADD3 UR4, UPT, UPT, UR10, 0x20, URZ ;  /* 0x000000200a047890 */ /* 0x000fe2000fffe0ff */
[----:B------:R-:W0:Y:S02]  /*2ad0*/  LDCU.64 UR14, c[0x0][0x438] ;  /* 0x00008700ff0e77ac */ /* 0x000e240008000a00 */
[----:B------:R-:W-:Y:S01]  /*2ae0*/  LEA.HI R5, R5, R4, RZ, 0x4 ;  /* 0x0000000405057211 */ /* 0x000fe200078f20ff */
[----:B------:R-:W0:Y:S03]  /*2af0*/  LDCU.64 UR8, c[0x0][0x448] ;  /* 0x00008900ff0877ac */ /* 0x000e260008000a00 */
[----:B------:R-:W-:Y:S01]  /*2b00*/  LOP3.LUT R10, R5, 0xfffffff0, RZ, 0xc0, !PT ;  /* 0xfffffff0050a7812 */ /* 0x000fe200078ec0ff */
[----:B--2---:R-:W-:Y:S01]  /*2b10*/  IMAD R4, R34, UR5, R87 ;  /* 0x0000000522047c24 */ /* 0x004fe2000f8e0257 */
[----:B------:R-:W-:Y:S02]  /*2b20*/  BAR.SYNC.DEFER_BLOCKING 0x0 ;  /* 0x0000000000007b1d */ /* 0x000fe40000010000 */
[----:B------:R-:W-:Y:S01]  /*2b30*/  ISETP.GE.AND P0, PT, R12, R10, PT ;  /* 0x0000000a0c00720c */ /* 0x000fe20003f06270 */
[----:B------:R-:W-:Y:S01]  /*2b40*/  IMAD R4, R4, 0x90, RZ ;  /* 0x0000009004047824 */ /* 0x000fe200078e02ff */
[----:B----4-:R-:W-:-:S11]  /*2b50*/  ULEA UR4, UR11, UR4, 0x18 ;  /* 0x000000040b047291 */ /* 0x010fd6000f8ec0ff */
[----:B0-----:R-:W-:Y:S05]  /*2b60*/  @P0 BRA `(.L_x_4315) ;  /* 0x0000002800500947 */ /* 0x001fea0003800000 */
[----:B------:R-:W0:Y:S01]  /*2b70*/  LDC R5, c[0x0][0x3f4] ;  /* 0x0000fd00ff057b82 */ /* 0x000e220000000800 */
[----:B------:R-:W2:Y:S01]  /*2b80*/  LDCU.64 UR6, c[0x0][0x420] ;  /* 0x00008400ff0677ac */ /* 0x000ea20008000a00 */
[----:B------:R-:W4:Y:S01]  /*2b90*/  LDS.64 R84, [R6+UR4] ;  /* 0x0000000406547984 */ /* 0x000f220008000a00 */
[----:B------:R-:W-:Y:S01]  /*2ba0*/  IADD3 R10, PT, PT, R19, R10, RZ ;  /* 0x0000000a130a7210 */ /* 0x000fe20007ffe0ff */
[----:B------:R-:W1:Y:S02]  /*2bb0*/  LDCU UR12, c[0x0][0x440] ;  /* 0x00008800ff0c77ac */ /* 0x000e640008000800 */
[----:B------:R-:W0:Y:S01]  /*2bc0*/  LDS.64 R82, [R6+UR4+0x10] ;  /* 0x0000100406527984 */ /* 0x000e220008000a00 */
[----:B------:R-:W-:-:S03]  /*2bd0*/  UIADD3 UR5, UPT, UPT, UR10, 0x220, URZ ;  /* 0x000002200a057890 */ /* 0x000fc6000fffe0ff */
[----:B------:R-:W3:Y:S01]  /*2be0*/  LDS.64 R80, [R6+UR4+0x20] ;  /* 0x0000200406507984 */ /* 0x000ee20008000a00 */
[----:B------:R-:W-:-:S03]  /*2bf0*/  ULEA UR5, UR11, UR5, 0x18 ;  /* 0x000000050b057291 */ /* 0x000fc6000f8ec0ff */
[----:B------:R-:W3:Y:S04]  /*2c00*/  LDS.64 R78, [R6+UR4+0x30] ;  /* 0x00003004064e7984 */ /* 0x000ee80008000a00 */
[----:B------:R-:W3:Y:S01]  /*2c10*/  LDS.64 R76, [R6+UR4+0x40] ;  /* 0x00004004064c7984 */ /* 0x000ee20008000a00 */
[----:B--2---:R-:W-:-:S03]  /*2c20*/  ISETP.NE.U32.AND P0, PT, RZ, UR6, PT ;  /* 0x00000006ff007c0c */ /* 0x004fc6000bf05070 */
[----:B------:R-:W2:Y:S01]  /*2c30*/  LDS.64 R74, [R6+UR4+0x50] ;  /* 0x00005004064a7984 */ /* 0x000ea20008000a00 */
[----:B-1----:R-:W-:Y:S01]  /*2c40*/  IMAD R150, R87, UR12, R16 ;  /* 0x0000000c57967c24 */ /* 0x002fe2000f8e0210 */
[----:B0-----:R-:W-:Y:S02]  /*2c50*/  IABS R5, R5 ;  /* 0x0000000500057213 */ /* 0x001fe40000000000 */
[----:B------:R-:W0:Y:S01]  /*2c60*/  LDS.64 R72, [R6+UR4+0x60] ;  /* 0x0000600406487984 */ /* 0x000e220008000a00 */
[----:B------:R-:W-:Y:S01]  /*2c70*/  ISETP.NE.AND.EX P0, PT, RZ, UR7, PT, P0 ;  /* 0x00000007ff007c0c */ /* 0x000fe2000bf05300 */
[----:B------:R-:W1:Y:S02]  /*2c80*/  I2F.RP R7, R5 ;  /* 0x0000000500077306 */ /* 0x000e640000209400 */
[----:B------:R-:W0:Y:S04]  /*2c90*/  LDS.64 R70, [R6+UR4+0x70] ;  /* 0x0000700406467984 */ /* 0x000e280008000a00 */
[----:B------:R-:W0:Y:S04]  /*2ca0*/  LDS.64 R68, [R6+UR4+0x80] ;  /* 0x0000800406447984 */ /* 0x000e280008000a00 */
[----:B------:R-:W0:Y:S04]  /*2cb0*/  LDS.64 R66, [R6+UR4+0x90] ;  /* 0x0000900406427984 */ /* 0x000e280008000a00 */
[----:B------:R-:W0:Y:S01]  /*2cc0*/  LDS.64 R64, [R6+UR4+0xa0] ;  /* 0x0000a00406407984 */ /* 0x000e220008000a00 */
[----:B-1----:R-:W1:Y:S03]  /*2cd0*/  MUFU.RCP R7, R7 ;  /* 0x0000000700077308 */ /* 0x002e660000001000 */
[----:B------:R-:W0:Y:S04]  /*2ce0*/  LDS.64 R62, [R6+UR4+0xb0] ;  /* 0x0000b004063e7984 */ /* 0x000e280008000a00 */
[----:B------:R-:W0:Y:S04]  /*2cf0*/  LDS.64 R60, [R6+UR4+0xc0] ;  /* 0x0000c004063c7984 */ /* 0x000e280008000a00 */
[----:B------:R-:W0:Y:S04]  /*2d00*/  LDS.64 R58, [R6+UR4+0xd0] ;  /* 0x0000d004063a7984 */ /* 0x000e280008000a00 */
[----:B------:R-:W0:Y:S01]  /*2d10*/  LDS.64 R56, [R6+UR4+0xe0] ;  /* 0x0000e00406387984 */ /* 0x000e220008000a00 */
[----:B-1----:R-:W-:-:S02]  /*2d20*/  IADD3 R8, PT, PT, R7, 0xffffffe, RZ ;  /* 0x0ffffffe07087810 */ /* 0x002fc40007ffe0ff */
[----:B------:R-:W-:Y:S01]  /*2d30*/  IADD3 R7, PT, PT, R19, R12, RZ ;  /* 0x0000000c13077210 */ /* 0x000fe20007ffe0ff */
[----:B------:R-:W1:Y:S01]  /*2d40*/  LDS.64 R54, [R6+UR4+0xf0] ;  /* 0x0000f00406367984 */ /* 0x000e620008000a00 */
[----:B------:R4:W3:Y:S03]  /*2d50*/  F2I.FTZ.U32.TRUNC.NTZ R9, R8 ;  /* 0x0000000800097305 */ /* 0x0008e6000021f000 */
[----:B------:R-:W0:Y:S01]  /*2d60*/  LDS.64 R52, [R6+UR4+0x100] ;  /* 0x0001000406347984 */ /* 0x000e220008000a00 */
[----:B------:R-:W-:-:S03]  /*2d70*/  IMAD R150, R150, UR12, R7 ;  /* 0x0000000c96967c24 */ /* 0x000fc6000f8e0207 */
[----:B------:R-:W0:Y:S01]  /*2d80*/  LDS.64 R50, [R6+UR4+0x110] ;  /* 0x0001100406327984 */ /* 0x000e220008000a00 */
[----:B----4-:R-:W-:-:S03]  /*2d90*/  IMAD.MOV.U32 R8, RZ, RZ, RZ ;  /* 0x000000ffff087224 */ /* 0x010fc600078e00ff */
[----:B------:R-:W4:Y:S01]  /*2da0*/  LDS.64 R48, [R6+UR4+0x120] ;  /* 0x0001200406307984 */ /* 0x000f220008000a00 */
[----:B---3--:R-:W-:-:S03]  /*2db0*/  IMAD.MOV R14, RZ, RZ, -R9 ;  /* 0x000000ffff0e7224 */ /* 0x008fc600078e0a09 */
[----:B------:R-:W3:Y:S01]  /*2dc0*/  LDS.64 R46, [R6+UR4+0x130] ;  /* 0x00013004062e7984 */ /* 0x000ee20008000a00 */
[----:B------:R-:W-:-:S03]  /*2dd0*/  IMAD R11, R14, R5, RZ ;  /* 0x000000050e0b7224 */ /* 0x000fc600078e02ff */
[----:B------:R-:W0:Y:S01]  /*2de0*/  LDS.64 R44, [R6+UR4+0x140] ;  /* 0x00014004062c7984 */ /* 0x000e220008000a00 */
[----:B------:R-:W-:-:S03]  /*2df0*/  IMAD.HI.U32 R8, R9, R11, R8 ;  /* 0x0000000b09087227 */ /* 0x000fc600078e0008 */
        /* <DEDUP_REMOVED lines=11> */
[----:B--2---:R-:W-:-:S04]  /*2eb0*/  IADD3 R6, P1, P2, R86, UR6, R7 ;  /* 0x0000000656067c10 */ /* 0x004fc8000fa3e007 */
[----:B------:R-:W-:Y:S02]  /*2ec0*/  IADD3.X R9, PT, PT, R22, UR7, RZ, P1, P2 ;  /* 0x0000000716097c10 */ /* 0x000fe40008fe44ff */
[----:B-1-34-:R-:W-:-:S07]  /*2ed0*/  LEA R22, R12, UR5, 0x2 ;  /* 0x000000050c167c11 */ /* 0x01afce000f8e10ff */
.L_x_4319:
[----:B------:R-:W1:Y:S01]  /*2ee0*/  LDC R151, c[0x0][0x3f4] ;  /* 0x0000fd00ff977b82 */ /* 0x000e620000000800 */
[----:B0-----:R-:W-:Y:S02]  /*2ef0*/  IABS R13, R7 ;  /* 0x00000007000d7213 */ /* 0x001fe40000000000 */
[----:B------:R-:W-:-:S03]  /*2f00*/  ISETP.GE.AND P2, PT, R7, RZ, PT ;  /* 0x000000ff0700720c */ /* 0x000fc60003f46270 */
[----:B------:R-:W-:-:S04]  /*2f10*/  IMAD.HI.U32 R11, R8, R13, RZ ;  /* 0x0000000d080b7227 */ /* 0x000fc800078e00ff */
[----:B------:R-:W-:Y:S02]  /*2f20*/  IMAD.MOV R158, RZ, RZ, -R11 ;  /* 0x000000ffff9e7224 */ /* 0x000fe400078e0a0b */
[----:B------:R-:W2:Y:S01]  /*2f30*/  S2R R11, SR_TID.X ;  /* 0x00000000000b7919 */ /* 0x000ea20000002100 */
[----:B-1----:R-:W-:Y:S01]  /*2f40*/  IABS R15, R151 ;  /* 0x00000097000f7213 */ /* 0x002fe20000000000 */
[C---:B------:R-:W-:Y:S01]  /*2f50*/  IMAD R14, R151.reuse, 0x90, RZ ;  /* 0x00000090970e7824 */ /* 0x040fe200078e02ff */
[----:B------:R-:W-:-:S03]  /*2f60*/  ISETP.NE.AND P3, PT, R151, RZ, PT ;  /* 0x000000ff9700720c */ /* 0x000fc60003f65270 */
[----:B------:R-:W-:-:S05]  /*2f70*/  IMAD R158, R15, R158, R13 ;  /* 0x0000009e0f9e7224 */ /* 0x000fca00078e020d */
[----:B------:R-:W-:-:S13]  /*2f80*/  ISETP.GT.U32.AND P1, PT, R5, R158, PT ;  /* 0x0000009e0500720c */ /* 0x000fda0003f24070 */
[----:B------:R-:W-:-:S04]  /*2f90*/  @!P1 IADD3 R158, PT, PT, R158, -R15, RZ ;  /* 0x8000000f9e9e9210 */ /* 0x000fc80007ffe0ff */
[----:B------:R-:W-:-:S13]  /*2fa0*/  ISETP.GT.U32.AND P1, PT, R5, R158, PT ;  /* 0x0000009e0500720c */ /* 0x000fda0003f24070 */
[----:B------:R-:W-:Y:S01]  /*2fb0*/  @!P1 IMAD.IADD R158, R158, 0x1, -R15 ;  /* 0x000000019e9e9824 */ /* 0x000fe200078e0a0f */
[----:B------:R-:W-:-:S04]  /*2fc0*/  ISETP.GE.AND P1, PT, R7, R16, PT ;  /* 0x000000100700720c */ /* 0x000fc80003f26270 */
[----:B------:R-:W-:Y:S02]  /*2fd0*/  @!P2 IADD3 R158, PT, PT, -R158, RZ, RZ ;  /* 0x000000ff9e9ea210 */ /* 0x000fe40007ffe1ff */
[----:B------:R-:W-:-:S05]  /*2fe0*/  @!P3 LOP3.LUT R158, RZ, R151, RZ, 0x33, !PT ;  /* 0x00000097ff9eb212 */ /* 0x000fca00078e33ff */
[----:B------:R-:W-:-:S05]  /*2ff0*/  IMAD.SHL.U32 R160, R158, 0x8, RZ ;  /* 0x000000089ea07824 */ /* 0x000fca00078e00ff */
[----:B------:R-:W-:-:S04]  /*3000*/  LEA R153, R151, R160, 0x4 ;  /* 0x000000a097997211 */ /* 0x000fc800078e20ff */
[----:B------:R-:W-:-:S13]  /*3010*/  ISETP.GE.OR P3, PT, R153, R14, P1 ;  /* 0x0000000e9900720c */ /* 0x000fda0000f66670 */
[----:B------:R-:W1:Y:S01]  /*3020*/  @!P3 LDC.64 R12, c[0x0][0x3b8] ;  /* 0x0000ee00ff0cbb82 */ /* 0x000e620000000a00 */
[----:B--2---:R-:W-:-:S05]  /*3030*/  @!P3 IMAD.SHL.U32 R15, R11, 0x4, RZ ;  /* 0x000000040b0fb824 */ /* 0x004fca00078e00ff */
[----:B------:R-:W-:Y:S02]  /*3040*/  @!P3 LOP3.LUT R152, R15, 0x4, RZ, 0xc0, !PT ;  /* 0x000000040f98b812 */ /* 0x000fe400078ec0ff */
[----:B------:R-:W-:-:S03]  /*3050*/  LEA R15, R151, R160, 0x5 ;  /* 0x000000a0970f7211 */ /* 0x000fc600078e28ff */
[----:B------:R-:W-:Y:S01]  /*3060*/  @!P3 IMAD R154, R4, R151, R152 ;  /* 0x00000097049ab224 */ /* 0x000fe200078e0298 */
[----:B------:R-:W-:Y:S02]  /*3070*/  ISETP.GE.OR P5, PT, R15, R14, P1 ;  /* 0x0000000e0f00720c */ /* 0x000fe40000fa6670 */
[----:B------:R-:W-:Y:S02]  /*3080*/  @!P3 SHF.R.S32.HI R152, RZ, 0x1f, R153 ;  /* 0x0000001fff98b819 */ /* 0x000fe40000011499 */
[----:B------:R-:W-:-:S04]  /*3090*/  @!P3 IADD3 R153, P2, PT, R154, R153, RZ ;  /* 0x000000999a99b210 */ /* 0x000fc80007f5e0ff */
[----:B------:R-:W-:Y:S02]  /*30a0*/  @!P3 LEA.HI.X.SX32 R152, R154, R152, 0x1, P2 ;  /* 0x000000989a98b211 */ /* 0x000fe400010f0eff */
[----:B-1----:R-:W-:-:S04]  /*30b0*/  @!P3 LEA R156, P2, R153, R12, 0x1 ;  /* 0x0000000c999cb211 */ /* 0x002fc800078408ff */
[----:B------:R-:W-:Y:S01]  /*30c0*/  @!P3 LEA.HI.X R157, R153, R13, R152, 0x1, P2 ;  /* 0x0000000d999db211 */ /* 0x000fe200010f0c98 */
[----:B------:R-:W-:Y:S01]  /*30d0*/  @!P5 IMAD.SHL.U32 R152, R11, 0x4, RZ ;  /* 0x000000040b98d824 */ /* 0x000fe200078e00ff */
[----:B------:R-:W1:Y:S04]  /*30e0*/  @!P5 LDC.64 R12, c[0x0][0x3b8] ;  /* 0x0000ee00ff0cdb82 */ /* 0x000e680000000a00 */
[----:B------:R-:W-:-:S05]  /*30f0*/  @!P5 LOP3.LUT R152, R152, 0x4, RZ, 0xc0, !PT ;  /* 0x000000049898d812 */ /* 0x000fca00078ec0ff */
[----:B------:R-:W-:Y:S01]  /*3100*/  @!P5 IMAD R153, R4, R151, R152 ;  /* 0x000000970499d224 */ /* 0x000fe200078e0298 */
[----:B------:R-:W-:-:S04]  /*3110*/  @!P5 SHF.R.S32.HI R152, RZ, 0x1f, R15 ;  /* 0x0000001fff98d819 */ /* 0x000fc8000001140f */
[----:B------:R-:W-:-:S04]  /*3120*/  @!P5 IADD3 R15, P2, PT, R153, R15, RZ ;  /* 0x0000000f990fd210 */ /* 0x000fc80007f5e0ff */
[----:B------:R-:W-:Y:S02]  /*3130*/  @!P5 LEA.HI.X.SX32 R152, R153, R152, 0x1, P2 ;  /* 0x000000989998d211 */ /* 0x000fe400010f0eff */
[----:B------:R-:W-:-:S04]  /*3140*/  LEA R153, R151, R160, 0x6 ;  /* 0x000000a097997211 */ /* 0x000fc800078e30ff */
[----:B------:R-:W-:Y:S02]  /*3150*/  ISETP.GE.OR P4, PT, R153, R14, P1 ;  /* 0x0000000e9900720c */ /* 0x000fe40000f86670 */
[----:B-1----:R-:W-:-:S04]  /*3160*/  @!P5 LEA R154, P2, R15, R12, 0x1 ;  /* 0x0000000c0f9ad211 */ /* 0x002fc800078408ff */
[----:B------:R-:W-:Y:S02]  /*3170*/  @!P5 LEA.HI.X R155, R15, R13, R152, 0x1, P2 ;  /* 0x0000000d0f9bd211 */ /* 0x000fe400010f0c98 */
[----:B------:R-:W-:-:S04]  /*3180*/  ISETP.GE.AND P2, PT, R7, R16, PT ;  /* 0x000000100700720c */ /* 0x000fc80003f46270 */
[----:B------:R-:W-:Y:S01]  /*3190*/  SEL R87, R87, RZ, P2 ;  /* 0x000000ff57577207 */ /* 0x000fe20001000000 */
[----:B------:R-:W-:Y:S01]  /*31a0*/  @!P4 IMAD.SHL.U32 R15, R11, 0x4, RZ ;  /* 0x000000040b0fc824 */ /* 0x000fe200078e00ff */
[----:B------:R-:W1:Y:S01]  /*31b0*/  @!P4 LDC.64 R12, c[0x0][0x3b8] ;  /* 0x0000ee00ff0ccb82 */ /* 0x000e620000000a00 */
[----:B------:R-:W-:-:S03]  /*31c0*/  SEL R86, R86, RZ, P2 ;  /* 0x000000ff56567207 */ /* 0x000fc60001000000 */
[----:B------:R-:W-:-:S03]  /*31d0*/  @!P4 LOP3.LUT R15, R15, 0x4, RZ, 0xc0, !PT ;  /* 0x000000040f0fc812 */ /* 0x000fc600078ec0ff */
[----:B------:R2:W3:Y:S01]  /*31e0*/  @!P3 LDG.E.64 R86, desc[UR36][R156.64] ;  /* 0x000000249c56b981 */ /* 0x0004e2000c1e1b00 */
[----:B------:R-:W-:Y:S01]  /*31f0*/  SEL R89, R89, RZ, P2 ;  /* 0x000000ff59597207 */ /* 0x000fe20001000000 */
[----:B------:R-:W-:Y:S01]  /*3200*/  @!P4 IMAD R162, R4, R151, R15 ;  /* 0x0000009704a2c224 */ /* 0x000fe200078e020f */
[----:B------:R-:W-:Y:S02]  /*3210*/  @!P4 SHF.R.S32.HI R15, RZ, 0x1f, R153 ;  /* 0x0000001fff0fc819 */ /* 0x000fe40000011499 */
[----:B------:R-:W-:Y:S02]  /*3220*/  SEL R88, R88, RZ, P2 ;  /* 0x000000ff58587207 */ /* 0x000fe40001000000 */
[----:B------:R-:W-:-:S04]  /*3230*/  @!P4 IADD3 R153, P3, PT, R162, R153, RZ ;  /* 0x00000099a299c210 */ /* 0x000fc80007f7e0ff */
[----:B------:R-:W-:Y:S01]  /*3240*/  @!P4 LEA.HI.X.SX32 R162, R162, R15, 0x1, P3 ;  /* 0x0000000fa2a2c211 */ /* 0x000fe200018f0eff */
[----:B------:R4:W3:Y:S01]  /*3250*/  @!P5 LDG.E.64 R88, desc[UR36][R154.64] ;  /* 0x000000249a58d981 */ /* 0x0008e2000c1e1b00 */
[----:B------:R-:W-:Y:S02]  /*3260*/  ISETP.GE.OR P3, PT, R160, R14, P1 ;  /* 0x0000000ea000720c */ /* 0x000fe40000f66670 */
[----:B-1----:R-:W-:-:S04]  /*3270*/  @!P4 LEA R152, P6, R153, R12, 0x1 ;  /* 0x0000000c9998c211 */ /* 0x002fc800078c08ff */
[----:B------:R-:W-:-:S07]  /*3280*/  @!P4 LEA.HI.X R153, R153, R13, R162, 0x1, P6 ;  /* 0x0000000d9999c211 */ /* 0x000fce00030f0ca2 */
[----:B------:R-:W-:Y:S01]  /*3290*/  @!P3 SHF.L.U32 R15, R11, 0x2, RZ ;  /* 0x000000020b0fb819 */ /* 0x000fe200000006ff */
[----:B------:R-:W1:Y:S03]  /*32a0*/  @!P3 LDC.64 R12, c[0x0][0x3b8] ;  /* 0x0000ee00ff0cbb82 */ /* 0x000e660000000a00 */
[----:B------:R-:W-:-:S05]  /*32b0*/  @!P3 LOP3.LUT R15, R15, 0x4, RZ, 0xc0, !PT ;  /* 0x000000040f0fb812 */ /* 0x000fca00078ec0ff */
[----:B--2---:R-:W-:Y:S02]  /*32c0*/  @!P3 IMAD R157, R4, R151, R15 ;  /* 0x00000097049db224 */ /* 0x004fe400078e020f */
[----:B------:R-:W-:-:S05]  /*32d0*/  IMAD R15, R151, 0x80, R160 ;  /* 0x00000080970f7824 */ /* 0x000fca00078e02a0 */
[----:B------:R-:W-:Y:S02]  /*32e0*/  ISETP.GE.OR P5, PT, R15, R14, P1 ;  /* 0x0000000e0f00720c */ /* 0x000fe40000fa6670 */
[----:B------:R-:W-:-:S04]  /*32f0*/  @!P3 IADD3 R160, P6, PT, R160, R157, RZ ;  /* 0x0000009da0a0b210 */ /* 0x000fc80007fde0ff */
[----:B------:R-:W-:Y:S02]  /*3300*/  @!P3 LEA.HI.X.SX32 R157, R157, RZ, 0x1, P6 ;  /* 0x000000ff9d9db211 */ /* 0x000fe400030f0eff */
[----:B-1----:R-:W-:-:S05]  /*3310*/  @!P3 LEA R156, P6, R160, R12, 0x1 ;  /* 0x0000000ca09cb211 */ /* 0x002fca00078c08ff */
[----:B----4-:R-:W-:Y:S02]  /*3320*/  @!P5 SHF.L.U32 R154, R11, 0x2, RZ ;  /* 0x000000020b9ad819 */ /* 0x010fe400000006ff */
[----:B------:R-:W-:Y:S02]  /*3330*/  @!P3 LEA.HI.X R157, R160, R13, R157, 0x1, P6 ;  /* 0x0000000da09db211 */ /* 0x000fe400030f0c9d */
[----:B------:R-:W1:Y:S01]  /*3340*/  @!P5 LDC.64 R12, c[0x0][0x3b8] ;  /* 0x0000ee00ff0cdb82 */ /* 0x000e620000000a00 */
[----:B------:R-:W-:Y:S02]  /*3350*/  @!P5 LOP3.LUT R154, R154, 0x4, RZ, 0xc0, !PT ;  /* 0x000000049a9ad812 */ /* 0x000fe400078ec0ff */
[----:B------:R-:W-:Y:S02]  /*3360*/  SEL R91, R91, RZ, P2 ;  /* 0x000000ff5b5b7207 */ /* 0x000fe40001000000 */
[----:B------:R-:W-:Y:S01]  /*3370*/  SEL R90, R90, RZ, P2 ;  /* 0x000000ff5a5a7207 */ /* 0x000fe20001000000 */
[----:B------:R-:W-:-:S02]  /*3380*/  @!P5 IMAD R159, R4, R151, R154 ;  /* 0x00000097049fd224 */ /* 0x000fc400078e029a */
[----:B------:R-:W-:Y:S01]  /*3390*/  IMAD.IADD R158, R158, 0x1, R151 ;  /* 0x000000019e9e7824 */ /* 0x000fe200078e0297 */
[----:B------:R-:W-:Y:S02]  /*33a0*/  @!P5 SHF.R.S32.HI R154, RZ, 0x1f, R15 ;  /* 0x0000001fff9ad819 */ /* 0x000fe4000001140f */
[----:B------:R1:W2:Y:S01]  /*33b0*/  @!P4 LDG.E.64 R90, desc[UR36][R152.64] ;  /* 0x00000024985ac981 */ /* 0x0002a2000c1e1b00 */
[C---:B------:R-:W-:Y:S02]  /*33c0*/  @!P5 IADD3 R155, P4, PT, R159.reuse, R15, RZ ;  /* 0x0000000f9f9bd210 */ /* 0x040fe40007f9e0ff */
[----:B------:R-:W-:Y:S02]  /*33d0*/  SHF.L.U32 R15, R158, 0x3, RZ ;  /* 0x000000039e0f7819 */ /* 0x000fe400000006ff */
[----:B------:R-:W-:Y:S02]  /*33e0*/  @!P5 LEA.HI.X.SX32 R154, R159, R154, 0x1, P4 ;  /* 0x0000009a9f9ad211 */ /* 0x000fe400020f0eff */
[----:B------:R-:W-:-:S02]  /*33f0*/  ISETP.GE.OR P4, PT, R15, R14, P1 ;  /* 0x0000000e0f00720c */ /* 0x000fc40000f86670 */
[----:B-1----:R-:W-:-:S04]  /*3400*/  @!P5 LEA R152, P6, R155, R12, 0x1 ;  /* 0x0000000c9b98d211 */ /* 0x002fc800078c08ff */
[----:B------:R-:W-:-:S07]  /*3410*/  @!P5 LEA.HI.X R153, R155, R13, R154, 0x1, P6 ;  /* 0x0000000d9b99d211 */ /* 0x000fce00030f0c9a */
[----:B------:R-:W-:Y:S01]  /*3420*/  @!P4 IMAD.SHL.U32 R154, R11, 0x4, RZ ;  /* 0x000000040b9ac824 */ /* 0x000fe200078e00ff */
[----:B------:R-:W-:Y:S01]  /*3430*/  SEL R93, R93, RZ, P2 ;  /* 0x000000ff5d5d7207 */ /* 0x000fe20001000000 */
[----:B------:R-:W1:Y:S03]  /*3440*/  @!P4 LDC.64 R12, c[0x0][0x3b8] ;  /* 0x0000ee00ff0ccb82 */ /* 0x000e660000000a00 */
[----:B------:R-:W-:Y:S02]  /*3450*/  @!P4 LOP3.LUT R154, R154, 0x4, RZ, 0xc0, !PT ;  /* 0x000000049a9ac812 */ /* 0x000fe400078ec0ff */
[----:B------:R-:W-:-:S03]  /*3460*/  SEL R92, R92, RZ, P2 ;  /* 0x000000ff5c5c7207 */ /* 0x000fc60001000000 */
[----:B------:R-:W-:Y:S01]  /*3470*/  @!P4 IMAD R160, R4, R151, R154 ;  /* 0x0000009704a0c224 */ /* 0x000fe200078e029a */
[----:B------:R-:W-:Y:S02]  /*3480*/  LEA R154, R151, R158, 0x1 ;  /* 0x0000009e979a7211 */ /* 0x000fe400078e08ff */
[----:B------:R4:W3:Y:S01]  /*3490*/  @!P3 LDG.E.64 R92, desc[UR36][R156.64] ;  /* 0x000000249c5cb981 */ /* 0x0008e2000c1e1b00 */
[----:B------:R-:W-:Y:S02]  /*34a0*/  @!P4 SHF.R.S32.HI R155, RZ, 0x1f, R15 ;  /* 0x0000001fff9bc819 */ /* 0x000fe4000001140f */
[----:B------:R-:W-:Y:S01]  /*34b0*/  @!P4 IADD3 R159, P3, PT, R160, R15, RZ ;  /* 0x0000000fa09fc210 */ /* 0x000fe20007f7e0ff */
[----:B------:R-:W-:-:S03]  /*34c0*/  IMAD.SHL.U32 R15, R154, 0x8, RZ ;  /* 0x000000089a0f7824 */ /* 0x000fc600078e00ff */
[----:B------:R-:W-:Y:S02]  /*34d0*/  @!P4 LEA.HI.X.SX32 R160, R160, R155, 0x1, P3 ;  /* 0x0000009ba0a0c211 */ /* 0x000fe400018f0eff */
[----:B------:R-:W-:Y:S02]  /*34e0*/  ISETP.GE.OR P3, PT, R15, R14, P1 ;  /* 0x0000000e0f00720c */ /* 0x000fe40000f66670 */
[----:B-1----:R-:W-:-:S04]  /*34f0*/  @!P4 LEA R154, P6, R159, R12, 0x1 ;  /* 0x0000000c9f9ac211 */ /* 0x002fc800078c08ff */
[----:B------:R-:W-:-:S07]  /*3500*/  @!P4 LEA.HI.X R155, R159, R13, R160, 0x1, P6 ;  /* 0x0000000d9f9bc211 */ /* 0x000fce00030f0ca0 */
[----:B----4-:R-:W-:Y:S01]  /*3510*/  @!P3 SHF.L.U32 R156, R11, 0x2, RZ ;  /* 0x000000020b9cb819 */ /* 0x010fe200000006ff */
[----:B------:R-:W1:Y:S03]  /*3520*/  @!P3 LDC.64 R12, c[0x0][0x3b8] ;  /* 0x0000ee00ff0cbb82 */ /* 0x000e660000000a00 */
[----:B------:R-:W-:Y:S02]  /*3530*/  @!P3 LOP3.LUT R156, R156, 0x4, RZ, 0xc0, !PT ;  /* 0x000000049c9cb812 */ /* 0x000fe400078ec0ff */
[----:B------:R-:W-:Y:S02]  /*3540*/  SEL R95, R95, RZ, P2 ;  /* 0x000000ff5f5f7207 */ /* 0x000fe40001000000 */
[----:B------:R-:W-:Y:S01]  /*3550*/  SEL R94, R94, RZ, P2 ;  /* 0x000000ff5e5e7207 */ /* 0x000fe20001000000 */
[----:B------:R-:W-:Y:S02]  /*3560*/  @!P3 IMAD R159, R4, R151, R156 ;  /* 0x00000097049fb224 */ /* 0x000fe400078e029c */
[----:B------:R-:W-:Y:S01]  /*3570*/  IMAD R158, R151, 0x4, R158 ;  /* 0x00000004979e7824 */ /* 0x000fe200078e029e */
[----:B------:R-:W-:-:S02]  /*3580*/  @!P3 SHF.R.S32.HI R156, RZ, 0x1f, R15 ;  /* 0x0000001fff9cb819 */ /* 0x000fc4000001140f */
[----:B------:R1:W4:Y:S01]  /*3590*/  @!P5 LDG.E.64 R94, desc[UR36][R152.64] ;  /* 0x00000024985ed981 */ /* 0x000322000c1e1b00 */
[C---:B------:R-:W-:Y:S02]  /*35a0*/  @!P3 IADD3 R157, P5, PT, R159.reuse, R15, RZ ;  /* 0x0000000f9f9db210 */ /* 0x040fe40007fbe0ff */
[----:B------:R-:W-:Y:S02]  /*35b0*/  SHF.L.U32 R15, R158, 0x3, RZ ;  /* 0x000000039e0f7819 */ /* 0x000fe400000006ff */
[----:B------:R-:W-:Y:S02]  /*35c0*/  @!P3 LEA.HI.X.SX32 R156, R159, R156, 0x1, P5 ;  /* 0x0000009c9f9cb211 */ /* 0x000fe400028f0eff */
[----:B------:R-:W-:Y:S02]  /*35d0*/  ISETP.GE.OR P5, PT, R15, R14, P1 ;  /* 0x0000000e0f00720c */ /* 0x000fe40000fa6670 */
[----:B-1----:R-:W-:-:S04]  /*35e0*/  @!P3 LEA R152, P6, R157, R12, 0x1 ;  /* 0x0000000c9d98b211 */ /* 0x002fc800078c08ff */
[----:B------:R-:W-:-:S07]  /*35f0*/  @!P3 LEA.HI.X R153, R157, R13, R156, 0x1, P6 ;  /* 0x0000000d9d99b211 */ /* 0x000fce00030f0c9c */
[----:B------:R-:W-:Y:S01]  /*3600*/  @!P5 IMAD.SHL.U32 R156, R11, 0x4, RZ ;  /* 0x000000040b9cd824 */ /* 0x000fe200078e00ff */
[----:B------:R-:W1:Y:S01]  /*3610*/  @!P5 LDC.64 R12, c[0x0][0x3b8] ;  /* 0x0000ee00ff0cdb82 */ /* 0x000e620000000a00 */
[----:B------:R-:W-:-:S03]  /*3620*/  SEL R97, R97, RZ, P2 ;  /* 0x000000ff61617207 */ /* 0x000fc60001000000 */
[----:B------:R-:W-:Y:S02]  /*3630*/  @!P5 LOP3.LUT R156, R156, 0x4, RZ, 0xc0, !PT ;  /* 0x000000049c9cd812 */ /* 0x000fe400078ec0ff */
[----:B------:R-:W-:Y:S02]  /*3640*/  SEL R96, R96, RZ, P2 ;  /* 0x000000ff60607207 */ /* 0x000fe40001000000 */
[-C--:B------:R-:W-:Y:S01]  /*3650*/  IADD3 R158, PT, PT, R158, R151.reuse, RZ ;  /* 0x000000979e9e7210 */ /* 0x080fe20007ffe0ff */
[----:B------:R-:W-:Y:S01]  /*3660*/  @!P5 IMAD R159, R4, R151, R156 ;  /* 0x00000097049fd224 */ /* 0x000fe200078e029c */
[----:B------:R-:W-:Y:S02]  /*3670*/  @!P5 SHF.R.S32.HI R156, RZ, 0x1f, R15 ;  /* 0x0000001fff9cd819 */ /* 0x000fe4000001140f */
[----:B------:R1:W2:Y:S02]  /*3680*/  @!P4 LDG.E.64 R96, desc[UR36][R154.64] ;  /* 0x000000249a60c981 */ /* 0x0002a4000c1e1b00 */
[----:B------:R-:W-:Y:S01]  /*3690*/  @!P5 IADD3 R157, P4, PT, R159, R15, RZ ;  /* 0x0000000f9f9dd210 */ /* 0x000fe20007f9e0ff */
[----:B------:R-:W-:-:S03]  /*36a0*/  IMAD.SHL.U32 R15, R158, 0x8, RZ ;  /* 0x000000089e0f7824 */ /* 0x000fc600078e00ff */
[----:B------:R-:W-:Y:S02]  /*36b0*/  @!P5 LEA.HI.X.SX32 R156, R159, R156, 0x1, P4 ;  /* 0x0000009c9f9cd211 */ /* 0x000fe400020f0eff */
[----:B------:R-:W-:Y:S02]  /*36c0*/  ISETP.GE.OR P4, PT, R15, R14, P1 ;  /* 0x0000000e0f00720c */ /* 0x000fe40000f86670 */
[----:B-1----:R-:W-:-:S04]  /*36d0*/  @!P5 LEA R154, P6, R157, R12, 0x1 ;  /* 0x0000000c9d9ad211 */ /* 0x002fc800078c08ff */
[----:B------:R-:W-:-:S07]  /*36e0*/  @!P5 LEA.HI.X R155, R157, R13, R156, 0x1, P6 ;  /* 0x0000000d9d9bd211 */ /* 0x000fce00030f0c9c */
[----:B------:R-:W-:Y:S01]  /*36f0*/  @!P4 SHF.L.U32 R156, R11, 0x2, RZ ;  /* 0x000000020b9cc819 */ /* 0x000fe200000006ff */
[----:B------:R-:W1:Y:S03]  /*3700*/  @!P4 LDC.64 R12, c[0x0][0x3b8] ;  /* 0x0000ee00ff0ccb82 */ /* 0x000e660000000a00 */
[----:B------:R-:W-:Y:S02]  /*3710*/  @!P4 LOP3.LUT R156, R156, 0x4, RZ, 0xc0, !PT ;  /* 0x000000049c9cc812 */ /* 0x000fe400078ec0ff */
[----:B------:R-:W-:Y:S02]  /*3720*/  SEL R99, R99, RZ, P2 ;  /* 0x000000ff63637207 */ /* 0x000fe40001000000 */
[----:B------:R-:W-:Y:S01]  /*3730*/  SEL R98, R98, RZ, P2 ;  /* 0x000000ff62627207 */ /* 0x000fe20001000000 */
[----:B------:R-:W-:Y:S02]  /*3740*/  @!P4 IMAD R159, R4, R151, R156 ;  /* 0x00000097049fc224 */ /* 0x000fe400078e029c */
[----:B------:R-:W-:Y:S01]  /*3750*/  IMAD.IADD R158, R158, 0x1, R151 ;  /* 0x000000019e9e7824 */ /* 0x000fe200078e0297 */
        /* <DEDUP_REMOVED lines=13> */
[----:B------:R-:W-:Y:S01]  /*3830*/  LEA R158, R151, R158, 0x1 ;  /* 0x0000009e979e7211 */ /* 0x000fe200078e08ff */
[----:B------:R-:W-:Y:S01]  /*3840*/  @!P3 IMAD R159, R4, R151, R156 ;  /* 0x00000097049fb224 */ /* 0x000fe200078e029c */
[----:B------:R-:W-:Y:S02]  /*3850*/  @!P3 SHF.R.S32.HI R156, RZ, 0x1f, R15 ;  /* 0x0000001fff9cb819 */ /* 0x000fe4000001140f */
[----:B------:R1:W4:Y:S02]  /*3860*/  @!P5 LDG.E.64 R100, desc[UR36][R154.64] ;  /* 0x000000249a64d981 */ /* 0x000324000c1e1b00 */
        /* <DEDUP_REMOVED lines=14> */
[----:B------:R1:W0:Y:S01]  /*3950*/  @!P4 LDG.E.64 R102, desc[UR36][R152.64] ;  /* 0x000000249866c981 */ /* 0x000222000c1e1b00 */
        /* <DEDUP_REMOVED lines=106> */
[----:B------:R-:W-:-:S05]  /*4000*/  IMAD.SHL.U32 R15, R158, 0x8, RZ ;  /* 0x000000089e0f7824 */ /* 0x000fca00078e00ff */
[----:B------:R-:W-:Y:S02]  /*4010*/  ISETP.GE.OR P6, PT, R15, R14, P1 ;  /* 0x0000000e0f00720c */ /* 0x000fe40000fc6670 */
[----:B------:R-:W-:Y:S02]  /*4020*/  @!P4 LEA.HI.X.SX32 R156, R159, R156, 0x1, P3 ;  /* 0x0000009c9f9cc211 */ /* 0x000fe400018f0eff */
[----:B-1----:R-:W-:-:S04]  /*4030*/  @!P4 LEA R154, P3, R157, R12, 0x1 ;  /* 0x0000000c9d9ac211 */ /* 0x002fc800078608ff */
[----:B------:R-:W-:-:S05]  /*4040*/  @!P4 LEA.HI.X R155, R157, R13, R156, 0x1, P3 ;  /* 0x0000000d9d9bc211 */ /* 0x000fca00018f0c9c */
[----:B------:R-:W-:Y:S01]  /*4050*/  @!P6 SHF.L.U32 R156, R11, 0x2, RZ ;  /* 0x000000020b9ce819 */ /* 0x000fe200000006ff */
[----:B------:R-:W1:Y:S03]  /*4060*/  @!P6 LDC.64 R12, c[0x0][0x3b8] ;  /* 0x0000ee00ff0ceb82 */ /* 0x000e660000000a00 */
[----:B------:R-:W-:Y:S01]  /*4070*/  @!P6 LOP3.LUT R156, R156, 0x4, RZ, 0xc0, !PT ;  /* 0x000000049c9ce812 */ /* 0x000fe200078ec0ff */
[----:B------:R-:W-:-:S04]  /*4080*/  IMAD.IADD R158, R158, 0x1, R151 ;  /* 0x000000019e9e7824 */ /* 0x000fc800078e0297 */
[----:B------:R-:W-:Y:S01]  /*4090*/  @!P6 IMAD R159, R4, R151, R156 ;  /* 0x00000097049fe224 */ /* 0x000fe200078e029c */
[----:B------:R-:W-:-:S04]  /*40a0*/  @!P6 SHF.R.S32.HI R156, RZ, 0x1f, R15 ;  /* 0x0000001fff9ce819 */ /* 0x000fc8000001140f */
[C---:B------:R-:W-:Y:S02]  /*40b0*/  @!P6 IADD3 R157, P3, PT, R159.reuse, R15, RZ ;  /* 0x0000000f9f9de210 */ /* 0x040fe40007f7e0ff */
[----:B------:R-:W-:Y:S02]  /*40c0*/  SHF.L.U32 R15, R158, 0x3, RZ ;  /* 0x000000039e0f7819 */ /* 0x000fe400000006ff */
[----:B------:R-:W-:Y:S02]  /*40d0*/  @!P6 LEA.HI.X.SX32 R156, R159, R156, 0x1, P3 ;  /* 0x0000009c9f9ce211 */ /* 0x000fe400018f0eff */
[----:B------:R-:W-:Y:S02]  /*40e0*/  ISETP.GE.OR P3, PT, R15, R14, P1 ;  /* 0x0000000e0f00720c */ /* 0x000fe40000f66670 */
[----:B------:R-:W-:Y:S02]  /*40f0*/  SEL R119, R119, RZ, P2 ;  /* 0x000000ff77777207 */ /* 0x000fe40001000000 */
[----:B------:R-:W-:-:S06]  /*4100*/  SEL R118, R118, RZ, P2 ;  /* 0x000000ff76767207 */ /* 0x000fcc0001000000 */
[----:B------:R1:W4:Y:S02]  /*4110*/  @!P5 LDG.E.64 R118, desc[UR36][R152.64] ;  /* 0x000000249876d981 */ /* 0x000324000c1e1b00 */
[----:B-1----:R-:W-:-:S04]  /*4120*/  @!P6 LEA R152, P5, R157, R12, 0x1 ;  /* 0x0000000c9d98e211 */ /* 0x002fc800078a08ff */
[----:B------:R-:W-:Y:S01]  /*4130*/  @!P6 LEA.HI.X R153, R157, R13, R156, 0x1, P5 ;  /* 0x0000000d9d99e211 */ /* 0x000fe200028f0c9c */
        /* <DEDUP_REMOVED lines=135> */
[----:B------:R-:W1:Y:S01]  /*49b0*/  @!P5 LDC.64 R12, c[0x0][0x3b8] ;  /* 0x0000ee00ff0cdb82 */ /* 0x000e620000000a00 */
[----:B------:R-:W-:Y:S01]  /*49c0*/  @!P5 SHF.L.U32 R156, R11, 0x2, RZ ;  /* 0x000000020b9cd819 */ /* 0x000fe200000006ff */
[----:B------:R-:W-:-:S03]  /*49d0*/  IMAD.IADD R158, R158, 0x1, R151 ;  /* 0x000000019e9e7824 */ /* 0x000fc600078e0297 */
[----:B------:R-:W-:Y:S02]  /*49e0*/  @!P5 LOP3.LUT R156, R156, 0x4, RZ, 0xc0, !PT ;  /* 0x000000049c9cd812 */ /* 0x000fe400078ec0ff */
[----:B------:R-:W-:Y:S02]  /*49f0*/  SEL R139, R139, RZ, P2 ;  /* 0x000000ff8b8b7207 */ /* 0x000fe40001000000 */
[----:B------:R-:W-:Y:S02]  /*4a00*/  SEL R138, R138, RZ, P2 ;  /* 0x000000ff8a8a7207 */ /* 0x000fe40001000000 */
[----:B------:R-:W-:Y:S01]  /*4a10*/  SHF.L.U32 R159, R158, 0x3, RZ ;  /* 0x000000039e9f7819 */ /* 0x000fe200000006ff */
[----:B------:R-:W-:Y:S01]  /*4a20*/  @!P5 IMAD R160, R4, R151, R156 ;  /* 0x0000009704a0d224 */ /* 0x000fe200078e029c */
[----:B------:R-:W-:Y:S02]  /*4a30*/  @!P5 SHF.R.S32.HI R156, RZ, 0x1f, R15 ;  /* 0x0000001fff9cd819 */ /* 0x000fe4000001140f */
[----:B------:R-:W-:Y:S01]  /*4a40*/  ISETP.GE.OR P4, PT, R159, R14, P1 ;  /* 0x0000000e9f00720c */ /* 0x000fe20000f86670 */
[----:B------:R3:W4:Y:S01]  /*4a50*/  @!P6 LDG.E.64 R138, desc[UR36][R152.64] ;  /* 0x00000024988ae981 */ /* 0x000722000c1e1b00 */
[----:B------:R-:W-:-:S04]  /*4a60*/  @!P5 IADD3 R15, P6, PT, R160, R15, RZ ;  /* 0x0000000fa00fd210 */ /* 0x000fc80007fde0ff */
[----:B------:R-:W-:Y:S02]  /*4a70*/  @!P5 LEA.HI.X.SX32 R160, R160, R156, 0x1, P6 ;  /* 0x0000009ca0a0d211 */ /* 0x000fe400030f0eff */
[----:B-1----:R-:W-:-:S04]  /*4a80*/  @!P5 LEA R156, P6, R15, R12, 0x1 ;  /* 0x0000000c0f9cd211 */ /* 0x002fc800078c08ff */
[----:B------:R-:W-:Y:S02]  /*4a90*/  @!P5 LEA.HI.X R157, R15, R13, R160, 0x1, P6 ;  /* 0x0000000d0f9dd211 */ /* 0x000fe400030f0ca0 */
[----:B------:R-:W3:Y:S01]  /*4aa0*/  @!P4 LDC.64 R12, c[0x0][0x3b8] ;  /* 0x0000ee00ff0ccb82 */ /* 0x000ee20000000a00 */
[----:B------:R-:W-:-:S05]  /*4ab0*/  @!P4 IMAD.SHL.U32 R15, R11, 0x4, RZ ;  /* 0x000000040b0fc824 */ /* 0x000fca00078e00ff */
[----:B------:R-:W-:-:S05]  /*4ac0*/  @!P4 LOP3.LUT R15, R15, 0x4, RZ, 0xc0, !PT ;  /* 0x000000040f0fc812 */ /* 0x000fca00078ec0ff */
[-C--:B------:R-:W-:Y:S01]  /*4ad0*/  @!P4 IMAD R160, R4, R151.reuse, R15 ;  /* 0x0000009704a0c224 */ /* 0x080fe200078e020f */
[----:B------:R-:W-:Y:S02]  /*4ae0*/  @!P4 SHF.R.S32.HI R15, RZ, 0x1f, R159 ;  /* 0x0000001fff0fc819 */ /* 0x000fe4000001149f */
[----:B------:R-:W-:Y:S02]  /*4af0*/  IADD3 R158, PT, PT, R158, R151, RZ ;  /* 0x000000979e9e7210 */ /* 0x000fe40007ffe0ff */
[----:B------:R-:W-:Y:S02]  /*4b00*/  @!P4 IADD3 R159, P6, PT, R160, R159, RZ ;  /* 0x0000009fa09fc210 */ /* 0x000fe40007fde0ff */
[----:B------:R-:W-:Y:S02]  /*4b10*/  SEL R143, R143, RZ, P2 ;  /* 0x000000ff8f8f7207 */ /* 0x000fe40001000000 */
[----:B------:R-:W-:Y:S01]  /*4b20*/  SEL R142, R142, RZ, P2 ;  /* 0x000000ff8e8e7207 */ /* 0x000fe20001000000 */
[----:B------:R-:W-:Y:S01]  /*4b30*/  IMAD.SHL.U32 R161, R158, 0x8, RZ ;  /* 0x000000089ea17824 */ /* 0x000fe200078e00ff */
[----:B------:R-:W-:-:S02]  /*4b40*/  @!P4 LEA.HI.X.SX32 R160, R160, R15, 0x1, P6 ;  /* 0x0000000fa0a0c211 */ /* 0x000fc400030f0eff */
[----:B---3--:R-:W-:Y:S02]  /*4b50*/  @!P4 LEA R152, P6, R159, R12, 0x1 ;  /* 0x0000000c9f98c211 */ /* 0x008fe400078c08ff */
[----:B------:R-:W3:Y:S01]  /*4b60*/  @!P5 LDG.E.64 R142, desc[UR36][R156.64] ;  /* 0x000000249c8ed981 */ /* 0x000ee2000c1e1b00 */
[----:B------:R-:W-:Y:S02]  /*4b70*/  ISETP.GE.OR P5, PT, R161, R14, P1 ;  /* 0x0000000ea100720c */ /* 0x000fe40000fa6670 */
[----:B------:R-:W-:Y:S02]  /*4b80*/  @!P4 LEA.HI.X R153, R159, R13, R160, 0x1, P6 ;  /* 0x0000000d9f99c211 */ /* 0x000fe400030f0ca0 */
[----:B------:R-:W-:Y:S02]  /*4b90*/  IADD3 R159, PT, PT, R158, R151, RZ ;  /* 0x000000979e9f7210 */ /* 0x000fe40007ffe0ff */
[----:B------:R-:W-:Y:S02]  /*4ba0*/  SEL R141, R141, RZ, P2 ;  /* 0x000000ff8d8d7207 */ /* 0x000fe40001000000 */
[----:B------:R-:W-:Y:S01]  /*4bb0*/  SEL R140, R140, RZ, P2 ;  /* 0x000000ff8c8c7207 */ /* 0x000fe20001000000 */
[----:B------:R-:W-:-:S04]  /*4bc0*/  IMAD.SHL.U32 R159, R159, 0x8, RZ ;  /* 0x000000089f9f7824 */ /* 0x000fc800078e00ff */
[----:B------:R-:W1:Y:S01]  /*4bd0*/  @!P5 LDC.64 R12, c[0x0][0x3b8] ;  /* 0x0000ee00ff0cdb82 */ /* 0x000e620000000a00 */
[----:B------:R2:W3:Y:S01]  /*4be0*/  @!P3 LDG.E.64 R140, desc[UR36][R154.64] ;  /* 0x000000249a8cb981 */ /* 0x0004e2000c1e1b00 */
[----:B------:R-:W-:Y:S02]  /*4bf0*/  ISETP.GE.OR P3, PT, R159, R14, P1 ;  /* 0x0000000e9f00720c */ /* 0x000fe40000f66670 */
[----:B------:R-:W-:-:S04]  /*4c00*/  @!P5 SHF.L.U32 R14, R11, 0x2, RZ ;  /* 0x000000020b0ed819 */ /* 0x000fc800000006ff */
[----:B------:R-:W-:-:S05]  /*4c10*/  @!P5 LOP3.LUT R14, R14, 0x4, RZ, 0xc0, !PT ;  /* 0x000000040e0ed812 */ /* 0x000fca00078ec0ff */
[----:B--2---:R-:W-:Y:S02]  /*4c20*/  @!P5 IMAD R155, R4, R151, R14 ;  /* 0x00000097049bd224 */ /* 0x004fe400078e020e */
[----:B------:R-:W2:Y:S01]  /*4c30*/  @!P3 LDC.64 R14, c[0x0][0x3b8] ;  /* 0x0000ee00ff0ebb82 */ /* 0x000ea20000000a00 */
[----:B------:R-:W-:Y:S01]  /*4c40*/  @!P3 IMAD.SHL.U32 R154, R11, 0x4, RZ ;  /* 0x000000040b9ab824 */ /* 0x000fe200078e00ff */
[----:B------:R-:W-:-:S04]  /*4c50*/  SEL R145, R145, RZ, P2 ;  /* 0x000000ff91917207 */ /* 0x000fc80001000000 */
[----:B------:R-:W-:Y:S02]  /*4c60*/  @!P3 LOP3.LUT R156, R154, 0x4, RZ, 0xc0, !PT ;  /* 0x000000049a9cb812 */ /* 0x000fe400078ec0ff */
[----:B------:R-:W-:Y:S02]  /*4c70*/  @!P5 SHF.R.S32.HI R154, RZ, 0x1f, R161 ;  /* 0x0000001fff9ad819 */ /* 0x000fe400000114a1 */
[C---:B------:R-:W-:Y:S02]  /*4c80*/  @!P5 IADD3 R161, P6, PT, R155.reuse, R161, RZ ;  /* 0x000000a19ba1d210 */ /* 0x040fe40007fde0ff */
[----:B------:R-:W-:Y:S01]  /*4c90*/  SEL R144, R144, RZ, P2 ;  /* 0x000000ff90907207 */ /* 0x000fe20001000000 */
[----:B------:R-:W-:Y:S01]  /*4ca0*/  @!P3 IMAD R156, R4, R151, R156 ;  /* 0x00000097049cb224 */ /* 0x000fe200078e029c */
[----:B------:R-:W-:Y:S02]  /*4cb0*/  @!P5 LEA.HI.X.SX32 R154, R155, R154, 0x1, P6 ;  /* 0x0000009a9b9ad211 */ /* 0x000fe400030f0eff */
[----:B-1----:R-:W-:-:S02]  /*4cc0*/  @!P5 LEA R12, P6, R161, R12, 0x1 ;  /* 0x0000000ca10cd211 */ /* 0x002fc400078c08ff */
[----:B------:R-:W3:Y:S01]  /*4cd0*/  @!P4 LDG.E.64 R144, desc[UR36][R152.64] ;  /* 0x000000249890c981 */ /* 0x000ee2000c1e1b00 */
[----:B------:R-:W-:Y:S02]  /*4ce0*/  @!P3 SHF.R.S32.HI R151, RZ, 0x1f, R159 ;  /* 0x0000001fff97b819 */ /* 0x000fe4000001149f */
[----:B------:R-:W-:Y:S02]  /*4cf0*/  @!P5 LEA.HI.X R13, R161, R13, R154, 0x1, P6 ;  /* 0x0000000da10dd211 */ /* 0x000fe400030f0c9a */
[----:B------:R-:W-:Y:S02]  /*4d00*/  @!P3 IADD3 R159, P6, PT, R156, R159, RZ ;  /* 0x0000009f9c9fb210 */ /* 0x000fe40007fde0ff */
[----:B------:R-:W-:Y:S02]  /*4d10*/  SEL R147, R147, RZ, P2 ;  /* 0x000000ff93937207 */ /* 0x000fe40001000000 */
[----:B------:R-:W-:Y:S02]  /*4d20*/  SEL R146, R146, RZ, P2 ;  /* 0x000000ff92927207 */ /* 0x000fe40001000000 */
[----:B------:R-:W-:-:S02]  /*4d30*/  @!P3 LEA.HI.X.SX32 R154, R156, R151, 0x1, P6 ;  /* 0x000000979c9ab211 */ /* 0x000fc400030f0eff */
[----:B--2---:R-:W-:Y:S02]  /*4d40*/  @!P3 LEA R14, P6, R159, R14, 0x1 ;  /* 0x0000000e9f0eb211 */ /* 0x004fe400078c08ff */
[----:B------:R1:W2:Y:S01]  /*4d50*/  @!P5 LDG.E.64 R146, desc[UR36][R12.64] ;  /* 0x000000240c92d981 */ /* 0x0002a2000c1e1b00 */
[----:B------:R-:W-:Y:S02]  /*4d60*/  SEL R149, R149, RZ, P2 ;  /* 0x000000ff95957207 */ /* 0x000fe40001000000 */
[----:B------:R-:W-:Y:S02]  /*4d70*/  SEL R148, R148, RZ, P2 ;  /* 0x000000ff94947207 */ /* 0x000fe40001000000 */
[----:B------:R-:W-:-:S05]  /*4d80*/  @!P3 LEA.HI.X R15, R159, R15, R154, 0x1, P6 ;  /* 0x0000000f9f0fb211 */ /* 0x000fca00030f0c9a */
[----:B------:R-:W2:Y:S01]  /*4d90*/  @!P3 LDG.E.64 R148, desc[UR36][R14.64] ;  /* 0x000000240e94b981 */ /* 0x000ea2000c1e1b00 */
[----:B-1----:R-:W-:Y:S01]  /*4da0*/  @P0 MOV R12, R6 ;  /* 0x00000006000c0202 */ /* 0x002fe20000000f00 */
[----:B------:R-:W-:-:S05]  /*4db0*/  @P0 IMAD.MOV.U32 R13, RZ, RZ, R9 ;  /* 0x000000ffff0d0224 */ /* 0x000fca00078e0009 */
[----:B------:R1:W2:Y:S02]  /*4dc0*/  @P0 LDG.E.U8 R151, desc[UR36][R12.64] ;  /* 0x000000240c970981 */ /* 0x0002a4000c1e1100 */
[----:B-1----:R-:W-:-:S04]  /*4dd0*/  HMUL2 R13, R84, R92 ;  /* 0x0000005c540d7232 */ /* 0x002fc80000000000 */
[----:B------:R-:W-:-:S04]  /*4de0*/  HFMA2 R13, R82, R96, R13 ;  /* 0x00000060520d7231 */ /* 0x000fc8000000000d */
[----:B------:R-:W-:-:S04]  /*4df0*/  HFMA2 R13, R80, R86, R13 ;  /* 0x00000056500d7231 */ /* 0x000fc8000000000d */
[----:B----4-:R-:W-:-:S04]  /*4e00*/  HFMA2 R13, R78, R98, R13 ;  /* 0x000000624e0d7231 */ /* 0x010fc8000000000d */
        /* <DEDUP_REMOVED lines=11> */
[----:B------:R-:W-:Y:S02]  /*4ec0*/  HFMA2 R15, R85, R93, -RZ ;  /* 0x0000005d550f7231 */ /* 0x000fe400001000ff */
[----:B------:R-:W-:-:S04]  /*4ed0*/  HFMA2 R13, R54, R118, R13 ;  /* 0x00000076360d7231 */ /* 0x000fc8000000000d */
        /* <DEDUP_REMOVED lines=32> */
[----:B------:R-:W-:-:S04]  /*50e0*/  HFMA2 R15, R41, R131, R15 ;  /* 0x00000083290f7231 */ /* 0x000fc8000000000f */
[----:B------:R-:W-:Y:S02]  /*50f0*/  HFMA2 R15, R39, R133, R15 ;  /* 0x00000085270f7231 */ /* 0x000fe4000000000f */
[----:B---3--:R-:W-:Y:S02]  /*5100*/  HFMA2 R14, R30, R140, R13 ;  /* 0x0000008c1e0e7231 */ /* 0x008fe4000000000d */
[----:B------:R-:W-:Y:S02]  /*5110*/  HFMA2 R15, R37, R135, R15 ;  /* 0x00000087250f7231 */ /* 0x000fe4000000000f */
[----:B------:R-:W-:Y:S02]  /*5120*/  HFMA2 R13, R28, R142, R14 ;  /* 0x0000008e1c0d7231 */ /* 0x000fe4000000000e */
[----:B------:R-:W-:-:S04]  /*5130*/  HFMA2 R15, R35, R137, R15 ;  /* 0x00000089230f7231 */ /* 0x000fc8000000000f */
[----:B------:R-:W-:-:S04]  /*5140*/  HFMA2 R15, R33, R139, R15 ;  /* 0x0000008b210f7231 */ /* 0x000fc8000000000f */
[----:B------:R-:W-:-:S04]  /*5150*/  HFMA2 R15, R31, R141, R15 ;  /* 0x0000008d1f0f7231 */ /* 0x000fc8000000000f */
[----:B------:R-:W-:Y:S02]  /*5160*/  HFMA2 R15, R29, R143, R15 ;  /* 0x0000008f1d0f7231 */ /* 0x000fe4000000000f */
[----:B------:R-:W-:Y:S02]  /*5170*/  HFMA2 R12, R26, R144, R13 ;  /* 0x000000901a0c7231 */ /* 0x000fe4000000000d */
[----:B------:R-:W-:Y:S02]  /*5180*/  HFMA2 R15, R27, R145, R15 ;  /* 0x000000911b0f7231 */ /* 0x000fe4000000000f */
[----:B--2---:R-:W-:Y:S02]  /*5190*/  HFMA2 R12, R24, R146, R12 ;  /* 0x00000092180c7231 */ /* 0x004fe4000000000c */
[----:B------:R-:W-:Y:S02]  /*51a0*/  HFMA2 R15, R25, R147, R15 ;  /* 0x00000093190f7231 */ /* 0x000fe4000000000f */
[----:B------:R-:W-:-:S02]  /*51b0*/  HFMA2 R12, R20, R148, R12 ;  /* 0x00000094140c7231 */ /* 0x000fc4000000000c */
[----:B------:R-:W-:Y:S01]  /*51c0*/  HFMA2 R15, R21, R149, R15 ;  /* 0x00000095150f7231 */ /* 0x000fe2000000000f */
[----:B------:R-:W-:-:S03]  /*51d0*/  UMOV UR5, 0xffffffff ;  /* 0xffffffff00057882 */ /* 0x000fc60000000000 */
[----:B------:R-:W-:-:S05]  /*51e0*/  HADD2 R12, R12, R15 ;  /* 0x0000000f0c0c7230 */ /* 0x000fca0000000000 */
[--C-:B------:R-:W-:Y:S02]  /*51f0*/  HADD2.F32 R13, -RZ, R12.reuse.H0_H0 ;  /* 0x2000000cff0d7230 */ /* 0x100fe40000004100 */
[----:B------:R-:W-:Y:S01]  /*5200*/  HADD2.F32 R12, -RZ, R12.H1_H1 ;  /* 0x3000000cff0c7230 */ /* 0x000fe20000004100 */
[----:B------:R-:W-:Y:S02]  /*5210*/  ISETP.NE.AND P2, PT, R151, RZ, P0 ;  /* 0x000000ff9700720c */ /* 0x000fe40000745270 */
[----:B------:R-:W-:Y:S02]  /*5220*/  LOP3.LUT R151, R11, 0x1, RZ, 0xc0, !PT ;  /* 0x000000010b977812 */ /* 0x000fe400078ec0ff */
[----:B------:R-:W-:Y:S01]  /*5230*/  FADD.FTZ R13, R13, R12 ;  /* 0x0000000c0d0d7221 */ /* 0x000fe20000010000 */
[----:B------:R-:W-:Y:S08]  /*5240*/  BRA.DIV UR5, `(.L_x_4316) ;  /* 0x0000005605447947 */ /* 0x000ff0000b800000 */
[----:B------:R0:W1:Y:S02]  /*5250*/  SHFL.BFLY PT, R14, R13, 0x1, 0x1f ;  /* 0x0c201f000d0e7f89 */ /* 0x00006400000e0000 */
.L_x_4387:
        /* <DEDUP_REMOVED lines=20> */
[----:B-----5:R-:W-:-:S04]  /*53a0*/  @P1 SEL R151, R23, RZ, !P4 ;  /* 0x000000ff17971207 */ /* 0x020fc80006000000 */
        /* <DEDUP_REMOVED lines=8> */
.L_x_4318:
[----:B------:R-:W-:Y:S05]  /*5430*/  BSYNC.RECONVERGENT B1 ;  /* 0x0000000000017941 */ /* 0x000fea0003800200 */
.L_x_4317:
[----:B------:R-:W-:Y:S01]  /*5440*/  VIADD R7, R7, 0x40 ;  /* 0x0000004007077836 */ /* 0x000fe20000000000 */
[----:B------:R-:W-:Y:S01]  /*5450*/  IADD3 R6, P2, PT, R6, 0x40, RZ ;  /* 0x0000004006067810 */ /* 0x000fe20007f5e0ff */
[----:B------:R-:W-:Y:S01]  /*5460*/  VIADD R150, R150, 0x40 ;  /* 0x0000004096967836 */ /* 0x000fe20000000000 */
[----:B-1----:R-:W-:Y:S02]  /*5470*/  IADD3 R22, PT, PT, R22, 0x100, RZ ;  /* 0x0000010016167810 */ /* 0x002fe40007ffe0ff */
[----:B------:R-:W-:Y:S02]  /*5480*/  ISETP.GE.AND P1, PT, R7, R10, PT ;  /* 0x0000000a0700720c */ /* 0x000fe40003f26270 */
[----:B------:R-:W-:-:S11]  /*5490*/  IADD3.X R9, PT, PT, RZ, R9, RZ, P2, !PT ;  /* 0x00000009ff097210 */ /* 0x000fd600017fe4ff */
[----:B------:R-:W-:Y:S05]  /*54a0*/  @!P1 BRA `(.L_x_4319) ;  /* 0xffffffd8008c9947 */ /* 0x000fea000383ffff */
.L_x_4315:
[----:B------:R-:W-:Y:S05]  /*54b0*/  BSYNC B0 ;  /* 0x0000000000007941 */ /* 0x000fea0003800000 */
.L_x_4314:
        /* <DEDUP_REMOVED lines=8> */
[----:B------:R0:W2:Y:S02]  /*5540*/  SHFL.BFLY PT, R14, R6, 0x2, 0x1f ;  /* 0x0c401f00060e7f89 */ /* 0x0000a400000e0000 */
.L_x_4393:
[----:B-1----:R-:W1:Y:S01]  /*5550*/  S2R R0, SR_TID.X ;  /* 0x0000000000007919 */ /* 0x002e620000002100 */
[----:B------:R-:W-:Y:S01]  /*5560*/  MOV R20, 0x400 ;  /* 0x0000040000147802 */ /* 0x000fe20000000f00 */
[----:B------:R-:W-:Y:S05]  /*5570*/  WARPSYNC.ALL ;  /* 0x0000000000007948 */ /* 0x000fea0003800000 */
[----:B------:R-:W4:Y:S01]  /*5580*/  S2R R21, SR_CgaCtaId ;  /* 0x0000000000157919 */ /* 0x000f220000008800 */
[----:B--2---:R-:W-:Y:S02]  /*5590*/  FMNMX.FTZ R7, R6, R14, !PT ;  /* 0x0000000e06077209 */ /* 0x004fe40007810000 */
[----:B-1----:R-:W-:-:S02]  /*55a0*/  LOP3.LUT P0, R10, R0, 0x1f, RZ, 0xc0, !PT ;  /* 0x0000001f000a7812 */ /* 0x002fc4000780c0ff */
[----:B----4-:R-:W-:-:S11]  /*55b0*/  LEA R5, R21, R20, 0x18 ;  /* 0x0000001415057211 */ /* 0x010fd600078ec0ff */
[----:B0-----:R-:W-:-:S05]  /*55c0*/  @!P0 LEA.HI R6, R0, R5, RZ, 0x1d ;  /* 0x0000000500068211 */ /* 0x001fca00078fe8ff */
[----:B------:R-:W-:Y:S01]  /*55d0*/  @!P0 STS [R6], R7 ;  /* 0x0000000706008388 */ /* 0x000fe20000000800 */
[----:B------:R-:W-:Y:S01]  /*55e0*/  BAR.SYNC.DEFER_BLOCKING 0x0 ;  /* 0x0000000000007b1d */ /* 0x000fe20000010000 */
[C---:B------:R-:W-:Y:S01]  /*55f0*/  ISETP.GT.U32.AND P0, PT, R10.reuse, 0x3, PT ;  /* 0x000000030a00780c */ /* 0x040fe20003f04070 */
[----:B------:R-:W-:Y:S01]  /*5600*/  IMAD R9, R10, 0x4, R5 ;  /* 0x000000040a097824 */ /* 0x000fe200078e0205 */
[----:B------:R-:W-:Y:S01]  /*5610*/  MOV R12, 0xff7fffff ;  /* 0xff7fffff000c7802 */ /* 0x000fe20000000f00 */
[----:B------:R-:W-:Y:S01]  /*5620*/  IMAD.MOV.U32 R11, RZ, RZ, RZ ;  /* 0x000000ffff0b7224 */ /* 0x000fe200078e00ff */
[----:B------:R-:W-:Y:S01]  /*5630*/  IADD3 R8, PT, PT, R16, 0x1, RZ ;  /* 0x0000000110087810 */ /* 0x000fe20007ffe0ff */
[----:B------:R-:W-:Y:S08]  /*5640*/  BSSY.RECONVERGENT B0, `(.L_x_4321) ;  /* 0x000016f000007945 */ /* 0x000ff00003800200 */
[----:B------:R-:W0:Y:S04]  /*5650*/  @!P0 LDS R12, [R9] ;  /* 0x00000000090c8984 */ /* 0x000e280000000800 */
[----:B0-----:R-:W0:Y:S02]  /*5660*/  SHFL.BFLY PT, R7, R12, 0x2, 0x1f ;  /* 0x0c401f000c077f89 */ /* 0x001e2400000e0000 */
[----:B0-----:R-:W-:Y:S01]  /*5670*/  FMNMX.FTZ R13, R7, R12, !PT ;  /* 0x0000000c070d7209 */ /* 0x001fe20007810000 */
[----:B------:R-:W-:-:S04]  /*5680*/  IMAD.IADD R7, R19, 0x1, R0 ;  /* 0x0000000113077824 */ /* 0x000fc800078e0200 */
[----:B------:R-:W0:Y:S01]  /*5690*/  SHFL.BFLY PT, R6, R13, 0x1, 0x1f ;  /* 0x0c201f000d067f89 */ /* 0x000e2200000e0000 */
[----:B------:R-:W-:Y:S02]  /*56a0*/  ISETP.GT.AND P0, PT, R7, R16, PT ;  /* 0x000000100700720c */ /* 0x000fe40003f04270 */
[----:B0-----:R-:W-:-:S06]  /*56b0*/  FMNMX.FTZ R6, R13, R6, !PT ;  /* 0x000000060d067209 */ /* 0x001fcc0007810000 */
[----:B------:R-:W0:Y:S05]  /*56c0*/  SHFL.IDX PT, R6, R6, RZ, 0x1f ;  /* 0x00001fff06067589 */ /* 0x000e2a00000e0000 */
        /* <DEDUP_REMOVED lines=21> */
[----:B------:R-:W-:Y:S01]  /*5820*/  IMAD R14, R0, 0x4, R15 ;  /* 0x00000004000e7824 */ /* 0x000fe200078e020f */
[----:B------:R-:W-:-:S07]  /*5830*/  IADD3 R13, PT, PT, -R13, RZ, RZ ;  /* 0x000000ff0d0d7210 */ /* 0x000fce0007ffe1ff */
.L_x_4326:
        /* <DEDUP_REMOVED lines=11> */
.L_x_4325:
[----:B------:R-:W-:Y:S05]  /*58f0*/  BSYNC.RECONVERGENT B1 ;  /* 0x0000000000017941 */ /* 0x000fea0003800200 */
.L_x_4324:
[----:B------:R-:W-:Y:S05]  /*5900*/  @!P1 BRA `(.L_x_4322) ;  /* 0x0000001400089947 */ /* 0x000fea0003800000 */
[----:B------:R-:W-:Y:S01]  /*5910*/  IMAD.SHL.U32 R13, R19, 0x4, RZ ;  /* 0x00000004130d7824 */ /* 0x000fe200078e00ff */
[----:B------:R-:W-:-:S04]  /*5920*/  IADD3 R20, PT, PT, R20, 0x220, RZ ;  /* 0x0000022014147810 */ /* 0x000fc80007ffe0ff */
[----:B------:R-:W-:Y:S02]  /*5930*/  LEA R20, R21, R20, 0x18 ;  /* 0x0000001415147211 */ /* 0x000fe400078ec0ff */
[----:B------:R-:W-:-:S05]  /*5940*/  LEA R13, R12, -R13, 0x2 ;  /* 0x8000000d0c0d7211 */ /* 0x000fca00078e10ff */
[----:B------:R-:W-:-:S05]  /*5950*/  IMAD.IADD R13, R20, 0x1, R13 ;  /* 0x00000001140d7824 */ /* 0x000fca00078e020d */
[----:B------:R-:W0:Y:S04]  /*5960*/  LDS R15, [R13] ;  /* 0x000000000d0f7984 */ /* 0x000e280000000800 */
[----:B------:R-:W1:Y:S04]  /*5970*/  LDS R21, [R13+0x200] ;  /* 0x000200000d157984 */ /* 0x000e680000000800 */
[----:B-----5:R-:W2:Y:S04]  /*5980*/  LDS R23, [R13+0x400] ;  /* 0x000400000d177984 */ /* 0x020ea80000000800 */
[----:B------:R-:W4:Y:S01]  /*5990*/  LDS R25, [R13+0x600] ;  /* 0x000600000d197984 */ /* 0x000f220000000800 */
        /* <DEDUP_REMOVED lines=10> */
[----:B0-----:R-:W-:-:S04]  /*5a40*/  IADD3 R15, PT, PT, R12, 0x200, RZ ;  /* 0x000002000c0f7810 */ /* 0x001fc80007ffe0ff */
[----:B------:R-:W-:-:S03]  /*5a50*/  ISETP.GT.AND P0, PT, R15, R16, PT ;  /* 0x000000100f00720c */ /* 0x000fc60003f04270 */
        /* <DEDUP_REMOVED lines=11> */
[----:B------:R-:W-:Y:S01]  /*5b10*/  IMAD.IADD R12, R16, 0x1, -R15 ;  /* 0x00000001100c7824 */ /* 0x000fe200078e0a0f */
[----:B------:R-:W-:Y:S01]  /*5b20*/  BSSY.RECONVERGENT B1, `(.L_x_4327) ;  /* 0x000006b000017945 */ /* 0x000fe20003800200 */
[----:B-1----:R-:W-:Y:S02]  /*5b30*/  IADD3 R13, PT, PT, R13, 0xc00, RZ ;  /* 0x00000c000d0d7810 */ /* 0x002fe40007ffe0ff */
[----:B------:R-:W-:Y:S02]  /*5b40*/  PLOP3.LUT P0, PT, PT, PT, PT, 0x80, 0x8 ;  /* 0x000000000008781c */ /* 0x000fe40003f0f070 */
[----:B------:R-:W-:-:S13]  /*5b50*/  ISETP.GT.AND P1, PT, R12, 0x5ff, PT ;  /* 0x000005ff0c00780c */ /* 0x000fda0003f24270 */
[----:B------:R-:W-:Y:S05]  /*5b60*/  @!P1 BRA `(.L_x_4328) ;  /* 0x0000000400989947 */ /* 0x000fea0003800000 */
[----:B------:R-:W-:Y:S01]  /*5b70*/  PLOP3.LUT P0, PT, PT, PT, PT, 0x8, 0x80 ;  /* 0x000000000080781c */ /* 0x000fe20003f0e170 */
[----:B------:R-:W-:-:S12]  /*5b80*/  VIADD R48, R16, 0xfffffa01 ;  /* 0xfffffa0110307836 */ /* 0x000fd80000000000 */
.L_x_4329:
[----:B------:R-:W0:Y:S01]  /*5b90*/  LDS R21, [R13+-0x400] ;  /* 0xfffc00000d157984 */ /* 0x000e220000000800 */
[----:B------:R-:W-:-:S03]  /*5ba0*/  IADD3 R15, PT, PT, R15, 0x800, RZ ;  /* 0x000008000f0f7810 */ /* 0x000fc60007ffe0ff */
[----:B------:R-:W1:Y:S01]  /*5bb0*/  LDS R23, [R13+-0x200] ;  /* 0xfffe00000d177984 */ /* 0x000e620000000800 */
[----:B------:R-:W-:-:S03]  /*5bc0*/  ISETP.GE.AND P1, PT, R15, R48, PT ;  /* 0x000000300f00720c */ /* 0x000fc60003f26270 */
[----:B------:R-:W2:Y:S04]  /*5bd0*/  LDS R25, [R13] ;  /* 0x000000000d197984 */ /* 0x000ea80000000800 */
[----:B------:R-:W4:Y:S04]  /*5be0*/  LDS R27, [R13+0x200] ;  /* 0x000200000d1b7984 */ /* 0x000f280000000800 */
[----:B---3--:R-:W3:Y:S04]  /*5bf0*/  LDS R29, [R13+0x400] ;  /* 0x000400000d1d7984 */ /* 0x008ee80000000800 */
        /* <DEDUP_REMOVED lines=14> */
[----:B---3--:R-:W-:-:S03]  /*5ce0*/  FADD.FTZ R29, -R6, R29 ;  /* 0x0000001d061d7221 */ /* 0x008fc60000010100 */
[----:B------:R-:W-:Y:S02]  /*5cf0*/  FMUL.FTZ R27, R27, 1.4426950216293334961 ;  /* 0x3fb8aa3b1b1b7820 */ /* 0x000fe40000410000 */
[----:B------:R3:W4:Y:S01]  /*5d00*/  MUFU.EX2 R14, R23 ;  /* 0x00000017000e7308 */ /* 0x0007220000000800 */
[----:B-1----:R-:W1:Y:S01]  /*5d10*/  LDS R21, [R13+0x1200] ;  /* 0x001200000d157984 */ /* 0x002e620000000800 */
[----:B------:R-:W-:Y:S01]  /*5d20*/  FMUL.FTZ R29, R29, 1.4426950216293334961 ;  /* 0x3fb8aa3b1d1d7820 */ /* 0x000fe20000410000 */
[C---:B-----5:R-:W-:Y:S01]  /*5d30*/  FADD.FTZ R31, -R6.reuse, R31 ;  /* 0x0000001f061f7221 */ /* 0x060fe20000010100 */
[----:B------:R-:W-:-:S03]  /*5d40*/  FADD.FTZ R33, -R6, R33 ;  /* 0x0000002106217221 */ /* 0x000fc60000010100 */
[----:B------:R-:W-:Y:S01]  /*5d50*/  FMUL.FTZ R31, R31, 1.4426950216293334961 ;  /* 0x3fb8aa3b1f1f7820 */ /* 0x000fe20000410000 */
[----:B------:R5:W0:Y:S01]  /*5d60*/  MUFU.EX2 R20, R25 ;  /* 0x0000001900147308 */ /* 0x000a220000000800 */
[----:B---3--:R-:W3:Y:S01]  /*5d70*/  LDS R23, [R13+0x1400] ;  /* 0x001400000d177984 */ /* 0x008ee20000000800 */
[----:B--2---:R-:W-:Y:S01]  /*5d80*/  FADD.FTZ R11, R12, R11 ;  /* 0x0000000b0c0b7221 */ /* 0x004fe20000010000 */
[----:B------:R-:W-:Y:S01]  /*5d90*/  FMUL.FTZ R33, R33, 1.4426950216293334961 ;  /* 0x3fb8aa3b21217820 */ /* 0x000fe20000410000 */
[C---:B------:R-:W-:Y:S01]  /*5da0*/  FADD.FTZ R35, -R6.reuse, R35 ;  /* 0x0000002306237221 */ /* 0x040fe20000010100 */
[----:B------:R-:W-:Y:S01]  /*5db0*/  STS [R13+-0x400], R12 ;  /* 0xfffc000c0d007388 */ /* 0x000fe20000000800 */
[C---:B------:R-:W-:Y:S02]  /*5dc0*/  FADD.FTZ R37, -R6.reuse, R37 ;  /* 0x0000002506257221 */ /* 0x040fe40000010100 */
[----:B------:R2:W2:Y:S01]  /*5dd0*/  MUFU.EX2 R22, R27 ;  /* 0x0000001b00167308 */ /* 0x0004a20000000800 */
[----:B-----5:R-:W5:Y:S01]  /*5de0*/  LDS R25, [R13+0x1600] ;  /* 0x001600000d197984 */ /* 0x020f620000000800 */
[----:B----4-:R-:W-:Y:S01]  /*5df0*/  FADD.FTZ R11, R11, R14 ;  /* 0x0000000e0b0b7221 */ /* 0x010fe20000010000 */
[----:B------:R-:W-:Y:S01]  /*5e00*/  FMUL.FTZ R35, R35, 1.4426950216293334961 ;  /* 0x3fb8aa3b23237820 */ /* 0x000fe20000410000 */
[----:B------:R-:W-:Y:S01]  /*5e10*/  FMUL.FTZ R37, R37, 1.4426950216293334961 ;  /* 0x3fb8aa3b25257820 */ /* 0x000fe20000410000 */
[C---:B------:R-:W-:Y:S01]  /*5e20*/  FADD.FTZ R39, -R6.reuse, R39 ;  /* 0x0000002706277221 */ /* 0x040fe20000010100 */
[----:B------:R-:W-:Y:S01]  /*5e30*/  STS [R13+-0x200], R14 ;  /* 0xfffe000e0d007388 */ /* 0x000fe20000000800 */
[----:B0-----:R-:W-:Y:S01]  /*5e40*/  FADD.FTZ R41, -R6, R41 ;  /* 0x0000002906297221 */ /* 0x001fe20000010100 */
[----:B------:R0:W4:Y:S01]  /*5e50*/  MUFU.EX2 R24, R29 ;  /* 0x0000001d00187308 */ /* 0x0001220000000800 */
[----:B------:R-:W-:Y:S01]  /*5e60*/  FADD.FTZ R11, R11, R20 ;  /* 0x000000140b0b7221 */ /* 0x000fe20000010000 */
[----:B--2---:R-:W2:Y:S01]  /*5e70*/  LDS R27, [R13+0x1800] ;  /* 0x001800000d1b7984 */ /* 0x004ea20000000800 */
[----:B------:R-:W-:Y:S01]  /*5e80*/  FMUL.FTZ R39, R39, 1.4426950216293334961 ;  /* 0x3fb8aa3b27277820 */ /* 0x000fe20000410000 */
[----:B------:R-:W-:-:S02]  /*5e90*/  FMUL.FTZ R41, R41, 1.4426950216293334961 ;  /* 0x3fb8aa3b29297820 */ /* 0x000fc40000410000 */
[----:B------:R-:W-:Y:S02]  /*5ea0*/  STS [R13], R20 ;  /* 0x000000140d007388 */ /* 0x000fe40000000800 */
[----:B------:R-:W3:Y:S01]  /*5eb0*/  MUFU.EX2 R26, R31 ;  /* 0x0000001f001a7308 */ /* 0x000ee20000000800 */
[----:B------:R-:W-:Y:S01]  /*5ec0*/  FADD.FTZ R11, R11, R22 ;  /* 0x000000160b0b7221 */ /* 0x000fe20000010000 */
[----:B0-----:R-:W0:Y:S04]  /*5ed0*/  LDS R29, [R13+0x1a00] ;  /* 0x001a00000d1d7984 */ /* 0x001e280000000800 */
[----:B------:R-:W-:Y:S02]  /*5ee0*/  STS [R13+0x200], R22 ;  /* 0x000200160d007388 */ /* 0x000fe40000000800 */
[----:B------:R-:W5:Y:S01]  /*5ef0*/  MUFU.EX2 R28, R33 ;  /* 0x00000021001c7308 */ /* 0x000f620000000800 */
[----:B----4-:R-:W-:Y:S01]  /*5f00*/  FADD.FTZ R11, R11, R24 ;  /* 0x000000180b0b7221 */ /* 0x010fe20000010000 */
[----:B-1----:R-:W-:Y:S01]  /*5f10*/  FADD.FTZ R21, -R6, R21 ;  /* 0x0000001506157221 */ /* 0x002fe20000010100 */
[----:B------:R-:W-:Y:S03]  /*5f20*/  STS [R13+0x400], R24 ;  /* 0x000400180d007388 */ /* 0x000fe60000000800 */
[----:B------:R-:W-:-:S02]  /*5f30*/  FMUL.FTZ R21, R21, 1.4426950216293334961 ;  /* 0x3fb8aa3b15157820 */ /* 0x000fc40000410000 */
[----:B------:R-:W1:Y:S01]  /*5f40*/  MUFU.EX2 R30, R35 ;  /* 0x00000023001e7308 */ /* 0x000e620000000800 */
[----:B---3--:R-:W-:Y:S01]  /*5f50*/  FADD.FTZ R11, R11, R26 ;  /* 0x0000001a0b0b7221 */ /* 0x008fe20000010000 */
[C---:B------:R-:W-:Y:S01]  /*5f60*/  FADD.FTZ R23, -R6.reuse, R23 ;  /* 0x0000001706177221 */ /* 0x040fe20000010100 */
[----:B------:R-:W-:Y:S03]  /*5f70*/  STS [R13+0x600], R26 ;  /* 0x0006001a0d007388 */ /* 0x000fe60000000800 */
[----:B------:R-:W-:Y:S02]  /*5f80*/  FMUL.FTZ R23, R23, 1.4426950216293334961 ;  /* 0x3fb8aa3b17177820 */ /* 0x000fe40000410000 */
[----:B------:R-:W3:Y:S01]  /*5f90*/  MUFU.EX2 R32, R37 ;  /* 0x0000002500207308 */ /* 0x000ee20000000800 */
[----:B-----5:R-:W-:Y:S01]  /*5fa0*/  FADD.FTZ R11, R11, R28 ;  /* 0x0000001c0b0b7221 */ /* 0x020fe20000010000 */
[----:B------:R-:W-:Y:S01]  /*5fb0*/  FADD.FTZ R25, -R6, R25 ;  /* 0x0000001906197221 */ /* 0x000fe20000010100 */
[----:B------:R-:W-:Y:S03]  /*5fc0*/  STS [R13+0x800], R28 ;  /* 0x0008001c0d007388 */ /* 0x000fe60000000800 */
[----:B------:R-:W-:-:S02]  /*5fd0*/  FMUL.FTZ R25, R25, 1.4426950216293334961 ;  /* 0x3fb8aa3b19197820 */ /* 0x000fc40000410000 */
[----:B------:R-:W4:Y:S01]  /*5fe0*/  MUFU.EX2 R34, R39 ;  /* 0x0000002700227308 */ /* 0x000f220000000800 */
[----:B-1----:R-:W-:Y:S01]  /*5ff0*/  FADD.FTZ R11, R11, R30 ;  /* 0x0000001e0b0b7221 */ /* 0x002fe20000010000 */
[C---:B--2---:R-:W-:Y:S01]  /*6000*/  FADD.FTZ R27, -R6.reuse, R27 ;  /* 0x0000001b061b7221 */ /* 0x044fe20000010100 */
[----:B------:R-:W-:Y:S03]  /*6010*/  STS [R13+0xa00], R30 ;  /* 0x000a001e0d007388 */ /* 0x000fe60000000800 */
[----:B------:R-:W-:Y:S02]  /*6020*/  FMUL.FTZ R27, R27, 1.4426950216293334961 ;  /* 0x3fb8aa3b1b1b7820 */ /* 0x000fe40000410000 */
[----:B------:R-:W1:Y:S01]  /*6030*/  MUFU.EX2 R36, R41 ;  /* 0x0000002900247308 */ /* 0x000e620000000800 */
[----:B---3--:R-:W-:Y:S01]  /*6040*/  FADD.FTZ R11, R11, R32 ;  /* 0x000000200b0b7221 */ /* 0x008fe20000010000 */
        /* <DEDUP_REMOVED lines=24> */
.L_x_4328:
[----:B------:R-:W-:Y:S05]  /*61d0*/  BSYNC.RECONVERGENT B1 ;  /* 0x0000000000017941 */ /* 0x000fea0003800200 */
.L_x_4327:
[----:B------:R-:W-:Y:S01]  /*61e0*/  IADD3 R12, PT, PT, -R15, R16, RZ ;  /* 0x000000100f0c7210 */ /* 0x000fe20007ffe1ff */
[----:B------:R-:W-:Y:S03]  /*61f0*/  BSSY.RECONVERGENT B1, `(.L_x_4330) ;  /* 0x0000036000017945 */ /* 0x000fe60003800200 */
[----:B------:R-:W-:-:S13]  /*6200*/  ISETP.GT.AND P1, PT, R12, 0x1ff, PT ;  /* 0x000001ff0c00780c */ /* 0x000fda0003f24270 */
[----:B------:R-:W-:Y:S05]  /*6210*/  @!P1 BRA `(.L_x_4331) ;  /* 0x0000000000cc9947 */ /* 0x000fea0003800000 */
[----:B------:R-:W0:Y:S01]  /*6220*/  LDS R21, [R13+-0x400] ;  /* 0xfffc00000d157984 */ /* 0x000e220000000800 */
[----:B------:R-:W-:Y:S01]  /*6230*/  PLOP3.LUT P0, PT, PT, PT, PT, 0x8, 0x80 ;  /* 0x000000000080781c */ /* 0x000fe20003f0e170 */
[----:B------:R-:W-:Y:S02]  /*6240*/  VIADD R15, R15, 0x400 ;  /* 0x000004000f0f7836 */ /* 0x000fe40000000000 */
[----:B------:R-:W1:Y:S04]  /*6250*/  LDS R23, [R13+-0x200] ;  /* 0xfffe00000d177984 */ /* 0x000e680000000800 */
[----:B------:R-:W2:Y:S04]  /*6260*/  LDS R25, [R13] ;  /* 0x000000000d197984 */ /* 0x000ea80000000800 */
[----:B------:R-:W4:Y:S04]  /*6270*/  LDS R27, [R13+0x200] ;  /* 0x000200000d1b7984 */ /* 0x000f280000000800 */
[----:B---3--:R-:W3:Y:S04]  /*6280*/  LDS R29, [R13+0x400] ;  /* 0x000400000d1d7984 */ /* 0x008ee80000000800 */
[----:B------:R-:W5:Y:S04]  /*6290*/  LDS R31, [R13+0x600] ;  /* 0x000600000d1f7984 */ /* 0x000f680000000800 */
[----:B------:R-:W5:Y:S04]  /*62a0*/  LDS R33, [R13+0x800] ;  /* 0x000800000d217984 */ /* 0x000f680000000800 */
[----:B------:R-:W5:Y:S01]  /*62b0*/  LDS R35, [R13+0xa00] ;  /* 0x000a00000d237984 */ /* 0x000f620000000800 */
        /* <DEDUP_REMOVED lines=10> */
[C---:B---3--:R-:W-:Y:S01]  /*6360*/  FADD.FTZ R29, -R6.reuse, R29 ;  /* 0x0000001d061d7221 */ /* 0x048fe20000010100 */
[----:B-----5:R-:W-:-:S03]  /*6370*/  FADD.FTZ R31, -R6, R31 ;  /* 0x0000001f061f7221 */ /* 0x020fc60000010100 */
        /* <DEDUP_REMOVED lines=29> */
.L_x_4331:
[----:B------:R-:W-:Y:S05]  /*6550*/  BSYNC.RECONVERGENT B1 ;  /* 0x0000000000017941 */ /* 0x000fea0003800200 */
.L_x_4330:
        /* <DEDUP_REMOVED lines=27> */
.L_x_4323:
[----:B------:R-:W1:Y:S01]  /*6710*/  S2UR UR4, SR_CTAID.Y ;  /* 0x00000000000479c3 */ /* 0x000e620000002600 */
[----:B------:R-:W-:Y:S01]  /*6720*/  VIADDMNMX R14, R7, 0x80, R8, !PT ;  /* 0x00000080070e7846 */ /* 0x000fe20007800108 */
[----:B------:R-:W-:Y:S01]  /*6730*/  BSSY.RECONVERGENT B1, `(.L_x_4332) ;  /* 0x0000027000017945 */ /* 0x000fe20003800200 */
[----:B------:R-:W-:-:S04]  /*6740*/  LOP3.LUT R15, RZ, R0, RZ, 0x33, !PT ;  /* 0x00000000ff0f7212 */ /* 0x000fc800078e33ff */
[----:B------:R-:W-:Y:S01]  /*6750*/  IADD3 R14, PT, PT, -R19, R14, R15 ;  /* 0x0000000e130e7210 */ /* 0x000fe20007ffe10f */
[----:B------:R-:W1:Y:S03]  /*6760*/  LDC R11, c[0x0][0x3f4] ;  /* 0x0000fd00ff0b7b82 */ /* 0x000e660000000800 */
[C---:B------:R-:W-:Y:S02]  /*6770*/  LOP3.LUT R15, R14.reuse, 0x180, RZ, 0xc0, !PT ;  /* 0x000001800e0f7812 */ /* 0x040fe400078ec0ff */
[----:B------:R-:W-:Y:S02]  /*6780*/  ISETP.GE.U32.AND P1, PT, R14, 0x180, PT ;  /* 0x000001800e00780c */ /* 0x000fe40003f26070 */
[----:B------:R-:W-:Y:S02]  /*6790*/  ISETP.NE.AND P0, PT, R15, 0x180, PT ;  /* 0x000001800f00780c */ /* 0x000fe40003f05270 */
[----:B------:R-:W-:Y:S01]  /*67a0*/  MOV R15, R7 ;  /* 0x00000007000f7202 */ /* 0x000fe20000000f00 */
[----:B-1----:R-:W-:-:S02]  /*67b0*/  IMAD R24, R11, UR4, RZ ;  /* 0x000000040b187c24 */ /* 0x002fc4000f8e02ff */
[----:B------:R-:W-:-:S03]  /*67c0*/  IMAD.MOV.U32 R11, RZ, RZ, RZ ;  /* 0x000000ffff0b7224 */ /* 0x000fc600078e00ff */
[----:B------:R-:W-:-:S05]  /*67d0*/  SHF.R.S32.HI R26, RZ, 0x1f, R24 ;  /* 0x0000001fff1a7819 */ /* 0x000fca0000011418 */
[----:B------:R-:W-:Y:S05]  /*67e0*/  @!P0 BRA `(.L_x_4333) ;  /* 0x00000000006c8947 */ /* 0x000fea0003800000 */
[----:B------:R-:W-:Y:S01]  /*67f0*/  VIADD R20, R20, 0x220 ;  /* 0x0000022014147836 */ /* 0x000fe20000000000 */
[----:B------:R-:W-:Y:S01]  /*6800*/  LEA.HI R11, R14, 0x1, RZ, 0x19 ;  /* 0x000000010e0b7811 */ /* 0x000fe200078fc8ff */
[--C-:B------:R-:W-:Y:S01]  /*6810*/  IMAD.MOV.U32 R15, RZ, RZ, R7.reuse ;  /* 0x000000ffff0f7224 */ /* 0x100fe200078e0007 */
[----:B-----5:R-:W-:Y:S02]  /*6820*/  IADD3 R23, P0, P2, R24, R12, R7 ;  /* 0x0000000c18177210 */ /* 0x020fe40007a1e007 */
[----:B------:R-:W-:Y:S01]  /*6830*/  LOP3.LUT R12, R11, 0x3, RZ, 0xc0, !PT ;  /* 0x000000030b0c7812 */ /* 0x000fe200078ec0ff */
[----:B------:R-:W-:Y:S01]  /*6840*/  HFMA2 R11, -RZ, RZ, 0, 0 ;  /* 0x00000000ff0b7431 */ /* 0x000fe200000001ff */
[----:B------:R-:W-:Y:S02]  /*6850*/  LEA R21, R21, R20, 0x18 ;  /* 0x0000001415157211 */ /* 0x000fe400078ec0ff */
[----:B------:R-:W-:Y:S01]  /*6860*/  IADD3.X R13, PT, PT, R26, R13, RZ, P0, P2 ;  /* 0x0000000d1a0d7210 */ /* 0x000fe200007e44ff */
[----:B------:R-:W-:Y:S01]  /*6870*/  IMAD.MOV R20, RZ, RZ, -R12 ;  /* 0x000000ffff147224 */ /* 0x000fe200078e0a0c */
[----:B------:R-:W-:-:S07]  /*6880*/  LEA R14, R0, R21, 0x2 ;  /* 0x00000015000e7211 */ /* 0x000fce00078e10ff */
.L_x_4334:
[----:B------:R-:W-:-:S06]  /*6890*/  MOV R12, R23 ;  /* 0x00000017000c7202 */ /* 0x000fcc0000000f00 */
[----:B------:R1:W2:Y:S01]  /*68a0*/  LDG.E.U8 R12, desc[UR36][R12.64] ;  /* 0x000000240c0c7981 */ /* 0x0002a2000c1e1100 */
[----:B------:R-:W-:Y:S01]  /*68b0*/  IADD3 R20, PT, PT, R20, 0x1, RZ ;  /* 0x0000000114147810 */ /* 0x000fe20007ffe0ff */
[----:B------:R-:W-:Y:S01]  /*68c0*/  VIADD R15, R15, 0x80 ;  /* 0x000000800f0f7836 */ /* 0x000fe20000000000 */
[----:B------:R-:W-:-:S04]  /*68d0*/  IADD3 R23, P2, PT, R23, 0x80, RZ ;  /* 0x0000008017177810 */ /* 0x000fc80007f5e0ff */
[----:B-1----:R-:W-:Y:S02]  /*68e0*/  IADD3.X R13, PT, PT, RZ, R13, RZ, P2, !PT ;  /* 0x0000000dff0d7210 */ /* 0x002fe400017fe4ff */
[----:B--2---:R-:W-:-:S13]  /*68f0*/  ISETP.NE.AND P0, PT, R12, RZ, PT ;  /* 0x000000ff0c00720c */ /* 0x004fda0003f05270 */
[----:B------:R-:W0:Y:S02]  /*6900*/  @!P0 LDS R21, [R14] ;  /* 0x000000000e158984 */ /* 0x000e240000000800 */
[----:B0-----:R-:W-:Y:S01]  /*6910*/  @!P0 FADD.FTZ R22, -R6, R21 ;  /* 0x0000001506168221 */ /* 0x001fe20000010100 */
        /* <DEDUP_REMOVED lines=8> */
.L_x_4333:
[----:B------:R-:W-:Y:S05]  /*69a0*/  BSYNC.RECONVERGENT B1 ;  /* 0x0000000000017941 */ /* 0x000fea0003800200 */
.L_x_4332:
[----:B------:R-:W-:Y:S05]  /*69b0*/  @!P1 BRA `(.L_x_4322) ;  /* 0x0000000000dc9947 */ /* 0x000fea0003800000 */
[----:B------:R-:W1:Y:S01]  /*69c0*/  S2R R14, SR_CgaCtaId ;  /* 0x00000000000e7919 */ /* 0x000e620000008800 */
[----:B------:R-:W2:Y:S01]  /*69d0*/  LDCU.64 UR4, c[0x0][0x420] ;  /* 0x00008400ff0477ac */ /* 0x000ea20008000a00 */
[----:B------:R-:W-:Y:S02]  /*69e0*/  MOV R13, 0x400 ;  /* 0x00000400000d7802 */ /* 0x000fe40000000f00 */
[----:B------:R-:W-:-:S03]  /*69f0*/  SHF.L.U32 R12, R19, 0x2, RZ ;  /* 0x00000002130c7819 */ /* 0x000fc600000006ff */
[----:B------:R-:W-:Y:S01]  /*6a00*/  VIADD R13, R13, 0x220 ;  /* 0x000002200d0d7836 */ /* 0x000fe20000000000 */
[----:B------:R-:W-:Y:S02]  /*6a10*/  LEA R12, R15, -R12, 0x2 ;  /* 0x8000000c0f0c7211 */ /* 0x000fe400078e10ff */
[----:B--2---:R-:W-:-:S04]  /*6a20*/  IADD3 R21, P0, P1, R24, UR4, R15 ;  /* 0x0000000418157c10 */ /* 0x004fc8000f91e00f */
[----:B------:R-:W-:Y:S02]  /*6a30*/  IADD3 R21, P2, PT, R21, 0x100, RZ ;  /* 0x0000010015157810 */ /* 0x000fe40007f5e0ff */
[----:B-1---5:R-:W-:Y:S02]  /*6a40*/  LEA R23, R14, R13, 0x18 ;  /* 0x0000000d0e177211 */ /* 0x022fe400078ec0ff */
[----:B------:R-:W-:Y:S02]  /*6a50*/  IADD3.X R13, PT, PT, R26, UR5, RZ, P0, P1 ;  /* 0x000000051a0d7c10 */ /* 0x000fe400087e24ff */
[----:B------:R-:W-:-:S03]  /*6a60*/  IADD3 R14, PT, PT, R12, 0x400, R23 ;  /* 0x000004000c0e7810 */ /* 0x000fc60007ffe017 */
[----:B------:R-:W-:-:S07]  /*6a70*/  IMAD.X R13, RZ, RZ, R13, P2 ;  /* 0x000000ffff0d7224 */ /* 0x000fce00010e060d */
.L_x_4335:
[----:B------:R-:W-:-:S05]  /*6a80*/  MOV R12, R21 ;  /* 0x00000015000c7202 */ /* 0x000fca0000000f00 */
[----:B------:R-:W2:Y:S04]  /*6a90*/  LDG.E.U8 R21, desc[UR36][R12.64+-0x100] ;  /* 0xffff00240c157981 */ /* 0x000ea8000c1e1100 */
[----:B------:R-:W4:Y:S04]  /*6aa0*/  LDG.E.U8 R20, desc[UR36][R12.64+-0x80] ;  /* 0xffff80240c147981 */ /* 0x000f28000c1e1100 */
[----:B------:R-:W5:Y:S04]  /*6ab0*/  LDG.E.U8 R22, desc[UR36][R12.64] ;  /* 0x000000240c167981 */ /* 0x000f68000c1e1100 */
[----:B------:R-:W3:Y:S01]  /*6ac0*/  LDG.E.U8 R24, desc[UR36][R12.64+0x80] ;  /* 0x000080240c187981 */ /* 0x000ee2000c1e1100 */
[----:B------:R-:W-:Y:S01]  /*6ad0*/  VIADD R15, R15, 0x200 ;  /* 0x000002000f0f7836 */ /* 0x000fe20000000000 */
[----:B--2---:R-:W-:-:S02]  /*6ae0*/  ISETP.NE.AND P0, PT, R21, RZ, PT ;  /* 0x000000ff1500720c */ /* 0x004fc40003f05270 */
[----:B----4-:R-:W-:Y:S01]  /*6af0*/  ISETP.NE.AND P1, PT, R20, RZ, PT ;  /* 0x000000ff1400720c */ /* 0x010fe20003f25270 */
[----:B------:R-:W-:Y:S01]  /*6b00*/  IMAD.MOV.U32 R20, RZ, RZ, RZ ;  /* 0x000000ffff147224 */ /* 0x000fe200078e00ff */
[----:B-----5:R-:W-:Y:S02]  /*6b10*/  ISETP.NE.AND P2, PT, R22, RZ, PT ;  /* 0x000000ff1600720c */ /* 0x020fe40003f45270 */
[----:B---3--:R-:W-:-:S07]  /*6b20*/  ISETP.NE.AND P3, PT, R24, RZ, PT ;  /* 0x000000ff1800720c */ /* 0x008fce0003f65270 */
[----:B------:R-:W0:Y:S04]  /*6b30*/  @!P0 LDS R21, [R14+-0x400] ;  /* 0xfffc00000e158984 */ /* 0x000e280000000800 */
[----:B------:R-:W1:Y:S04]  /*6b40*/  @!P1 LDS R23, [R14+-0x200] ;  /* 0xfffe00000e179984 */ /* 0x000e680000000800 */
[----:B------:R-:W2:Y:S04]  /*6b50*/  @!P2 LDS R25, [R14] ;  /* 0x000000000e19a984 */ /* 0x000ea80000000800 */
[----:B------:R-:W3:Y:S01]  /*6b60*/  @!P3 LDS R27, [R14+0x200] ;  /* 0x000200000e1bb984 */ /* 0x000ee20000000800 */
[C---:B0-----:R-:W-:Y:S01]  /*6b70*/  @!P0 FADD.FTZ R21, -R6.reuse, R21 ;  /* 0x0000001506158221 */ /* 0x041fe20000010100 */
[----:B-1----:R-:W-:Y:S01]  /*6b80*/  @!P1 FADD.FTZ R22, -R6, R23 ;  /* 0x0000001706169221 */ /* 0x002fe20000010100 */
[----:B------:R-:W-:-:S02]  /*6b90*/  HFMA2 R23, -RZ, RZ, 0, 0 ;  /* 0x00000000ff177431 */ /* 0x000fc400000001ff */
[----:B------:R-:W-:Y:S01]  /*6ba0*/  @!P0 FMUL.FTZ R21, R21, 1.4426950216293334961 ;  /* 0x3fb8aa3b15158820 */ /* 0x000fe20000410000 */
[----:B------:R-:W-:Y:S01]  /*6bb0*/  @!P1 FMUL.FTZ R22, R22, 1.4426950216293334961 ;  /* 0x3fb8aa3b16169820 */ /* 0x000fe20000410000 */
[C---:B--2---:R-:W-:Y:S02]  /*6bc0*/  @!P2 FADD.FTZ R24, -R6.reuse, R25 ;  /* 0x000000190618a221 */ /* 0x044fe40000010100 */
[----:B------:R0:W1:Y:S01]  /*6bd0*/  @!P0 MUFU.EX2 R20, R21 ;  /* 0x0000001500148308 */ /* 0x0000620000000800 */
[----:B------:R-:W-:Y:S02]  /*6be0*/  IMAD.MOV.U32 R25, RZ, RZ, RZ ;  /* 0x000000ffff197224 */ /* 0x000fe400078e00ff */
[----:B---3--:R-:W-:Y:S01]  /*6bf0*/  @!P3 FADD.FTZ R26, -R6, R27 ;  /* 0x0000001b061ab221 */ /* 0x008fe20000010100 */
[----:B------:R-:W-:Y:S01]  /*6c00*/  @!P2 FMUL.FTZ R24, R24, 1.4426950216293334961 ;  /* 0x3fb8aa3b1818a820 */ /* 0x000fe20000410000 */
[----:B------:R-:W-:Y:S02]  /*6c10*/  MOV R27, RZ ;  /* 0x000000ff001b7202 */ /* 0x000fe40000000f00 */
[----:B------:R-:W-:Y:S01]  /*6c20*/  @!P3 FMUL.FTZ R26, R26, 1.4426950216293334961 ;  /* 0x3fb8aa3b1a1ab820 */ /* 0x000fe20000410000 */
[----:B------:R-:W-:Y:S01]  /*6c30*/  ISETP.GT.AND P0, PT, R15, R16, PT ;  /* 0x000000100f00720c */ /* 0x000fe20003f04270 */
[----:B------:R1:W2:Y:S01]  /*6c40*/  @!P1 MUFU.EX2 R23, R22 ;  /* 0x0000001600179308 */ /* 0x0002a20000000800 */
[----:B0-----:R-:W-:-:S04]  /*6c50*/  IADD3 R21, P1, PT, R12, 0x200, RZ ;  /* 0x000002000c157810 */ /* 0x001fc80007f3e0ff */
[----:B------:R-:W-:-:S03]  /*6c60*/  IADD3.X R13, PT, PT, RZ, R13, RZ, P1, !PT ;  /* 0x0000000dff0d7210 */ /* 0x000fc60000ffe4ff */
        /* <DEDUP_REMOVED lines=12> */
.L_x_4322:
[----:B------:R-:W-:Y:S05]  /*6d30*/  BSYNC.RECONVERGENT B0 ;  /* 0x0000000000007941 */ /* 0x000fea0003800200 */
.L_x_4321:
[----:B0---4-:R-:W0:Y:S01]  /*6d40*/  SHFL.BFLY PT, R6, R11, 0x10, 0x1f ;  /* 0x0e001f000b067f89 */ /* 0x011e2200000e0000 */
[C---:B------:R-:W-:Y:S01]  /*6d50*/  ISETP.NE.AND P0, PT, R10.reuse, RZ, PT ;  /* 0x000000ff0a00720c */ /* 0x040fe20003f05270 */
[----:B------:R-:W2:Y:S01]  /*6d60*/  LDCU UR4, c[0x0][0x40c] ;  /* 0x00008180ff0477ac */ /* 0x000ea20008000800 */
[----:B------:R-:W-:Y:S01]  /*6d70*/  ISETP.GT.U32.AND P1, PT, R10, 0x3, PT ;  /* 0x000000030a00780c */ /* 0x000fe20003f24070 */
[----:B------:R-:W4:Y:S01]  /*6d80*/  S2UR UR6, SR_CTAID.Y ;  /* 0x00000000000679c3 */ /* 0x000f220000002600 */
[----:B------:R-:W2:Y:S01]  /*6d90*/  LDCU UR5, c[0x0][0x3f4] ;  /* 0x00007e80ff0577ac */ /* 0x000ea20008000800 */
[----:B------:R-:W3:Y:S01]  /*6da0*/  LDCU.U8 UR7, c[0x0][0x48c] ;  /* 0x00009180ff0777ac */ /* 0x000ee20008000000 */
        /* <DEDUP_REMOVED lines=14> */
[----:B------:R-:W-:Y:S01]  /*6e90*/  @!P0 LEA R11, R6, R5, 0x2 ;  /* 0x00000005060b8211 */ /* 0x000fe200078e10ff */
[----:B0-----:R-:W-:Y:S02]  /*6ea0*/  FADD.FTZ R15, R14, R15 ;  /* 0x0000000f0e0f7221 */ /* 0x001fe40000010000 */
[----:B------:R-:W4:Y:S03]  /*6eb0*/  LDC R14, c[0x0][0x3f8] ;  /* 0x0000fe00ff0e7b82 */ /* 0x000f260000000800 */
[----:B------:R-:W0:Y:S02]  /*6ec0*/  SHFL.BFLY PT, R20, R15, 0x1, 0x1f ;  /* 0x0c201f000f147f89 */ /* 0x000e2400000e0000 */
[----:B0-----:R-:W-:-:S05]  /*6ed0*/  FADD.FTZ R20, R15, R20 ;  /* 0x000000140f147221 */ /* 0x001fca0000010000 */
[----:B------:R-:W-:Y:S01]  /*6ee0*/  @!P0 STS [R11+0x10], R20 ;  /* 0x000010140b008388 */ /* 0x000fe20000000800 */
[----:B------:R-:W-:Y:S01]  /*6ef0*/  BAR.SYNC.DEFER_BLOCKING 0x0 ;  /* 0x0000000000007b1d */ /* 0x000fe20000010000 */
[----:B---3--:R-:W-:-:S05]  /*6f00*/  ISETP.NE.AND P0, PT, RZ, UR7, PT ;  /* 0x00000007ff007c0c */ /* 0x008fca000bf05270 */
[----:B------:R-:W0:Y:S01]  /*6f10*/  @!P1 LDS R20, [R9+0x10] ;  /* 0x0000100009149984 */ /* 0x000e220000000800 */
[----:B------:R-:W-:-:S03]  /*6f20*/  ISETP.GT.AND P1, PT, R7, R16, PT ;  /* 0x000000100700720c */ /* 0x000fc60003f24270 */
[----:B0-----:R-:W0:Y:S02]  /*6f30*/  SHFL.BFLY PT, R5, R20, 0x2, 0x1f ;  /* 0x0c401f0014057f89 */ /* 0x001e2400000e0000 */
[----:B0-----:R-:W-:-:S05]  /*6f40*/  FADD.FTZ R10, R5, R20 ;  /* 0x00000014050a7221 */ /* 0x001fca0000010000 */
[----:B------:R-:W0:Y:S02]  /*6f50*/  SHFL.BFLY PT, R5, R10, 0x1, 0x1f ;  /* 0x0c201f000a057f89 */ /* 0x000e2400000e0000 */
[----:B0-----:R-:W-:Y:S01]  /*6f60*/  FADD.FTZ R12, R10, R5 ;  /* 0x000000050a0c7221 */ /* 0x001fe20000010000 */
[----:B------:R-:W-:Y:S01]  /*6f70*/  CS2R R10, SRZ ;  /* 0x00000000000a7805 */ /* 0x000fe2000001ff00 */
[----:B------:R-:W4:Y:S04]  /*6f80*/  S2R R5, SR_CTAID.X ;  /* 0x0000000000057919 */ /* 0x000f280000002500 */
[----:B------:R-:W0:Y:S02]  /*6f90*/  SHFL.IDX PT, R12, R12, RZ, 0x1f ;  /* 0x00001fff0c0c7589 */ /* 0x000e2400000e0000 */
[----:B0-----:R-:W-:-:S04]  /*6fa0*/  FADD.FTZ R9, R12, 9.9999999747524270788e-07 ;  /* 0x358637bd0c097421 */ /* 0x001fc80000010000 */
[----:B------:R0:W1:Y:S01]  /*6fb0*/  MUFU.RCP R21, R9 ;  /* 0x0000000900157308 */ /* 0x0000620000001000 */
[----:B----4-:R-:W-:Y:S01]  /*6fc0*/  IMAD R34, R14, UR6, R5 ;  /* 0x000000060e227c24 */ /* 0x010fe2000f8e0205 */
[----:B------:R-:W-:Y:S06]  /*6fd0*/  @!P0 BRA `(.L_x_4336) ;  /* 0x0000000000188947 */ /* 0x000fec0003800000 */
[----:B0-----:R-:W0:Y:S08]  /*6fe0*/  LDC R9, c[0x0][0x488] ;  /* 0x00012200ff097b82 */ /* 0x001e300000000800 */
[----:B------:R-:W0:Y:S08]  /*6ff0*/  LDC R10, c[0x0][0x40c] ;  /* 0x00010300ff0a7b82 */ /* 0x000e300000000800 */
[----:B------:R-:W2:Y:S01]  /*7000*/  LDC R12, c[0x0][0x3f4] ;  /* 0x0000fd00ff0c7b82 */ /* 0x000ea20000000800 */
[----:B0-----:R-:W-:-:S04]  /*7010*/  IMAD R9, R34, R9, R10 ;  /* 0x0000000922097224 */ /* 0x001fc800078e020a */
[----:B--2---:R-:W-:-:S05]  /*7020*/  IMAD R10, R9, R12, RZ ;  /* 0x0000000c090a7224 */ /* 0x004fca00078e02ff */
[----:B------:R-:W-:-:S07]  /*7030*/  SHF.R.S32.HI R11, RZ, 0x1f, R10 ;  /* 0x0000001fff0b7819 */ /* 0x000fce000001140a */
.L_x_4336:
[----:B------:R-:W-:Y:S04]  /*7040*/  BSSY.RECONVERGENT B0, `(.L_x_4337) ;  /* 0x0000061000007945 */ /* 0x000fe80003800200 */
[----:B------:R-:W-:Y:S05]  /*7050*/  @P1 BRA `(.L_x_4338) ;  /* 0x00000004007c1947 */ /* 0x000fea0003800000 */
[----:B------:R-:W-:Y:S01]  /*7060*/  VIADDMNMX R8, R7, 0x80, R8, !PT ;  /* 0x0000008007087846 */ /* 0x000fe20007800108 */
[----:B------:R-:W-:Y:S01]  /*7070*/  BSSY.RECONVERGENT B1, `(.L_x_4339) ;  /* 0x0000028000017945 */ /* 0x000fe20003800200 */
[----:B0-----:R-:W-:-:S04]  /*7080*/  LOP3.LUT R9, RZ, R0, RZ, 0x33, !PT ;  /* 0x00000000ff097212 */ /* 0x001fc800078e33ff */
        /* <DEDUP_REMOVED lines=10> */
[C---:B------:R-:W-:Y:S01]  /*7130*/  IMAD.SHL.U32 R9, R8.reuse, 0x80, RZ ;  /* 0x0000008008097824 */ /* 0x040fe200078e00ff */
[----:B------:R-:W-:Y:S01]  /*7140*/  UIADD3 UR4, UPT, UPT, UR4, 0x220, URZ ;  /* 0x0000022004047890 */ /* 0x000fe2000fffe0ff */
[----:B------:R-:W-:Y:S02]  /*7150*/  IADD3.X R13, PT, PT, RZ, R11, RZ, P1, !PT ;  /* 0x0000000bff0d7210 */ /* 0x000fe40000ffe4ff */
[----:B------:R-:W-:-:S02]  /*7160*/  LOP3.LUT R8, R8, 0x3, RZ, 0xc0, !PT ;  /* 0x0000000308087812 */ /* 0x000fc400078ec0ff */
[----:B------:R-:W-:Y:S02]  /*7170*/  LOP3.LUT R12, R9, 0x180, RZ, 0xc0, !PT ;  /* 0x00000180090c7812 */ /* 0x000fe400078ec0ff */
[----:B------:R-:W-:Y:S02]  /*7180*/  LEA R9, R0, UR5, 0x1 ;  /* 0x0000000500097c11 */ /* 0x000fe4000f8e08ff */
[----:B------:R-:W-:Y:S01]  /*7190*/  IADD3 R14, PT, PT, -R8, RZ, RZ ;  /* 0x000000ff080e7210 */ /* 0x000fe20007ffe1ff */
[----:B------:R-:W-:Y:S01]  /*71a0*/  IMAD.IADD R7, R7, 0x1, R12 ;  /* 0x0000000107077824 */ /* 0x000fe200078e020c */
[----:B--2---:R-:W-:-:S04]  /*71b0*/  LEA R15, P1, R20, UR8, 0x2 ;  /* 0x00000008140f7c11 */ /* 0x004fc8000f8210ff */
[----:B------:R-:W-:Y:S01]  /*71c0*/  LEA.HI.X R20, R20, UR9, R13, 0x2, P1 ;  /* 0x0000000914147c11 */ /* 0x000fe200088f140d */
[----:B0-----:R-:W-:-:S06]  /*71d0*/  ULEA UR4, UR6, UR4, 0x18 ;  /* 0x0000000406047291 */ /* 0x001fcc000f8ec0ff */
[----:B------:R-:W-:Y:S01]  /*71e0*/  VIADD R12, R9, UR4 ;  /* 0x00000004090c7c36 */ /* 0x000fe20008000000 */
[----:B------:R-:W-:-:S07]  /*71f0*/  LEA R13, R0, UR4, 0x2 ;  /* 0x00000004000d7c11 */ /* 0x000fce000f8e10ff */
.L_x_4341:
[----:B--2---:R0:W1:Y:S01]  /*7200*/  LDS R8, [R13] ;  /* 0x000000000d087984 */ /* 0x0040620000000800 */
[----:B------:R-:W-:Y:S01]  /*7210*/  @P0 IMAD.MOV.U32 R9, RZ, RZ, R20 ;  /* 0x000000ffff090224 */ /* 0x000fe200078e0014 */
[----:B------:R-:W-:-:S04]  /*7220*/  IADD3 R14, PT, PT, R14, 0x1, RZ ;  /* 0x000000010e0e7810 */ /* 0x000fc80007ffe0ff */
[----:B------:R-:W-:Y:S01]  /*7230*/  ISETP.NE.AND P3, PT, R14, RZ, PT ;  /* 0x000000ff0e00720c */ /* 0x000fe20003f65270 */
[----:B0-----:R-:W-:Y:S02]  /*7240*/  VIADD R13, R13, 0x200 ;  /* 0x000002000d0d7836 */ /* 0x001fe40000000000 */
[----:B-1---5:R-:W-:-:S05]  /*7250*/  FMUL.FTZ R23, R8, R21 ;  /* 0x0000001508177220 */ /* 0x022fca0000410000 */
        /* <DEDUP_REMOVED lines=9> */
.L_x_4340:
[----:B------:R-:W-:Y:S05]  /*72f0*/  BSYNC.RECONVERGENT B1 ;  /* 0x0000000000017941 */ /* 0x000fea0003800200 */
.L_x_4339:
[----:B------:R-:W-:Y:S05]  /*7300*/  @!P2 BRA `(.L_x_4338) ;  /* 0x0000000000d0a947 */ /* 0x000fea0003800000 */
[----:B--2---:R-:W0:Y:S01]  /*7310*/  S2R R9, SR_CgaCtaId ;  /* 0x0000000000097919 */ /* 0x004e220000008800 */
        /* <DEDUP_REMOVED lines=19> */
.L_x_4342:
[----:B------:R-:W1:Y:S01]  /*7450*/  LDS R8, [R11+-0x400] ;  /* 0xfffc00000b087984 */ /* 0x000e620000000800 */
[----:B------:R-:W-:-:S05]  /*7460*/  VIADD R7, R7, 0x200 ;  /* 0x0000020007077836 */ /* 0x000fca0000000000 */
[----:B------:R-:W-:Y:S01]  /*7470*/  ISETP.GT.AND P2, PT, R7, R16, PT ;  /* 0x000000100700720c */ /* 0x000fe20003f44270 */
[----:B-1----:R-:W-:-:S05]  /*7480*/  FMUL.FTZ R15, R8, R21 ;  /* 0x00000015080f7220 */ /* 0x002fca0000410000 */
[----:B------:R-:W-:-:S04]  /*7490*/  F2FP.F16.F32.PACK_AB R8, RZ, R15 ;  /* 0x0000000fff08723e */ /* 0x000fc800000000ff */
[----:B------:R-:W-:-:S05]  /*74a0*/  PRMT R9, R8, 0x7610, R9 ;  /* 0x0000761008097816 */ /* 0x000fca0000000009 */
[----:B------:R0:W-:Y:S04]  /*74b0*/  STS.U16 [R10+-0x200], R9 ;  /* 0xfffe00090a007388 */ /* 0x0001e80000000400 */
[----:B------:R-:W1:Y:S01]  /*74c0*/  LDS R8, [R11+-0x200] ;  /* 0xfffe00000b087984 */ /* 0x000e620000000800 */
[----:B0-----:R-:W-:Y:S01]  /*74d0*/  MOV R9, R14 ;  /* 0x0000000e00097202 */ /* 0x001fe20000000f00 */
[----:B-1---5:R-:W-:-:S05]  /*74e0*/  FMUL.FTZ R23, R8, R21 ;  /* 0x0000001508177220 */ /* 0x022fca0000410000 */
[----:B------:R-:W-:-:S04]  /*74f0*/  F2FP.F16.F32.PACK_AB R8, RZ, R23 ;  /* 0x00000017ff08723e */ /* 0x000fc800000000ff */
[----:B------:R-:W-:-:S05]  /*7500*/  PRMT R20, R8, 0x7610, R20 ;  /* 0x0000761008147816 */ /* 0x000fca0000000014 */
[----:B------:R-:W-:Y:S04]  /*7510*/  STS.U16 [R10+-0x100], R20 ;  /* 0xffff00140a007388 */ /* 0x000fe80000000400 */
[----:B------:R-:W0:Y:S02]  /*7520*/  LDS R8, [R11] ;  /* 0x000000000b087984 */ /* 0x000e240000000800 */
[----:B0-----:R-:W-:-:S05]  /*7530*/  FMUL.FTZ R25, R8, R21 ;  /* 0x0000001508197220 */ /* 0x001fca0000410000 */
[----:B------:R-:W-:-:S05]  /*7540*/  F2FP.F16.F32.PACK_AB R8, RZ, R25 ;  /* 0x00000019ff08723e */ /* 0x000fca00000000ff */
[----:B------:R0:W-:Y:S04]  /*7550*/  STS.U16 [R10], R8 ;  /* 0x000000080a007388 */ /* 0x0001e80000000400 */
[----:B------:R1:W2:Y:S01]  /*7560*/  LDS R12, [R11+0x200] ;  /* 0x000200000b0c7984 */ /* 0x0002a20000000800 */
        /* <DEDUP_REMOVED lines=8> */
[----:B--2---:R-:W-:-:S05]  /*75f0*/  FMUL.FTZ R27, R12, R21 ;  /* 0x000000150c1b7220 */ /* 0x004fca0000410000 */
[----:B------:R-:W-:Y:S01]  /*7600*/  @P0 STG.E desc[UR36][R8.64+0x200], R27 ;  /* 0x0002001b08000986 */ /* 0x000fe2000c101924 */
[----:B------:R-:W-:-:S05]  /*7610*/  F2FP.F16.F32.PACK_AB R12, RZ, R27 ;  /* 0x0000001bff0c723e */ /* 0x000fca00000000ff */
[----:B------:R0:W-:Y:S02]  /*7620*/  STS.U16 [R10+0x100], R12 ;  /* 0x0001000c0a007388 */ /* 0x0001e40000000400 */
[----:B0-----:R-:W-:Y:S01]  /*7630*/  IADD3 R10, PT, PT, R10, 0x400, RZ ;  /* 0x000004000a0a7810 */ /* 0x001fe20007ffe0ff */
[----:B------:R-:W-:Y:S06]  /*7640*/  @!P2 BRA `(.L_x_4342) ;  /* 0xfffffffc0080a947 */ /* 0x000fec000383ffff */
.L_x_4338:
[----:B------:R-:W-:Y:S05]  /*7650*/  BSYNC.RECONVERGENT B0 ;  /* 0x0000000000007941 */ /* 0x000fea0003800200 */
.L_x_4337:
[----:B------:R-:W-:Y:S01]  /*7660*/  SHF.R.S32.HI R7, RZ, 0x1f, R16 ;  /* 0x0000001fff077819 */ /* 0x000fe20000011410 */
[----:B------:R-:W3:Y:S01]  /*7670*/  LDCU.64 UR6, c[0x0][0x3b0] ;  /* 0x00007600ff0677ac */ /* 0x000ee20008000a00 */
[----:B--2---:R-:W-:Y:S01]  /*7680*/  IMAD.SHL.U32 R8, R0, 0x8, RZ ;  /* 0x0000000800087824 */ /* 0x004fe200078e00ff */
[----:B------:R-:W-:Y:S02]  /*7690*/  CS2R R10, SRZ ;  /* 0x00000000000a7805 */ /* 0x000fe4000001ff00 */
[----:B------:R-:W-:-:S04]  /*76a0*/  LEA.HI R7, R7, R16, RZ, 0x2 ;  /* 0x0000001007077211 */ /* 0x000fc800078f10ff */
[----:B------:R-:W-:-:S04]  /*76b0*/  LOP3.LUT R7, R7, 0xfffffffc, RZ, 0xc0, !PT ;  /* 0xfffffffc07077812 */ /* 0x000fc800078ec0ff */
[----:B------:R-:W-:Y:S02]  /*76c0*/  IADD3 R37, PT, PT, -R7, R16, RZ ;  /* 0x0000001007257210 */ /* 0x000fe40007ffe1ff */
[----:B------:R-:W-:Y:S02]  /*76d0*/  LOP3.LUT R7, R8, 0xf8, RZ, 0xc0, !PT ;  /* 0x000000f808077812 */ /* 0x000fe400078ec0ff */
[----:B------:R-:W-:Y:S02]  /*76e0*/  ISETP.NE.AND P0, PT, R6, R37, PT ;  /* 0x000000250600720c */ /* 0x000fe40003f05270 */
[----:B---3--:R-:W-:Y:S02]  /*76f0*/  ISETP.EQ.U32.AND P1, PT, RZ, UR6, PT ;  /* 0x00000006ff007c0c */ /* 0x008fe4000bf22070 */
[----:B------:R-:W-:-:S04]  /*7700*/  ISETP.GT.U32.OR P0, PT, R7, 0x8f, P0 ;  /* 0x0000008f0700780c */ /* 0x000fc80000704470 */
[----:B------:R-:W-:-:S13]  /*7710*/  ISETP.EQ.OR.EX P0, PT, RZ, UR7, P0, P1 ;  /* 0x00000007ff007c0c */ /* 0x000fda0008702710 */
[----:B------:R-:W2:Y:S01]  /*7720*/  @!P0 LDC.64 R12, c[0x0][0x3b0] ;  /* 0x0000ec00ff0c8b82 */ /* 0x000ea20000000a00 */
[----:B0-----:R-:W-:Y:S01]  /*7730*/  @!P0 IMAD R9, R5, 0x90, R7 ;  /* 0x0000009005098824 */ /* 0x001fe200078e0207 */
[----:B------:R-:W-:Y:S01]  /*7740*/  BSSY.RECONVERGENT B0, `(.L_x_4343) ;  /* 0x000024f000007945 */ /* 0x000fe20003800200 */
[----:B------:R-:W-:Y:S02]  /*7750*/  HFMA2 R40, -RZ, RZ, 0, 0 ;  /* 0x00000000ff287431 */ /* 0x000fe400000001ff */
[----:B--2---:R-:W-:Y:S01]  /*7760*/  @!P0 IMAD.WIDE.U32 R12, R9, 0x2, R12 ;  /* 0x00000002090c8825 */ /* 0x004fe200078e000c */
[----:B------:R-:W-:-:S06]  /*7770*/  CS2R R8, SRZ ;  /* 0x0000000000087805 */ /* 0x000fcc000001ff00 */
[----:B------:R0:W5:Y:S01]  /*7780*/  @!P0 LDG.E.128 R8, desc[UR36][R12.64] ;  /* 0x000000240c088981 */ /* 0x000162000c1e1d00 */
[----:B------:R-:W-:Y:S01]  /*7790*/  BAR.SYNC.DEFER_BLOCKING 0x0 ;  /* 0x0000000000007b1d */ /* 0x000fe20000010000 */
[----:B------:R-:W-:Y:S01]  /*77a0*/  ISETP.GT.U32.AND P0, PT, R7, 0x8f, PT ;  /* 0x0000008f0700780c */ /* 0x000fe20003f04070 */
[----:B------:R-:W-:Y:S01]  /*77b0*/  IMAD R34, R34, 0x90, RZ ;  /* 0x0000009022227824 */ /* 0x000fe200078e02ff */
[----:B------:R-:W-:Y:S01]  /*77c0*/  CS2R R44, SRZ ;  /* 0x00000000002c7805 */ /* 0x000fe2000001ff00 */
[----:B------:R-:W-:Y:S01]  /*77d0*/  IMAD.MOV.U32 R47, RZ, RZ, RZ ;  /* 0x000000ffff2f7224 */ /* 0x000fe200078e00ff */
[----:B------:R-:W-:Y:S02]  /*77e0*/  CS2R R42, SRZ ;  /* 0x00000000002a7805 */ /* 0x000fe4000001ff00 */
[----:B------:R-:W-:-:S07]  /*77f0*/  CS2R R38, SRZ ;  /* 0x0000000000267805 */ /* 0x000fce000001ff00 */
[----:B0-----:R-:W-:Y:S05]  /*7800*/  @P0 BRA `(.L_x_4344) ;  /* 0x0000002400080947 */ /* 0x001fea0003800000 */
[----:B------:R-:W0:Y:S01]  /*7810*/  LDCU UR4, c[0x0][0x3f4] ;  /* 0x00007e80ff0477ac */ /* 0x000e220008000800 */
[----:B------:R-:W2:Y:S01]  /*7820*/  S2R R41, SR_CgaCtaId ;  /* 0x0000000000297919 */ /* 0x000ea20000008800 */
[----:B------:R-:W3:Y:S01]  /*7830*/  LDC.64 R32, c[0x0][0x3c0] ;  /* 0x0000f000ff207b82 */ /* 0x000ee20000000a00 */
[----:B------:R-:W-:Y:S01]  /*7840*/  IADD3 R36, PT, PT, R19, R6, RZ ;  /* 0x0000000613247210 */ /* 0x000fe20007ffe0ff */
[----:B------:R-:W-:Y:S01]  /*7850*/  BSSY.RECONVERGENT B1, `(.L_x_4345) ;  /* 0x00000c4000017945 */ /* 0x000fe20003800200 */
[----:B------:R-:W-:Y:S02]  /*7860*/  MOV R12, 0x400 ;  /* 0x00000400000c7802 */ /* 0x000fe40000000f00 */
[----:B------:R-:W-:-:S03]  /*7870*/  MOV R47, RZ ;  /* 0x000000ff002f7202 */ /* 0x000fc60000000f00 */
[----:B------:R-:W-:Y:S02]  /*7880*/  VIADD R12, R12, 0x220 ;  /* 0x000002200c0c7836 */ /* 0x000fe40000000000 */
[----:B0-----:R-:W-:-:S04]  /*7890*/  IMAD.U32 R35, RZ, RZ, UR4 ;  /* 0x00000004ff237e24 */ /* 0x001fc8000f8e00ff */
[-C--:B------:R-:W-:Y:S01]  /*78a0*/  IMAD R13, R4, R35.reuse, R7 ;  /* 0x00000023040d7224 */ /* 0x080fe200078e0207 */
[----:B------:R-:W-:-:S03]  /*78b0*/  VIMNMX R15, PT, PT, R16, R35, PT ;  /* 0x00000023100f7248 */ /* 0x000fc60003fe0100 */
[----:B---3--:R-:W-:Y:S01]  /*78c0*/  IMAD.WIDE R32, R13, 0x2, R32 ;  /* 0x000000020d207825 */ /* 0x008fe200078e0220 */
[----:B------:R-:W-:Y:S02]  /*78d0*/  ISETP.GE.AND P0, PT, R36, R15, PT ;  /* 0x0000000f2400720c */ /* 0x000fe40003f06270 */
[----:B--2---:R-:W-:-:S05]  /*78e0*/  LEA R41, R41, R12, 0x18 ;  /* 0x0000000c29297211 */ /* 0x004fca00078ec0ff */
[----:B------:R-:W-:-:S06]  /*78f0*/  VIADD R4, R41, UR5 ;  /* 0x0000000529047c36 */ /* 0x000fcc0008000000 */
[----:B------:R-:W-:Y:S05]  /*7900*/  @P0 BRA `(.L_x_4346) ;  /* 0x0000000800e00947 */ /* 0x000fea0003800000 */
[----:B------:R-:W-:Y:S01]  /*7910*/  VIADDMNMX R13, R36, 0x4, R15, !PT ;  /* 0x00000004240d7846 */ /* 0x000fe2000780010f */
[----:B------:R-:W-:Y:S01]  /*7920*/  BSSY.RECONVERGENT B2, `(.L_x_4347) ;  /* 0x000006b000027945 */ /* 0x000fe20003800200 */
[----:B------:R-:W-:Y:S01]  /*7930*/  LOP3.LUT R12, RZ, R19, RZ, 0x33, !PT ;  /* 0x00000013ff0c7212 */ /* 0x000fe200078e33ff */
[----:B------:R-:W-:Y:S01]  /*7940*/  HFMA2 R47, -RZ, RZ, 0, 0 ;  /* 0x00000000ff2f7431 */ /* 0x000fe200000001ff */
[----:B------:R-:W-:Y:S01]  /*7950*/  MOV R40, RZ ;  /* 0x000000ff00287202 */ /* 0x000fe20000000f00 */
[----:B------:R-:W-:Y:S01]  /*7960*/  IMAD.MOV.U32 R46, RZ, RZ, R36 ;  /* 0x000000ffff2e7224 */ /* 0x000fe200078e0024 */
[----:B------:R-:W-:Y:S02]  /*7970*/  IADD3 R58, PT, PT, -R6, R13, R12 ;  /* 0x0000000d063a7210 */ /* 0x000fe40007ffe10c */
[----:B------:R-:W-:Y:S02]  /*7980*/  CS2R R42, SRZ ;  /* 0x00000000002a7805 */ /* 0x000fe4000001ff00 */
[----:B------:R-:W-:-:S02]  /*7990*/  CS2R R38, SRZ ;  /* 0x0000000000267805 */ /* 0x000fc4000001ff00 */
[----:B------:R-:W-:Y:S02]  /*79a0*/  CS2R R44, SRZ ;  /* 0x00000000002c7805 */ /* 0x000fe4000001ff00 */
[C---:B------:R-:W-:Y:S02]  /*79b0*/  ISETP.GE.U32.AND P0, PT, R58.reuse, 0xc, PT ;  /* 0x0000000c3a00780c */ /* 0x040fe40003f06070 */
[----:B------:R-:W-:-:S04]  /*79c0*/  LEA.HI R12, R58, 0x1, RZ, 0x1e ;  /* 0x000000013a0c7811 */ /* 0x000fc800078ff0ff */
[----:B------:R-:W-:-:S07]  /*79d0*/  LOP3.LUT P1, R60, R12, 0x3, RZ, 0xc0, !PT ;  /* 0x000000030c3c7812 */ /* 0x000fce000782c0ff */
[----:B------:R-:W-:Y:S06]  /*79e0*/  @!P0 BRA `(.L_x_4348) ;  /* 0x0000000400788947 */ /* 0x000fec0003800000 */
[----:B------:R-:W-:Y:S01]  /*79f0*/  LOP3.LUT R59, R12, 0x7ffffffc, RZ, 0xc0, !PT ;  /* 0x7ffffffc0c3b7812 */ /* 0x000fe200078ec0ff */
[----:B------:R-:W-:Y:S01]  /*7a00*/  IMAD.MOV.U32 R48, RZ, RZ, RZ ;  /* 0x000000ffff307224 */ /* 0x000fe200078e00ff */
[----:B------:R-:W-:Y:S01]  /*7a10*/  MOV R40, RZ ;  /* 0x000000ff00287202 */ /* 0x000fe20000000f00 */
[----:B------:R-:W-:-:S07]  /*7a20*/  IMAD.MOV.U32 R46, RZ, RZ, R36 ;  /* 0x000000ffff2e7224 */ /* 0x000fce00078e0024 */
.L_x_4349:
[----:B------:R-:W-:-:S04]  /*7a30*/  IMAD R29, R46, 0x90, RZ ;  /* 0x000000902e1d7824 */ /* 0x000fc800078e02ff */
[C---:B------:R-:W-:Y:S01]  /*7a40*/  IMAD.WIDE.U32 R12, R29.reuse, 0x2, R32 ;  /* 0x000000021d0c7825 */ /* 0x040fe200078e0020 */
[----:B-1----:R-:W-:-:S05]  /*7a50*/  IADD3 R21, PT, PT, R29, 0x240, RZ ;  /* 0x000002401d157810 */ /* 0x002fca0007ffe0ff */
[----:B------:R-:W2:Y:S01]  /*7a60*/  LDG.E.128 R12, desc[UR36][R12.64] ;  /* 0x000000240c0c7981 */ /* 0x000ea2000c1e1d00 */
[----:B------:R-:W-:-:S04]  /*7a70*/  IMAD.WIDE.U32 R20, R21, 0x2, R32 ;  /* 0x0000000215147825 */ /* 0x000fc800078e0020 */
[----:B------:R-:W-:Y:S02]  /*7a80*/  VIADD R25, R29, 0x480 ;  /* 0x000004801d197836 */ /* 0x000fe40000000000 */
[----:B-----5:R-:W3:Y:S02]  /*7a90*/  LDG.E.128 R20, desc[UR36][R20.64] ;  /* 0x0000002414147981 */ /* 0x020ee4000c1e1d00 */
[----:B------:R-:W-:Y:S01]  /*7aa0*/  IMAD.WIDE.U32 R24, R25, 0x2, R32 ;  /* 0x0000000219187825 */ /* 0x000fe200078e0020 */
[----:B------:R-:W-:-:S05]  /*7ab0*/  IADD3 R29, PT, PT, R29, 0x6c0, RZ ;  /* 0x000006c01d1d7810 */ /* 0x000fca0007ffe0ff */
[----:B------:R-:W4:Y:S01]  /*7ac0*/  LDG.E.128 R24, desc[UR36][R24.64] ;  /* 0x0000002418187981 */ /* 0x000f22000c1e1d00 */
[----:B------:R-:W-:-:S06]  /*7ad0*/  IMAD.WIDE.U32 R28, R29, 0x2, R32 ;  /* 0x000000021d1c7825 */ /* 0x000fcc00078e0020 */
[----:B------:R-:W4:Y:S01]  /*7ae0*/  LDG.E.128 R28, desc[UR36][R28.64] ;  /* 0x000000241c1c7981 */ /* 0x000f22000c1e1d00 */
[C---:B------:R-:W-:Y:S01]  /*7af0*/  IMAD.IADD R49, R46.reuse, 0x1, -R19 ;  /* 0x000000012e317824 */ /* 0x040fe200078e0a13 */
[----:B------:R-:W-:Y:S01]  /*7b00*/  IADD3 R46, PT, PT, R46, 0x10, RZ ;  /* 0x000000102e2e7810 */ /* 0x000fe20007ffe0ff */
[----:B------:R-:W-:-:S03]  /*7b10*/  VIADD R48, R48, 0x4 ;  /* 0x0000000430307836 */ /* 0x000fc60000000000 */
[----:B------:R-:W-:Y:S02]  /*7b20*/  LEA R49, R49, R4, 0x1 ;  /* 0x0000000431317211 */ /* 0x000fe400078e08ff */
[----:B------:R-:W-:-:S03]  /*7b30*/  ISETP.NE.AND P0, PT, R48, R59, PT ;  /* 0x0000003b3000720c */ /* 0x000fc60003f05270 */
[----:B------:R-:W-:Y:S04]  /*7b40*/  LDS.U16 R50, [R49] ;  /* 0x0000000031327984 */ /* 0x000fe80000000400 */
[----:B------:R-:W0:Y:S04]  /*7b50*/  LDS.U16 R54, [R49+0x8] ;  /* 0x0000080031367984 */ /* 0x000e280000000400 */
[----:B------:R-:W1:Y:S04]  /*7b60*/  LDS.U16 R56, [R49+0x10] ;  /* 0x0000100031387984 */ /* 0x000e680000000400 */
[----:B------:R-:W4:Y:S01]  /*7b70*/  LDS.U16 R49, [R49+0x18] ;  /* 0x0000180031317984 */ /* 0x000f220000000400 */
[----:B0-----:R-:W-:-:S02]  /*7b80*/  HADD2.F32 R54, -RZ, R54.H0_H0 ;  /* 0x20000036ff367230 */ /* 0x001fc40000004100 */
[----:B-1----:R-:W-:Y:S02]  /*7b90*/  HADD2.F32 R56, -RZ, R56.H0_H0 ;  /* 0x20000038ff387230 */ /* 0x002fe40000004100 */
[--C-:B--2---:R-:W-:Y:S02]  /*7ba0*/  HADD2.F32 R52, -RZ, R13.reuse.H0_H0 ;  /* 0x2000000dff347230 */ /* 0x104fe40000004100 */
[----:B------:R-:W-:Y:S02]  /*7bb0*/  HADD2.F32 R53, -RZ, R13.H1_H1 ;  /* 0x3000000dff357230 */ /* 0x000fe40000004100 */
[----:B------:R-:W-:Y:S02]  /*7bc0*/  HADD2.F32 R51, -RZ, R12.H0_H0 ;  /* 0x2000000cff337230 */ /* 0x000fe40000004100 */
[----:B------:R-:W-:Y:S02]  /*7bd0*/  HADD2.F32 R13, -RZ, R50.H0_H0 ;  /* 0x20000032ff0d7230 */ /* 0x000fe40000004100 */
[----:B------:R-:W-:-:S02]  /*7be0*/  HADD2.F32 R55, -RZ, R14.H0_H0 ;  /* 0x2000000eff377230 */ /* 0x000fc40000004100 */
[----:B------:R-:W-:Y:S02]  /*7bf0*/  HADD2.F32 R12, -RZ, R12.H1_H1 ;  /* 0x3000000cff0c7230 */ /* 0x000fe40000004100 */
        /* <DEDUP_REMOVED lines=10> */
[----:B------:R-:W-:Y:S01]  /*7ca0*/  FFMA.FTZ R50, R13, R50, R47 ;  /* 0x000000320d327223 */ /* 0x000fe2000001002f */
[----:B---3--:R-:W-:-:S02]  /*7cb0*/  HADD2.F32 R13, -RZ, R20.H0_H0 ;  /* 0x20000014ff0d7230 */ /* 0x008fc40000004100 */
[----:B------:R-:W-:Y:S02]  /*7cc0*/  HADD2.F32 R15, -RZ, R20.H1_H1 ;  /* 0x30000014ff0f7230 */ /* 0x000fe40000004100 */
[--C-:B------:R-:W-:Y:S02]  /*7cd0*/  HADD2.F32 R39, -RZ, R21.reuse.H0_H0 ;  /* 0x20000015ff277230 */ /* 0x100fe40000004100 */
[C---:B------:R-:W-:Y:S01]  /*7ce0*/  FFMA.FTZ R13, R54.reuse, R13, R51 ;  /* 0x0000000d360d7223 */ /* 0x040fe20000010033 */
[----:B------:R-:W-:Y:S02]  /*7cf0*/  HADD2.F32 R20, -RZ, R21.H1_H1 ;  /* 0x30000015ff147230 */ /* 0x000fe40000004100 */
[C---:B------:R-:W-:Y:S01]  /*7d00*/  FFMA.FTZ R12, R54.reuse, R15, R12 ;  /* 0x0000000f360c7223 */ /* 0x040fe2000001000c */
[--C-:B------:R-:W-:Y:S02]  /*7d10*/  HADD2.F32 R21, -RZ, R22.reuse.H1_H1 ;  /* 0x30000016ff157230 */ /* 0x100fe40000004100 */
[----:B------:R-:W-:Y:S01]  /*7d20*/  FFMA.FTZ R39, R54, R39, R52 ;  /* 0x0000002736277223 */ /* 0x000fe20000010034 */
[----:B------:R-:W-:-:S02]  /*7d30*/  HADD2.F32 R38, -RZ, R22.H0_H0 ;  /* 0x20000016ff267230 */ /* 0x000fc40000004100 */
[C---:B------:R-:W-:Y:S01]  /*7d40*/  FFMA.FTZ R20, R54.reuse, R20, R53 ;  /* 0x0000001436147223 */ /* 0x040fe20000010035 */
[--C-:B------:R-:W-:Y:S02]  /*7d50*/  HADD2.F32 R22, -RZ, R23.reuse.H0_H0 ;  /* 0x20000017ff167230 */ /* 0x100fe40000004100 */
[C---:B------:R-:W-:Y:S01]  /*7d60*/  FFMA.FTZ R14, R54.reuse, R21, R14 ;  /* 0x00000015360e7223 */ /* 0x040fe2000001000e */
[----:B------:R-:W-:Y:S02]  /*7d70*/  HADD2.F32 R23, -RZ, R23.H1_H1 ;  /* 0x30000017ff177230 */ /* 0x000fe40000004100 */
[C---:B------:R-:W-:Y:S01]  /*7d80*/  FFMA.FTZ R38, R54.reuse, R38, R55 ;  /* 0x0000002636267223 */ /* 0x040fe20000010037 */
[--C-:B----4-:R-:W-:Y:S02]  /*7d90*/  HADD2.F32 R15, -RZ, R24.reuse.H0_H0 ;  /* 0x20000018ff0f7230 */ /* 0x110fe40000004100 */
[----:B------:R-:W-:Y:S01]  /*7da0*/  FFMA.FTZ R22, R54, R22, R57 ;  /* 0x0000001636167223 */ /* 0x000fe20000010039 */
[----:B------:R-:W-:-:S02]  /*7db0*/  HADD2.F32 R21, -RZ, R24.H1_H1 ;  /* 0x30000018ff157230 */ /* 0x000fc40000004100 */
[----:B------:R-:W-:Y:S01]  /*7dc0*/  FFMA.FTZ R23, R54, R23, R50 ;  /* 0x0000001736177223 */ /* 0x000fe20000010032 */
        /* <DEDUP_REMOVED lines=10> */
[----:B------:R-:W-:Y:S02]  /*7e70*/  HADD2.F32 R47, -RZ, R27.H0_H0 ;  /* 0x2000001bff2f7230 */ /* 0x000fe40000004100 */
[C---:B------:R-:W-:Y:S01]  /*7e80*/  FFMA.FTZ R23, R56.reuse, R26, R23 ;  /* 0x0000001a38177223 */ /* 0x040fe20000010017 */
[----:B------:R-:W-:Y:S02]  /*7e90*/  HADD2.F32 R24, -RZ, R29.H0_H0 ;  /* 0x2000001dff187230 */ /* 0x000fe40000004100 */
[----:B------:R-:W-:Y:S01]  /*7ea0*/  FFMA.FTZ R20, R56, R25, R20 ;  /* 0x0000001938147223 */ /* 0x000fe20000010014 */
[----:B------:R-:W-:-:S02]  /*7eb0*/  HADD2.F32 R15, -RZ, R30.H0_H0 ;  /* 0x2000001eff0f7230 */ /* 0x000fc40000004100 */
[----:B------:R-:W-:Y:S01]  /*7ec0*/  FFMA.FTZ R22, R56, R47, R22 ;  /* 0x0000002f38167223 */ /* 0x000fe20000010016 */
[----:B------:R-:W-:Y:S02]  /*7ed0*/  HADD2.F32 R14, -RZ, R49.H0_H0 ;  /* 0x20000031ff0e7230 */ /* 0x000fe40000004100 */
[--C-:B------:R-:W-:Y:S02]  /*7ee0*/  HADD2.F32 R40, -RZ, R28.reuse.H0_H0 ;  /* 0x2000001cff287230 */ /* 0x100fe40000004100 */
[----:B------:R-:W-:Y:S02]  /*7ef0*/  HADD2.F32 R43, -RZ, R28.H1_H1 ;  /* 0x3000001cff2b7230 */ /* 0x000fe40000004100 */
        /* <DEDUP_REMOVED lines=13> */
.L_x_4348:
[----:B------:R-:W-:Y:S05]  /*7fd0*/  BSYNC.RECONVERGENT B2 ;  /* 0x0000000000027941 */ /* 0x000fea0003800200 */
.L_x_4347:
[----:B------:R-:W-:Y:S05]  /*7fe0*/  @!P1 BRA `(.L_x_4346) ;  /* 0x0000000400289947 */ /* 0x000fea0003800000 */
[----:B------:R-:W-:Y:S01]  /*7ff0*/  ISETP.NE.AND P1, PT, R60, 0x1, PT ;  /* 0x000000013c00780c */ /* 0x000fe20003f25270 */
[----:B------:R-:W-:Y:S01]  /*8000*/  BSSY.RECONVERGENT B2, `(.L_x_4350) ;  /* 0x0000030000027945 */ /* 0x000fe20003800200 */
[----:B------:R-:W-:-:S11]  /*8010*/  LOP3.LUT P0, RZ, R58, 0x4, RZ, 0xc0, !PT ;  /* 0x000000043aff7812 */ /* 0x000fd6000780c0ff */
[----:B------:R-:W-:Y:S05]  /*8020*/  @!P1 BRA `(.L_x_4351) ;  /* 0x0000000000b49947 */ /* 0x000fea0003800000 */
[----:B------:R-:W-:-:S04]  /*8030*/  IMAD R13, R46, 0x90, RZ ;  /* 0x000000902e0d7824 */ /* 0x000fc800078e02ff */
[----:B-1----:R-:W-:-:S04]  /*8040*/  IMAD.WIDE.U32 R20, R13, 0x2, R32 ;  /* 0x000000020d147825 */ /* 0x002fc800078e0020 */
[----:B------:R-:W-:Y:S02]  /*8050*/  VIADD R13, R13, 0x240 ;  /* 0x000002400d0d7836 */ /* 0x000fe40000000000 */
[----:B-----5:R-:W2:Y:S02]  /*8060*/  LDG.E.128 R20, desc[UR36][R20.64] ;  /* 0x0000002414147981 */ /* 0x020ea4000c1e1d00 */
[----:B------:R-:W-:-:S06]  /*8070*/  IMAD.WIDE.U32 R12, R13, 0x2, R32 ;  /* 0x000000020d0c7825 */ /* 0x000fcc00078e0020 */
[----:B------:R-:W3:Y:S01]  /*8080*/  LDG.E.128 R12, desc[UR36][R12.64] ;  /* 0x000000240c0c7981 */ /* 0x000ee2000c1e1d00 */
[----:B------:R-:W-:Y:S02]  /*8090*/  IADD3 R25, PT, PT, -R19, R46, RZ ;  /* 0x0000002e13197210 */ /* 0x000fe40007ffe1ff */
[----:B------:R-:W-:-:S03]  /*80a0*/  IADD3 R46, PT, PT, R46, 0x8, RZ ;  /* 0x000000082e2e7810 */ /* 0x000fc60007ffe0ff */
[----:B------:R-:W-:-:S05]  /*80b0*/  IMAD R25, R25, 0x2, R4 ;  /* 0x0000000219197824 */ /* 0x000fca00078e0204 */
[----:B------:R-:W0:Y:S04]  /*80c0*/  LDS.U16 R24, [R25] ;  /* 0x0000000019187984 */ /* 0x000e280000000400 */
[----:B------:R-:W1:Y:S01]  /*80d0*/  LDS.U16 R48, [R25+0x8] ;  /* 0x0000080019307984 */ /* 0x000e620000000400 */
[--C-:B--2---:R-:W-:Y:S02]  /*80e0*/  HADD2.F32 R26, -RZ, R20.reuse.H0_H0 ;  /* 0x20000014ff1a7230 */ /* 0x104fe40000004100 */
[----:B------:R-:W-:Y:S02]  /*80f0*/  HADD2.F32 R28, -RZ, R20.H1_H1 ;  /* 0x30000014ff1c7230 */ /* 0x000fe40000004100 */
[--C-:B------:R-:W-:Y:S02]  /*8100*/  HADD2.F32 R30, -RZ, R21.reuse.H0_H0 ;  /* 0x20000015ff1e7230 */ /* 0x100fe40000004100 */
[----:B------:R-:W-:-:S02]  /*8110*/  HADD2.F32 R27, -RZ, R21.H1_H1 ;  /* 0x30000015ff1b7230 */ /* 0x000fc40000004100 */
[----:B------:R-:W-:Y:S02]  /*8120*/  HADD2.F32 R29, -RZ, R22.H0_H0 ;  /* 0x20000016ff1d7230 */ /* 0x000fe40000004100 */
[----:B0-----:R-:W-:Y:S02]  /*8130*/  HADD2.F32 R21, -RZ, R24.H0_H0 ;  /* 0x20000018ff157230 */ /* 0x001fe40000004100 */
[----:B------:R-:W-:Y:S02]  /*8140*/  HADD2.F32 R22, -RZ, R22.H1_H1 ;  /* 0x30000016ff167230 */ /* 0x000fe40000004100 */
        /* <DEDUP_REMOVED lines=8> */
[C---:B------:R-:W-:Y:S01]  /*81d0*/  FFMA.FTZ R31, R21.reuse, R31, R44 ;  /* 0x0000001f151f7223 */ /* 0x040fe2000001002c */
[----:B------:R-:W-:Y:S01]  /*81e0*/  FFMA.FTZ R20, R21, R20, R47 ;  /* 0x0000001415147223 */ /* 0x000fe2000001002f */
[----:B-1----:R-:W-:-:S02]  /*81f0*/  HADD2.F32 R47, -RZ, R48.H0_H0 ;  /* 0x20000030ff2f7230 */ /* 0x002fc40000004100 */
[--C-:B---3--:R-:W-:Y:S02]  /*8200*/  HADD2.F32 R40, -RZ, R12.reuse.H0_H0 ;  /* 0x2000000cff287230 */ /* 0x108fe40000004100 */
[----:B------:R-:W-:Y:S02]  /*8210*/  HADD2.F32 R43, -RZ, R12.H1_H1 ;  /* 0x3000000cff2b7230 */ /* 0x000fe40000004100 */
        /* <DEDUP_REMOVED lines=14> */
.L_x_4351:
[----:B------:R-:W-:Y:S05]  /*8300*/  BSYNC.RECONVERGENT B2 ;  /* 0x0000000000027941 */ /* 0x000fea0003800200 */
.L_x_4350:
[----:B------:R-:W-:Y:S05]  /*8310*/  @P0 BRA `(.L_x_4346) ;  /* 0x00000000005c0947 */ /* 0x000fea0003800000 */
[----:B------:R-:W-:-:S04]  /*8320*/  IMAD R13, R46, 0x90, RZ ;  /* 0x000000902e0d7824 */ /* 0x000fc800078e02ff */
[----:B------:R-:W-:-:S06]  /*8330*/  IMAD.WIDE.U32 R12, R13, 0x2, R32 ;  /* 0x000000020d0c7825 */ /* 0x000fcc00078e0020 */
[----:B------:R-:W2:Y:S01]  /*8340*/  LDG.E.128 R12, desc[UR36][R12.64] ;  /* 0x000000240c0c7981 */ /* 0x000ea2000c1e1d00 */
[----:B-1----:R-:W-:-:S05]  /*8350*/  IMAD.IADD R21, R46, 0x1, -R19 ;  /* 0x000000012e157824 */ /* 0x002fca00078e0a13 */
[----:B------:R-:W-:-:S06]  /*8360*/  LEA R21, R21, R4, 0x1 ;  /* 0x0000000415157211 */ /* 0x000fcc00078e08ff */
[----:B------:R-:W0:Y:S02]  /*8370*/  LDS.U16 R21, [R21] ;  /* 0x0000000015157984 */ /* 0x000e240000000400 */
[----:B0----5:R-:W-:Y:S02]  /*8380*/  HADD2.F32 R23, -RZ, R21.H0_H0 ;  /* 0x20000015ff177230 */ /* 0x021fe40000004100 */
        /* <DEDUP_REMOVED lines=16> */
.L_x_4346:
[----:B------:R-:W-:Y:S05]  /*8490*/  BSYNC.RECONVERGENT B1 ;  /* 0x0000000000017941 */ /* 0x000fea0003800200 */
.L_x_4345:
[----:B------:R-:W-:Y:S01]  /*84a0*/  ISETP.GE.AND P0, PT, R36, R16, PT ;  /* 0x000000102400720c */ /* 0x000fe20003f06270 */
[----:B------:R-:W-:-:S12]  /*84b0*/  BSSY.RECONVERGENT B1, `(.L_x_4352) ;  /* 0x000010b000017945 */ /* 0x000fd80003800200 */
[----:B------:R-:W-:Y:S05]  /*84c0*/  @P0 BRA `(.L_x_4353) ;  /* 0x0000001000240947 */ /* 0x000fea0003800000 */
[----:B------:R-:W-:Y:S01]  /*84d0*/  VIADDMNMX R13, R36, 0x4, R16, !PT ;  /* 0x00000004240d7846 */ /* 0x000fe20007800110 */
[----:B------:R-:W-:Y:S01]  /*84e0*/  BSSY.RECONVERGENT B2, `(.L_x_4354) ;  /* 0x0000040000027945 */ /* 0x000fe20003800200 */
[----:B------:R-:W-:-:S04]  /*84f0*/  LOP3.LUT R29, RZ, R19, RZ, 0x33, !PT ;  /* 0x00000013ff1d7212 */ /* 0x000fc800078e33ff */
        /* <DEDUP_REMOVED lines=10> */
.L_x_4358:
        /* <DEDUP_REMOVED lines=10> */
[----:B0-----:R-:W1:Y:S02]  /*8640*/  MUFU.RCP R20, R20 ;  /* 0x0000001400147308 */ /* 0x001e640000001000 */
[----:B-1----:R-:W-:-:S06]  /*8650*/  IADD3 R21, PT, PT, R20, 0xffffffe, RZ ;  /* 0x0ffffffe14157810 */ /* 0x002fcc0007ffe0ff */
[----:B------:R-:W0:Y:S02]  /*8660*/  F2I.FTZ.U32.TRUNC.NTZ R13, R21 ;  /* 0x00000015000d7305 */ /* 0x000e24000021f000 */
[----:B0-----:R-:W-:-:S04]  /*8670*/  IMAD.MOV R12, RZ, RZ, -R13 ;  /* 0x000000ffff0c7224 */ /* 0x001fc800078e0a0d */
[----:B-----5:R-:W-:Y:S01]  /*8680*/  IMAD R23, R12, R15, RZ ;  /* 0x0000000f0c177224 */ /* 0x020fe200078e02ff */
        /* <DEDUP_REMOVED lines=9> */
[----:B------:R-:W-:Y:S02]  /*8720*/  @!P0 IADD3 R12, PT, PT, R12, -R15, RZ ;  /* 0x8000000f0c0c8210 */ /* 0x000fe40007ffe0ff */
[----:B------:R-:W0:Y:S03]  /*8730*/  LDS.U16 R15, [R41] ;  /* 0x00000000290f7984 */ /* 0x000e260000000400 */
[----:B------:R-:W-:Y:S01]  /*8740*/  @!P1 IMAD.MOV R12, RZ, RZ, -R12 ;  /* 0x000000ffff0c9224 */ /* 0x000fe200078e0a0c */
        /* <DEDUP_REMOVED lines=21> */
.L_x_4357:
[----:B------:R-:W-:Y:S05]  /*88a0*/  BSYNC.RECONVERGENT B3 ;  /* 0x0000000000037941 */ /* 0x000fea0003800200 */
.L_x_4356:
[----:B------:R-:W-:Y:S01]  /*88b0*/  IADD3 R36, PT, PT, R36, 0x4, RZ ;  /* 0x0000000424247810 */ /* 0x000fe20007ffe0ff */
[----:B------:R-:W-:Y:S01]  /*88c0*/  VIADD R41, R41, 0x8 ;  /* 0x0000000829297836 */ /* 0x000fe20000000000 */
[----:B------:R-:W-:Y:S06]  /*88d0*/  @P2 BRA `(.L_x_4358) ;  /* 0xfffffffc00302947 */ /* 0x000fec000383ffff */
.L_x_4355:
[----:B------:R-:W-:Y:S05]  /*88e0*/  BSYNC.RECONVERGENT B2 ;  /* 0x0000000000027941 */ /* 0x000fea0003800200 */
.L_x_4354:
[----:B------:R-:W-:-:S13]  /*88f0*/  ISETP.GE.U32.AND P0, PT, R29, 0xc, PT ;  /* 0x0000000c1d00780c */ /* 0x000fda0003f06070 */
[----:B------:R-:W-:Y:S05]  /*8900*/  @!P0 BRA `(.L_x_4353) ;  /* 0x0000000c00148947 */ /* 0x000fea0003800000 */
[----:B------:R-:W0:Y:S02]  /*8910*/  LDC R35, c[0x0][0x3f4] ;  /* 0x0000fd00ff237b82 */ /* 0x000e240000000800 */
.L_x_4367:
        /* <DEDUP_REMOVED lines=18> */
[----:B------:R0:W2:Y:S02]  /*8a40*/  F2I.FTZ.U32.TRUNC.NTZ R13, R20 ;  /* 0x00000014000d7305 */ /* 0x0000a4000021f000 */
[----:B0-----:R-:W0:Y:S01]  /*8a50*/  LDS.U16 R20, [R28] ;  /* 0x000000001c147984 */ /* 0x001e220000000400 */
[----:B--2---:R-:W-:-:S05]  /*8a60*/  IADD3 R12, PT, PT, RZ, -R13, RZ ;  /* 0x8000000dff0c7210 */ /* 0x004fca0007ffe0ff */
[----:B-1----:R-:W-:Y:S02]  /*8a70*/  IMAD R21, R12, R15, RZ ;  /* 0x0000000f0c157224 */ /* 0x002fe400078e02ff */
        /* <DEDUP_REMOVED lines=22> */
[----:B-----5:R-:W-:Y:S02]  /*8be0*/  HADD2.F32 R23, -RZ, R13.H1_H1 ;  /* 0x3000000dff177230 */ /* 0x020fe40000004100 */
        /* <DEDUP_REMOVED lines=9> */
.L_x_4360:
[----:B------:R-:W-:Y:S05]  /*8c80*/  BSYNC.RECONVERGENT B2 ;  /* 0x0000000000027941 */ /* 0x000fea0003800200 */
.L_x_4359:
        /* <DEDUP_REMOVED lines=10> */
[----:B0-----:R-:W0:Y:S01]  /*8d30*/  LDS.U16 R20, [R28+0x8] ;  /* 0x000008001c147984 */ /* 0x001e220000000400 */
        /* <DEDUP_REMOVED lines=34> */
.L_x_4362:
[----:B------:R-:W-:Y:S05]  /*8f60*/  BSYNC.RECONVERGENT B2 ;  /* 0x0000000000027941 */ /* 0x000fea0003800200 */
.L_x_4361:
        /* <DEDUP_REMOVED lines=45> */
.L_x_4364:
[----:B------:R-:W-:Y:S05]  /*9240*/  BSYNC.RECONVERGENT B2 ;  /* 0x0000000000027941 */ /* 0x000fea0003800200 */
.L_x_4363:
        /* <DEDUP_REMOVED lines=45> */
.L_x_4366:
[----:B------:R-:W-:Y:S05]  /*9520*/  BSYNC.RECONVERGENT B2 ;  /* 0x0000000000027941 */ /* 0x000fea0003800200 */
.L_x_4365:
[----:B------:R-:W-:-:S05]  /*9530*/  VIADD R36, R36, 0x10 ;  /* 0x0000001024247836 */ /* 0x000fca0000000000 */
[----:B------:R-:W-:-:S13]  /*9540*/  ISETP.GE.AND P0, PT, R36, R16, PT ;  /* 0x000000102400720c */ /* 0x000fda0003f06270 */
[----:B------:R-:W-:Y:S05]  /*9550*/  @!P0 BRA `(.L_x_4367) ;  /* 0xfffffff000f08947 */ /* 0x000fea000383ffff */
.L_x_4353:
[----:B------:R-:W-:Y:S05]  /*9560*/  BSYNC.RECONVERGENT B1 ;  /* 0x0000000000017941 */ /* 0x000fea0003800200 */
.L_x_4352:
        /* <DEDUP_REMOVED lines=9> */
[----:B-1----:R-:W2:Y:S01]  /*9600*/  LDG.E.64 R20, desc[UR36][R12.64] ;  /* 0x000000240c147981 */ /* 0x002ea2000c1e1b00 */
        /* <DEDUP_REMOVED lines=34> */
[----:B-----5:R-:W0:Y:S01]  /*9830*/  I2F.S16 R23, R16 ;  /* 0x0000001000177306 */ /* 0x020e220000101400 */
[----:B-1----:R-:W-:-:S07]  /*9840*/  FMUL.FTZ R22, R14, R27 ;  /* 0x0000001b0e167220 */ /* 0x002fce0000410000 */
[----:B------:R-:W1:Y:S01]  /*9850*/  I2F.S16 R15, R15 ;  /* 0x0000000f000f7306 */ /* 0x000e620000101400 */
[----:B0-----:R-:W-:-:S07]  /*9860*/  FMUL.FTZ R20, R14, R23 ;  /* 0x000000170e147220 */ /* 0x001fce0000410000 */
[----:B------:R-:W0:Y:S01]  /*9870*/  I2F.S8 R21, R26 ;  /* 0x0000001a00157306 */ /* 0x000e220000001400 */
[----:B-1----:R-:W-:-:S07]  /*9880*/  FMUL.FTZ R16, R14, R15 ;  /* 0x0000000f0e107220 */ /* 0x002fce0000410000 */
[----:B------:R1:W2:Y:S01]  /*9890*/  I2F.S8 R19, R28 ;  /* 0x0000001c00137306 */ /* 0x0002a20000001400 */
[----:B0-----:R-:W-:-:S07]  /*98a0*/  FMUL.FTZ R21, R14, R21 ;  /* 0x000000150e157220 */ /* 0x001fce0000410000 */
[----:B------:R-:W0:Y:S01]  /*98b0*/  I2F.S8 R25, R24 ;  /* 0x0000001800197306 */ /* 0x000e220000001400 */
[----:B-1----:R-:W-:Y:S02]  /*98c0*/  F2FP.F16.F32.PACK_AB R28, R12, R17 ;  /* 0x000000110c1c723e */ /* 0x002fe400000000ff */
[----:B------:R-:W-:Y:S01]  /*98d0*/  F2FP.F16.F32.PACK_AB R30, R20, R21 ;  /* 0x00000015141e723e */ /* 0x000fe200000000ff */
[----:B--2---:R-:W-:-:S05]  /*98e0*/  FMUL.FTZ R19, R14, R19 ;  /* 0x000000130e137220 */ /* 0x004fca0000410000 */
[----:B------:R-:W-:Y:S01]  /*98f0*/  F2FP.F16.F32.PACK_AB R29, R16, R19 ;  /* 0x00000013101d723e */ /* 0x000fe200000000ff */
[----:B0-----:R-:W-:-:S05]  /*9900*/  FMUL.FTZ R25, R14, R25 ;  /* 0x000000190e197220 */ /* 0x001fca0000410000 */
[----:B------:R-:W-:Y:S01]  /*9910*/  F2FP.F16.F32.PACK_AB R31, R22, R25 ;  /* 0x00000019161f723e */ /* 0x000fe200000000ff */
[----:B------:R-:W-:Y:S06]  /*9920*/  BRA `(.L_x_4369) ;  /* 0x00000000000c7947 */ /* 0x000fec0003800000 */
.L_x_4368:
[----:B------:R-:W0:Y:S02]  /*9930*/  LDC.64 R12, c[0x0][0x3a8] ;  /* 0x0000ea00ff0c7b82 */ /* 0x000e240000000a00 */
[----:B0-----:R-:W-:-:S05]  /*9940*/  IMAD.WIDE R12, R17, 0x2, R12 ;  /* 0x00000002110c7825 */ /* 0x001fca00078e020c */
[----:B------:R0:W5:Y:S02]  /*9950*/  LDG.E.128 R28, desc[UR36][R12.64] ;  /* 0x000000240c1c7981 */ /* 0x000164000c1e1d00 */
.L_x_4369:
[----:B------:R-:W2:Y:S02]  /*9960*/  LDCU.64 UR6, c[0x0][0x460] ;  /* 0x00008c00ff0677ac */ /* 0x000ea40008000a00 */
[----:B--2---:R-:W-:-:S04]  /*9970*/  ISETP.NE.U32.AND P0, PT, RZ, UR6, PT ;  /* 0x00000006ff007c0c */ /* 0x004fc8000bf05070 */
[----:B------:R-:W-:Y:S01]  /*9980*/  ISETP.NE.AND.EX P0, PT, RZ, UR7, PT, P0 ;  /* 0x00000007ff007c0c */ /* 0x000fe2000bf05300 */
[----:B------:R-:W-:Y:S01]  /*9990*/  IMAD R4, R3, 0x2, R4 ;  /* 0x0000000203047824 */ /* 0x000fe200078e0204 */
[----:B------:R-:W2:Y:S05]  /*99a0*/  LDCU.64 UR6, c[0x0][0x3c0] ;  /* 0x00007800ff0677ac */ /* 0x000eaa0008000a00 */
[----:B------:R-:W3:Y:S06]  /*99b0*/  LDS.U16 R4, [R4] ;  /* 0x0000000004047984 */ /* 0x000eec0000000400 */
[----:B------:R-:W4:Y:S08]  /*99c0*/  @P0 LDC R14, c[0x0][0x3f8] ;  /* 0x0000fe00ff0e0b82 */ /* 0x000f300000000800 */
[----:B0-----:R-:W0:Y:S01]  /*99d0*/  @P0 LDC.64 R12, c[0x0][0x458] ;  /* 0x00011600ff0c0b82 */ /* 0x001e220000000a00 */
[----:B----4-:R-:W-:-:S04]  /*99e0*/  @P0 IMAD R2, R2, R14, R5 ;  /* 0x0000000e02020224 */ /* 0x010fc800078e0205 */
[----:B------:R-:W-:-:S04]  /*99f0*/  @P0 IMAD R5, R2, 0x90, R7 ;  /* 0x0000009002050824 */ /* 0x000fc800078e0207 */
[----:B0-----:R-:W-:-:S06]  /*9a00*/  @P0 IMAD.WIDE R12, R5, 0x2, R12 ;  /* 0x00000002050c0825 */ /* 0x001fcc00078e020c */
[----:B------:R-:W4:Y:S01]  /*9a10*/  @P0 LDG.E.128 R12, desc[UR36][R12.64] ;  /* 0x000000240c0c0981 */ /* 0x000f22000c1e1d00 */
        /* <DEDUP_REMOVED lines=8> */
[----:B---3--:R-:W-:-:S03]  /*9aa0*/  HADD2.F32 R5, -RZ, R4.H0_H0 ;  /* 0x20000004ff057230 */ /* 0x008fc60000004100 */
[----:B------:R-:W-:Y:S02]  /*9ab0*/  LEA.HI.X.SX32 R18, R18, R3, 0x1, P1 ;  /* 0x0000000312127211 */ /* 0x000fe400008f0eff */
[----:B--2---:R-:W-:-:S04]  /*9ac0*/  LEA R2, P1, R35, UR6, 0x1 ;  /* 0x0000000623027c11 */ /* 0x004fc8000f8208ff */
        /* <DEDUP_REMOVED lines=22> */
.L_x_4344:
[----:B------:R-:W-:Y:S05]  /*9c30*/  BSYNC.RECONVERGENT B0 ;  /* 0x0000000000007941 */ /* 0x000fea0003800200 */
.L_x_4343:
        /* <DEDUP_REMOVED lines=21> */
.L_x_4371:
[----:B------:R-:W-:Y:S05]  /*9d90*/  WARPSYNC.ALL ;  /* 0x0000000000007948 */ /* 0x000fea0003800000 */
[----:B------:R-:W-:Y:S06]  /*9da0*/  BAR.SYNC.DEFER_BLOCKING 0x0 ;  /* 0x0000000000007b1d */ /* 0x000fec0000010000 */
[----:B------:R-:W-:Y:S04]  /*9db0*/  BSSY.RECONVERGENT B0, `(.L_x_4372) ;  /* 0x0000013000007945 */ /* 0x000fe80003800200 */
[----:B------:R-:W-:Y:S05]  /*9dc0*/  @P2 BRA `(.L_x_4373) ;  /* 0x0000000000442947 */ /* 0x000fea0003800000 */
[----:B0----5:R-:W0:Y:S02]  /*9dd0*/  LDS.128 R8, [R6] ;  /* 0x0000000006087984 */ /* 0x021e240000000c00 */
        /* <DEDUP_REMOVED lines=16> */
.L_x_4373:
[----:B------:R-:W-:Y:S05]  /*9ee0*/  BSYNC.RECONVERGENT B0 ;  /* 0x0000000000007941 */ /* 0x000fea0003800200 */
.L_x_4372:
        /* <DEDUP_REMOVED lines=8> */
.L_x_4375:
[----:B------:R-:W-:Y:S05]  /*9f70*/  BSYNC.RECONVERGENT B0 ;  /* 0x0000000000007941 */ /* 0x000fea0003800200 */
.L_x_4374:
[----:B------:R-:W-:Y:S06]  /*9f80*/  BAR.SYNC.DEFER_BLOCKING 0x0 ;  /* 0x0000000000007b1d */ /* 0x000fec0000010000 */
[----:B------:R-:W-:Y:S04]  /*9f90*/  BSSY.RECONVERGENT B0, `(.L_x_4376) ;  /* 0x0000013000007945 */ /* 0x000fe80003800200 */
[----:B------:R-:W-:Y:S05]  /*9fa0*/  @P4 BRA `(.L_x_4377) ;  /* 0x0000000000444947 */ /* 0x000fea0003800000 */
[----:B0-2--5:R-:W0:Y:S02]  /*9fb0*/  LDS.128 R8, [R6] ;  /* 0x0000000006087984 */ /* 0x025e240000000c00 */
        /* <DEDUP_REMOVED lines=16> */
.L_x_4377:
[----:B------:R-:W-:Y:S05]  /*a0c0*/  BSYNC.RECONVERGENT B0 ;  /* 0x0000000000007941 */ /* 0x000fea0003800200 */
.L_x_4376:
[----:B------:R-:W-:Y:S06]  /*a0d0*/  BAR.SYNC.DEFER_BLOCKING 0x0 ;  /* 0x0000000000007b1d */ /* 0x000fec0000010000 */
.L_x_4370:
[----:B------:R-:W-:-:S13]  /*a0e0*/  ISETP.GT.U32.OR P0, PT, R0, 0x1f, P0 ;  /* 0x0000001f0000780c */ /* 0x000fda0000704470 */
[----:B------:R-:W-:Y:S05]  /*a0f0*/  @P0 EXIT ;  /* 0x000000000000094d */ /* 0x000fea0003800000 */
[----:B------:R-:W3:Y:S02]  /*a100*/  LDCU UR4, c[0x0][0x478] ;  /* 0x00008f00ff0477ac */ /* 0x000ee40008000800 */
[----:B---3--:R-:W-:-:S09]  /*a110*/  UISETP.NE.AND UP0, UPT, UR4, 0x2, UPT ;  /* 0x000000020400788c */ /* 0x008fd2000bf05270 */
[----:B------:R-:W-:Y:S05]  /*a120*/  BRA.U UP0, `(.L_x_4378) ;  /* 0x0000000100e07547 */ /* 0x000fea000b800000 */
[----:B------:R-:W3:Y:S01]  /*a130*/  LDC.64 R2, c[0x0][0x470] ;  /* 0x00011c00ff027b82 */ /* 0x000ee20000000a00 */
[----:B------:R-:W0:Y:S01]  /*a140*/  LDCU.64 UR4, c[0x0][0x380] ;  /* 0x00007000ff0477ac */ /* 0x000e220008000a00 */
[----:B---3--:R-:W3:Y:S01]  /*a150*/  LDG.E R2, desc[UR36][R2.64] ;  /* 0x0000002402027981 */ /* 0x008ee2000c1e1900 */
[----:B------:R-:W-:-:S05]  /*a160*/  IMAD.IADD R34, R34, 0x1, R7 ;  /* 0x0000000122227824 */ /* 0x000fca00078e0207 */
[----:B0-2--5:R-:W-:Y:S01]  /*a170*/  IADD3 R8, P0, PT, R34, UR4, RZ ;  /* 0x0000000422087c10 */ /* 0x025fe2000ff1e0ff */
        /* <DEDUP_REMOVED lines=17> */
[----:B------:R-:W-:Y:S02]  /*a290*/  LOP3.LUT R4, R0, 0xff0000, RZ, 0xc0, !PT ;  /* 0x00ff000000047812 */ /* 0x000fe400078ec0ff */
[----:B0-----:R-:W-:Y:S01]  /*a2a0*/  PRMT R45, R45, 0x8880, RZ ;  /* 0x000088802d2d7816 */ /* 0x001fe200000000ff */
[----:B------:R-:W0:Y:S01]  /*a2b0*/  F2I.S8.NTZ R43, R43 ;  /* 0x0000002b002b7305 */ /* 0x000e220000202100 */
[----:B------:R-:W-:Y:S02]  /*a2c0*/  PRMT R3, R4, 0x4210, R3 ;  /* 0x0000421004037816 */ /* 0x000fe40000000003 */
[----:B------:R-:W-:-:S04]  /*a2d0*/  PRMT R0, R45, 0x7710, RZ ;  /* 0x000077102d007816 */ /* 0x000fc800000000ff */
[----:B------:R-:W-:Y:S01]  /*a2e0*/  SHF.L.U32 R0, R0, 0x8, RZ ;  /* 0x0000000800007819 */ /* 0x000fe200000006ff */
[----:B------:R-:W3:Y:S01]  /*a2f0*/  F2I.S8.NTZ R39, R39 ;  /* 0x0000002700277305 */ /* 0x000ee20000202100 */
[----:B--2---:R-:W-:Y:S02]  /*a300*/  PRMT R4, R38, 0x8880, RZ ;  /* 0x0000888026047816 */ /* 0x004fe400000000ff */
[----:B------:R-:W-:Y:S02]  /*a310*/  LOP3.LUT R9, R3, 0xff00, R0, 0xf8, !PT ;  /* 0x0000ff0003097812 */ /* 0x000fe400078ef800 */
[----:B------:R-:W-:Y:S02]  /*a320*/  PRMT R4, R4, 0x7710, RZ ;  /* 0x0000771004047816 */ /* 0x000fe400000000ff */
[----:B0-----:R-:W-:Y:S01]  /*a330*/  PRMT R43, R43, 0x8880, RZ ;  /* 0x000088802b2b7816 */ /* 0x001fe200000000ff */
[----:B------:R-:W0:Y:S01]  /*a340*/  F2I.S8.NTZ R42, R42 ;  /* 0x0000002a002a7305 */ /* 0x000e220000202100 */
[----:B------:R-:W-:-:S02]  /*a350*/  LOP3.LUT R4, R4, 0xff, RZ, 0xc0, !PT ;  /* 0x000000ff04047812 */ /* 0x000fc400078ec0ff */
[----:B------:R-:W-:Y:S02]  /*a360*/  PRMT R0, R43, 0x7710, RZ ;  /* 0x000077102b007816 */ /* 0x000fe400000000ff */
[----:B---3--:R-:W-:-:S03]  /*a370*/  PRMT R39, R39, 0x8880, RZ ;  /* 0x0000888027277816 */ /* 0x008fc600000000ff */
        /* <DEDUP_REMOVED lines=19> */
.L_x_4378:
[----:B------:R-:W3:Y:S01]  /*a4b0*/  LDC.64 R2, c[0x0][0x380] ;  /* 0x0000e000ff027b82 */ /* 0x000ee20000000a00 */
[----:B------:R-:W-:Y:S01]  /*a4c0*/  IMAD.IADD R7, R34, 0x1, R7 ;  /* 0x0000000122077824 */ /* 0x000fe200078e0207 */
        /* <DEDUP_REMOVED lines=10> */
.L_x_4313:
[----:B------:R-:W-:Y:S01]  /*a570*/  MOV R12, 0x10 ;  /* 0x00000010000c7802 */ /* 0x000fe20000000f00 */
[----:B------:R-:W-:Y:S01]  /*a580*/  IMAD.MOV.U32 R11, RZ, RZ, 0x1f ;  /* 0x0000001fff0b7424 */ /* 0x000fe200078e00ff */
[----:B------:R-:W-:-:S07]  /*a590*/  MOV R15, 0xffffffff ;  /* 0xffffffff000f7802 */ /* 0x000fce0000000f00 */
[----:B0----5:R-:W-:Y:S05]  /*a5a0*/  WARPSYNC.COLLECTIVE R15, `(.L_x_4379) ;  /* 0x000000000f087348 */ /* 0x021fea0003c00000 */
[----:B------:R1:W2:Y:S02]  /*a5b0*/  SHFL.BFLY P6, R14, R13, R12, R11 ;  /* 0x0c00000c0d0e7389 */ /* 0x0002a400000c000b */
[----:B012--5:R-:W-:Y:S05]  /*a5c0*/  ENDCOLLECTIVE ;  /* 0x000000000000791b */ /* 0x027fea0003800000 */
.L_x_4379:
[----:B------:R-:W-:Y:S01]  /*a5d0*/  MOV R12, 0x8 ;  /* 0x00000008000c7802 */ /* 0x000fe20000000f00 */
[----:B------:R-:W-:-:S04]  /*a5e0*/  FADD.FTZ R3, R13, R14 ;  /* 0x0000000e0d037221 */ /* 0x000fc80000010000 */
[----:B------:R-:W-:-:S07]  /*a5f0*/  IMAD.MOV.U32 R13, RZ, RZ, R3 ;  /* 0x000000ffff0d7224 */ /* 0x000fce00078e0003 */
[----:B------:R-:W-:Y:S05]  /*a600*/  WARPSYNC.COLLECTIVE R15, `(.L_x_4380) ;  /* 0x000000000f087348 */ /* 0x000fea0003c00000 */
[----:B------:R0:W1:Y:S02]  /*a610*/  SHFL.BFLY P6, R14, R13, R12, R11 ;  /* 0x0c00000c0d0e7389 */ /* 0x00006400000c000b */
[----:B01----:R-:W-:Y:S05]  /*a620*/  ENDCOLLECTIVE ;  /* 0x000000000000791b */ /* 0x003fea0003800000 */
.L_x_4380:
[----:B------:R-:W-:Y:S01]  /*a630*/  MOV R12, 0x4 ;  /* 0x00000004000c7802 */ /* 0x000fe20000000f00 */
[----:B------:R-:W-:-:S04]  /*a640*/  FADD.FTZ R4, R3, R14 ;  /* 0x0000000e03047221 */ /* 0x000fc80000010000 */
[----:B------:R-:W-:-:S07]  /*a650*/  IMAD.MOV.U32 R13, RZ, RZ, R4 ;  /* 0x000000ffff0d7224 */ /* 0x000fce00078e0004 */
[----:B------:R-:W-:Y:S05]  /*a660*/  WARPSYNC.COLLECTIVE R15, `(.L_x_4381) ;  /* 0x000000000f087348 */ /* 0x000fea0003c00000 */
[----:B------:R0:W1:Y:S02]  /*a670*/  SHFL.BFLY P6, R14, R13, R12, R11 ;  /* 0x0c00000c0d0e7389 */ /* 0x00006400000c000b */
[----:B01----:R-:W-:Y:S05]  /*a680*/  ENDCOLLECTIVE ;  /* 0x000000000000791b */ /* 0x003fea0003800000 */
.L_x_4381:
[----:B------:R-:W-:Y:S01]  /*a690*/  MOV R12, 0x2 ;  /* 0x00000002000c7802 */ /* 0x000fe20000000f00 */
[----:B------:R-:W-:-:S04]  /*a6a0*/  FADD.FTZ R5, R4, R14 ;  /* 0x0000000e04057221 */ /* 0x000fc80000010000 */
[----:B------:R-:W-:-:S07]  /*a6b0*/  IMAD.MOV.U32 R13, RZ, RZ, R5 ;  /* 0x000000ffff0d7224 */ /* 0x000fce00078e0005 */
[----:B------:R-:W-:Y:S05]  /*a6c0*/  WARPSYNC.COLLECTIVE R15, `(.L_x_4382) ;  /* 0x000000000f087348 */ /* 0x000fea0003c00000 */
[----:B------:R0:W1:Y:S02]  /*a6d0*/  SHFL.BFLY P6, R14, R13, R12, R11 ;  /* 0x0c00000c0d0e7389 */ /* 0x00006400000c000b */
[----:B01----:R-:W-:Y:S05]  /*a6e0*/  ENDCOLLECTIVE ;  /* 0x000000000000791b */ /* 0x003fea0003800000 */
.L_x_4382:
[----:B------:R-:W-:Y:S01]  /*a6f0*/  MOV R12, 0x1 ;  /* 0x00000001000c7802 */ /* 0x000fe20000000f00 */
[----:B------:R-:W-:-:S04]  /*a700*/  FADD.FTZ R6, R5, R14 ;  /* 0x0000000e05067221 */ /* 0x000fc80000010000 */
[----:B------:R-:W-:-:S07]  /*a710*/  IMAD.MOV.U32 R13, RZ, RZ, R6 ;  /* 0x000000ffff0d7224 */ /* 0x000fce00078e0006 */
[----:B------:R-:W-:Y:S05]  /*a720*/  WARPSYNC.COLLECTIVE R15, `(.L_x_4383) ;  /* 0x000000000f087348 */ /* 0x000fea0003c00000 */
[----:B------:R0:W1:Y:S02]  /*a730*/  SHFL.BFLY P6, R14, R13, R12, R11 ;  /* 0x0c00000c0d0e7389 */ /* 0x00006400000c000b */
[----:B01----:R-:W-:Y:S05]  /*a740*/  ENDCOLLECTIVE ;  /* 0x000000000000791b */ /* 0x003fea0003800000 */
.L_x_4383:
[----:B------:R-:W-:Y:S05]  /*a750*/  BRA `(.L_x_4384) ;  /* 0xffffff8000547947 */ /* 0x000fea000383ffff */
.L_x_4316:
[----:B------:R-:W-:Y:S01]  /*a760*/  BSSY B1, `(.L_x_4385) ;  /* 0x0000007000017945 */ /* 0x000fe20003800000 */
[----:B------:R-:W-:Y:S01]  /*a770*/  IMAD.MOV.U32 R12, RZ, RZ, 0x1 ;  /* 0x00000001ff0c7424 */ /* 0x000fe200078e00ff */
[----:B------:R-:W-:Y:S01]  /*a780*/  MOV R11, 0x1f ;  /* 0x0000001f000b7802 */ /* 0x000fe20000000f00 */
[----:B------:R-:W-:-:S07]  /*a790*/  IMAD.MOV.U32 R15, RZ, RZ, -0x1 ;  /* 0xffffffffff0f7424 */ /* 0x000fce00078e00ff */
[----:B-----5:R-:W-:Y:S05]  /*a7a0*/  WARPSYNC.COLLECTIVE R15, `(.L_x_4386) ;  /* 0x000000000f087348 */ /* 0x020fea0003c00000 */
[----:B------:R0:W1:Y:S02]  /*a7b0*/  SHFL.BFLY P6, R14, R13, R12, R11 ;  /* 0x0c00000c0d0e7389 */ /* 0x00006400000c000b */
[----:B01---5:R-:W-:Y:S05]  /*a7c0*/  ENDCOLLECTIVE ;  /* 0x000000000000791b */ /* 0x023fea0003800000 */
.L_x_4386:
[----:B------:R-:W-:Y:S05]  /*a7d0*/  BSYNC B1 ;  /* 0x0000000000017941 */ /* 0x000fea0003800000 */
.L_x_4385:
[----:B------:R-:W-:Y:S05]  /*a7e0*/  BRA `(.L_x_4387) ;  /* 0xffffffa8009c7947 */ /* 0x000fea000383ffff */
.L_x_4320:
[----:B------:R-:W-:Y:S01]  /*a7f0*/  HFMA2 R11, -RZ, RZ, 0, 1.847743988037109375e-06 ;  /* 0x0000001fff0b7431 */ /* 0x000fe200000001ff */
[----:B------:R-:W-:Y:S01]  /*a800*/  BSSY B0, `(.L_x_4388) ;  /* 0x0000007000007945 */ /* 0x000fe20003800000 */
[----:B0-----:R-:W-:Y:S01]  /*a810*/  MOV R13, R0 ;  /* 0x00000000000d7202 */ /* 0x001fe20000000f00 */
[----:B------:R-:W-:Y:S02]  /*a820*/  IMAD.MOV.U32 R12, RZ, RZ, 0x10 ;  /* 0x00000010ff0c7424 */ /* 0x000fe400078e00ff */
[----:B------:R-:W-:-:S07]  /*a830*/  IMAD.MOV.U32 R15, RZ, RZ, -0x1 ;  /* 0xffffffffff0f7424 */ /* 0x000fce00078e00ff */
[----:B-1-3-5:R-:W-:Y:S05]  /*a840*/  WARPSYNC.COLLECTIVE R15, `(.L_x_4389) ;  /* 0x000000000f087348 */ /* 0x02afea0003c00000 */
[----:B------:R0:W2:Y:S02]  /*a850*/  SHFL.BFLY P6, R14, R13, R12, R11 ;  /* 0x0c00000c0d0e7389 */ /* 0x0000a400000c000b */
[----:B0123-5:R-:W-:Y:S05]  /*a860*/  ENDCOLLECTIVE ;  /* 0x000000000000791b */ /* 0x02ffea0003800000 */
.L_x_4389:
[----:B------:R-:W-:Y:S05]  /*a870*/  BSYNC B0 ;  /* 0x0000000000007941 */ /* 0x000fea0003800000 */
.L_x_4388:
[----:B------:R-:W-:Y:S01]  /*a880*/  FMNMX.FTZ R13, R14, R0, !PT ;  /* 0x000000000e0d7209 */ /* 0x000fe20007810000 */
[----:B------:R-:W-:Y:S01]  /*a890*/  IMAD.MOV.U32 R11, RZ, RZ, 0x1f ;  /* 0x0000001fff0b7424 */ /* 0x000fe200078e00ff */
[----:B------:R-:W-:Y:S02]  /*a8a0*/  MOV R12, 0x8 ;  /* 0x00000008000c7802 */ /* 0x000fe40000000f00 */
[----:B------:R-:W-:-:S07]  /*a8b0*/  MOV R15, 0xffffffff ;  /* 0xffffffff000f7802 */ /* 0x000fce0000000f00 */
[----:B------:R-:W-:Y:S05]  /*a8c0*/  WARPSYNC.COLLECTIVE R15, `(.L_x_4390) ;  /* 0x000000000f087348 */ /* 0x000fea0003c00000 */
[----:B------:R0:W1:Y:S02]  /*a8d0*/  SHFL.BFLY P6, R14, R13, R12, R11 ;  /* 0x0c00000c0d0e7389 */ /* 0x00006400000c000b */
[----:B01----:R-:W-:Y:S05]  /*a8e0*/  ENDCOLLECTIVE ;  /* 0x000000000000791b */ /* 0x003fea0003800000 */
.L_x_4390:
[----:B------:R-:W-:Y:S01]  /*a8f0*/  HFMA2 R12, -RZ, RZ, 0, 2.384185791015625e-07 ;  /* 0x00000004ff0c7431 */ /* 0x000fe200000001ff */
[----:B------:R-:W-:-:S05]  /*a900*/  FMNMX.FTZ R5, R13, R14, !PT ;  /* 0x0000000e0d057209 */ /* 0x000fca0007810000 */
[----:B------:R-:W-:-:S07]  /*a910*/  IMAD.MOV.U32 R13, RZ, RZ, R5 ;  /* 0x000000ffff0d7224 */ /* 0x000fce00078e0005 */
[----:B------:R-:W-:Y:S05]  /*a920*/  WARPSYNC.COLLECTIVE R15, `(.L_x_4391) ;  /* 0x000000000f087348 */ /* 0x000fea0003c00000 */
[----:B------:R0:W1:Y:S02]  /*a930*/  SHFL.BFLY P6, R14, R13, R12, R11 ;  /* 0x0c00000c0d0e7389 */ /* 0x00006400000c000b */
[----:B01----:R-:W-:Y:S05]  /*a940*/  ENDCOLLECTIVE ;  /* 0x000000000000791b */ /* 0x003fea0003800000 */
.L_x_4391:
[----:B------:R-:W-:Y:S02]  /*a950*/  MOV R12, 0x2 ;  /* 0x00000002000c7802 */ /* 0x000fe40000000f00 */
[----:B------:R-:W-:-:S05]  /*a960*/  FMNMX.FTZ R6, R5, R14, !PT ;  /* 0x0000000e05067209 */ /* 0x000fca0007810000 */
[----:B------:R-:W-:-:S07]  /*a970*/  IMAD.MOV.U32 R13, RZ, RZ, R6 ;  /* 0x000000ffff0d7224 */ /* 0x000fce00078e0006 */
[----:B------:R-:W-:Y:S05]  /*a980*/  WARPSYNC.COLLECTIVE R15, `(.L_x_4392) ;  /* 0x000000000f087348 */ /* 0x000fea0003c00000 */
[----:B------:R0:W1:Y:S02]  /*a990*/  SHFL.BFLY P6, R14, R13, R12, R11 ;  /* 0x0c00000c0d0e7389 */ /* 0x00006400000c000b */
[----:B01----:R-:W-:Y:S05]  /*a9a0*/  ENDCOLLECTIVE ;  /* 0x000000000000791b */ /* 0x003fea0003800000 */
.L_x_4392:
[----:B------:R-:W-:Y:S05]  /*a9b0*/  BRA `(.L_x_4393) ;  /* 0xffffffa800e47947 */ /* 0x000fea000383ffff */
.L_x_4394:
        /* <DEDUP_REMOVED lines=12> */
.L_x_5605:


//--------------------- .text._ZN4mmha33masked_multihead_attention_kernelItLi144ELi256ELi4ELi32ELi64ELb0ELb0EEEv26Multihead_attention_paramsIT_XT5_EE --------------------------
	.section	.text._ZN4mmha33masked_multihead_attention_kernelItLi144ELi256ELi4ELi32ELi64ELb0ELb0EEEv26Multihead_attention_paramsIT_XT5_EE,"ax",@progbits
	.align	128
        .global         _ZN4mmha33masked_multihead_attention_kernelItLi144ELi256ELi4ELi32ELi64ELb0ELb0EEEv26Multihead_attention_paramsIT_XT5_EE
        .type           _ZN4mmha33masked_multihead_attention_kernelItLi144ELi256ELi4ELi32ELi64ELb0ELb0EEEv26Multihead_attention_paramsIT_XT5_EE,@function
        .size           _ZN4mmha33masked_multihead_attention_kernelItLi144ELi256ELi4ELi32ELi64ELb0ELb0EEEv26Multihead_attention_paramsIT_XT5_EE,(.L_x_5606 - _ZN4mmha33masked_multihead_attention_kernelItLi144ELi256ELi4ELi32ELi64ELb0ELb0EEEv26Multihead_attention_paramsIT_XT5_EE)
        .other          _ZN4mmha33masked_multihead_attention_kernelItLi144ELi256ELi4ELi32ELi64ELb0ELb0EEEv26Multihead_attention_paramsIT_XT5_EE,@"STO_CUDA_ENTRY STV_DEFAULT"
_ZN4mmha33masked_multihead_attention_kernelItLi144ELi256ELi4ELi32ELi64ELb0ELb0EEEv26Multihead_attention_paramsIT_XT5_EE:
.text._ZN4mmha33masked_multihead_attention_kernelItLi144ELi256ELi4ELi32ELi64ELb0ELb0EEEv26Multihead_attention_paramsIT_XT5_EE:
        /* <DEDUP_REMOVED lines=12> */
.L_x_4395:
[----:B------:R-:W1:Y:S08]  /*00c0*/  LDC.64 R2, c[0x0][0x4a0] ;  /* 0x00012800ff027b82 */ /* 0x000e700000000a00 */
[----:B------:R-:W3:Y:S01]  /*00d0*/  LDC R9, c[0x0][0x3f0] ;  /* 0x0000fc00ff097b82 */ /* 0x000ee20000000800 */
[----:B--2---:R-:W-:-:S07]  /*00e0*/  IABS R8, R22 ;  /* 0x0000001600087213 */ /* 0x004fce0000000000 */
[----:B------:R-:W2:Y:S01]  /*00f0*/  LDC R19, c[0x0][0x3f4] ;  /* 0x0000fd00ff137b82 */ /* 0x000ea20000000800 */
[----:B-1----:R-:W-:-:S04]  /*0100*/  ISETP.NE.U32.AND P0, PT, R2, RZ, PT ;  /* 0x000000ff0200720c */ /* 0x002fc80003f05070 */
[----:B------:R-:W-:Y:S02]  /*0110*/  ISETP.NE.AND.EX P0, PT, R3, RZ, PT, P0 ;  /* 0x000000ff0300720c */ /* 0x000fe40003f05300 */
[----:B---3--:R-:W-:-:S04]  /*0120*/  IABS R7, R9 ;  /* 0x0000000900077213 */ /* 0x008fc80000000000 */
[----:B------:R-:W1:Y:S07]  /*0130*/  I2F.RP R0, R7 ;  /* 0x0000000700007306 */ /* 0x000e6e0000209400 */
[----:B------:R-:W3:Y:S08]  /*0140*/  @P0 LDC.64 R2, c[0x0][0x4a0] ;  /* 0x00012800ff020b82 */ /* 0x000ef00000000a00 */
[----:B------:R-:W4:Y:S01]  /*0150*/  @P0 LDC R10, c[0x0][0x430] ;  /* 0x00010c00ff0a0b82 */ /* 0x000f220000000800 */
[----:B-1----:R-:W1:Y:S01]  /*0160*/  MUFU.RCP R0, R0 ;  /* 0x0000000000007308 */ /* 0x002e620000001000 */
[----:B---3--:R-:W-:-:S04]  /*0170*/  @P0 IMAD.WIDE.U32 R2, R22, 0x4, R2 ;  /* 0x0000000416020825 */ /* 0x008fc800078e0002 */
[----:B-1----:R-:W-:Y:S02]  /*0180*/  VIADD R6, R0, 0xffffffe ;  /* 0x0ffffffe00067836 */ /* 0x002fe40000000000 */
[----:B------:R1:W4:Y:S02]  /*0190*/  @P0 LDG.E R3, desc[UR36][R2.64] ;  /* 0x0000002402030981 */ /* 0x000324000c1e1900 */
[----:B------:R-:W3:Y:S02]  /*01a0*/  F2I.FTZ.U32.TRUNC.NTZ R5, R6 ;  /* 0x0000000600057305 */ /* 0x000ee4000021f000 */
[----:B---3--:R-:W-:-:S05]  /*01b0*/  IADD3 R4, PT, PT, RZ, -R5, RZ ;  /* 0x80000005ff047210 */ /* 0x008fca0007ffe0ff */
[----:B------:R-:W-:Y:S02]  /*01c0*/  IMAD R11, R4, R7, RZ ;  /* 0x00000007040b7224 */ /* 0x000fe400078e02ff */
[----:B------:R-:W-:-:S04]  /*01d0*/  IMAD.MOV.U32 R4, RZ, RZ, RZ ;  /* 0x000000ffff047224 */ /* 0x000fc800078e00ff */
[----:B------:R-:W-:Y:S02]  /*01e0*/  IMAD.HI.U32 R0, R5, R11, R4 ;  /* 0x0000000b05007227 */ /* 0x000fe400078e0004 */
        /* <DEDUP_REMOVED lines=8> */
[----:B--2---:R-:W-:-:S11]  /*0270*/  IABS R11, R19 ;  /* 0x00000013000b7213 */ /* 0x004fd60000000000 */
[----:B------:R-:W-:-:S05]  /*0280*/  @P2 VIADD R0, R0, 0x1 ;  /* 0x0000000100002836 */ /* 0x000fca0000000000 */
[----:B------:R-:W-:Y:S02]  /*0290*/  MOV R24, R0 ;  /* 0x0000000000187202 */ /* 0x000fe40000000f00 */
[----:B------:R-:W2:Y:S01]  /*02a0*/  I2F.RP R0, R11 ;  /* 0x0000000b00007306 */ /* 0x000ea20000209400 */
[----:B---3--:R-:W-:-:S04]  /*02b0*/  ISETP.NE.U32.AND P1, PT, R4, RZ, PT ;  /* 0x000000ff0400720c */ /* 0x008fc80003f25070 */
[----:B------:R-:W-:Y:S02]  /*02c0*/  ISETP.NE.AND.EX P1, PT, R5, RZ, PT, P1 ;  /* 0x000000ff0500720c */ /* 0x000fe40003f25310 */
[----:B-1----:R-:W-:Y:S01]  /*02d0*/  LOP3.LUT R2, R22, R9, RZ, 0x3c, !PT ;  /* 0x0000000916027212 */ /* 0x002fe200078e3cff */
[----:B--2---:R-:W1:Y:S03]  /*02e0*/  MUFU.RCP R0, R0 ;  /* 0x0000000000007308 */ /* 0x004e660000001000 */
[----:B------:R-:W-:-:S07]  /*02f0*/  ISETP.GE.AND P4, PT, R2, RZ, PT ;  /* 0x000000ff0200720c */ /* 0x000fce0003f86270 */
[----:B------:R-:W2:Y:S01]  /*0300*/  @P1 LDC.64 R6, c[0x0][0x460] ;  /* 0x00011800ff061b82 */ /* 0x000ea20000000a00 */
[----:B------:R-:W-:-:S07]  /*0310*/  ISETP.NE.AND P3, PT, R9, RZ, PT ;  /* 0x000000ff0900720c */ /* 0x000fce0003f65270 */
[----:B------:R-:W3:Y:S01]  /*0320*/  @!P0 LDC R16, c[0x0][0x40c] ;  /* 0x00010300ff108b82 */ /* 0x000ee20000000800 */
[----:B------:R-:W-:Y:S01]  /*0330*/  @!P4 IMAD.MOV R24, RZ, RZ, -R24 ;  /* 0x000000ffff18c224 */ /* 0x000fe200078e0a18 */
[----:B-1----:R-:W-:-:S04]  /*0340*/  IADD3 R8, PT, PT, R0, 0xffffffe, RZ ;  /* 0x0ffffffe00087810 */ /* 0x002fc80007ffe0ff */
[----:B------:R-:W-:Y:S02]  /*0350*/  @!P3 LOP3.LUT R24, RZ, R9, RZ, 0x33, !PT ;  /* 0x00000009ff18b212 */ /* 0x000fe400078e33ff */
[----:B------:R1:W0:Y:S01]  /*0360*/  F2I.FTZ.U32.TRUNC.NTZ R9, R8 ;  /* 0x0000000800097305 */ /* 0x000222000021f000 */
[----:B------:R-:W-:Y:S02]  /*0370*/  IMAD.MOV.U32 R2, RZ, RZ, RZ ;  /* 0x000000ffff027224 */ /* 0x000fe400078e00ff */
[----:B--2---:R-:W-:-:S04]  /*0380*/  @P1 IMAD.WIDE R6, R24, 0x4, R6 ;  /* 0x0000000418061825 */ /* 0x004fc800078e0206 */
[----:B-1----:R-:W-:Y:S01]  /*0390*/  HFMA2 R8, -RZ, RZ, 0, 0 ;  /* 0x00000000ff087431 */ /* 0x002fe200000001ff */
[----:B------:R0:W5:Y:S02]  /*03a0*/  @P1 LDG.E R2, desc[UR36][R6.64] ;  /* 0x0000002406021981 */ /* 0x000164000c1e1900 */
[----:B0-----:R-:W-:Y:S01]  /*03b0*/  IMAD.MOV R6, RZ, RZ, -R9 ;  /* 0x000000ffff067224 */ /* 0x001fe200078e0a09 */
[----:B------:R-:W0:Y:S01]  /*03c0*/  S2R R27, SR_TID.X ;  /* 0x00000000001b7919 */ /* 0x000e220000002100 */
[----:B------:R-:W1:Y:S01]  /*03d0*/  S2R R25, SR_CTAID.X ;  /* 0x0000000000197919 */ /* 0x000e620000002500 */
[----:B------:R-:W-:Y:S01]  /*03e0*/  BSSY.RECONVERGENT B0, `(.L_x_4396) ;  /* 0x000005c000007945 */ /* 0x000fe20003800200 */
[----:B------:R-:W-:Y:S02]  /*03f0*/  CS2R R30, SRZ ;  /* 0x00000000001e7805 */ /* 0x000fe4000001ff00 */
[----:B------:R-:W-:Y:S02]  /*0400*/  CS2R R28, SRZ ;  /* 0x00000000001c7805 */ /* 0x000fe4000001ff00 */
[----:B0-----:R-:W-:Y:S01]  /*0410*/  ISETP.GT.U32.AND P3, PT, R27, 0x11, PT ;  /* 0x000000111b00780c */ /* 0x001fe20003f64070 */
[----:B----4-:R-:W-:-:S02]  /*0420*/  @P0 IMAD.IADD R16, R3, 0x1, R10 ;  /* 0x0000000103100824 */ /* 0x010fc400078e020a */
[----:B------:R-:W-:-:S03]  /*0430*/  IMAD R3, R6, R11, RZ ;  /* 0x0000000b06037224 */ /* 0x000fc600078e02ff */
[----:B---3--:R-:W-:Y:S01]  /*0440*/  IABS R18, R16 ;  /* 0x0000001000127213 */ /* 0x008fe20000000000 */
[----:B------:R-:W-:Y:S02]  /*0450*/  IMAD.HI.U32 R9, R9, R3, R8 ;  /* 0x0000000309097227 */ /* 0x000fe400078e0008 */
[----:B------:R-:W0:Y:S04]  /*0460*/  LDC R3, c[0x0][0x3e8] ;  /* 0x0000fa00ff037b82 */ /* 0x000e280000000800 */
[----:B------:R-:W-:-:S04]  /*0470*/  IMAD.HI.U32 R9, R9, R18, RZ ;  /* 0x0000001209097227 */ /* 0x000fc800078e00ff */
[----:B------:R-:W-:-:S04]  /*0480*/  IMAD.MOV R9, RZ, RZ, -R9 ;  /* 0x000000ffff097224 */ /* 0x000fc800078e0a09 */
[C---:B------:R-:W-:Y:S02]  /*0490*/  IMAD R18, R11.reuse, R9, R18 ;  /* 0x000000090b127224 */ /* 0x040fe400078e0212 */
[----:B------:R-:W1:Y:S03]  /*04a0*/  LDC R9, c[0x0][0x3f8] ;  /* 0x0000fe00ff097b82 */ /* 0x000e660000000800 */
[----:B------:R-:W-:-:S13]  /*04b0*/  ISETP.GT.U32.AND P0, PT, R11, R18, PT ;  /* 0x000000120b00720c */ /* 0x000fda0003f04070 */
[----:B------:R-:W-:-:S05]  /*04c0*/  @!P0 IMAD.IADD R18, R18, 0x1, -R11 ;  /* 0x0000000112128824 */ /* 0x000fca00078e0a0b */
[----:B------:R-:W-:Y:S02]  /*04d0*/  ISETP.GT.U32.AND P0, PT, R11, R18, PT ;  /* 0x000000120b00720c */ /* 0x000fe40003f04070 */
[----:B0-----:R-:W-:Y:S02]  /*04e0*/  ISETP.NE.AND P1, PT, R3, RZ, PT ;  /* 0x000000ff0300720c */ /* 0x001fe40003f25270 */
[----:B------:R-:W-:Y:S01]  /*04f0*/  ISETP.GE.AND P2, PT, R16, RZ, PT ;  /* 0x000000ff1000720c */ /* 0x000fe20003f46270 */
[----:B-1----:R-:W-:-:S08]  /*0500*/  IMAD R26, R22, R9, R25 ;  /* 0x00000009161a7224 */ /* 0x002fd000078e0219 */
[----:B------:R-:W-:Y:S02]  /*0510*/  @!P0 IADD3 R18, PT, PT, R18, -R11, RZ ;  /* 0x8000000b12128210 */ /* 0x000fe40007ffe0ff */
[----:B------:R-:W-:Y:S01]  /*0520*/  ISETP.NE.AND P0, PT, R19, RZ, PT ;  /* 0x000000ff1300720c */ /* 0x000fe20003f05270 */
[----:B------:R-:W-:Y:S02]  /*0530*/  @P1 IMAD R0, R22, R3, RZ ;  /* 0x0000000316001224 */ /* 0x000fe400078e02ff */
[----:B------:R-:W-:Y:S02]  /*0540*/  @!P1 IMAD R17, R26, 0x90, RZ ;  /* 0x000000901a119824 */ /* 0x000fe400078e02ff */
[----:B------:R-:W-:Y:S02]  /*0550*/  @P1 IMAD R17, R25, 0x90, R0 ;  /* 0x0000009019111824 */ /* 0x000fe400078e0200 */
[----:B------:R-:W-:Y:S02]  /*0560*/  @!P2 IMAD.MOV R18, RZ, RZ, -R18 ;  /* 0x000000ffff12a224 */ /* 0x000fe400078e0a12 */
[----:B------:R-:W-:-:S04]  /*0570*/  IMAD.SHL.U32 R0, R27, 0x8, RZ ;  /* 0x000000081b007824 */ /* 0x000fc800078e00ff */
[----:B------:R-:W-:Y:S02]  /*0580*/  @!P0 LOP3.LUT R18, RZ, R19, RZ, 0x33, !PT ;  /* 0x00000013ff128212 */ /* 0x000fe400078e33ff */
[----:B------:R-:W-:Y:S01]  /*0590*/  IADD3 R19, PT, PT, R16, 0x1, -R19 ;  /* 0x0000000110137810 */ /* 0x000fe20007ffe813 */
[----:B------:R-:W-:Y:S01]  /*05a0*/  IMAD R3, R25, 0x90, R0 ;  /* 0x0000009019037824 */ /* 0x000fe200078e0200 */
[----:B------:R-:W-:Y:S01]  /*05b0*/  IADD3 R37, PT, PT, R0, R17, RZ ;  /* 0x0000001100257210 */ /* 0x000fe20007ffe0ff */
[----:B------:R-:W-:Y:S01]  /*05c0*/  IMAD R24, R24, R9, RZ ;  /* 0x0000000918187224 */ /* 0x000fe200078e02ff */
[----:B------:R-:W-:Y:S01]  /*05d0*/  VIMNMX R19, PT, PT, RZ, R19, !PT ;  /* 0x00000013ff137248 */ /* 0x000fe20007fe0100 */
[----:B------:R-:W-:Y:S06]  /*05e0*/  @P3 BRA `(.L_x_4397) ;  /* 0x0000000000ec3947 */ /* 0x000fec0003800000 */
        /* <DEDUP_REMOVED lines=14> */
[----:B------:R-:W-:Y:S02]  /*06d0*/  ISETP.NE.U32.AND P1, PT, R12, RZ, PT ;  /* 0x000000ff0c00720c */ /* 0x000fe40003f25070 */
[----:B------:R-:W-:Y:S02]  /*06e0*/  LOP3.LUT R12, R15, 0xff, RZ, 0xc0, !PT ;  /* 0x000000ff0f0c7812 */ /* 0x000fe400078ec0ff */
[--C-:B------:R-:W-:Y:S02]  /*06f0*/  SHF.R.U64 R11, R28, 0x10, R29.reuse ;  /* 0x000000101c0b7819 */ /* 0x100fe4000000121d */
[--C-:B------:R-:W-:Y:S02]  /*0700*/  SHF.R.S32.HI R31, RZ, 0x18, R29.reuse ;  /* 0x00000018ff1f7819 */ /* 0x100fe4000001141d */
[----:B------:R-:W-:Y:S02]  /*0710*/  PRMT R10, R29, 0x9910, RZ ;  /* 0x000099101d0a7816 */ /* 0x000fe400000000ff */
[----:B------:R-:W-:-:S02]  /*0720*/  SHF.R.S32.HI R29, RZ, 0x10, R29 ;  /* 0x00000010ff1d7819 */ /* 0x000fc4000001141d */
[----:B0-----:R-:W-:Y:S01]  /*0730*/  SHF.R.S32.HI R7, RZ, 0x8, R8 ;  /* 0x00000008ff077819 */ /* 0x001fe20000011408 */
[----:B------:R-:W-:Y:S01]  /*0740*/  I2F.S16 R31, R31 ;  /* 0x0000001f001f7306 */ /* 0x000fe20000101400 */
[----:B------:R-:W-:Y:S02]  /*0750*/  SHF.R.U64 R8, R12, 0x7, RZ ;  /* 0x000000070c087819 */ /* 0x000fe400000012ff */
[----:B------:R-:W-:Y:S01]  /*0760*/  PRMT R11, R11, 0x9910, RZ ;  /* 0x000099100b0b7816 */ /* 0x000fe200000000ff */
[----:B---3--:R-:W-:Y:S01]  /*0770*/  FMUL.FTZ R13, R6, R13 ;  /* 0x0000000d060d7220 */ /* 0x008fe20000410000 */
[----:B------:R-:W-:Y:S02]  /*0780*/  LOP3.LUT R29, R29, 0xff, RZ, 0xc0, !PT ;  /* 0x000000ff1d1d7812 */ /* 0x000fe400078ec0ff */
[----:B------:R-:W-:Y:S01]  /*0790*/  ISETP.NE.U32.AND P0, PT, R8, RZ, PT ;  /* 0x000000ff0800720c */ /* 0x000fe20003f05070 */
[----:B------:R-:W-:Y:S01]  /*07a0*/  IMAD.MOV.U32 R8, RZ, RZ, R11 ;  /* 0x000000ffff087224 */ /* 0x000fe200078e000b */
[----:B------:R-:W-:Y:S01]  /*07b0*/  SHF.R.U64 R11, R29, 0x7, RZ ;  /* 0x000000071d0b7819 */ /* 0x000fe200000012ff */
[----:B------:R-:W0:Y:S01]  /*07c0*/  I2F.S16 R7, R7 ;  /* 0x0000000700077306 */ /* 0x000e220000101400 */
[----:B------:R-:W-:-:S02]  /*07d0*/  ISETP.NE.U32.AND.EX P1, PT, RZ, RZ, PT, P1 ;  /* 0x000000ffff00720c */ /* 0x000fc40003f25110 */
[----:B------:R-:W-:Y:S02]  /*07e0*/  ISETP.NE.U32.AND P2, PT, R11, RZ, PT ;  /* 0x000000ff0b00720c */ /* 0x000fe40003f45070 */
[----:B------:R-:W-:Y:S02]  /*07f0*/  ISETP.NE.U32.AND.EX P0, PT, RZ, RZ, PT, P0 ;  /* 0x000000ffff00720c */ /* 0x000fe40003f05100 */
[----:B------:R-:W-:Y:S02]  /*0800*/  ISETP.NE.U32.AND.EX P2, PT, RZ, RZ, PT, P2 ;  /* 0x000000ffff00720c */ /* 0x000fe40003f45120 */
[----:B------:R-:W-:Y:S02]  /*0810*/  SHF.R.S32.HI R10, RZ, 0x8, R10 ;  /* 0x00000008ff0a7819 */ /* 0x000fe4000001140a */
[----:B------:R-:W-:Y:S02]  /*0820*/  SHF.R.S32.HI R8, RZ, 0x8, R8 ;  /* 0x00000008ff087819 */ /* 0x000fe40000011408 */
[----:B------:R1:W2:Y:S01]  /*0830*/  I2F.S16 R23, R10 ;  /* 0x0000000a00177306 */ /* 0x0002a20000101400 */
[----:B------:R-:W-:Y:S01]  /*0840*/  @P1 LOP3.LUT R14, R14, 0xffffff00, RZ, 0xfc, !PT ;  /* 0xffffff000e0e1812 */ /* 0x000fe200078efcff */
[----:B0-----:R-:W-:-:S03]  /*0850*/  FMUL.FTZ R28, R6, R7 ;  /* 0x00000007061c7220 */ /* 0x001fc60000410000 */
[----:B------:R-:W-:Y:S02]  /*0860*/  @P0 LOP3.LUT R12, R12, 0xffffff00, RZ, 0xfc, !PT ;  /* 0xffffff000c0c0812 */ /* 0x000fe400078efcff */
[----:B------:R-:W-:Y:S01]  /*0870*/  @P2 LOP3.LUT R29, R29, 0xffffff00, RZ, 0xfc, !PT ;  /* 0xffffff001d1d2812 */ /* 0x000fe200078efcff */
        /* <DEDUP_REMOVED lines=10> */
[C---:B0-----:R-:W-:Y:S01]  /*0920*/  FMUL.FTZ R11, R6.reuse, R11 ;  /* 0x0000000b060b7220 */ /* 0x041fe20000410000 */
[----:B-1----:R-:W-:-:S04]  /*0930*/  FMUL.FTZ R31, R6, R29 ;  /* 0x0000001d061f7220 */ /* 0x002fc80000410000 */
[----:B------:R-:W-:Y:S02]  /*0940*/  F2FP.F16.F32.PACK_AB R29, R8, R11 ;  /* 0x0000000b081d723e */ /* 0x000fe400000000ff */
[----:B------:R-:W-:Y:S01]  /*0950*/  F2FP.F16.F32.PACK_AB R31, R10, R31 ;  /* 0x0000001f0a1f723e */ /* 0x000fe200000000ff */
[----:B------:R-:W-:Y:S06]  /*0960*/  BRA `(.L_x_4397) ;  /* 0x00000000000c7947 */ /* 0x000fec0003800000 */
.L_x_4398:
[----:B------:R-:W0:Y:S02]  /*0970*/  LDC.64 R28, c[0x0][0x388] ;  /* 0x0000e200ff1c7b82 */ /* 0x000e240000000a00 */
[----:B0-----:R-:W-:-:S06]  /*0980*/  IMAD.WIDE R28, R37, 0x2, R28 ;  /* 0x00000002251c7825 */ /* 0x001fcc00078e021c */
[----:B------:R-:W5:Y:S02]  /*0990*/  LDG.E.128 R28, desc[UR36][R28.64] ;  /* 0x000000241c1c7981 */ /* 0x000f64000c1e1d00 */
.L_x_4397:
[----:B------:R-:W-:Y:S05]  /*09a0*/  BSYNC.RECONVERGENT B0 ;  /* 0x0000000000007941 */ /* 0x000fea0003800200 */
.L_x_4396:
        /* <DEDUP_REMOVED lines=16> */
[--C-:B0-----:R-:W-:Y:S02]  /*0ab0*/  SHF.R.U64 R11, R32, 0x10, R33.reuse ;  /* 0x00000010200b7819 */ /* 0x101fe40000001221 */
[--C-:B------:R-:W-:Y:S02]  /*0ac0*/  SHF.R.S32.HI R35, RZ, 0x18, R33.reuse ;  /* 0x00000018ff237819 */ /* 0x100fe40000011421 */
[----:B------:R-:W-:Y:S02]  /*0ad0*/  PRMT R12, R33, 0x9910, RZ ;  /* 0x00009910210c7816 */ /* 0x000fe400000000ff */
[----:B------:R-:W-:-:S02]  /*0ae0*/  SHF.R.S32.HI R33, RZ, 0x10, R33 ;  /* 0x00000010ff217819 */ /* 0x000fc40000011421 */
[----:B------:R-:W-:Y:S01]  /*0af0*/  SHF.R.S32.HI R6, RZ, 0x8, R8 ;  /* 0x00000008ff067819 */ /* 0x000fe20000011408 */
        /* <DEDUP_REMOVED lines=35> */
.L_x_4399:
[----:B------:R-:W-:Y:S01]  /*0d30*/  BSSY.RECONVERGENT B0, `(.L_x_4400) ;  /* 0x0000007000007945 */ /* 0x000fe20003800200 */
[----:B------:R-:W-:Y:S02]  /*0d40*/  CS2R R34, SRZ ;  /* 0x0000000000227805 */ /* 0x000fe4000001ff00 */
[----:B------:R-:W-:Y:S01]  /*0d50*/  CS2R R32, SRZ ;  /* 0x0000000000207805 */ /* 0x000fe2000001ff00 */
[----:B------:R-:W-:Y:S06]  /*0d60*/  @P3 BRA `(.L_x_4401) ;  /* 0x00000000000c3947 */ /* 0x000fec0003800000 */
[----:B------:R-:W0:Y:S02]  /*0d70*/  LDC.64 R32, c[0x0][0x398] ;  /* 0x0000e600ff207b82 */ /* 0x000e240000000a00 */
[----:B0-----:R-:W-:-:S06]  /*0d80*/  IMAD.WIDE R32, R37, 0x2, R32 ;  /* 0x0000000225207825 */ /* 0x001fcc00078e0220 */
[----:B------:R-:W5:Y:S02]  /*0d90*/  LDG.E.128 R32, desc[UR36][R32.64] ;  /* 0x0000002420207981 */ /* 0x000f64000c1e1d00 */
.L_x_4401:
[----:B------:R-:W-:Y:S05]  /*0da0*/  BSYNC.RECONVERGENT B0 ;  /* 0x0000000000007941 */ /* 0x000fea0003800200 */
.L_x_4400:
[----:B------:R-:W0:Y:S01]  /*0db0*/  LDCU.64 UR6, c[0x0][0x3a0] ;  /* 0x00007400ff0677ac */ /* 0x000e220008000a00 */
[----:B------:R-:W1:Y:S01]  /*0dc0*/  LDC.64 R6, c[0x0][0x418] ;  /* 0x00010600ff067b82 */ /* 0x000e620000000a00 */
[----:B------:R-:W-:Y:S01]  /*0dd0*/  ISETP.EQ.U32.AND P3, PT, R4, RZ, PT ;  /* 0x000000ff0400720c */ /* 0x000fe20003f62070 */
[----:B------:R-:W2:Y:S01]  /*0de0*/  LDCU.64 UR4, c[0x0][0x390] ;  /* 0x00007200ff0477ac */ /* 0x000ea20008000a00 */
[----:B------:R-:W-:-:S04]  /*0df0*/  ISETP.GT.U32.AND P1, PT, R27, 0x1f, PT ;  /* 0x0000001f1b00780c */ /* 0x000fc80003f24070 */
[----:B------:R-:W-:Y:S02]  /*0e00*/  ISETP.EQ.OR.EX P1, PT, R5, RZ, P1, P3 ;  /* 0x000000ff0500720c */ /* 0x000fe40000f22730 */
[----:B------:R-:W-:Y:S02]  /*0e10*/  CS2R R10, SRZ ;  /* 0x00000000000a7805 */ /* 0x000fe4000001ff00 */
[----:B------:R-:W-:Y:S02]  /*0e20*/  CS2R R4, SRZ ;  /* 0x0000000000047805 */ /* 0x000fe4000001ff00 */
[----:B0-----:R-:W-:-:S04]  /*0e30*/  ISETP.NE.U32.AND P2, PT, RZ, UR6, PT ;  /* 0x00000006ff007c0c */ /* 0x001fc8000bf45070 */
[----:B------:R-:W-:-:S03]  /*0e40*/  ISETP.NE.AND.EX P2, PT, RZ, UR7, PT, P2 ;  /* 0x00000007ff007c0c */ /* 0x000fc6000bf45320 */
[----:B------:R-:W0:Y:S01]  /*0e50*/  @!P1 LDC.64 R20, c[0x0][0x450] ;  /* 0x00011400ff149b82 */ /* 0x000e220000000a00 */
[----:B--2---:R-:W-:Y:S01]  /*0e60*/  ISETP.NE.U32.AND P0, PT, RZ, UR4, PT ;  /* 0x00000004ff007c0c */ /* 0x004fe2000bf05070 */
[----:B-----5:R-:W-:Y:S01]  /*0e70*/  @!P1 IMAD R8, R2, R9, RZ ;  /* 0x0000000902089224 */ /* 0x020fe200078e02ff */
[C---:B------:R-:W-:Y:S01]  /*0e80*/  ISETP.GT.U32.OR P2, PT, R27.reuse, 0x11, !P2 ;  /* 0x000000111b00780c */ /* 0x040fe20005744470 */
[----:B------:R-:W2:Y:S01]  /*0e90*/  LDCU.U8 UR4, c[0x0][0x404] ;  /* 0x00008080ff0477ac */ /* 0x000ea20008000000 */
[----:B------:R-:W-:Y:S01]  /*0ea0*/  ISETP.NE.AND.EX P0, PT, RZ, UR5, PT, P0 ;  /* 0x00000005ff007c0c */ /* 0x000fe2000bf05300 */
[----:B------:R-:W-:Y:S01]  /*0eb0*/  @!P1 IMAD R23, R8, 0x90, R3 ;  /* 0x0000009008179824 */ /* 0x000fe200078e0203 */
[----:B-1----:R-:W-:Y:S02]  /*0ec0*/  ISETP.NE.U32.AND P3, PT, R6, RZ, PT ;  /* 0x000000ff0600720c */ /* 0x002fe40003f65070 */
[----:B------:R-:W-:Y:S02]  /*0ed0*/  ISETP.GT.U32.OR P0, PT, R27, 0x11, !P0 ;  /* 0x000000111b00780c */ /* 0x000fe40004704470 */
[----:B------:R-:W-:-:S05]  /*0ee0*/  ISETP.NE.AND.EX P3, PT, R7, RZ, PT, P3 ;  /* 0x000000ff0700720c */ /* 0x000fca0003f65330 */
[----:B------:R-:W1:Y:S01]  /*0ef0*/  @!P2 LDC.64 R14, c[0x0][0x3a0] ;  /* 0x0000e800ff0eab82 */ /* 0x000e620000000a00 */
[----:B------:R-:W-:Y:S02]  /*0f00*/  CS2R R8, SRZ ;  /* 0x0000000000087805 */ /* 0x000fe4000001ff00 */
[----:B------:R-:W-:-:S05]  /*0f10*/  CS2R R6, SRZ ;  /* 0x0000000000067805 */ /* 0x000fca000001ff00 */
[----:B------:R-:W3:Y:S08]  /*0f20*/  @!P0 LDC.64 R12, c[0x0][0x390] ;  /* 0x0000e400ff0c8b82 */ /* 0x000ef00000000a00 */
[----:B------:R-:W4:Y:S01]  /*0f30*/  @P3 LDC.64 R36, c[0x0][0x418] ;  /* 0x00010600ff243b82 */ /* 0x000f220000000a00 */
[----:B-1----:R-:W-:-:S05]  /*0f40*/  @!P2 IMAD.WIDE.U32 R14, R3, 0x2, R14 ;  /* 0x00000002030ea825 */ /* 0x002fca00078e000e */
[----:B------:R-:W2:Y:S01]  /*0f50*/  @!P2 LDG.E.128 R8, desc[UR36][R14.64] ;  /* 0x000000240e08a981 */ /* 0x000ea2000c1e1d00 */
[----:B0-----:R-:W-:-:S04]  /*0f60*/  @!P1 IMAD.WIDE R20, R23, 0x2, R20 ;  /* 0x0000000217149825 */ /* 0x001fc800078e0214 */
[----:B------:R-:W-:Y:S02]  /*0f70*/  HFMA2 R23, -RZ, RZ, 0, 0 ;  /* 0x00000000ff177431 */ /* 0x000fe400000001ff */
[----:B---3--:R-:W-:Y:S01]  /*0f80*/  @!P0 IMAD.WIDE.U32 R12, R3, 0x2, R12 ;  /* 0x00000002030c8825 */ /* 0x008fe200078e000c */
[----:B------:R-:W3:Y:S04]  /*0f90*/  @!P1 LDG.E.128 R40, desc[UR36][R20.64] ;  /* 0x0000002414289981 */ /* 0x000ee8000c1e1d00 */
[----:B------:R0:W3:Y:S01]  /*0fa0*/  @!P0 LDG.E.128 R4, desc[UR36][R12.64] ;  /* 0x000000240c048981 */ /* 0x0000e2000c1e1d00 */
[----:B----4-:R-:W-:-:S05]  /*0fb0*/  @P3 IMAD.WIDE.U32 R36, R22, 0x4, R36 ;  /* 0x0000000416243825 */ /* 0x010fca00078e0024 */
[----:B------:R1:W5:Y:S01]  /*0fc0*/  @P3 LDG.E R23, desc[UR36][R36.64] ;  /* 0x0000002424173981 */ /* 0x000362000c1e1900 */
[----:B0-----:R-:W0:Y:S01]  /*0fd0*/  LDC R13, c[0x0][0x400] ;  /* 0x00010000ff0d7b82 */ /* 0x001e220000000800 */
[----:B--2---:R-:W-:Y:S01]  /*0fe0*/  ISETP.NE.AND P0, PT, RZ, UR4, PT ;  /* 0x00000004ff007c0c */ /* 0x004fe2000bf05270 */
[----:B------:R-:W-:Y:S03]  /*0ff0*/  BSSY.RECONVERGENT B6, `(.L_x_4402) ;  /* 0x0000162000067945 */ /* 0x000fe60003800200 */
[----:B0-----:R-:W-:Y:S01]  /*1000*/  ISETP.LT.OR P0, PT, R13, 0x1, P0 ;  /* 0x000000010d00780c */ /* 0x001fe20000701670 */
[----:B------:R-:W-:Y:S02]  /*1010*/  HFMA2 R33, R33, 1, 1, R9 ;  /* 0x3c003c0021217831 */ /* 0x000fe40000000009 */
        /* <DEDUP_REMOVED lines=11> */
[----:B-1----:R-:W-:Y:S06]  /*10d0*/  @P0 BRA `(.L_x_4403) ;  /* 0x00000004008c0947 */ /* 0x002fec0003800000 */
[----:B------:R-:W-:-:S13]  /*10e0*/  ISETP.GE.AND P0, PT, R0, R13, PT ;  /* 0x0000000d0000720c */ /* 0x000fda0003f06270 */
[----:B------:R-:W-:Y:S05]  /*10f0*/  @P0 BRA `(.L_x_4404) ;  /* 0x0000001400440947 */ /* 0x000fea0003800000 */
[----:B------:R-:W-:Y:S01]  /*1100*/  I2FP.F32.U32 R4, R13 ;  /* 0x0000000d00047245 */ /* 0x000fe20000201000 */
[----:B------:R-:W0:Y:S01]  /*1110*/  LDCU UR4, c[0x0][0x40c] ;  /* 0x00008180ff0477ac */ /* 0x000e220008000800 */
[----:B------:R-:W-:Y:S01]  /*1120*/  I2FP.F32.U32 R3, R0 ;  /* 0x0000000000037245 */ /* 0x000fe20000201000 */
[C---:B------:R-:W-:Y:S01]  /*1130*/  VIADD R5, R0.reuse, 0x2 ;  /* 0x0000000200057836 */ /* 0x040fe20000000000 */
[----:B------:R1:W2:Y:S01]  /*1140*/  MUFU.RCP R7, R4 ;  /* 0x0000000400077308 */ /* 0x0002a20000001000 */
[C---:B------:R-:W-:Y:S01]  /*1150*/  VIADD R6, R0.reuse, 0x4 ;  /* 0x0000000400067836 */ /* 0x040fe20000000000 */
[----:B------:R-:W-:Y:S01]  /*1160*/  IADD3 R0, PT, PT, R0, 0x6, RZ ;  /* 0x0000000600007810 */ /* 0x000fe20007ffe0ff */
[--C-:B------:R-:W-:Y:S01]  /*1170*/  HADD2.F32 R21, -RZ, R30.reuse.H1_H1 ;  /* 0x3000001eff157230 */ /* 0x100fe20000004100 */
[----:B------:R-:W-:Y:S01]  /*1180*/  I2FP.F32.U32 R5, R5 ;  /* 0x0000000500057245 */ /* 0x000fe20000201000 */
[----:B------:R-:W-:Y:S01]  /*1190*/  HADD2.F32 R15, -RZ, R30.H0_H0 ;  /* 0x2000001eff0f7230 */ /* 0x000fe20000004100 */
[----:B------:R-:W-:Y:S01]  /*11a0*/  I2FP.F32.U32 R6, R6 ;  /* 0x0000000600067245 */ /* 0x000fe20000201000 */
[--C-:B------:R-:W-:Y:S01]  /*11b0*/  HADD2.F32 R11, -RZ, R29.reuse.H1_H1 ;  /* 0x3000001dff0b7230 */ /* 0x100fe20000004100 */
[----:B-1----:R-:W-:Y:S01]  /*11c0*/  I2FP.F32.U32 R4, R0 ;  /* 0x0000000000047245 */ /* 0x002fe20000201000 */
[----:B------:R-:W-:-:S02]  /*11d0*/  HADD2.F32 R29, -RZ, R29.H0_H0 ;  /* 0x2000001dff1d7230 */ /* 0x000fc40000004100 */
[--C-:B------:R-:W-:Y:S02]  /*11e0*/  HADD2.F32 R37, -RZ, R34.reuse.H1_H1 ;  /* 0x30000022ff257230 */ /* 0x100fe40000004100 */
        /* <DEDUP_REMOVED lines=9> */
[----:B------:R-:W-:Y:S01]  /*1280*/  I2FP.F32.S32 R0, R0 ;  /* 0x0000000000007245 */ /* 0x000fe20000201400 */
[----:B------:R-:W-:Y:S01]  /*1290*/  FMUL.FTZ R6, R6, 13.28771209716796875 ;  /* 0x41549a7806067820 */ /* 0x000fe20000410000 */
[----:B------:R-:W-:Y:S01]  /*12a0*/  FMUL.FTZ R7, R4, 13.28771209716796875 ;  /* 0x41549a7804077820 */ /* 0x000fe20000410000 */
[----:B------:R-:W-:Y:S01]  /*12b0*/  HADD2.F32 R31, -RZ, R34.H0_H0 ;  /* 0x20000022ff1f7230 */ /* 0x000fe20000004100 */
[----:B------:R-:W0:Y:S01]  /*12c0*/  MUFU.EX2 R3, -R3 ;  /* 0x8000000300037308 */ /* 0x000e220000000800 */
[----:B------:R-:W-:-:S02]  /*12d0*/  HADD2.F32 R43, -RZ, R35.H1_H1 ;  /* 0x30000023ff2b7230 */ /* 0x000fc40000004100 */
[----:B------:R-:W-:-:S05]  /*12e0*/  HADD2.F32 R35, -RZ, R35.H0_H0 ;  /* 0x20000023ff237230 */ /* 0x000fca0000004100 */
        /* <DEDUP_REMOVED lines=18> */
[C---:B-1----:R-:W-:Y:S01]  /*1410*/  FMUL.FTZ R0, R4.reuse, R5 ;  /* 0x0000000504007220 */ /* 0x042fe20000410000 */
[--C-:B--2---:R-:W-:Y:S02]  /*1420*/  HADD2.F32 R13, -RZ, R33.reuse.H1_H1 ;  /* 0x30000021ff0d7230 */ /* 0x104fe40000004100 */
[----:B------:R-:W-:Y:S01]  /*1430*/  FMUL.FTZ R7, R4, R6 ;  /* 0x0000000604077220 */ /* 0x000fe20000410000 */
[----:B------:R-:W-:-:S03]  /*1440*/  HADD2.F32 R33, -RZ, R33.H0_H0 ;  /* 0x20000021ff217230 */ /* 0x000fc60000004100 */
[----:B------:R-:W1:Y:S01]  /*1450*/  MUFU.COS R8, R14 ;  /* 0x0000000e00087308 */ /* 0x000e620000000000 */
[C---:B---3--:R-:W-:Y:S01]  /*1460*/  FMUL.FTZ R5, R3.reuse, R5 ;  /* 0x0000000503057220 */ /* 0x048fe20000410000 */
[C---:B------:R-:W-:Y:S01]  /*1470*/  FFMA.FTZ R0, R3.reuse, R28, -R0 ;  /* 0x0000001c03007223 */ /* 0x040fe20000010800 */
[----:B------:R-:W-:Y:S02]  /*1480*/  FFMA.FTZ R7, R3, R32, -R7 ;  /* 0x0000002003077223 */ /* 0x000fe40000010807 */
[----:B------:R-:W-:-:S03]  /*1490*/  FFMA.FTZ R5, R4, R28, R5 ;  /* 0x0000001c04057223 */ /* 0x000fc60000010005 */
[----:B------:R-:W2:Y:S08]  /*14a0*/  MUFU.SIN R14, R9 ;  /* 0x00000009000e7308 */ /* 0x000eb00000000400 */
        /* <DEDUP_REMOVED lines=21> */
[C---:B0-----:R-:W-:Y:S01]  /*1600*/  FFMA.FTZ R30, R14.reuse, R15, R21 ;  /* 0x0000000f0e1e7223 */ /* 0x041fe20000010015 */
[----:B------:R-:W-:Y:S01]  /*1610*/  FFMA.FTZ R37, R14, R31, R37 ;  /* 0x0000001f0e257223 */ /* 0x000fe20000010025 */
        /* <DEDUP_REMOVED lines=12> */
[----:B------:R-:W-:Y:S02]  /*16e0*/  F2FP.F16.F32.PACK_AB R31, R10, R11 ;  /* 0x0000000b0a1f723e */ /* 0x000fe400000000ff */
[----:B------:R-:W-:Y:S01]  /*16f0*/  F2FP.F16.F32.PACK_AB R35, R35, R12 ;  /* 0x0000000c2323723e */ /* 0x000fe200000000ff */
[----:B------:R-:W-:Y:S06]  /*1700*/  BRA `(.L_x_4404) ;  /* 0x0000000c00c07947 */ /* 0x000fec0003800000 */
.L_x_4403:
        /* <DEDUP_REMOVED lines=52> */
.L_x_4405:
        /* <DEDUP_REMOVED lines=65> */
[--C-:B------:R-:W-:Y:S01]  /*1e60*/  HADD2.F32 R46, -RZ, R31.reuse.H1_H1 ;  /* 0x3000001fff2e7230 */ /* 0x100fe20000004100 */
[----:B------:R-:W-:Y:S01]  /*1e70*/  I2FP.F32.S32 R9, R9 ;  /* 0x0000000900097245 */ /* 0x000fe20000201400 */
[----:B------:R-:W-:Y:S02]  /*1e80*/  HADD2.F32 R51, -RZ, R31.H0_H0 ;  /* 0x2000001fff337230 */ /* 0x000fe40000004100 */
        /* <DEDUP_REMOVED lines=8> */
[----:B0----5:R-:W-:Y:S01]  /*1f10*/  IADD3 R13, PT, PT, -R23, UR4, RZ ;  /* 0x00000004170d7c10 */ /* 0x021fe2000fffe1ff */
[----:B------:R-:W-:Y:S01]  /*1f20*/  FMUL.FTZ R12, R9, 13.28771209716796875 ;  /* 0x41549a78090c7820 */ /* 0x000fe20000410000 */
[--C-:B------:R-:W-:Y:S01]  /*1f30*/  HADD2.F32 R48, -RZ, R35.reuse.H1_H1 ;  /* 0x30000023ff307230 */ /* 0x100fe20000004100 */
[----:B------:R-:W0:Y:S01]  /*1f40*/  MUFU.EX2 R7, -R7 ;  /* 0x8000000700077308 */ /* 0x000e220000000800 */
[----:B------:R-:W-:Y:S01]  /*1f50*/  I2FP.F32.S32 R39, R13 ;  /* 0x0000000d00277245 */ /* 0x000fe20000201400 */
[----:B------:R-:W-:-:S02]  /*1f60*/  HADD2.F32 R53, -RZ, R35.H0_H0 ;  /* 0x20000023ff357230 */ /* 0x000fc40000004100 */
[--C-:B------:R-:W-:Y:S02]  /*1f70*/  HADD2.F32 R42, -RZ, R30.reuse.H1_H1 ;  /* 0x3000001eff2a7230 */ /* 0x100fe40000004100 */
[----:B------:R-:W-:Y:S02]  /*1f80*/  HADD2.F32 R47, -RZ, R30.H0_H0 ;  /* 0x2000001eff2f7230 */ /* 0x000fe40000004100 */
[----:B------:R-:W1:Y:S01]  /*1f90*/  MUFU.EX2 R10, -R10 ;  /* 0x8000000a000a7308 */ /* 0x000e620000000800 */
[--C-:B------:R-:W-:Y:S02]  /*1fa0*/  HADD2.F32 R30, -RZ, R33.reuse.H1_H1 ;  /* 0x30000021ff1e7230 */ /* 0x100fe40000004100 */
[----:B------:R-:W-:Y:S02]  /*1fb0*/  HADD2.F32 R45, -RZ, R33.H0_H0 ;  /* 0x20000021ff2d7230 */ /* 0x000fe40000004100 */
[--C-:B------:R-:W-:Y:S02]  /*1fc0*/  HADD2.F32 R44, -RZ, R34.reuse.H1_H1 ;  /* 0x30000022ff2c7230 */ /* 0x100fe40000004100 */
        /* <DEDUP_REMOVED lines=60> */
.L_x_4409:
[----:B------:R-:W-:Y:S05]  /*2390*/  BSYNC.RECONVERGENT B1 ;  /* 0x0000000000017941 */ /* 0x000fea0003800200 */
.L_x_4408:
        /* <DEDUP_REMOVED lines=8> */
[----:B------:R-:W-:Y:S02]  /*2420*/  PRMT R12, R33, 0x7732, RZ ;  /* 0x00007732210c7816 */ /* 0x000fe400000000ff */
[----:B------:R-:W-:Y:S02]  /*2430*/  PRMT R9, R34, 0x5410, R35 ;  /* 0x0000541022097816 */ /* 0x000fe40000000023 */
[----:B------:R-:W-:Y:S02]  /*2440*/  PRMT R41, R14, 0x5410, R7 ;  /* 0x000054100e297816 */ /* 0x000fe40000000007 */
[----:B------:R-:W-:Y:S02]  /*2450*/  PRMT R7, R31, 0x7732, RZ ;  /* 0x000077321f077816 */ /* 0x000fe400000000ff */
[----:B------:R-:W-:Y:S02]  /*2460*/  PRMT R14, R29, 0x7732, RZ ;  /* 0x000077321d0e7816 */ /* 0x000fe400000000ff */
[----:B------:R-:W-:-:S02]  /*2470*/  PRMT R40, R30, 0x7732, RZ ;  /* 0x000077321e287816 */ /* 0x000fc400000000ff */
[----:B------:R-:W-:Y:S01]  /*2480*/  PRMT R42, R28, 0x7732, RZ ;  /* 0x000077321c2a7816 */ /* 0x000fe200000000ff */
[----:B------:R-:W-:Y:S01]  /*2490*/  IMAD.WIDE.U32 R14, R14, 0x10000, RZ ;  /* 0x000100000e0e7825 */ /* 0x000fe200078e00ff */
[----:B------:R-:W-:Y:S02]  /*24a0*/  LOP3.LUT R21, R21, R13, RZ, 0xfc, !PT ;  /* 0x0000000d15157212 */ /* 0x000fe400078efcff */
[----:B------:R-:W-:Y:S01]  /*24b0*/  LOP3.LUT R11, R9, R11, RZ, 0xfc, !PT ;  /* 0x0000000b090b7212 */ /* 0x000fe200078efcff */
[----:B------:R-:W-:Y:S01]  /*24c0*/  IMAD.WIDE.U32 R12, R12, 0x10000, RZ ;  /* 0x000100000c0c7825 */ /* 0x000fe200078e00ff */
[----:B------:R-:W-:Y:S02]  /*24d0*/  PRMT R9, R32, 0x7732, RZ ;  /* 0x0000773220097816 */ /* 0x000fe400000000ff */
[----:B------:R-:W-:Y:S01]  /*24e0*/  PRMT R39, R40, 0x5410, R7 ;  /* 0x0000541028277816 */ /* 0x000fe20000000007 */
[----:B------:R-:W-:Y:S01]  /*24f0*/  IMAD.MOV.U32 R7, RZ, RZ, R42 ;  /* 0x000000ffff077224 */ /* 0x000fe200078e002a */
[----:B------:R-:W-:-:S02]  /*2500*/  LOP3.LUT R10, R10, 0xffff, R32, 0xf8, !PT ;  /* 0x0000ffff0a0a7812 */ /* 0x000fc400078ef820 */
[----:B------:R-:W-:Y:S02]  /*2510*/  LOP3.LUT R13, R41, R13, RZ, 0xfc, !PT ;  /* 0x0000000d290d7212 */ /* 0x000fe400078efcff */
[----:B------:R-:W-:Y:S01]  /*2520*/  LOP3.LUT R12, R12, R9, RZ, 0xfc, !PT ;  /* 0x000000090c0c7212 */ /* 0x000fe200078efcff */
[----:B------:R0:W-:Y:S01]  /*2530*/  STS.64 [R8], R10 ;  /* 0x0000000a08007388 */ /* 0x0001e20000000a00 */
[----:B------:R-:W-:Y:S02]  /*2540*/  LOP3.LUT R15, R39, R15, RZ, 0xfc, !PT ;  /* 0x0000000f270f7212 */ /* 0x000fe400078efcff */
[----:B------:R-:W-:Y:S01]  /*2550*/  LOP3.LUT R14, R14, R7, RZ, 0xfc, !PT ;  /* 0x000000070e0e7212 */ /* 0x000fe200078efcff */
[----:B------:R0:W-:Y:S04]  /*2560*/  STS.64 [R4], R12 ;  /* 0x0000000c04007388 */ /* 0x0001e80000000a00 */
[----:B------:R0:W-:Y:S04]  /*2570*/  STS.64 [R6], R20 ;  /* 0x0000001406007388 */ /* 0x0001e80000000a00 */
[----:B------:R0:W-:Y:S02]  /*2580*/  STS.64 [R5], R14 ;  /* 0x0000000e05007388 */ /* 0x0001e40000000a00 */
.L_x_4407:
[----:B------:R-:W-:Y:S05]  /*2590*/  BSYNC.RECONVERGENT B0 ;  /* 0x0000000000007941 */ /* 0x000fea0003800200 */
.L_x_4406:
[----:B------:R-:W-:Y:S01]  /*25a0*/  BAR.SYNC.DEFER_BLOCKING 0x0 ;  /* 0x0000000000007b1d */ /* 0x000fe20000010000 */
[----:B------:R-:W-:-:S04]  /*25b0*/  @!P6 IMAD R36, R37, R36, R38 ;  /* 0x000000242524e224 */ /* 0x000fc800078e0226 */
[C---:B------:R-:W-:Y:S01]  /*25c0*/  @!P6 IMAD R0, R36.reuse, 0x2, R0 ;  /* 0x000000022400e824 */ /* 0x040fe200078e0200 */
[----:B------:R-:W-:-:S04]  /*25d0*/  @!P6 LEA R3, R36, R3, 0x1 ;  /* 0x000000032403e211 */ /* 0x000fc800078e08ff */
[----:B------:R1:W2:Y:S04]  /*25e0*/  @!P6 LDS.128 R28, [R0] ;  /* 0x00000000001ce984 */ /* 0x0002a80000000c00 */
[----:B------:R1:W3:Y:S01]  /*25f0*/  @!P6 LDS.128 R32, [R3] ;  /* 0x000000000320e984 */ /* 0x0002e20000000c00 */
[----:B------:R-:W-:Y:S06]  /*2600*/  BAR.SYNC.DEFER_BLOCKING 0x0 ;  /* 0x0000000000007b1d */ /* 0x000fec0000010000 */
.L_x_4404:
[----:B------:R-:W-:Y:S05]  /*2610*/  BSYNC.RECONVERGENT B6 ;  /* 0x0000000000067941 */ /* 0x000fea0003800200 */
.L_x_4402:
[----:B------:R-:W-:Y:S01]  /*2620*/  ISETP.GT.U32.AND P0, PT, R27, 0x1f, PT ;  /* 0x0000001f1b00780c */ /* 0x000fe20003f04070 */
[----:B------:R-:W-:-:S12]  /*2630*/  IMAD.MOV.U32 R82, RZ, RZ, -0x800001 ;  /* 0xff7fffffff527424 */ /* 0x000fd800078e00ff */
[----:B------:R-:W-:Y:S05]  /*2640*/  @P0 BRA `(.L_x_4410) ;  /* 0x0000000000dc0947 */ /* 0x000fea0003800000 */
[----:B------:R-:W-:Y:S01]  /*2650*/  ISETP.GT.U32.AND P0, PT, R27, 0x11, PT ;  /* 0x000000111b00780c */ /* 0x000fe20003f04070 */
[----:B------:R-:W4:Y:S01]  /*2660*/  S2R R9, SR_CgaCtaId ;  /* 0x0000000000097919 */ /* 0x000f220000008800 */
[----:B0-23--:R-:W-:Y:S01]  /*2670*/  HMUL2 R14, R29, R33 ;  /* 0x000000211d0e7232 */ /* 0x00dfe20000000000 */
[----:B------:R-:W-:-:S03]  /*2680*/  UMOV UR4, 0xffffffff ;  /* 0xffffffff00047882 */ /* 0x000fc60000000000 */
[----:B------:R-:W-:-:S07]  /*2690*/  HFMA2 R15, R28, R32, R14 ;  /* 0x000000201c0f7231 */ /* 0x000fce000000000e */
[----:B------:R-:W1:Y:S01]  /*26a0*/  @!P0 LDC R7, c[0x0][0x3f4] ;  /* 0x0000fd00ff078b82 */ /* 0x000e620000000800 */
[----:B------:R-:W-:-:S07]  /*26b0*/  HFMA2 R15, R30, R34, R15 ;  /* 0x000000221e0f7231 */ /* 0x000fce000000000f */
[----:B------:R-:W0:Y:S01]  /*26c0*/  @!P0 LDC.64 R4, c[0x0][0x3b8] ;  /* 0x0000ee00ff048b82 */ /* 0x000e220000000a00 */
[----:B------:R-:W-:-:S05]  /*26d0*/  HFMA2 R15, R31, R35, R15 ;  /* 0x000000231f0f7231 */ /* 0x000fca000000000f */
[--C-:B------:R-:W-:Y:S02]  /*26e0*/  HADD2.F32 R13, -RZ, R15.reuse.H0_H0 ;  /* 0x2000000fff0d7230 */ /* 0x100fe40000004100 */
[----:B------:R-:W-:Y:S02]  /*26f0*/  HADD2.F32 R6, -RZ, R15.H1_H1 ;  /* 0x3000000fff067230 */ /* 0x000fe40000004100 */
[-C--:B-1----:R-:W-:Y:S02]  /*2700*/  @!P0 IMAD R3, R26, R7.reuse, RZ ;  /* 0x000000071a038224 */ /* 0x082fe400078e02ff */
[----:B------:R-:W-:Y:S01]  /*2710*/  @!P0 IMAD R0, R27, R7, R18 ;  /* 0x000000071b008224 */ /* 0x000fe200078e0212 */
[----:B------:R-:W-:Y:S01]  /*2720*/  MOV R7, 0x400 ;  /* 0x0000040000077802 */ /* 0x000fe20000000f00 */
[----:B------:R-:W-:Y:S02]  /*2730*/  FADD.FTZ R13, R13, R6 ;  /* 0x000000060d0d7221 */ /* 0x000fe40000010000 */
[----:B------:R-:W-:-:S02]  /*2740*/  @!P0 IMAD R3, R3, 0x12, R0 ;  /* 0x0000001203038824 */ /* 0x000fc400078e0200 */
[----:B------:R-:W-:-:S03]  /*2750*/  VIADD R0, R7, 0x10 ;  /* 0x0000001007007836 */ /* 0x000fc60000000000 */
[----:B------:R-:W-:Y:S02]  /*2760*/  @!P0 SHF.L.U32 R3, R3, 0x3, RZ ;  /* 0x0000000303038819 */ /* 0x000fe400000006ff */
[----:B----4-:R-:W-:-:S03]  /*2770*/  LEA R0, R9, R0, 0x18 ;  /* 0x0000000009007211 */ /* 0x010fc600078ec0ff */
[----:B0-----:R-:W-:-:S04]  /*2780*/  @!P0 IMAD.WIDE R4, R3, 0x2, R4 ;  /* 0x0000000203048825 */ /* 0x001fc800078e0204 */
[----:B------:R-:W-:Y:S01]  /*2790*/  IMAD R0, R27, 0x10, R0 ;  /* 0x000000101b007824 */ /* 0x000fe200078e0200 */
[----:B------:R0:W-:Y:S04]  /*27a0*/  @!P0 STG.E.128 desc[UR36][R4.64], R32 ;  /* 0x0000002004008986 */ /* 0x0001e8000c101d24 */
[----:B------:R0:W-:Y:S01]  /*27b0*/  STS.128 [R0], R28 ;  /* 0x0000001c00007388 */ /* 0x0001e20000000c00 */
[----:B------:R-:W-:Y:S05]  /*27c0*/  BRA.DIV UR4, `(.L_x_4411) ;  /* 0x0000007604e87947 */ /* 0x000fea000b800000 */
        /* <DEDUP_REMOVED lines=9> */
.L_x_4478:
        /* <DEDUP_REMOVED lines=8> */
[----:B-----5:R-:W-:-:S07]  /*28e0*/  @P0 IMAD.IADD R0, R16, 0x1, -R23 ;  /* 0x0000000110000824 */ /* 0x020fce00078e0a17 */
[----:B0-----:R-:W0:Y:S01]  /*28f0*/  @P0 LDC.64 R4, c[0x0][0x438] ;  /* 0x00010e00ff040b82 */ /* 0x001e220000000a00 */
[----:B--2---:R-:W-:-:S04]  /*2900*/  @P0 IMAD R3, R25, R6, R0 ;  /* 0x0000000619030224 */ /* 0x004fc800078e0200 */
[----:B------:R-:W-:-:S04]  /*2910*/  @P0 IMAD R3, R3, R6, R0 ;  /* 0x0000000603030224 */ /* 0x000fc800078e0200 */
[----:B0-----:R-:W-:-:S06]  /*2920*/  @P0 IMAD.WIDE R4, R3, 0x2, R4 ;  /* 0x0000000203040825 */ /* 0x001fcc00078e0204 */
[----:B------:R-:W2:Y:S01]  /*2930*/  @P0 LDG.E.U16 R4, desc[UR36][R4.64] ;  /* 0x0000002404040981 */ /* 0x000ea2000c1e1500 */
[----:B------:R-:W-:Y:S01]  /*2940*/  IADD3 R0, PT, PT, R7, 0x210, RZ ;  /* 0x0000021007007810 */ /* 0x000fe20007ffe0ff */
[----:B-1----:R-:W-:-:S03]  /*2950*/  FMUL.FTZ R82, R14, UR4 ;  /* 0x000000040e527c20 */ /* 0x002fc60008410000 */
[----:B------:R-:W-:Y:S01]  /*2960*/  LEA R7, R9, R0, 0x18 ;  /* 0x0000000009077211 */ /* 0x000fe200078ec0ff */
[----:B------:R-:W-:-:S04]  /*2970*/  IMAD.IADD R0, R16, 0x1, -R19 ;  /* 0x0000000110007824 */ /* 0x000fc800078e0a13 */
[----:B------:R-:W-:Y:S02]  /*2980*/  IMAD R7, R0, 0x4, R7 ;  /* 0x0000000400077824 */ /* 0x000fe400078e0207 */
[----:B--2---:R-:W-:-:S05]  /*2990*/  @P0 HADD2.F32 R3, -RZ, R4.H0_H0 ;  /* 0x20000004ff030230 */ /* 0x004fca0000004100 */
[----:B------:R-:W-:-:S05]  /*29a0*/  @P0 FADD.FTZ R82, R82, R3 ;  /* 0x0000000352520221 */ /* 0x000fca0000010000 */
[----:B------:R4:W-:Y:S02]  /*29b0*/  STS [R7], R82 ;  /* 0x0000005207007388 */ /* 0x0009e40000000800 */
.L_x_4410:
[----:B------:R-:W-:Y:S05]  /*29c0*/  WARPSYNC.ALL ;  /* 0x0000000000007948 */ /* 0x000fea0003800000 */
[----:B-1----:R-:W-:Y:S01]  /*29d0*/  IADD3 R0, PT, PT, -R19, R16, RZ ;  /* 0x0000001013007210 */ /* 0x002fe20007ffe1ff */
[----:B------:R-:W1:Y:S01]  /*29e0*/  LDCU UR4, c[0x0][0x3f0] ;  /* 0x00007e00ff0477ac */ /* 0x000e620008000800 */
[----:B0-----:R-:W-:Y:S01]  /*29f0*/  SHF.R.U32.HI R6, RZ, 0x2, R27 ;  /* 0x00000002ff067819 */ /* 0x001fe2000001161b */
[----:B------:R-:W-:Y:S02]  /*2a00*/  BSSY B0, `(.L_x_4412) ;  /* 0x0000273000007945 */ /* 0x000fe40003800000 */
[----:B------:R-:W-:Y:S01]  /*2a10*/  VIADD R3, R0, 0x7 ;  /* 0x0000000700037836 */ /* 0x000fe20000000000 */
[----:B------:R-:W0:Y:S04]  /*2a20*/  LDCU UR7, c[0x0][0x410] ;  /* 0x00008200ff0777ac */ /* 0x000e280008000800 */
[----:B------:R-:W-:Y:S01]  /*2a30*/  SHF.R.S32.HI R4, RZ, 0x1f, R3 ;  /* 0x0000001fff047819 */ /* 0x000fe20000011403 */
[----:B------:R-:W0:Y:S03]  /*2a40*/  LDCU.64 UR12, c[0x0][0x438] ;  /* 0x00008700ff0c77ac */ /* 0x000e260008000a00 */
[----:B------:R-:W-:Y:S01]  /*2a50*/  LEA.HI R4, R4, R3, RZ, 0x3 ;  /* 0x0000000304047211 */ /* 0x000fe200078f18ff */
[----:B------:R-:W0:Y:S03]  /*2a60*/  LDCU.64 UR10, c[0x0][0x448] ;  /* 0x00008900ff0a77ac */ /* 0x000e260008000a00 */
[----:B------:R-:W-:Y:S01]  /*2a70*/  LOP3.LUT R3, R4, 0xfffffff8, RZ, 0xc0, !PT ;  /* 0xfffffff804037812 */ /* 0x000fe200078ec0ff */
[----:B------:R-:W-:Y:S03]  /*2a80*/  BAR.SYNC.DEFER_BLOCKING 0x0 ;  /* 0x0000000000007b1d */ /* 0x000fe60000010000 */
[----:B------:R-:W-:Y:S01]  /*2a90*/  ISETP.GE.AND P0, PT, R6, R3, PT ;  /* 0x000000030600720c */ /* 0x000fe20003f06270 */
[----:B-1----:R-:W-:-:S04]  /*2aa0*/  IMAD R3, R24, UR4, R25 ;  /* 0x0000000418037c24 */ /* 0x002fc8000f8e0219 */
[----:B------:R-:W-:-:S08]  /*2ab0*/  IMAD R3, R3, 0x90, RZ ;  /* 0x0000009003037824 */ /* 0x000fd000078e02ff */
[----:B0-----:R-:W-:Y:S05]  /*2ac0*/  @P0 BRA `(.L_x_4413) ;  /* 0x0000002400980947 */ /* 0x001fea0003800000 */
[----:B----4-:R-:W0:Y:S01]  /*2ad0*/  LDC R7, c[0x0][0x3f4] ;  /* 0x0000fd00ff077b82 */ /* 0x010e220000000800 */
[----:B------:R-:W-:Y:S01]  /*2ae0*/  SHF.L.U32 R4, R27, 0x2, RZ ;  /* 0x000000021b047819 */ /* 0x000fe200000006ff */
[----:B------:R-:W-:Y:S01]  /*2af0*/  UMOV UR4, 0x400 ;  /* 0x0000040000047882 */ /* 0x000fe20000000000 */
[----:B------:R-:W1:Y:S01]  /*2b00*/  LDCU.64 UR8, c[0x0][0x420] ;  /* 0x00008400ff0877ac */ /* 0x000e620008000a00 */
[----:B------:R-:W-:Y:S02]  /*2b10*/  IADD3 R53, PT, PT, R19, R6, RZ ;  /* 0x0000000613357210 */ /* 0x000fe40007ffe0ff */
[----:B------:R-:W-:Y:S01]  /*2b20*/  LOP3.LUT R5, R4, 0xc, RZ, 0xc0, !PT ;  /* 0x0000000c04057812 */ /* 0x000fe200078ec0ff */
[----:B------:R-:W-:Y:S01]  /*2b30*/  UIADD3 UR5, UPT, UPT, UR4, 0x10, URZ ;  /* 0x0000001004057890 */ /* 0x000fe2000fffe0ff */
[----:B------:R-:W4:Y:S01]  /*2b40*/  S2UR UR6, SR_CgaCtaId ;  /* 0x00000000000679c3 */ /* 0x000f220000008800 */
[----:B------:R-:W-:Y:S01]  /*2b50*/  UIADD3 UR4, UPT, UPT, UR4, 0x210, URZ ;  /* 0x0000021004047890 */ /* 0x000fe2000fffe0ff */
[----:B------:R-:W-:-:S02]  /*2b60*/  LOP3.LUT R27, R27, 0x3fc, RZ, 0xc0, !PT ;  /* 0x000003fc1b1b7812 */ /* 0x000fc400078ec0ff */
[----:B-1----:R-:W-:Y:S02]  /*2b70*/  ISETP.NE.U32.AND P0, PT, RZ, UR8, PT ;  /* 0x00000008ff007c0c */ /* 0x002fe4000bf05070 */
[-C--:B0-----:R-:W-:Y:S01]  /*2b80*/  IABS R8, R7.reuse ;  /* 0x0000000700087213 */ /* 0x081fe20000000000 */
[----:B------:R-:W-:Y:S01]  /*2b90*/  IMAD R22, R22, R7, RZ ;  /* 0x0000000716167224 */ /* 0x000fe200078e02ff */
[----:B------:R-:W-:-:S03]  /*2ba0*/  ISETP.NE.AND.EX P0, PT, RZ, UR9, PT, P0 ;  /* 0x00000009ff007c0c */ /* 0x000fc6000bf05300 */
[----:B------:R-:W-:Y:S01]  /*2bb0*/  IMAD.MOV.U32 R4, RZ, RZ, R8 ;  /* 0x000000ffff047224 */ /* 0x000fe200078e0008 */
[----:B------:R-:W-:Y:S01]  /*2bc0*/  SHF.R.S32.HI R7, RZ, 0x1f, R22 ;  /* 0x0000001fff077819 */ /* 0x000fe20000011416 */
[----:B----4-:R-:W-:Y:S02]  /*2bd0*/  ULEA UR5, UR6, UR5, 0x18 ;  /* 0x0000000506057291 */ /* 0x010fe4000f8ec0ff */
[----:B------:R-:W0:Y:S01]  /*2be0*/  I2F.RP R8, R4 ;  /* 0x0000000400087306 */ /* 0x000e220000209400 */
[----:B------:R-:W-:Y:S01]  /*2bf0*/  ULEA UR4, UR6, UR4, 0x18 ;  /* 0x0000000406047291 */ /* 0x000fe2000f8ec0ff */
[----:B------:R-:W-:-:S04]  /*2c00*/  IADD3 R6, P1, P2, R22, UR8, R53 ;  /* 0x0000000816067c10 */ /* 0x000fc8000fa3e035 */
[----:B------:R-:W-:Y:S01]  /*2c10*/  IADD3.X R7, PT, PT, R7, UR9, RZ, P1, P2 ;  /* 0x0000000907077c10 */ /* 0x000fe20008fe44ff */
[----:B------:R-:W1:Y:S01]  /*2c20*/  LDS R80, [R5+UR5] ;  /* 0x0000000505507984 */ /* 0x000e620008000800 */
[----:B------:R-:W-:-:S03]  /*2c30*/  IADD3 R51, PT, PT, R27, UR4, RZ ;  /* 0x000000041b337c10 */ /* 0x000fc6000fffe0ff */
[----:B------:R-:W4:Y:S01]  /*2c40*/  LDS R87, [R5+UR5+0x10] ;  /* 0x0000100505577984 */ /* 0x000f220008000800 */
[----:B0-----:R-:W0:Y:S03]  /*2c50*/  MUFU.RCP R8, R8 ;  /* 0x0000000800087308 */ /* 0x001e260000001000 */
[----:B------:R-:W1:Y:S04]  /*2c60*/  LDS R85, [R5+UR5+0x20] ;  /* 0x0000200505557984 */ /* 0x000e680008000800 */
[----:B------:R-:W1:Y:S04]  /*2c70*/  LDS R78, [R5+UR5+0x30] ;  /* 0x00003005054e7984 */ /* 0x000e680008000800 */
[----:B------:R-:W1:Y:S04]  /*2c80*/  LDS R83, [R5+UR5+0x40] ;  /* 0x0000400505537984 */ /* 0x000e680008000800 */
[----:B------:R-:W1:Y:S01]  /*2c90*/  LDS R81, [R5+UR5+0x50] ;  /* 0x0000500505517984 */ /* 0x000e620008000800 */
[----:B0-----:R-:W-:-:S03]  /*2ca0*/  IADD3 R8, PT, PT, R8, 0xffffffe, RZ ;  /* 0x0ffffffe08087810 */ /* 0x001fc60007ffe0ff */
[----:B------:R-:W0:Y:S01]  /*2cb0*/  LDS R76, [R5+UR5+0x60] ;  /* 0x00006005054c7984 */ /* 0x000e220008000800 */
[----:B------:R2:W3:Y:S03]  /*2cc0*/  F2I.FTZ.U32.TRUNC.NTZ R9, R8 ;  /* 0x0000000800097305 */ /* 0x0004e6000021f000 */
[----:B------:R-:W0:Y:S04]  /*2cd0*/  LDS R79, [R5+UR5+0x70] ;  /* 0x00007005054f7984 */ /* 0x000e280008000800 */
[----:B------:R-:W0:Y:S04]  /*2ce0*/  LDS R74, [R5+UR5+0x80] ;  /* 0x00008005054a7984 */ /* 0x000e280008000800 */
[----:B------:R-:W0:Y:S01]  /*2cf0*/  LDS R72, [R5+UR5+0x90] ;  /* 0x0000900505487984 */ /* 0x000e220008000800 */
[----:B--2---:R-:W-:-:S03]  /*2d00*/  IMAD.MOV.U32 R8, RZ, RZ, RZ ;  /* 0x000000ffff087224 */ /* 0x004fc600078e00ff */
[----:B------:R-:W2:Y:S01]  /*2d10*/  LDS R77, [R5+UR5+0xa0] ;  /* 0x0000a005054d7984 */ /* 0x000ea20008000800 */
[----:B---3--:R-:W-:-:S03]  /*2d20*/  IMAD.MOV R11, RZ, RZ, -R9 ;  /* 0x000000ffff0b7224 */ /* 0x008fc600078e0a09 */
[----:B------:R-:W3:Y:S04]  /*2d30*/  LDS R70, [R5+UR5+0xb0] ;  /* 0x0000b00505467984 */ /* 0x000ee80008000800 */
        /* <DEDUP_REMOVED lines=20> */
[----:B------:R-:W1:Y:S01]  /*2e80*/  LDCU UR5, c[0x0][0x440] ;  /* 0x00008800ff0577ac */ /* 0x000e620008000800 */
[----:B----4-:R-:W-:-:S04]  /*2e90*/  IMAD R5, R11, R4, RZ ;  /* 0x000000040b057224 */ /* 0x010fc800078e02ff */
[----:B------:R-:W-:-:S04]  /*2ea0*/  IMAD.HI.U32 R5, R9, R5, R8 ;  /* 0x0000000509057227 */ /* 0x000fc800078e0008 */
[----:B-1----:R-:W-:-:S04]  /*2eb0*/  IMAD R10, R25, UR5, R16 ;  /* 0x00000005190a7c24 */ /* 0x002fc8000f8e0210 */
[----:B--23--:R-:W-:-:S07]  /*2ec0*/  IMAD R8, R10, UR5, R53 ;  /* 0x000000050a087c24 */ /* 0x00cfce000f8e0235 */
.L_x_4417:
[----:B------:R-:W1:Y:S01]  /*2ed0*/  LDC R12, c[0x0][0x3f4] ;  /* 0x0000fd00ff0c7b82 */ /* 0x000e620000000800 */
[----:B------:R-:W-:Y:S02]  /*2ee0*/  IABS R14, R53 ;  /* 0x00000035000e7213 */ /* 0x000fe40000000000 */
[----:B------:R-:W-:-:S03]  /*2ef0*/  ISETP.GE.AND P2, PT, R53, RZ, PT ;  /* 0x000000ff3500720c */ /* 0x000fc60003f46270 */
[----:B------:R-:W-:-:S04]  /*2f00*/  IMAD.HI.U32 R11, R5, R14, RZ ;  /* 0x0000000e050b7227 */ /* 0x000fc800078e00ff */
[----:B------:R-:W-:Y:S01]  /*2f10*/  IMAD.MOV R11, RZ, RZ, -R11 ;  /* 0x000000ffff0b7224 */ /* 0x000fe200078e0a0b */
[----:B-1----:R-:W-:Y:S01]  /*2f20*/  IABS R84, R12 ;  /* 0x0000000c00547213 */ /* 0x002fe20000000000 */
[C---:B0-----:R-:W-:Y:S01]  /*2f30*/  IMAD R13, R12.reuse, 0x90, RZ ;  /* 0x000000900c0d7824 */ /* 0x041fe200078e02ff */
[----:B------:R-:W-:-:S03]  /*2f40*/  ISETP.NE.AND P3, PT, R12, RZ, PT ;  /* 0x000000ff0c00720c */ /* 0x000fc60003f65270 */
[----:B------:R-:W-:Y:S02]  /*2f50*/  IMAD R89, R84, R11, R14 ;  /* 0x0000000b54597224 */ /* 0x000fe400078e020e */
[----:B------:R-:W1:Y:S03]  /*2f60*/  S2R R11, SR_TID.X ;  /* 0x00000000000b7919 */ /* 0x000e660000002100 */
        /* <DEDUP_REMOVED lines=8> */
[----:B------:R-:W-:-:S13]  /*2ff0*/  ISETP.GE.OR P3, PT, R84, R13, P1 ;  /* 0x0000000d5400720c */ /* 0x000fda0000f66670 */
[----:B------:R-:W2:Y:S01]  /*3000*/  @!P3 LDC.64 R14, c[0x0][0x3b8] ;  /* 0x0000ee00ff0ebb82 */ /* 0x000ea20000000a00 */
[----:B-1----:R-:W-:-:S04]  /*3010*/  @!P3 SHF.L.U32 R13, R11, 0x1, RZ ;  /* 0x000000010b0db819 */ /* 0x002fc800000006ff */
[----:B------:R-:W-:-:S05]  /*3020*/  @!P3 LOP3.LUT R13, R13, 0x6, RZ, 0xc0, !PT ;  /* 0x000000060d0db812 */ /* 0x000fca00078ec0ff */
[----:B------:R-:W-:-:S05]  /*3030*/  @!P3 IMAD R13, R3, R12, R13 ;  /* 0x0000000c030db224 */ /* 0x000fca00078e020d */
[----:B------:R-:W-:-:S04]  /*3040*/  @!P3 IADD3 R84, P2, PT, R84, R13, RZ ;  /* 0x0000000d5454b210 */ /* 0x000fc80007f5e0ff */
[----:B------:R-:W-:Y:S02]  /*3050*/  @!P3 LEA.HI.X.SX32 R13, R13, RZ, 0x1, P2 ;  /* 0x000000ff0d0db211 */ /* 0x000fe400010f0eff */
[----:B--2---:R-:W-:-:S04]  /*3060*/  @!P3 LEA R90, P2, R84, R14, 0x1 ;  /* 0x0000000e545ab211 */ /* 0x004fc800078408ff */
[----:B------:R-:W-:Y:S01]  /*3070*/  @!P3 LEA.HI.X R91, R84, R15, R13, 0x1, P2 ;  /* 0x0000000f545bb211 */ /* 0x000fe200010f0c0d */
[----:B------:R-:W-:Y:S01]  /*3080*/  IMAD.SHL.U32 R13, R89, 0x8, RZ ;  /* 0x00000008590d7824 */ /* 0x000fe200078e00ff */
[----:B------:R-:W-:-:S04]  /*3090*/  ISETP.GE.AND P2, PT, R53, R16, PT ;  /* 0x000000103500720c */ /* 0x000fc80003f46270 */
[C---:B------:R-:W-:Y:S01]  /*30a0*/  LEA R86, R12.reuse, R13, 0x4 ;  /* 0x0000000d0c567211 */ /* 0x040fe200078e20ff */
[----:B------:R-:W-:Y:S01]  /*30b0*/  IMAD R13, R12, 0x90, RZ ;  /* 0x000000900c0d7824 */ /* 0x000fe200078e02ff */
[----:B------:R-:W-:-:S04]  /*30c0*/  SEL R9, R9, RZ, P2 ;  /* 0x000000ff09097207 */ /* 0x000fc80001000000 */
[----:B------:R-:W-:Y:S02]  /*30d0*/  ISETP.GE.OR P4, PT, R86, R13, P1 ;  /* 0x0000000d5600720c */ /* 0x000fe40000f86670 */
[----:B------:R1:W2:Y:S01]  /*30e0*/  @!P3 LDG.E R9, desc[UR36][R90.64] ;  /* 0x000000245a09b981 */ /* 0x0002a2000c1e1900 */
[----:B------:R-:W-:-:S10]  /*30f0*/  SEL R10, R10, RZ, P2 ;  /* 0x000000ff0a0a7207 */ /* 0x000fd40001000000 */
[----:B------:R-:W-:-:S05]  /*3100*/  @!P4 IMAD.SHL.U32 R14, R11, 0x2, RZ ;  /* 0x000000020b0ec824 */ /* 0x000fca00078e00ff */
[----:B------:R-:W-:Y:S02]  /*3110*/  @!P4 LOP3.LUT R84, R14, 0x6, RZ, 0xc0, !PT ;  /* 0x000000060e54c812 */ /* 0x000fe400078ec0ff */
[----:B------:R-:W1:Y:S03]  /*3120*/  @!P4 LDC.64 R14, c[0x0][0x3b8] ;  /* 0x0000ee00ff0ecb82 */ /* 0x000e660000000a00 */
[----:B------:R-:W-:Y:S01]  /*3130*/  @!P4 IMAD R93, R3, R12, R84 ;  /* 0x0000000c035dc224 */ /* 0x000fe200078e0254 */
[----:B------:R-:W-:-:S04]  /*3140*/  @!P4 SHF.R.S32.HI R84, RZ, 0x1f, R86 ;  /* 0x0000001fff54c819 */ /* 0x000fc80000011456 */
[----:B------:R-:W-:-:S04]  /*3150*/  @!P4 IADD3 R86, P3, PT, R93, R86, RZ ;  /* 0x000000565d56c210 */ /* 0x000fc80007f7e0ff */
[----:B------:R-:W-:Y:S02]  /*3160*/  @!P4 LEA.HI.X.SX32 R88, R93, R84, 0x1, P3 ;  /* 0x000000545d58c211 */ /* 0x000fe400018f0eff */
[----:B------:R-:W-:-:S05]  /*3170*/  SHF.L.U32 R93, R89, 0x3, RZ ;  /* 0x00000003595d7819 */ /* 0x000fca00000006ff */
[----:B------:R-:W-:-:S05]  /*3180*/  IMAD R84, R12, 0x20, R93 ;  /* 0x000000200c547824 */ /* 0x000fca00078e025d */
[----:B------:R-:W-:Y:S02]  /*3190*/  ISETP.GE.OR P3, PT, R84, R13, P1 ;  /* 0x0000000d5400720c */ /* 0x000fe40000f66670 */
[----:B-1----:R-:W-:-:S04]  /*31a0*/  @!P4 LEA R90, P5, R86, R14, 0x1 ;  /* 0x0000000e565ac211 */ /* 0x002fc800078a08ff */
[----:B------:R-:W-:-:S05]  /*31b0*/  @!P4 LEA.HI.X R91, R86, R15, R88, 0x1, P5 ;  /* 0x0000000f565bc211 */ /* 0x000fca00028f0c58 */
[----:B------:R1:W3:Y:S01]  /*31c0*/  @!P4 LDG.E R10, desc[UR36][R90.64] ;  /* 0x000000245a0ac981 */ /* 0x0002e2000c1e1900 */
[----:B------:R-:W-:Y:S02]  /*31d0*/  SEL R20, R20, RZ, P2 ;  /* 0x000000ff14147207 */ /* 0x000fe40001000000 */
[----:B------:R-:W-:Y:S02]  /*31e0*/  @!P3 SHF.L.U32 R14, R11, 0x1, RZ ;  /* 0x000000010b0eb819 */ /* 0x000fe400000006ff */
[----:B------:R-:W-:Y:S02]  /*31f0*/  @!P3 SHF.R.S32.HI R88, RZ, 0x1f, R84 ;  /* 0x0000001fff58b819 */ /* 0x000fe40000011454 */
[----:B------:R-:W-:Y:S02]  /*3200*/  @!P3 LOP3.LUT R86, R14, 0x6, RZ, 0xc0, !PT ;  /* 0x000000060e56b812 */ /* 0x000fe400078ec0ff */
[----:B------:R-:W1:Y:S03]  /*3210*/  @!P3 LDC.64 R14, c[0x0][0x3b8] ;  /* 0x0000ee00ff0ebb82 */ /* 0x000e660000000a00 */
[----:B------:R-:W-:-:S05]  /*3220*/  @!P3 IMAD R93, R3, R12, R86 ;  /* 0x0000000c035db224 */ /* 0x000fca00078e0256 */
[----:B------:R-:W-:-:S04]  /*3230*/  @!P3 IADD3 R86, P4, PT, R93, R84, RZ ;  /* 0x000000545d56b210 */ /* 0x000fc80007f9e0ff */
[----:B------:R-:W-:Y:S01]  /*3240*/  @!P3 LEA.HI.X.SX32 R88, R93, R88, 0x1, P4 ;  /* 0x000000585d58b211 */ /* 0x000fe200020f0eff */
[----:B------:R-:W-:-:S05]  /*3250*/  IMAD.SHL.U32 R93, R89, 0x8, RZ ;  /* 0x00000008595d7824 */ /* 0x000fca00078e00ff */
[----:B------:R-:W-:-:S04]  /*3260*/  LEA R84, R12, R93, 0x6 ;  /* 0x0000005d0c547211 */ /* 0x000fc800078e30ff */
[----:B------:R-:W-:Y:S02]  /*3270*/  ISETP.GE.OR P4, PT, R84, R13, P1 ;  /* 0x0000000d5400720c */ /* 0x000fe40000f86670 */
[----:B-1----:R-:W-:-:S04]  /*3280*/  @!P3 LEA R90, P5, R86, R14, 0x1 ;  /* 0x0000000e565ab211 */ /* 0x002fc800078a08ff */
[----:B------:R-:W-:-:S05]  /*3290*/  @!P3 LEA.HI.X R91, R86, R15, R88, 0x1, P5 ;  /* 0x0000000f565bb211 */ /* 0x000fca00028f0c58 */
[----:B------:R1:W4:Y:S01]  /*32a0*/  @!P3 LDG.E R20, desc[UR36][R90.64] ;  /* 0x000000245a14b981 */ /* 0x000322000c1e1900 */
[----:B------:R-:W-:Y:S01]  /*32b0*/  SEL R21, R21, RZ, P2 ;  /* 0x000000ff15157207 */ /* 0x000fe20001000000 */
[----:B------:R-:W-:Y:S01]  /*32c0*/  @!P4 IMAD.SHL.U32 R14, R11, 0x2, RZ ;  /* 0x000000020b0ec824 */ /* 0x000fe200078e00ff */
[----:B------:R-:W-:-:S04]  /*32d0*/  @!P4 SHF.R.S32.HI R88, RZ, 0x1f, R84 ;  /* 0x0000001fff58c819 */ /* 0x000fc80000011454 */
[----:B------:R-:W-:Y:S02]  /*32e0*/  @!P4 LOP3.LUT R86, R14, 0x6, RZ, 0xc0, !PT ;  /* 0x000000060e56c812 */ /* 0x000fe400078ec0ff */
[----:B------:R-:W1:Y:S03]  /*32f0*/  @!P4 LDC.64 R14, c[0x0][0x3b8] ;  /* 0x0000ee00ff0ecb82 */ /* 0x000e660000000a00 */
[----:B------:R-:W-:-:S05]  /*3300*/  @!P4 IMAD R93, R3, R12, R86 ;  /* 0x0000000c035dc224 */ /* 0x000fca00078e0256 */
[----:B------:R-:W-:-:S04]  /*3310*/  @!P4 IADD3 R86, P3, PT, R93, R84, RZ ;  /* 0x000000545d56c210 */ /* 0x000fc80007f7e0ff */
[----:B------:R-:W-:Y:S02]  /*3320*/  @!P4 LEA.HI.X.SX32 R88, R93, R88, 0x1, P3 ;  /* 0x000000585d58c211 */ /* 0x000fe400018f0eff */
[----:B------:R-:W-:-:S05]  /*3330*/  SHF.L.U32 R93, R89, 0x3, RZ ;  /* 0x00000003595d7819 */ /* 0x000fca00000006ff */
[----:B------:R-:W-:-:S05]  /*3340*/  IMAD R84, R12, 0x80, R93 ;  /* 0x000000800c547824 */ /* 0x000fca00078e025d */
[----:B------:R-:W-:Y:S02]  /*3350*/  ISETP.GE.OR P5, PT, R84, R13, P1 ;  /* 0x0000000d5400720c */ /* 0x000fe40000fa6670 */
[----:B-1----:R-:W-:-:S04]  /*3360*/  @!P4 LEA R90, P3, R86, R14, 0x1 ;  /* 0x0000000e565ac211 */ /* 0x002fc800078608ff */
[----:B------:R-:W-:Y:S01]  /*3370*/  @!P4 LEA.HI.X R91, R86, R15, R88, 0x1, P3 ;  /* 0x0000000f565bc211 */ /* 0x000fe200018f0c58 */
[----:B------:R-:W-:-:S04]  /*3380*/  IMAD.IADD R93, R89, 0x1, R12 ;  /* 0x00000001595d7824 */ /* 0x000fc800078e020c */
[----:B------:R1:W4:Y:S01]  /*3390*/  @!P4 LDG.E R21, desc[UR36][R90.64] ;  /* 0x000000245a15c981 */ /* 0x000322000c1e1900 */
[----:B------:R-:W-:Y:S02]  /*33a0*/  SEL R22, R22, RZ, P2 ;  /* 0x000000ff16167207 */ /* 0x000fe40001000000 */
[----:B------:R-:W-:Y:S02]  /*33b0*/  @!P5 SHF.L.U32 R14, R11, 0x1, RZ ;  /* 0x000000010b0ed819 */ /* 0x000fe400000006ff */
[----:B------:R-:W-:Y:S02]  /*33c0*/  @!P5 SHF.R.S32.HI R88, RZ, 0x1f, R84 ;  /* 0x0000001fff58d819 */ /* 0x000fe40000011454 */
[----:B------:R-:W-:Y:S02]  /*33d0*/  @!P5 LOP3.LUT R86, R14, 0x6, RZ, 0xc0, !PT ;  /* 0x000000060e56d812 */ /* 0x000fe400078ec0ff */
[----:B------:R-:W0:Y:S03]  /*33e0*/  @!P5 LDC.64 R14, c[0x0][0x3b8] ;  /* 0x0000ee00ff0edb82 */ /* 0x000e260000000a00 */
[----:B------:R-:W-:-:S05]  /*33f0*/  @!P5 IMAD R92, R3, R12, R86 ;  /* 0x0000000c035cd224 */ /* 0x000fca00078e0256 */
[C---:B------:R-:W-:Y:S02]  /*3400*/  @!P5 IADD3 R86, P3, PT, R92.reuse, R84, RZ ;  /* 0x000000545c56d210 */ /* 0x040fe40007f7e0ff */
[----:B------:R-:W-:Y:S02]  /*3410*/  SHF.L.U32 R84, R93, 0x3, RZ ;  /* 0x000000035d547819 */ /* 0x000fe400000006ff */
[----:B------:R-:W-:Y:S02]  /*3420*/  @!P5 LEA.HI.X.SX32 R89, R92, R88, 0x1, P3 ;  /* 0x000000585c59d211 */ /* 0x000fe400018f0eff */
[----:B------:R-:W-:Y:S02]  /*3430*/  ISETP.GE.OR P3, PT, R84, R13, P1 ;  /* 0x0000000d5400720c */ /* 0x000fe40000f66670 */
[----:B0-----:R-:W-:-:S11]  /*3440*/  @!P5 LEA R88, P4, R86, R14, 0x1 ;  /* 0x0000000e5658d211 */ /* 0x001fd600078808ff */
[----:B------:R-:W-:Y:S01]  /*3450*/  @!P3 IMAD.SHL.U32 R14, R11, 0x2, RZ ;  /* 0x000000020b0eb824 */ /* 0x000fe200078e00ff */
[----:B------:R-:W-:-:S04]  /*3460*/  @!P5 LEA.HI.X R89, R86, R15, R89, 0x1, P4 ;  /* 0x0000000f5659d211 */ /* 0x000fc800020f0c59 */
[----:B------:R-:W-:Y:S01]  /*3470*/  @!P3 LOP3.LUT R86, R14, 0x6, RZ, 0xc0, !PT ;  /* 0x000000060e56b812 */ /* 0x000fe200078ec0ff */
[----:B------:R0:W4:Y:S01]  /*3480*/  @!P5 LDG.E R22, desc[UR36][R88.64] ;  /* 0x000000245816d981 */ /* 0x000122000c1e1900 */
[----:B------:R-:W0:Y:S01]  /*3490*/  @!P3 LDC.64 R14, c[0x0][0x3b8] ;  /* 0x0000ee00ff0ebb82 */ /* 0x000e220000000a00 */
[----:B-1----:R-:W-:Y:S02]  /*34a0*/  @!P3 SHF.R.S32.HI R90, RZ, 0x1f, R84 ;  /* 0x0000001fff5ab819 */ /* 0x002fe40000011454 */
[----:B------:R-:W-:Y:S01]  /*34b0*/  @!P3 IMAD R91, R3, R12, R86 ;  /* 0x0000000c035bb224 */ /* 0x000fe200078e0256 */
[----:B------:R-:W-:-:S04]  /*34c0*/  SEL R24, R24, RZ, P2 ;  /* 0x000000ff18187207 */ /* 0x000fc80001000000 */
[C---:B------:R-:W-:Y:S02]  /*34d0*/  @!P3 IADD3 R86, P4, PT, R91.reuse, R84, RZ ;  /* 0x000000545b56b210 */ /* 0x040fe40007f9e0ff */
[----:B------:R-:W-:Y:S02]  /*34e0*/  LEA R84, R12, R93, 0x1 ;  /* 0x0000005d0c547211 */ /* 0x000fe400078e08ff */
[----:B------:R-:W-:-:S03]  /*34f0*/  @!P3 LEA.HI.X.SX32 R90, R91, R90, 0x1, P4 ;  /* 0x0000005a5b5ab211 */ /* 0x000fc600020f0eff */
[----:B------:R-:W-:-:S05]  /*3500*/  IMAD.SHL.U32 R84, R84, 0x8, RZ ;  /* 0x0000000854547824 */ /* 0x000fca00078e00ff */
[----:B------:R-:W-:Y:S02]  /*3510*/  ISETP.GE.OR P4, PT, R84, R13, P1 ;  /* 0x0000000d5400720c */ /* 0x000fe40000f86670 */
[----:B0-----:R-:W-:-:S04]  /*3520*/  @!P3 LEA R88, P5, R86, R14, 0x1 ;  /* 0x0000000e5658b211 */ /* 0x001fc800078a08ff */
[----:B------:R-:W-:-:S07]  /*3530*/  @!P3 LEA.HI.X R89, R86, R15, R90, 0x1, P5 ;  /* 0x0000000f5659b211 */ /* 0x000fce00028f0c5a */
[----:B------:R-:W-:Y:S01]  /*3540*/  @!P4 SHF.L.U32 R14, R11, 0x1, RZ ;  /* 0x000000010b0ec819 */ /* 0x000fe200000006ff */
[----:B------:R-:W-:Y:S01]  /*3550*/  IMAD R93, R12, 0x4, R93 ;  /* 0x000000040c5d7824 */ /* 0x000fe200078e025d */
[----:B------:R0:W3:Y:S01]  /*3560*/  @!P3 LDG.E R24, desc[UR36][R88.64] ;  /* 0x000000245818b981 */ /* 0x0000e2000c1e1900 */
[----:B------:R-:W-:Y:S02]  /*3570*/  @!P4 SHF.R.S32.HI R90, RZ, 0x1f, R84 ;  /* 0x0000001fff5ac819 */ /* 0x000fe40000011454 */
[----:B------:R-:W-:Y:S02]  /*3580*/  @!P4 LOP3.LUT R86, R14, 0x6, RZ, 0xc0, !PT ;  /* 0x000000060e56c812 */ /* 0x000fe400078ec0ff */
[----:B------:R-:W0:Y:S01]  /*3590*/  @!P4 LDC.64 R14, c[0x0][0x3b8] ;  /* 0x0000ee00ff0ecb82 */ /* 0x000e220000000a00 */
[----:B------:R-:W-:Y:S02]  /*35a0*/  SEL R25, R25, RZ, P2 ;  /* 0x000000ff19197207 */ /* 0x000fe40001000000 */
[----:B------:R-:W-:-:S05]  /*35b0*/  @!P4 IMAD R91, R3, R12, R86 ;  /* 0x0000000c035bc224 */ /* 0x000fca00078e0256 */
[----:B------:R-:W-:Y:S02]  /*35c0*/  @!P4 IADD3 R86, P3, PT, R91, R84, RZ ;  /* 0x000000545b56c210 */ /* 0x000fe40007f7e0ff */
        /* <DEDUP_REMOVED lines=9> */
[-C--:B------:R-:W-:Y:S02]  /*3660*/  IADD3 R93, PT, PT, R93, R12.reuse, RZ ;  /* 0x0000000c5d5d7210 */ /* 0x080fe40007ffe0ff */
[----:B------:R-:W-:Y:S01]  /*3670*/  @!P3 IMAD R91, R3, R12, R86 ;  /* 0x0000000c035bb224 */ /* 0x000fe200078e0256 */
[----:B------:R-:W-:Y:S02]  /*3680*/  @!P3 SHF.R.S32.HI R90, RZ, 0x1f, R84 ;  /* 0x0000001fff5ab819 */ /* 0x000fe40000011454 */
[----:B------:R-:W-:Y:S02]  /*3690*/  SEL R26, R26, RZ, P2 ;  /* 0x000000ff1a1a7207 */ /* 0x000fe40001000000 */
[----:B------:R-:W-:Y:S01]  /*36a0*/  @!P3 IADD3 R86, P4, PT, R91, R84, RZ ;  /* 0x000000545b56b210 */ /* 0x000fe20007f9e0ff */
[----:B------:R-:W-:-:S03]  /*36b0*/  IMAD.SHL.U32 R84, R93, 0x8, RZ ;  /* 0x000000085d547824 */ /* 0x000fc600078e00ff */
[----:B------:R-:W-:Y:S02]  /*36c0*/  @!P3 LEA.HI.X.SX32 R90, R91, R90, 0x1, P4 ;  /* 0x0000005a5b5ab211 */ /* 0x000fe400020f0eff */
[----:B------:R-:W-:Y:S02]  /*36d0*/  ISETP.GE.OR P4, PT, R84, R13, P1 ;  /* 0x0000000d5400720c */ /* 0x000fe40000f86670 */
[----:B0-----:R-:W-:-:S11]  /*36e0*/  @!P3 LEA R88, P5, R86, R14, 0x1 ;  /* 0x0000000e5658b211 */ /* 0x001fd600078a08ff */
[----:B------:R-:W-:Y:S02]  /*36f0*/  @!P4 SHF.L.U32 R14, R11, 0x1, RZ ;  /* 0x000000010b0ec819 */ /* 0x000fe400000006ff */
[----:B------:R-:W-:Y:S02]  /*3700*/  @!P3 LEA.HI.X R89, R86, R15, R90, 0x1, P5 ;  /* 0x0000000f5659b211 */ /* 0x000fe400028f0c5a */
[----:B------:R-:W-:Y:S02]  /*3710*/  @!P4 LOP3.LUT R86, R14, 0x6, RZ, 0xc0, !PT ;  /* 0x000000060e56c812 */ /* 0x000fe400078ec0ff */
[----:B------:R-:W0:Y:S01]  /*3720*/  @!P4 LDC.64 R14, c[0x0][0x3b8] ;  /* 0x0000ee00ff0ecb82 */ /* 0x000e220000000a00 */
[----:B------:R-:W-:Y:S01]  /*3730*/  IMAD.IADD R93, R93, 0x1, R12 ;  /* 0x000000015d5d7824 */ /* 0x000fe200078e020c */
[----:B------:R0:W4:Y:S01]  /*3740*/  @!P3 LDG.E R26, desc[UR36][R88.64] ;  /* 0x00000024581ab981 */ /* 0x000122000c1e1900 */
[----:B------:R-:W-:Y:S01]  /*3750*/  @!P4 IMAD R91, R3, R12, R86 ;  /* 0x0000000c035bc224 */ /* 0x000fe200078e0256 */
[----:B------:R-:W-:-:S02]  /*3760*/  @!P4 SHF.R.S32.HI R90, RZ, 0x1f, R84 ;  /* 0x0000001fff5ac819 */ /* 0x000fc40000011454 */
[----:B------:R-:W-:Y:S02]  /*3770*/  SEL R27, R27, RZ, P2 ;  /* 0x000000ff1b1b7207 */ /* 0x000fe40001000000 */
        /* <DEDUP_REMOVED lines=10> */
[----:B------:R-:W-:Y:S02]  /*3820*/  LEA R93, R12, R93, 0x1 ;  /* 0x0000005d0c5d7211 */ /* 0x000fe400078e08ff */
        /* <DEDUP_REMOVED lines=96> */
[----:B------:R-:W-:Y:S01]  /*3e30*/  IMAD R93, R12, 0x2, R93 ;  /* 0x000000020c5d7824 */ /* 0x000fe200078e025d */
        /* <DEDUP_REMOVED lines=190> */
[----:B0-----:R-:W-:-:S04]  /*4a20*/  @!P3 LEA R88, P5, R86, R14, 0x1 ;  /* 0x0000000e5658b211 */ /* 0x001fc800078a08ff */
[----:B------:R-:W-:-:S07]  /*4a30*/  @!P3 LEA.HI.X R89, R86, R15, R90, 0x1, P5 ;  /* 0x0000000f5659b211 */ /* 0x000fce00028f0c5a */
[----:B------:R-:W0:Y:S01]  /*4a40*/  @!P4 LDC.64 R14, c[0x0][0x3b8] ;  /* 0x0000ee00ff0ecb82 */ /* 0x000e220000000a00 */
[----:B------:R-:W-:Y:S01]  /*4a50*/  @!P4 IMAD.SHL.U32 R90, R11, 0x2, RZ ;  /* 0x000000020b5ac824 */ /* 0x000fe200078e00ff */
[----:B------:R-:W-:Y:S01]  /*4a60*/  IADD3 R86, PT, PT, R93, R12, RZ ;  /* 0x0000000c5d567210 */ /* 0x000fe20007ffe0ff */
[----:B------:R0:W4:Y:S01]  /*4a70*/  @!P3 LDG.E R49, desc[UR36][R88.64] ;  /* 0x000000245831b981 */ /* 0x000122000c1e1900 */
[----:B------:R-:W-:Y:S02]  /*4a80*/  SEL R48, R48, RZ, P2 ;  /* 0x000000ff30307207 */ /* 0x000fe40001000000 */
[----:B------:R-:W-:Y:S02]  /*4a90*/  @!P4 LOP3.LUT R90, R90, 0x6, RZ, 0xc0, !PT ;  /* 0x000000065a5ac812 */ /* 0x000fe400078ec0ff */
[----:B------:R-:W-:-:S03]  /*4aa0*/  SHF.L.U32 R86, R86, 0x3, RZ ;  /* 0x0000000356567819 */ /* 0x000fc600000006ff */
[----:B------:R-:W-:Y:S01]  /*4ab0*/  @!P4 IMAD R90, R3, R12, R90 ;  /* 0x0000000c035ac224 */ /* 0x000fe200078e025a */
[----:B------:R-:W-:Y:S02]  /*4ac0*/  ISETP.GE.OR P1, PT, R86, R13, P1 ;  /* 0x0000000d5600720c */ /* 0x000fe40000f26670 */
[----:B------:R-:W-:Y:S02]  /*4ad0*/  @!P4 SHF.R.S32.HI R13, RZ, 0x1f, R84 ;  /* 0x0000001fff0dc819 */ /* 0x000fe40000011454 */
[----:B------:R-:W-:-:S04]  /*4ae0*/  @!P4 IADD3 R84, P3, PT, R90, R84, RZ ;  /* 0x000000545a54c210 */ /* 0x000fc80007f7e0ff */
[----:B------:R-:W-:Y:S02]  /*4af0*/  @!P4 LEA.HI.X.SX32 R13, R90, R13, 0x1, P3 ;  /* 0x0000000d5a0dc211 */ /* 0x000fe400018f0eff */
[----:B0-----:R-:W-:-:S04]  /*4b00*/  @!P4 LEA R88, P3, R84, R14, 0x1 ;  /* 0x0000000e5458c211 */ /* 0x001fc800078608ff */
[----:B------:R-:W-:Y:S01]  /*4b10*/  @!P4 LEA.HI.X R89, R84, R15, R13, 0x1, P3 ;  /* 0x0000000f5459c211 */ /* 0x000fe200018f0c0d */
[----:B------:R-:W-:Y:S01]  /*4b20*/  @!P1 IMAD.SHL.U32 R13, R11, 0x2, RZ ;  /* 0x000000020b0d9824 */ /* 0x000fe200078e00ff */
[----:B------:R-:W0:Y:S03]  /*4b30*/  @!P1 LDC.64 R14, c[0x0][0x3b8] ;  /* 0x0000ee00ff0e9b82 */ /* 0x000e260000000a00 */
[----:B------:R-:W4:Y:S01]  /*4b40*/  @!P4 LDG.E R48, desc[UR36][R88.64] ;  /* 0x000000245830c981 */ /* 0x000f22000c1e1900 */
[----:B------:R-:W-:-:S05]  /*4b50*/  @!P1 LOP3.LUT R13, R13, 0x6, RZ, 0xc0, !PT ;  /* 0x000000060d0d9812 */ /* 0x000fca00078ec0ff */
[----:B------:R-:W-:Y:S01]  /*4b60*/  @!P1 IMAD R13, R3, R12, R13 ;  /* 0x0000000c030d9224 */ /* 0x000fe200078e020d */
[----:B------:R-:W-:-:S04]  /*4b70*/  @!P1 SHF.R.S32.HI R12, RZ, 0x1f, R86 ;  /* 0x0000001fff0c9819 */ /* 0x000fc80000011456 */
[----:B------:R-:W-:-:S04]  /*4b80*/  @!P1 IADD3 R86, P3, PT, R13, R86, RZ ;  /* 0x000000560d569210 */ /* 0x000fc80007f7e0ff */
[----:B------:R-:W-:Y:S02]  /*4b90*/  @!P1 LEA.HI.X.SX32 R12, R13, R12, 0x1, P3 ;  /* 0x0000000c0d0c9211 */ /* 0x000fe400018f0eff */
[----:B------:R-:W-:Y:S02]  /*4ba0*/  SEL R47, R47, RZ, P2 ;  /* 0x000000ff2f2f7207 */ /* 0x000fe40001000000 */
[----:B0-----:R-:W-:-:S04]  /*4bb0*/  @!P1 LEA R14, P3, R86, R14, 0x1 ;  /* 0x0000000e560e9211 */ /* 0x001fc800078608ff */
[----:B------:R-:W-:Y:S02]  /*4bc0*/  @!P1 LEA.HI.X R15, R86, R15, R12, 0x1, P3 ;  /* 0x0000000f560f9211 */ /* 0x000fe400018f0c0c */
[----:B------:R-:W4:Y:S04]  /*4bd0*/  @P0 LDG.E.U8 R12, desc[UR36][R6.64] ;  /* 0x00000024060c0981 */ /* 0x000f28000c1e1100 */
[----:B------:R0:W4:Y:S01]  /*4be0*/  @!P1 LDG.E R47, desc[UR36][R14.64] ;  /* 0x000000240e2f9981 */ /* 0x000122000c1e1900 */
[----:B--2---:R-:W-:-:S04]  /*4bf0*/  HMUL2 R13, R80, R9 ;  /* 0x00000009500d7232 */ /* 0x004fc80000000000 */
[----:B---3--:R-:W-:-:S04]  /*4c00*/  HFMA2 R13, R87, R24, R13 ;  /* 0x00000018570d7231 */ /* 0x008fc8000000000d */
[----:B------:R-:W-:-:S04]  /*4c10*/  HFMA2 R13, R85, R10, R13 ;  /* 0x0000000a550d7231 */ /* 0x000fc8000000000d */
[----:B----4-:R-:W-:-:S04]  /*4c20*/  HFMA2 R13, R78, R25, R13 ;  /* 0x000000194e0d7231 */ /* 0x010fc8000000000d */
        /* <DEDUP_REMOVED lines=25> */
[----:B------:R-:W-:Y:S01]  /*4dc0*/  HFMA2 R15, R54, R49, R15 ;  /* 0x00000031360f7231 */ /* 0x000fe2000000000f */
[----:B------:R-:W-:Y:S01]  /*4dd0*/  UMOV UR4, 0xffffffff ;  /* 0xffffffff00047882 */ /* 0x000fe20000000000 */
[----:B------:R-:W-:Y:S02]  /*4de0*/  LOP3.LUT P1, RZ, R11, 0x3, RZ, 0xc0, !PT ;  /* 0x000000030bff7812 */ /* 0x000fe4000782c0ff */
[----:B------:R-:W-:Y:S01]  /*4df0*/  HFMA2 R15, R55, R48, R15 ;  /* 0x00000030370f7231 */ /* 0x000fe2000000000f */
[----:B------:R-:W-:-:S03]  /*4e00*/  ISETP.NE.AND P2, PT, R12, RZ, P0 ;  /* 0x000000ff0c00720c */ /* 0x000fc60000745270 */
        /* <DEDUP_REMOVED lines=8> */
.L_x_4482:
        /* <DEDUP_REMOVED lines=13> */
[----:B0-----:R-:W-:-:S04]  /*4f60*/  @P3 IMAD.WIDE R12, R8, 0x2, R12 ;  /* 0x00000002080c3825 */ /* 0x001fc800078e020c */
[----:B-1----:R-:W-:Y:S02]  /*4f70*/  @P1 IMAD.WIDE.U32 R14, R89, 0x2, R14 ;  /* 0x00000002590e1825 */ /* 0x002fe400078e000e */
[----:B------:R-:W3:Y:S01]  /*4f80*/  @P3 LDG.E.U16 R12, desc[UR36][R12.64] ;  /* 0x000000240c0c3981 */ /* 0x000ee2000c1e1500 */
[----:B------:R-:W2:Y:S03]  /*4f90*/  @P1 LDC R89, c[0x0][0x430] ;  /* 0x00010c00ff591b82 */ /* 0x000ea60000000800 */
[----:B------:R-:W4:Y:S01]  /*4fa0*/  @P1 LDG.E.U16 R14, desc[UR36][R14.64] ;  /* 0x000000240e0e1981 */ /* 0x000f22000c1e1500 */
[----:B--2---:R-:W-:-:S04]  /*4fb0*/  @P1 IADD3 R84, PT, PT, R89, R84, RZ ;  /* 0x0000005459541210 */ /* 0x004fc80007ffe0ff */
[----:B------:R-:W-:-:S04]  /*4fc0*/  @P1 ISETP.GE.AND P4, PT, R53, R84, PT ;  /* 0x000000543500120c */ /* 0x000fc80003f86270 */
[----:B-----5:R-:W-:-:S04]  /*4fd0*/  @P1 SEL R86, R23, RZ, !P4 ;  /* 0x000000ff17561207 */ /* 0x020fc80006000000 */
[----:B------:R-:W-:-:S04]  /*4fe0*/  @P1 IADD3 R86, PT, PT, R53, R86, -R16 ;  /* 0x0000005635561210 */ /* 0x000fc80007ffe810 */
[----:B------:R-:W-:Y:S01]  /*4ff0*/  @P1 I2FP.F32.S32 R86, R86 ;  /* 0x0000005600561245 */ /* 0x000fe20000201400 */
[----:B---3--:R-:W-:Y:S02]  /*5000*/  @P3 HADD2.F32 R84, -RZ, R12.H0_H0 ;  /* 0x2000000cff543230 */ /* 0x008fe40000004100 */
[----:B----4-:R-:W-:-:S03]  /*5010*/  @P1 HADD2.F32 R12, -RZ, R14.H0_H0 ;  /* 0x2000000eff0c1230 */ /* 0x010fc60000004100 */
[----:B------:R-:W-:-:S04]  /*5020*/  @P3 FADD.FTZ R11, R11, R84 ;  /* 0x000000540b0b3221 */ /* 0x000fc80000010000 */
[----:B------:R-:W-:-:S05]  /*5030*/  @P1 FFMA.FTZ R11, R86, R12, R11 ;  /* 0x0000000c560b1223 */ /* 0x000fca000001000b */
[----:B------:R1:W-:Y:S01]  /*5040*/  STS [R51], R11 ;  /* 0x0000000b33007388 */ /* 0x0003e20000000800 */
[----:B------:R-:W-:-:S07]  /*5050*/  @!P2 FMNMX.FTZ R82, R82, R11, !PT ;  /* 0x0000000b5252a209 */ /* 0x000fce0007810000 */
.L_x_4416:
[----:B------:R-:W-:Y:S05]  /*5060*/  BSYNC.RECONVERGENT B1 ;  /* 0x0000000000017941 */ /* 0x000fea0003800200 */
.L_x_4415:
[----:B-1----:R-:W-:Y:S01]  /*5070*/  VIADD R11, R0, 0x7 ;  /* 0x00000007000b7836 */ /* 0x002fe20000000000 */
[----:B------:R-:W-:Y:S01]  /*5080*/  IADD3 R53, PT, PT, R53, 0x10, RZ ;  /* 0x0000001035357810 */ /* 0x000fe20007ffe0ff */
[----:B------:R-:W-:Y:S01]  /*5090*/  VIADD R8, R8, 0x10 ;  /* 0x0000001008087836 */ /* 0x000fe20000000000 */
[----:B------:R-:W-:Y:S02]  /*50a0*/  IADD3 R6, P2, PT, R6, 0x10, RZ ;  /* 0x0000001006067810 */ /* 0x000fe40007f5e0ff */
[----:B------:R-:W-:Y:S02]  /*50b0*/  SHF.R.S32.HI R12, RZ, 0x1f, R11 ;  /* 0x0000001fff0c7819 */ /* 0x000fe4000001140b */
[----:B------:R-:W-:Y:S02]  /*50c0*/  IADD3 R51, PT, PT, R51, 0x40, RZ ;  /* 0x0000004033337810 */ /* 0x000fe40007ffe0ff */
[----:B------:R-:W-:Y:S02]  /*50d0*/  LEA.HI R12, R12, R11, RZ, 0x3 ;  /* 0x0000000b0c0c7211 */ /* 0x000fe400078f18ff */
[----:B------:R-:W-:-:S02]  /*50e0*/  IADD3.X R7, PT, PT, RZ, R7, RZ, P2, !PT ;  /* 0x00000007ff077210 */ /* 0x000fc400017fe4ff */
[----:B------:R-:W-:-:S05]  /*50f0*/  LOP3.LUT R12, R12, 0xfffffff8, RZ, 0xc0, !PT ;  /* 0xfffffff80c0c7812 */ /* 0x000fca00078ec0ff */
[----:B------:R-:W-:-:S05]  /*5100*/  IMAD.IADD R12, R19, 0x1, R12 ;  /* 0x00000001130c7824 */ /* 0x000fca00078e020c */
[----:B------:R-:W-:-:S13]  /*5110*/  ISETP.GE.AND P1, PT, R53, R12, PT ;  /* 0x0000000c3500720c */ /* 0x000fda0003f26270 */
[----:B------:R-:W-:Y:S05]  /*5120*/  @!P1 BRA `(.L_x_4417) ;  /* 0xffffffdc00689947 */ /* 0x000fea000383ffff */
.L_x_4413:
[----:B------:R-:W-:Y:S05]  /*5130*/  BSYNC B0 ;  /* 0x0000000000007941 */ /* 0x000fea0003800000 */
.L_x_4412:
[----:B------:R-:W-:-:S03]  /*5140*/  UMOV UR4, 0xffffffff ;  /* 0xffffffff00047882 */ /* 0x000fc60000000000 */
[----:B------:R-:W-:Y:S05]  /*5150*/  BRA.DIV UR4, `(.L_x_4418) ;  /* 0x0000005204407947 */ /* 0x000fea000b800000 */
[----:B------:R-:W0:Y:S02]  /*5160*/  SHFL.BFLY PT, R14, R82, 0x10, 0x1f ;  /* 0x0e001f00520e7f89 */ /* 0x000e2400000e0000 */
[----:B0-----:R-:W-:-:S05]  /*5170*/  FMNMX.FTZ R13, R14, R82, !PT ;  /* 0x000000520e0d7209 */ /* 0x001fca0007810000 */
[----:B------:R-:W0:Y:S02]  /*5180*/  SHFL.BFLY PT, R14, R13, 0x8, 0x1f ;  /* 0x0d001f000d0e7f89 */ /* 0x000e2400000e0000 */
[----:B0-----:R-:W-:-:S05]  /*5190*/  FMNMX.FTZ R4, R13, R14, !PT ;  /* 0x0000000e0d047209 */ /* 0x001fca0007810000 */
[----:B------:R0:W1:Y:S02]  /*51a0*/  SHFL.BFLY PT, R14, R4, 0x4, 0x1f ;  /* 0x0c801f00040e7f89 */ /* 0x00006400000e0000 */
.L_x_4487:
[----:B--2---:R-:W2:Y:S01]  /*51b0*/  S2R R30, SR_TID.X ;  /* 0x00000000001e7919 */ /* 0x004ea20000002100 */
        /* <DEDUP_REMOVED lines=10> */
[----:B------:R-:W-:Y:S01]  /*5260*/  IMAD R8, R6, 0x4, R7 ;  /* 0x0000000406087824 */ /* 0x000fe200078e0207 */
[----:B------:R-:W-:Y:S01]  /*5270*/  MOV R11, 0xff7fffff ;  /* 0xff7fffff000b7802 */ /* 0x000fe20000000f00 */
[----:B0-----:R-:W-:Y:S02]  /*5280*/  IMAD.IADD R5, R19, 0x1, R30 ;  /* 0x0000000113057824 */ /* 0x001fe400078e021e */
[----:B------:R-:W-:Y:S01]  /*5290*/  BSSY.RECONVERGENT B0, `(.L_x_4419) ;  /* 0x000016f000007945 */ /* 0x000fe20003800200 */
[----:B------:R-:W-:-:S07]  /*52a0*/  IMAD.MOV.U32 R10, RZ, RZ, RZ ;  /* 0x000000ffff0a7224 */ /* 0x000fce00078e00ff */
[----:B------:R-:W0:Y:S01]  /*52b0*/  @!P0 LDS R11, [R8] ;  /* 0x00000000080b8984 */ /* 0x000e220000000800 */
[----:B------:R-:W-:-:S03]  /*52c0*/  ISETP.GT.AND P0, PT, R5, R16, PT ;  /* 0x000000100500720c */ /* 0x000fc60003f04270 */
[----:B0-----:R-:W0:Y:S02]  /*52d0*/  SHFL.BFLY PT, R4, R11, 0x1, 0x1f ;  /* 0x0c201f000b047f89 */ /* 0x001e2400000e0000 */
[----:B0-----:R-:W-:Y:S02]  /*52e0*/  FMNMX.FTZ R9, R4, R11, !PT ;  /* 0x0000000b04097209 */ /* 0x001fe40007810000 */
[----:B------:R-:W-:-:S04]  /*52f0*/  IADD3 R4, PT, PT, R16, 0x1, RZ ;  /* 0x0000000110047810 */ /* 0x000fc80007ffe0ff */
[----:B------:R-:W0:Y:S02]  /*5300*/  SHFL.IDX PT, R9, R9, RZ, 0x1f ;  /* 0x00001fff09097589 */ /* 0x000e2400000e0000 */
        /* <DEDUP_REMOVED lines=23> */
.L_x_4424:
        /* <DEDUP_REMOVED lines=11> */
.L_x_4423:
[----:B------:R-:W-:Y:S05]  /*5530*/  BSYNC.RECONVERGENT B1 ;  /* 0x0000000000017941 */ /* 0x000fea0003800200 */
.L_x_4422:
[----:B------:R-:W-:Y:S05]  /*5540*/  @!P1 BRA `(.L_x_4420) ;  /* 0x00000014000c9947 */ /* 0x000fea0003800000 */
[----:B------:R-:W-:Y:S01]  /*5550*/  IMAD.SHL.U32 R12, R19, 0x4, RZ ;  /* 0x00000004130c7824 */ /* 0x000fe200078e00ff */
[----:B------:R-:W-:-:S04]  /*5560*/  IADD3 R15, PT, PT, R15, 0x210, RZ ;  /* 0x000002100f0f7810 */ /* 0x000fc80007ffe0ff */
[----:B------:R-:W-:Y:S02]  /*5570*/  LEA R15, R20, R15, 0x18 ;  /* 0x0000000f140f7211 */ /* 0x000fe400078ec0ff */
[C---:B------:R-:W-:Y:S02]  /*5580*/  LEA R12, R11.reuse, -R12, 0x2 ;  /* 0x8000000c0b0c7211 */ /* 0x040fe400078e10ff */
[----:B------:R-:W-:-:S03]  /*5590*/  IADD3 R11, PT, PT, R11, 0x100, RZ ;  /* 0x000001000b0b7810 */ /* 0x000fc60007ffe0ff */
[----:B------:R-:W-:Y:S01]  /*55a0*/  IMAD.IADD R12, R15, 0x1, R12 ;  /* 0x000000010f0c7824 */ /* 0x000fe200078e020c */
[----:B------:R-:W-:-:S04]  /*55b0*/  ISETP.GT.AND P0, PT, R11, R16, PT ;  /* 0x000000100b00720c */ /* 0x000fc80003f04270 */
[----:B------:R-:W0:Y:S04]  /*55c0*/  LDS R14, [R12] ;  /* 0x000000000c0e7984 */ /* 0x000e280000000800 */
[----:B------:R-:W1:Y:S04]  /*55d0*/  LDS R20, [R12+0x100] ;  /* 0x000100000c147984 */ /* 0x000e680000000800 */
[----:B------:R-:W2:Y:S04]  /*55e0*/  LDS R22, [R12+0x200] ;  /* 0x000200000c167984 */ /* 0x000ea80000000800 */
        /* <DEDUP_REMOVED lines=12> */
[----:B0-----:R4:W-:Y:S01]  /*56b0*/  STS [R12], R13 ;  /* 0x0000000d0c007388 */ /* 0x0019e20000000800 */
[----:B------:R-:W-:-:S06]  /*56c0*/  FADD.FTZ R10, R10, R13 ;  /* 0x0000000d0a0a7221 */ /* 0x000fcc0000010000 */
[----:B-----5:R-:W0:Y:S01]  /*56d0*/  MUFU.EX2 R23, R24 ;  /* 0x0000001800177308 */ /* 0x020e220000000800 */
[----:B-1----:R4:W-:Y:S01]  /*56e0*/  STS [R12+0x100], R15 ;  /* 0x0001000f0c007388 */ /* 0x0029e20000000800 */
[----:B------:R-:W-:-:S03]  /*56f0*/  FADD.FTZ R10, R10, R15 ;  /* 0x0000000f0a0a7221 */ /* 0x000fc60000010000 */
[----:B--2---:R4:W-:Y:S01]  /*5700*/  STS [R12+0x200], R21 ;  /* 0x000200150c007388 */ /* 0x0049e20000000800 */
[----:B------:R-:W-:-:S03]  /*5710*/  FADD.FTZ R10, R10, R21 ;  /* 0x000000150a0a7221 */ /* 0x000fc60000010000 */
[----:B0-----:R4:W-:Y:S01]  /*5720*/  STS [R12+0x300], R23 ;  /* 0x000300170c007388 */ /* 0x0019e20000000800 */
[----:B------:R-:W-:Y:S01]  /*5730*/  FADD.FTZ R10, R10, R23 ;  /* 0x000000170a0a7221 */ /* 0x000fe20000010000 */
[----:B------:R-:W-:Y:S06]  /*5740*/  @P0 BRA `(.L_x_4420) ;  /* 0x00000010008c0947 */ /* 0x000fec0003800000 */
[----:B----4-:R-:W-:Y:S01]  /*5750*/  IMAD.MOV.U32 R13, RZ, RZ, R11 ;  /* 0x000000ffff0d7224 */ /* 0x010fe200078e000b */
[----:B------:R-:W-:Y:S01]  /*5760*/  BSSY.RECONVERGENT B1, `(.L_x_4425) ;  /* 0x000006c000017945 */ /* 0x000fe20003800200 */
[----:B------:R-:W-:-:S03]  /*5770*/  PLOP3.LUT P0, PT, PT, PT, PT, 0x80, 0x8 ;  /* 0x000000000008781c */ /* 0x000fc60003f0f070 */
[----:B------:R-:W-:-:S04]  /*5780*/  IADD3 R11, PT, PT, -R13, R16, RZ ;  /* 0x000000100d0b7210 */ /* 0x000fc80007ffe1ff */
[----:B------:R-:W-:Y:S01]  /*5790*/  ISETP.GT.AND P1, PT, R11, 0x2ff, PT ;  /* 0x000002ff0b00780c */ /* 0x000fe20003f24270 */
[----:B------:R-:W-:-:S12]  /*57a0*/  VIADD R11, R12, 0x600 ;  /* 0x000006000c0b7836 */ /* 0x000fd80000000000 */
[----:B------:R-:W-:Y:S05]  /*57b0*/  @!P1 BRA `(.L_x_4426) ;  /* 0x0000000400989947 */ /* 0x000fea0003800000 */
[----:B------:R-:W-:Y:S02]  /*57c0*/  PLOP3.LUT P0, PT, PT, PT, PT, 0x8, 0x80 ;  /* 0x000000000080781c */ /* 0x000fe40003f0e170 */
[----:B------:R-:W-:-:S11]  /*57d0*/  IADD3 R12, PT, PT, R16, -0x2ff, RZ ;  /* 0xfffffd01100c7810 */ /* 0x000fd60007ffe0ff */
.L_x_4427:
[----:B------:R-:W0:Y:S01]  /*57e0*/  LDS R14, [R11+-0x200] ;  /* 0xfffe00000b0e7984 */ /* 0x000e220000000800 */
[----:B------:R-:W-:-:S03]  /*57f0*/  VIADD R13, R13, 0x400 ;  /* 0x000004000d0d7836 */ /* 0x000fc60000000000 */
[----:B------:R-:W1:Y:S02]  /*5800*/  LDS R20, [R11+-0x100] ;  /* 0xffff00000b147984 */ /* 0x000e640000000800 */
[----:B------:R-:W-:Y:S02]  /*5810*/  ISETP.GE.AND P1, PT, R13, R12, PT ;  /* 0x0000000c0d00720c */ /* 0x000fe40003f26270 */
[----:B------:R-:W2:Y:S04]  /*5820*/  LDS R22, [R11] ;  /* 0x000000000b167984 */ /* 0x000ea80000000800 */
[----:B------:R-:W4:Y:S04]  /*5830*/  LDS R24, [R11+0x100] ;  /* 0x000100000b187984 */ /* 0x000f280000000800 */
[----:B------:R-:W5:Y:S04]  /*5840*/  LDS R26, [R11+0x200] ;  /* 0x000200000b1a7984 */ /* 0x000f680000000800 */
[----:B------:R-:W5:Y:S04]  /*5850*/  LDS R28, [R11+0x300] ;  /* 0x000300000b1c7984 */ /* 0x000f680000000800 */
[----:B---3--:R-:W3:Y:S04]  /*5860*/  LDS R32, [R11+0x400] ;  /* 0x000400000b207984 */ /* 0x008ee80000000800 */
[----:B------:R-:W3:Y:S04]  /*5870*/  LDS R34, [R11+0x500] ;  /* 0x000500000b227984 */ /* 0x000ee80000000800 */
        /* <DEDUP_REMOVED lines=21> */
[C---:B---3--:R-:W-:Y:S02]  /*59d0*/  FADD.FTZ R32, -R9.reuse, R32 ;  /* 0x0000002009207221 */ /* 0x048fe40000010100 */
[----:B------:R-:W-:Y:S02]  /*59e0*/  FMUL.FTZ R28, R28, 1.4426950216293334961 ;  /* 0x3fb8aa3b1c1c7820 */ /* 0x000fe40000410000 */
[----:B------:R-:W3:Y:S01]  /*59f0*/  MUFU.EX2 R22, R22 ;  /* 0x0000001600167308 */ /* 0x000ee20000000800 */
        /* <DEDUP_REMOVED lines=14> */
[----:B---3--:R-:W-:Y:S01]  /*5ae0*/  FADD.FTZ R10, R10, R22 ;  /* 0x000000160a0a7221 */ /* 0x008fe20000010000 */
[----:B------:R-:W-:Y:S01]  /*5af0*/  FMUL.FTZ R40, R40, 1.4426950216293334961 ;  /* 0x3fb8aa3b28287820 */ /* 0x000fe20000410000 */
[C---:B-1----:R-:W-:Y:S01]  /*5b00*/  FADD.FTZ R42, -R9.reuse, R42 ;  /* 0x0000002a092a7221 */ /* 0x042fe20000010100 */
[----:B------:R-:W-:Y:S03]  /*5b10*/  STS [R11], R22 ;  /* 0x000000160b007388 */ /* 0x000fe60000000800 */
[----:B------:R-:W-:Y:S01]  /*5b20*/  FMUL.FTZ R42, R42, 1.4426950216293334961 ;  /* 0x3fb8aa3b2a2a7820 */ /* 0x000fe20000410000 */
[----:B------:R-:W1:Y:S01]  /*5b30*/  MUFU.EX2 R28, R28 ;  /* 0x0000001c001c7308 */ /* 0x000e620000000800 */
[----:B--2---:R-:W-:Y:S01]  /*5b40*/  FADD.FTZ R10, R10, R24 ;  /* 0x000000180a0a7221 */ /* 0x004fe20000010000 */
[C---:B------:R-:W-:Y:S01]  /*5b50*/  FADD.FTZ R44, -R9.reuse, R44 ;  /* 0x0000002c092c7221 */ /* 0x040fe20000010100 */
[C---:B----4-:R-:W-:Y:S01]  /*5b60*/  FADD.FTZ R46, -R9.reuse, R46 ;  /* 0x0000002e092e7221 */ /* 0x050fe20000010100 */
        /* <DEDUP_REMOVED lines=43> */
.L_x_4426:
[----:B------:R-:W-:Y:S05]  /*5e20*/  BSYNC.RECONVERGENT B1 ;  /* 0x0000000000017941 */ /* 0x000fea0003800200 */
.L_x_4425:
        /* <DEDUP_REMOVED lines=55> */
.L_x_4429:
[----:B------:R-:W-:Y:S05]  /*61a0*/  BSYNC.RECONVERGENT B1 ;  /* 0x0000000000017941 */ /* 0x000fea0003800200 */
.L_x_4428:
        /* <DEDUP_REMOVED lines=27> */
.L_x_4421:
        /* <DEDUP_REMOVED lines=8> */
[----:B------:R-:W-:Y:S01]  /*63e0*/  ISETP.NE.AND P1, PT, R11, 0xc0, PT ;  /* 0x000000c00b00780c */ /* 0x000fe20003f25270 */
[----:B------:R-:W-:Y:S02]  /*63f0*/  IMAD.MOV.U32 R11, RZ, RZ, R5 ;  /* 0x000000ffff0b7224 */ /* 0x000fe400078e0005 */
[----:B-1----:R-:W-:-:S02]  /*6400*/  IMAD R24, R10, UR4, RZ ;  /* 0x000000040a187c24 */ /* 0x002fc4000f8e02ff */
[----:B------:R-:W-:-:S03]  /*6410*/  HFMA2 R10, -RZ, RZ, 0, 0 ;  /* 0x00000000ff0a7431 */ /* 0x000fc600000001ff */
[----:B------:R-:W-:-:S05]  /*6420*/  SHF.R.S32.HI R26, RZ, 0x1f, R24 ;  /* 0x0000001fff1a7819 */ /* 0x000fca0000011418 */
        /* <DEDUP_REMOVED lines=11> */
.L_x_4432:
        /* <DEDUP_REMOVED lines=17> */
.L_x_4431:
[----:B------:R-:W-:Y:S05]  /*65f0*/  BSYNC.RECONVERGENT B1 ;  /* 0x0000000000017941 */ /* 0x000fea0003800200 */
.L_x_4430:
        /* <DEDUP_REMOVED lines=13> */
.L_x_4433:
[----:B------:R-:W-:-:S05]  /*66d0*/  IMAD.MOV.U32 R12, RZ, RZ, R20 ;  /* 0x000000ffff0c7224 */ /* 0x000fca00078e0014 */
[----:B------:R-:W2:Y:S04]  /*66e0*/  LDG.E.U8 R20, desc[UR36][R12.64+-0x80] ;  /* 0xffff80240c147981 */ /* 0x000ea8000c1e1100 */
[----:B------:R-:W4:Y:S04]  /*66f0*/  LDG.E.U8 R15, desc[UR36][R12.64+-0x40] ;  /* 0xffffc0240c0f7981 */ /* 0x000f28000c1e1100 */
[----:B------:R-:W3:Y:S04]  /*6700*/  LDG.E.U8 R21, desc[UR36][R12.64] ;  /* 0x000000240c157981 */ /* 0x000ee8000c1e1100 */
[----:B-----5:R-:W3:Y:S01]  /*6710*/  LDG.E.U8 R23, desc[UR36][R12.64+0x40] ;  /* 0x000040240c177981 */ /* 0x020ee2000c1e1100 */
[----:B------:R-:W-:Y:S01]  /*6720*/  IMAD.MOV.U32 R25, RZ, RZ, RZ ;  /* 0x000000ffff197224 */ /* 0x000fe200078e00ff */
[----:B------:R-:W-:-:S02]  /*6730*/  IADD3 R11, PT, PT, R11, 0x100, RZ ;  /* 0x000001000b0b7810 */ /* 0x000fc40007ffe0ff */
[----:B--2---:R-:W-:Y:S02]  /*6740*/  ISETP.NE.AND P0, PT, R20, RZ, PT ;  /* 0x000000ff1400720c */ /* 0x004fe40003f05270 */
[----:B----4-:R-:W-:Y:S01]  /*6750*/  ISETP.NE.AND P1, PT, R15, RZ, PT ;  /* 0x000000ff0f00720c */ /* 0x010fe20003f25270 */
[----:B------:R-:W-:Y:S01]  /*6760*/  HFMA2 R15, -RZ, RZ, 0, 0 ;  /* 0x00000000ff0f7431 */ /* 0x000fe200000001ff */
[----:B---3--:R-:W-:Y:S01]  /*6770*/  ISETP.NE.AND P2, PT, R21, RZ, PT ;  /* 0x000000ff1500720c */ /* 0x008fe20003f45270 */
[----:B------:R-:W-:Y:S01]  /*6780*/  IMAD.MOV.U32 R21, RZ, RZ, RZ ;  /* 0x000000ffff157224 */ /* 0x000fe200078e00ff */
[----:B------:R-:W-:-:S07]  /*6790*/  ISETP.NE.AND P3, PT, R23, RZ, PT ;  /* 0x000000ff1700720c */ /* 0x000fce0003f65270 */
        /* <DEDUP_REMOVED lines=11> */
[----:B------:R-:W-:Y:S01]  /*6850*/  ISETP.GT.AND P0, PT, R11, R16, PT ;  /* 0x000000100b00720c */ /* 0x000fe20003f04270 */
        /* <DEDUP_REMOVED lines=18> */
.L_x_4420:
[----:B------:R-:W-:Y:S05]  /*6980*/  BSYNC.RECONVERGENT B0 ;  /* 0x0000000000007941 */ /* 0x000fea0003800200 */
.L_x_4419:
[----:B0-----:R-:W0:Y:S01]  /*6990*/  SHFL.BFLY PT, R9, R10, 0x10, 0x1f ;  /* 0x0e001f000a097f89 */ /* 0x001e2200000e0000 */
[C---:B------:R-:W-:Y:S01]  /*69a0*/  ISETP.NE.AND P0, PT, R6.reuse, RZ, PT ;  /* 0x000000ff0600720c */ /* 0x040fe20003f05270 */
[----:B------:R-:W1:Y:S01]  /*69b0*/  LDCU UR4, c[0x0][0x40c] ;  /* 0x00008180ff0477ac */ /* 0x000e620008000800 */
[----:B------:R-:W-:Y:S01]  /*69c0*/  SHF.R.U32.HI R42, RZ, 0x5, R30 ;  /* 0x00000005ff2a7819 */ /* 0x000fe2000001161e */
[----:B------:R-:W2:Y:S01]  /*69d0*/  S2R R43, SR_CTAID.X ;  /* 0x00000000002b7919 */ /* 0x000ea20000002500 */
[----:B------:R-:W-:Y:S01]  /*69e0*/  ISETP.GT.U32.AND P1, PT, R6, 0x1, PT ;  /* 0x000000010600780c */ /* 0x000fe20003f24070 */
[----:B------:R-:W1:Y:S01]  /*69f0*/  LDCU UR5, c[0x0][0x3f4] ;  /* 0x00007e80ff0577ac */ /* 0x000e620008000800 */
[----:B------:R-:W2:Y:S01]  /*6a00*/  S2UR UR6, SR_CTAID.Y ;  /* 0x00000000000679c3 */ /* 0x000ea20000002600 */
[----:B------:R-:W3:Y:S06]  /*6a10*/  LDCU.U8 UR7, c[0x0][0x48c] ;  /* 0x00009180ff0777ac */ /* 0x000eec0008000000 */
[----:B------:R-:W-:-:S02]  /*6a20*/  @!P0 IMAD R6, R42, 0x4, R7 ;  /* 0x000000042a068824 */ /* 0x000fc400078e0207 */
[----:B0-----:R-:W-:Y:S01]  /*6a30*/  FADD.FTZ R9, R9, R10 ;  /* 0x0000000a09097221 */ /* 0x001fe20000010000 */
[----:B-1----:R-:W-:-:S04]  /*6a40*/  UISETP.LT.AND UP0, UPT, UR5, UR4, UPT ;  /* 0x000000040500728c */ /* 0x002fc8000bf01270 */
[----:B----4-:R-:W0:Y:S01]  /*6a50*/  SHFL.BFLY PT, R12, R9, 0x8, 0x1f ;  /* 0x0d001f00090c7f89 */ /* 0x010e2200000e0000 */
        /* <DEDUP_REMOVED lines=8> */
[----:B0-----:R-:W-:Y:S02]  /*6ae0*/  FADD.FTZ R11, R12, R11 ;  /* 0x0000000b0c0b7221 */ /* 0x001fe40000010000 */
[----:B------:R-:W2:Y:S03]  /*6af0*/  LDC R12, c[0x0][0x3f8] ;  /* 0x0000fe00ff0c7b82 */ /* 0x000ea60000000800 */
[----:B------:R-:W0:Y:S01]  /*6b00*/  SHFL.BFLY PT, R14, R11, 0x2, 0x1f ;  /* 0x0c401f000b0e7f89 */ /* 0x000e2200000e0000 */
[----:B--2---:R-:W-:Y:S02]  /*6b10*/  IMAD R31, R12, UR6, R43 ;  /* 0x000000060c1f7c24 */ /* 0x004fe4000f8e022b */
[----:B0-----:R-:W-:-:S05]  /*6b20*/  FADD.FTZ R14, R11, R14 ;  /* 0x0000000e0b0e7221 */ /* 0x001fca0000010000 */
[----:B------:R-:W0:Y:S02]  /*6b30*/  SHFL.BFLY PT, R13, R14, 0x1, 0x1f ;  /* 0x0c201f000e0d7f89 */ /* 0x000e2400000e0000 */
[----:B0-----:R-:W-:-:S05]  /*6b40*/  FADD.FTZ R13, R14, R13 ;  /* 0x0000000d0e0d7221 */ /* 0x001fca0000010000 */
[----:B------:R0:W-:Y:S01]  /*6b50*/  @!P0 STS [R6+0x8], R13 ;  /* 0x0000080d06008388 */ /* 0x0001e20000000800 */
[----:B------:R-:W-:Y:S01]  /*6b60*/  BAR.SYNC.DEFER_BLOCKING 0x0 ;  /* 0x0000000000007b1d */ /* 0x000fe20000010000 */
[----:B---3--:R-:W-:Y:S02]  /*6b70*/  ISETP.NE.AND P0, PT, RZ, UR7, PT ;  /* 0x00000007ff007c0c */ /* 0x008fe4000bf05270 */
[----:B0-----:R-:W-:-:S03]  /*6b80*/  CS2R R6, SRZ ;  /* 0x0000000000067805 */ /* 0x001fc6000001ff00 */
[----:B------:R-:W0:Y:S01]  /*6b90*/  @!P1 LDS R13, [R8+0x8] ;  /* 0x00000800080d9984 */ /* 0x000e220000000800 */
[----:B------:R-:W-:-:S03]  /*6ba0*/  ISETP.GT.AND P1, PT, R5, R16, PT ;  /* 0x000000100500720c */ /* 0x000fc60003f24270 */
[----:B0-----:R-:W0:Y:S02]  /*6bb0*/  SHFL.BFLY PT, R10, R13, 0x1, 0x1f ;  /* 0x0c201f000d0a7f89 */ /* 0x001e2400000e0000 */
[----:B0-----:R-:W-:-:S06]  /*6bc0*/  FADD.FTZ R10, R10, R13 ;  /* 0x0000000d0a0a7221 */ /* 0x001fcc0000010000 */
[----:B------:R-:W0:Y:S02]  /*6bd0*/  SHFL.IDX PT, R10, R10, RZ, 0x1f ;  /* 0x00001fff0a0a7589 */ /* 0x000e2400000e0000 */
[----:B0-----:R-:W-:-:S04]  /*6be0*/  FADD.FTZ R8, R10, 9.9999999747524270788e-07 ;  /* 0x358637bd0a087421 */ /* 0x001fc80000010000 */
[----:B------:R0:W1:Y:S01]  /*6bf0*/  MUFU.RCP R15, R8 ;  /* 0x00000008000f7308 */ /* 0x0000620000001000 */
[----:B------:R-:W-:Y:S05]  /*6c00*/  @!P0 BRA `(.L_x_4434) ;  /* 0x0000000000188947 */ /* 0x000fea0003800000 */
[----:B------:R-:W2:Y:S08]  /*6c10*/  LDC R6, c[0x0][0x488] ;  /* 0x00012200ff067b82 */ /* 0x000eb00000000800 */
[----:B------:R-:W2:Y:S08]  /*6c20*/  LDC R7, c[0x0][0x40c] ;  /* 0x00010300ff077b82 */ /* 0x000eb00000000800 */
[----:B------:R-:W3:Y:S01]  /*6c30*/  LDC R9, c[0x0][0x3f4] ;  /* 0x0000fd00ff097b82 */ /* 0x000ee20000000800 */
[----:B--2---:R-:W-:-:S04]  /*6c40*/  IMAD R6, R31, R6, R7 ;  /* 0x000000061f067224 */ /* 0x004fc800078e0207 */
[----:B---3--:R-:W-:-:S05]  /*6c50*/  IMAD R6, R6, R9, RZ ;  /* 0x0000000906067224 */ /* 0x008fca00078e02ff */
[----:B------:R-:W-:-:S07]  /*6c60*/  SHF.R.S32.HI R7, RZ, 0x1f, R6 ;  /* 0x0000001fff077819 */ /* 0x000fce0000011406 */
.L_x_4434:
        /* <DEDUP_REMOVED lines=23> */
[----:B--2---:R-:W-:-:S04]  /*6de0*/  LEA R12, P2, R13, UR8, 0x2 ;  /* 0x000000080d0c7c11 */ /* 0x004fc8000f8410ff */
[----:B------:R-:W-:Y:S01]  /*6df0*/  LEA.HI.X R13, R13, UR9, R14, 0x2, P2 ;  /* 0x000000090d0d7c11 */ /* 0x000fe200090f140e */
[----:B0-----:R-:W-:-:S06]  /*6e00*/  ULEA UR4, UR6, UR4, 0x18 ;  /* 0x0000000406047291 */ /* 0x001fcc000f8ec0ff */
[----:B------:R-:W-:Y:S02]  /*6e10*/  IADD3 R4, PT, PT, R8, UR4, RZ ;  /* 0x0000000408047c10 */ /* 0x000fe4000fffe0ff */
[----:B------:R-:W-:-:S07]  /*6e20*/  LEA R10, R30, UR4, 0x2 ;  /* 0x000000041e0a7c11 */ /* 0x000fce000f8e10ff */
.L_x_4439:
[----:B--2---:R0:W1:Y:S01]  /*6e30*/  LDS R8, [R10] ;  /* 0x000000000a087984 */ /* 0x0040620000000800 */
        /* <DEDUP_REMOVED lines=14> */
.L_x_4438:
[----:B------:R-:W-:Y:S05]  /*6f20*/  BSYNC.RECONVERGENT B1 ;  /* 0x0000000000017941 */ /* 0x000fea0003800200 */
.L_x_4437:
[----:B------:R-:W-:Y:S05]  /*6f30*/  @!P1 BRA `(.L_x_4436) ;  /* 0x0000000000d09947 */ /* 0x000fea0003800000 */
[----:B--2---:R-:W0:Y:S01]  /*6f40*/  S2R R9, SR_CgaCtaId ;  /* 0x0000000000097919 */ /* 0x004e220000008800 */
[----:B------:R-:W2:Y:S01]  /*6f50*/  LDCU.64 UR8, c[0x0][0x480] ;  /* 0x00009000ff0877ac */ /* 0x000ea20008000a00 */
        /* <DEDUP_REMOVED lines=9> */
[----:B--2---:R-:W-:-:S04]  /*6ff0*/  LEA R10, P3, R8, UR8, 0x2 ;  /* 0x00000008080a7c11 */ /* 0x004fc8000f8610ff */
[----:B------:R-:W-:Y:S02]  /*7000*/  IADD3 R10, P2, PT, R10, 0x200, RZ ;  /* 0x000002000a0a7810 */ /* 0x000fe40007f5e0ff */
[----:B------:R-:W-:-:S05]  /*7010*/  LEA.HI.X R7, R8, UR9, R7, 0x2, P3 ;  /* 0x0000000908077c11 */ /* 0x000fca00098f1407 */
[----:B------:R-:W-:Y:S01]  /*7020*/  IMAD.X R11, RZ, RZ, R7, P2 ;  /* 0x000000ffff0b7224 */ /* 0x000fe200010e0607 */
[----:B0-----:R-:W-:Y:S01]  /*7030*/  LEA R9, R9, R4, 0x18 ;  /* 0x0000000409097211 */ /* 0x001fe200078ec0ff */
[----:B------:R-:W-:-:S03]  /*7040*/  IMAD.SHL.U32 R4, R19, 0x4, RZ ;  /* 0x0000000413047824 */ /* 0x000fc600078e00ff */
[----:B------:R-:W-:Y:S02]  /*7050*/  IADD3 R8, PT, PT, R6, 0x100, R9 ;  /* 0x0000010006087810 */ /* 0x000fe40007ffe009 */
[----:B------:R-:W-:-:S04]  /*7060*/  LEA R4, R5, -R4, 0x2 ;  /* 0x8000000405047211 */ /* 0x000fc800078e10ff */
[----:B------:R-:W-:-:S07]  /*7070*/  IADD3 R4, PT, PT, R4, 0x200, R9 ;  /* 0x0000020004047810 */ /* 0x000fce0007ffe009 */
.L_x_4440:
[----:B------:R-:W1:Y:S01]  /*7080*/  LDS R6, [R4+-0x200] ;  /* 0xfffe000004067984 */ /* 0x000e620000000800 */
[----:B------:R-:W-:-:S04]  /*7090*/  IADD3 R5, PT, PT, R5, 0x100, RZ ;  /* 0x0000010005057810 */ /* 0x000fc80007ffe0ff */
[----:B------:R-:W-:Y:S01]  /*70a0*/  ISETP.GT.AND P2, PT, R5, R16, PT ;  /* 0x000000100500720c */ /* 0x000fe20003f44270 */
[----:B-1----:R-:W-:-:S05]  /*70b0*/  FMUL.FTZ R13, R6, R15 ;  /* 0x0000000f060d7220 */ /* 0x002fca0000410000 */
        /* <DEDUP_REMOVED lines=28> */
.L_x_4436:
[----:B------:R-:W-:Y:S05]  /*7280*/  BSYNC.RECONVERGENT B0 ;  /* 0x0000000000007941 */ /* 0x000fea0003800200 */
.L_x_4435:
[----:B------:R-:W3:Y:S01]  /*7290*/  LDCU.64 UR6, c[0x0][0x3b0] ;  /* 0x00007600ff0677ac */ /* 0x000ee20008000a00 */
[----:B------:R-:W-:Y:S02]  /*72a0*/  LEA.HI R4, R16, R16, RZ, 0x1 ;  /* 0x0000001010047211 */ /* 0x000fe400078f08ff */
[----:B------:R-:W-:Y:S02]  /*72b0*/  CS2R R6, SRZ ;  /* 0x0000000000067805 */ /* 0x000fe4000001ff00 */
[----:B------:R-:W-:Y:S02]  /*72c0*/  SHF.L.U32 R32, R30, 0x3, RZ ;  /* 0x000000031e207819 */ /* 0x000fe400000006ff */
[----:B------:R-:W-:Y:S02]  /*72d0*/  LOP3.LUT R45, R4, 0xfffffffe, RZ, 0xc0, !PT ;  /* 0xfffffffe042d7812 */ /* 0x000fe400078ec0ff */
[----:B------:R-:W-:-:S03]  /*72e0*/  LOP3.LUT R32, R32, 0xf8, RZ, 0xc0, !PT ;  /* 0x000000f820207812 */ /* 0x000fc600078ec0ff */
[----:B------:R-:W-:-:S05]  /*72f0*/  IMAD.IADD R45, R16, 0x1, -R45 ;  /* 0x00000001102d7824 */ /* 0x000fca00078e0a2d */
[----:B------:R-:W-:Y:S02]  /*7300*/  ISETP.NE.AND P0, PT, R42, R45, PT ;  /* 0x0000002d2a00720c */ /* 0x000fe40003f05270 */
[----:B---3--:R-:W-:Y:S02]  /*7310*/  ISETP.EQ.U32.AND P1, PT, RZ, UR6, PT ;  /* 0x00000006ff007c0c */ /* 0x008fe4000bf22070 */
[----:B------:R-:W-:-:S04]  /*7320*/  ISETP.GT.U32.OR P0, PT, R32, 0x8f, P0 ;  /* 0x0000008f2000780c */ /* 0x000fc80000704470 */
[----:B------:R-:W-:-:S13]  /*7330*/  ISETP.EQ.OR.EX P0, PT, RZ, UR7, P0, P1 ;  /* 0x00000007ff007c0c */ /* 0x000fda0008702710 */
[----:B0-2---:R-:W0:Y:S01]  /*7340*/  @!P0 LDC.64 R8, c[0x0][0x3b0] ;  /* 0x0000ec00ff088b82 */ /* 0x005e220000000a00 */
        /* <DEDUP_REMOVED lines=12> */
[----:B------:R-:W-:-:S07]  /*7410*/  CS2R R38, SRZ ;  /* 0x0000000000267805 */ /* 0x000fce000001ff00 */
[----:B0-----:R-:W-:Y:S05]  /*7420*/  @P0 BRA `(.L_x_4442) ;  /* 0x0000002400080947 */ /* 0x001fea0003800000 */
[----:B------:R-:W0:Y:S01]  /*7430*/  LDCU UR4, c[0x0][0x3f4] ;  /* 0x00007e80ff0477ac */ /* 0x000e220008000800 */
[----:B------:R-:W2:Y:S01]  /*7440*/  S2R R9, SR_CgaCtaId ;  /* 0x0000000000097919 */ /* 0x000ea20000008800 */
[----:B------:R-:W3:Y:S01]  /*7450*/  LDC.64 R28, c[0x0][0x3c0] ;  /* 0x0000f000ff1c7b82 */ /* 0x000ee20000000a00 */
[----:B------:R-:W-:Y:S01]  /*7460*/  IMAD.IADD R44, R19, 0x1, R42 ;  /* 0x00000001132c7824 */ /* 0x000fe200078e022a */
[----:B------:R-:W-:Y:S01]  /*7470*/  MOV R8, 0x400 ;  /* 0x0000040000087802 */ /* 0x000fe20000000f00 */
[----:B------:R-:W-:Y:S01]  /*7480*/  BSSY.RECONVERGENT B1, `(.L_x_4443) ;  /* 0x00000c3000017945 */ /* 0x000fe20003800200 */
[----:B------:R-:W-:Y:S02]  /*7490*/  IMAD.MOV.U32 R33, RZ, RZ, RZ ;  /* 0x000000ffff217224 */ /* 0x000fe400078e00ff */
[----:B------:R-:W-:Y:S02]  /*74a0*/  IADD3 R8, PT, PT, R8, 0x210, RZ ;  /* 0x0000021008087810 */ /* 0x000fe40007ffe0ff */
[----:B0-----:R-:W-:-:S04]  /*74b0*/  MOV R41, UR4 ;  /* 0x0000000400297c02 */ /* 0x001fc80008000f00 */
[-C--:B------:R-:W-:Y:S01]  /*74c0*/  VIMNMX R47, PT, PT, R16, R41.reuse, PT ;  /* 0x00000029102f7248 */ /* 0x080fe20003fe0100 */
[----:B------:R-:W-:-:S03]  /*74d0*/  IMAD R3, R3, R41, R32 ;  /* 0x0000002903037224 */ /* 0x000fc600078e0220 */
[----:B------:R-:W-:Y:S01]  /*74e0*/  ISETP.GE.AND P0, PT, R44, R47, PT ;  /* 0x0000002f2c00720c */ /* 0x000fe20003f06270 */
[----:B---3--:R-:W-:Y:S01]  /*74f0*/  IMAD.WIDE R28, R3, 0x2, R28 ;  /* 0x00000002031c7825 */ /* 0x008fe200078e021c */
        /* <DEDUP_REMOVED lines=8> */
[----:B------:R-:W-:Y:S02]  /*7580*/  MOV R40, RZ ;  /* 0x000000ff00287202 */ /* 0x000fe40000000f00 */
[----:B------:R-:W-:Y:S02]  /*7590*/  CS2R R36, SRZ ;  /* 0x0000000000247805 */ /* 0x000fe4000001ff00 */
[----:B------:R-:W-:-:S02]  /*75a0*/  IADD3 R47, PT, PT, -R42, R47, R8 ;  /* 0x0000002f2a2f7210 */ /* 0x000fc40007ffe108 */
[----:B------:R-:W-:Y:S01]  /*75b0*/  CS2R R34, SRZ ;  /* 0x0000000000227805 */ /* 0x000fe2000001ff00 */
[----:B------:R-:W-:Y:S01]  /*75c0*/  IMAD.MOV.U32 R33, RZ, RZ, RZ ;  /* 0x000000ffff217224 */ /* 0x000fe200078e00ff */
[C---:B------:R-:W-:Y:S02]  /*75d0*/  ISETP.GE.U32.AND P0, PT, R47.reuse, 0x6, PT ;  /* 0x000000062f00780c */ /* 0x040fe40003f06070 */
[----:B------:R-:W-:-:S04]  /*75e0*/  LEA.HI R49, R47, 0x1, RZ, 0x1f ;  /* 0x000000012f317811 */ /* 0x000fc800078ff8ff */
[----:B------:R-:W-:-:S07]  /*75f0*/  LOP3.LUT P1, R60, R49, 0x3, RZ, 0xc0, !PT ;  /* 0x00000003313c7812 */ /* 0x000fce000782c0ff */
[----:B------:R-:W-:Y:S06]  /*7600*/  @!P0 BRA `(.L_x_4446) ;  /* 0x0000000400788947 */ /* 0x000fec0003800000 */
[----:B------:R-:W-:Y:S01]  /*7610*/  HFMA2 R50, -RZ, RZ, 0, 0 ;  /* 0x00000000ff327431 */ /* 0x000fe200000001ff */
[----:B------:R-:W-:Y:S01]  /*7620*/  LOP3.LUT R49, R49, 0xfffffffc, RZ, 0xc0, !PT ;  /* 0xfffffffc31317812 */ /* 0x000fe200078ec0ff */
[----:B------:R-:W-:Y:S01]  /*7630*/  IMAD.MOV.U32 R39, RZ, RZ, RZ ;  /* 0x000000ffff277224 */ /* 0x000fe200078e00ff */
[----:B------:R-:W-:-:S07]  /*7640*/  MOV R48, R44 ;  /* 0x0000002c00307202 */ /* 0x000fce0000000f00 */
.L_x_4447:
[----:B------:R-:W-:-:S04]  /*7650*/  IMAD R25, R48, 0x90, RZ ;  /* 0x0000009030197824 */ /* 0x000fc800078e02ff */
[----:B------:R-:W-:-:S06]  /*7660*/  IMAD.WIDE.U32 R8, R25, 0x2, R28 ;  /* 0x0000000219087825 */ /* 0x000fcc00078e001c */
[----:B------:R-:W2:Y:S01]  /*7670*/  LDG.E.128 R8, desc[UR36][R8.64] ;  /* 0x0000002408087981 */ /* 0x000ea2000c1e1d00 */
[C---:B------:R-:W-:Y:S01]  /*7680*/  VIADD R13, R25.reuse, 0x120 ;  /* 0x00000120190d7836 */ /* 0x040fe20000000000 */
[----:B------:R-:W-:-:S03]  /*7690*/  IADD3 R21, PT, PT, R25, 0x240, RZ ;  /* 0x0000024019157810 */ /* 0x000fc60007ffe0ff */
[----:B------:R-:W-:-:S04]  /*76a0*/  IMAD.WIDE.U32 R12, R13, 0x2, R28 ;  /* 0x000000020d0c7825 */ /* 0x000fc800078e001c */
[--C-:B------:R-:W-:Y:S02]  /*76b0*/  IMAD.WIDE.U32 R20, R21, 0x2, R28.reuse ;  /* 0x0000000215147825 */ /* 0x100fe400078e001c */
[----:B-1----:R-:W3:Y:S02]  /*76c0*/  LDG.E.128 R12, desc[UR36][R12.64] ;  /* 0x000000240c0c7981 */ /* 0x002ee4000c1e1d00 */
[----:B------:R-:W-:Y:S02]  /*76d0*/  VIADD R25, R25, 0x360 ;  /* 0x0000036019197836 */ /* 0x000fe40000000000 */
[----:B-----5:R-:W4:Y:S02]  /*76e0*/  LDG.E.128 R20, desc[UR36][R20.64] ;  /* 0x0000002414147981 */ /* 0x020f24000c1e1d00 */
[----:B------:R-:W-:-:S06]  /*76f0*/  IMAD.WIDE.U32 R24, R25, 0x2, R28 ;  /* 0x0000000219187825 */ /* 0x000fcc00078e001c */
[----:B------:R-:W4:Y:S01]  /*7700*/  LDG.E.128 R24, desc[UR36][R24.64] ;  /* 0x0000002418187981 */ /* 0x000f22000c1e1d00 */
[----:B------:R-:W-:Y:S01]  /*7710*/  IADD3 R52, PT, PT, -R19, R48, RZ ;  /* 0x0000003013347210 */ /* 0x000fe20007ffe1ff */
[----:B------:R-:W-:Y:S01]  /*7720*/  VIADD R48, R48, 0x8 ;  /* 0x0000000830307836 */ /* 0x000fe20000000000 */
[----:B------:R-:W-:-:S03]  /*7730*/  IADD3 R50, PT, PT, R50, 0x4, RZ ;  /* 0x0000000432327810 */ /* 0x000fc60007ffe0ff */
[----:B------:R-:W-:Y:S01]  /*7740*/  IMAD R52, R52, 0x2, R3 ;  /* 0x0000000234347824 */ /* 0x000fe200078e0203 */
[----:B------:R-:W-:-:S04]  /*7750*/  ISETP.NE.AND P0, PT, R50, R49, PT ;  /* 0x000000313200720c */ /* 0x000fc80003f05270 */
[----:B------:R-:W0:Y:S04]  /*7760*/  LDS.U16 R51, [R52] ;  /* 0x0000000034337984 */ /* 0x000e280000000400 */
[----:B------:R-:W1:Y:S04]  /*7770*/  LDS.U16 R59, [R52+0x4] ;  /* 0x00000400343b7984 */ /* 0x000e680000000400 */
[----:B------:R-:W4:Y:S01]  /*7780*/  LDS.U16 R61, [R52+0x8] ;  /* 0x00000800343d7984 */ /* 0x000f220000000400 */
[----:B0-----:R-:W-:Y:S02]  /*7790*/  HADD2.F32 R54, -RZ, R51.H0_H0 ;  /* 0x20000033ff367230 */ /* 0x001fe40000004100 */
[----:B--2---:R-:W-:-:S02]  /*77a0*/  HADD2.F32 R53, -RZ, R8.H0_H0 ;  /* 0x20000008ff357230 */ /* 0x004fc40000004100 */
[----:B------:R-:W-:Y:S02]  /*77b0*/  HADD2.F32 R55, -RZ, R8.H1_H1 ;  /* 0x30000008ff377230 */ /* 0x000fe40000004100 */
[----:B------:R-:W0:Y:S01]  /*77c0*/  LDS.U16 R8, [R52+0xc] ;  /* 0x00000c0034087984 */ /* 0x000e220000000400 */
        /* <DEDUP_REMOVED lines=12> */
[----:B-1----:R-:W-:Y:S02]  /*7890*/  HADD2.F32 R34, -RZ, R59.H0_H0 ;  /* 0x2000003bff227230 */ /* 0x002fe40000004100 */
[----:B------:R-:W-:Y:S01]  /*78a0*/  FFMA.FTZ R9, R54, R9, R36 ;  /* 0x0000000936097223 */ /* 0x000fe20000010024 */
[----:B---3--:R-:W-:-:S02]  /*78b0*/  HADD2.F32 R38, -RZ, R14.H0_H0 ;  /* 0x2000000eff267230 */ /* 0x008fc40000004100 */
[----:B------:R-:W-:Y:S01]  /*78c0*/  FFMA.FTZ R10, R54, R10, R35 ;  /* 0x0000000a360a7223 */ /* 0x000fe20000010023 */
[----:B------:R-:W-:Y:S02]  /*78d0*/  HADD2.F32 R33, -RZ, R14.H1_H1 ;  /* 0x3000000eff217230 */ /* 0x000fe40000004100 */
[--C-:B------:R-:W-:Y:S02]  /*78e0*/  HADD2.F32 R11, -RZ, R12.reuse.H0_H0 ;  /* 0x2000000cff0b7230 */ /* 0x100fe40000004100 */
[C---:B------:R-:W-:Y:S01]  /*78f0*/  FFMA.FTZ R9, R34.reuse, R38, R9 ;  /* 0x0000002622097223 */ /* 0x040fe20000010009 */
        /* <DEDUP_REMOVED lines=10> */
[--C-:B----4-:R-:W-:Y:S02]  /*79a0*/  HADD2.F32 R33, -RZ, R20.reuse.H0_H0 ;  /* 0x20000014ff217230 */ /* 0x110fe40000004100 */
[----:B------:R-:W-:Y:S01]  /*79b0*/  FFMA.FTZ R13, R34, R13, R56 ;  /* 0x0000000d220d7223 */ /* 0x000fe20000010038 */
[----:B------:R-:W-:-:S02]  /*79c0*/  HADD2.F32 R35, -RZ, R20.H1_H1 ;  /* 0x30000014ff237230 */ /* 0x000fc40000004100 */
[----:B------:R-:W-:Y:S01]  /*79d0*/  FFMA.FTZ R15, R34, R15, R58 ;  /* 0x0000000f220f7223 */ /* 0x000fe2000001003a */
[--C-:B------:R-:W-:Y:S02]  /*79e0*/  HADD2.F32 R37, -RZ, R21.reuse.H0_H0 ;  /* 0x20000015ff257230 */ /* 0x100fe40000004100 */
[----:B------:R-:W-:Y:S02]  /*79f0*/  HADD2.F32 R20, -RZ, R21.H1_H1 ;  /* 0x30000015ff147230 */ /* 0x000fe40000004100 */
[----:B------:R-:W-:Y:S02]  /*7a00*/  HADD2.F32 R34, -RZ, R61.H0_H0 ;  /* 0x2000003dff227230 */ /* 0x000fe40000004100 */
[--C-:B------:R-:W-:Y:S02]  /*7a10*/  HADD2.F32 R38, -RZ, R22.reuse.H0_H0 ;  /* 0x20000016ff267230 */ /* 0x100fe40000004100 */
        /* <DEDUP_REMOVED lines=15> */
[----:B------:R-:W-:Y:S01]  /*7b10*/  FFMA.FTZ R9, R34, R38, R9 ;  /* 0x0000002622097223 */ /* 0x000fe20000010009 */
        /* <DEDUP_REMOVED lines=12> */
[----:B------:R-:W-:Y:S06]  /*7be0*/  @P0 BRA `(.L_x_4447) ;  /* 0xfffffff800980947 */ /* 0x000fec000383ffff */
.L_x_4446:
[----:B------:R-:W-:Y:S05]  /*7bf0*/  BSYNC.RECONVERGENT B2 ;  /* 0x0000000000027941 */ /* 0x000fea0003800200 */
.L_x_4445:
[----:B------:R-:W-:Y:S05]  /*7c00*/  @!P1 BRA `(.L_x_4444) ;  /* 0x0000000400289947 */ /* 0x000fea0003800000 */
[----:B------:R-:W-:Y:S01]  /*7c10*/  ISETP.NE.AND P1, PT, R60, 0x1, PT ;  /* 0x000000013c00780c */ /* 0x000fe20003f25270 */
[----:B------:R-:W-:Y:S01]  /*7c20*/  BSSY.RECONVERGENT B2, `(.L_x_4448) ;  /* 0x0000030000027945 */ /* 0x000fe20003800200 */
[----:B------:R-:W-:-:S11]  /*7c30*/  LOP3.LUT P0, RZ, R47, 0x2, RZ, 0xc0, !PT ;  /* 0x000000022fff7812 */ /* 0x000fd6000780c0ff */
[----:B------:R-:W-:Y:S05]  /*7c40*/  @!P1 BRA `(.L_x_4449) ;  /* 0x0000000000b49947 */ /* 0x000fea0003800000 */
[----:B------:R-:W-:-:S04]  /*7c50*/  IMAD R13, R48, 0x90, RZ ;  /* 0x00000090300d7824 */ /* 0x000fc800078e02ff */
[C---:B------:R-:W-:Y:S01]  /*7c60*/  IMAD.WIDE.U32 R8, R13.reuse, 0x2, R28 ;  /* 0x000000020d087825 */ /* 0x040fe200078e001c */
[----:B------:R-:W-:-:S05]  /*7c70*/  IADD3 R13, PT, PT, R13, 0x120, RZ ;  /* 0x000001200d0d7810 */ /* 0x000fca0007ffe0ff */
[----:B------:R-:W2:Y:S01]  /*7c80*/  LDG.E.128 R8, desc[UR36][R8.64] ;  /* 0x0000002408087981 */ /* 0x000ea2000c1e1d00 */
[----:B------:R-:W-:-:S06]  /*7c90*/  IMAD.WIDE.U32 R12, R13, 0x2, R28 ;  /* 0x000000020d0c7825 */ /* 0x000fcc00078e001c */
[----:B-1----:R-:W3:Y:S01]  /*7ca0*/  LDG.E.128 R12, desc[UR36][R12.64] ;  /* 0x000000240c0c7981 */ /* 0x002ee2000c1e1d00 */
[C---:B------:R-:W-:Y:S02]  /*7cb0*/  IMAD.IADD R20, R48.reuse, 0x1, -R19 ;  /* 0x0000000130147824 */ /* 0x040fe400078e0a13 */
[----:B------:R-:W-:-:S03]  /*7cc0*/  VIADD R48, R48, 0x4 ;  /* 0x0000000430307836 */ /* 0x000fc60000000000 */
[----:B------:R-:W-:-:S05]  /*7cd0*/  LEA R20, R20, R3, 0x1 ;  /* 0x0000000314147211 */ /* 0x000fca00078e08ff */
[----:B------:R-:W-:Y:S04]  /*7ce0*/  LDS.U16 R21, [R20] ;  /* 0x0000000014157984 */ /* 0x000fe80000000400 */
[----:B------:R-:W0:Y:S02]  /*7cf0*/  LDS.U16 R27, [R20+0x4] ;  /* 0x00000400141b7984 */ /* 0x000e240000000400 */
[----:B0-----:R-:W-:Y:S02]  /*7d00*/  HADD2.F32 R27, -RZ, R27.H0_H0 ;  /* 0x2000001bff1b7230 */ /* 0x001fe40000004100 */
[--C-:B--2---:R-:W-:Y:S02]  /*7d10*/  HADD2.F32 R22, -RZ, R8.reuse.H0_H0 ;  /* 0x20000008ff167230 */ /* 0x104fe40000004100 */
[----:B-----5:R-:W-:-:S02]  /*7d20*/  HADD2.F32 R23, -RZ, R8.H1_H1 ;  /* 0x30000008ff177230 */ /* 0x020fc40000004100 */
[--C-:B------:R-:W-:Y:S02]  /*7d30*/  HADD2.F32 R25, -RZ, R9.reuse.H0_H0 ;  /* 0x20000009ff197230 */ /* 0x100fe40000004100 */
[----:B------:R-:W-:Y:S02]  /*7d40*/  HADD2.F32 R24, -RZ, R9.H1_H1 ;  /* 0x30000009ff187230 */ /* 0x000fe40000004100 */
[----:B------:R-:W-:Y:S02]  /*7d50*/  HADD2.F32 R8, -RZ, R21.H0_H0 ;  /* 0x20000015ff087230 */ /* 0x000fe40000004100 */
[--C-:B------:R-:W-:Y:S02]  /*7d60*/  HADD2.F32 R9, -RZ, R10.reuse.H0_H0 ;  /* 0x2000000aff097230 */ /* 0x100fe40000004100 */
[----:B------:R-:W-:Y:S02]  /*7d70*/  HADD2.F32 R21, -RZ, R11.H0_H0 ;  /* 0x2000000bff157230 */ /* 0x000fe40000004100 */
[----:B------:R-:W-:Y:S01]  /*7d80*/  FFMA.FTZ R22, R8, R22, R39 ;  /* 0x0000001608167223 */ /* 0x000fe20000010027 */
[----:B------:R-:W-:-:S02]  /*7d90*/  HADD2.F32 R10, -RZ, R10.H1_H1 ;  /* 0x3000000aff0a7230 */ /* 0x000fc40000004100 */
[C---:B------:R-:W-:Y:S01]  /*7da0*/  FFMA.FTZ R25, R8.reuse, R25, R40 ;  /* 0x0000001908197223 */ /* 0x040fe20000010028 */
[----:B------:R-:W-:Y:S02]  /*7db0*/  HADD2.F32 R26, -RZ, R11.H1_H1 ;  /* 0x3000000bff1a7230 */ /* 0x000fe40000004100 */
[C---:B------:R-:W-:Y:S01]  /*7dc0*/  FFMA.FTZ R21, R8.reuse, R21, R34 ;  /* 0x0000001508157223 */ /* 0x040fe20000010022 */
[C---:B------:R-:W-:Y:S01]  /*7dd0*/  FFMA.FTZ R9, R8.reuse, R9, R36 ;  /* 0x0000000908097223 */ /* 0x040fe20000010024 */
[C---:B------:R-:W-:Y:S01]  /*7de0*/  FFMA.FTZ R10, R8.reuse, R10, R35 ;  /* 0x0000000a080a7223 */ /* 0x040fe20000010023 */
[----:B---3--:R-:W-:Y:S02]  /*7df0*/  HADD2.F32 R39, -RZ, R12.H0_H0 ;  /* 0x2000000cff277230 */ /* 0x008fe40000004100 */
[C---:B------:R-:W-:Y:S01]  /*7e00*/  FFMA.FTZ R23, R8.reuse, R23, R38 ;  /* 0x0000001708177223 */ /* 0x040fe20000010026 */
[----:B------:R-:W-:Y:S02]  /*7e10*/  HADD2.F32 R40, -RZ, R13.H0_H0 ;  /* 0x2000000dff287230 */ /* 0x000fe40000004100 */
[----:B------:R-:W-:Y:S01]  /*7e20*/  FFMA.FTZ R24, R8, R24, R37 ;  /* 0x0000001808187223 */ /* 0x000fe20000010025 */
[----:B------:R-:W-:-:S02]  /*7e30*/  HADD2.F32 R34, -RZ, R15.H0_H0 ;  /* 0x2000000fff227230 */ /* 0x000fc40000004100 */
[----:B------:R-:W-:Y:S01]  /*7e40*/  FFMA.FTZ R26, R8, R26, R33 ;  /* 0x0000001a081a7223 */ /* 0x000fe20000010021 */
        /* <DEDUP_REMOVED lines=10> */
[C---:B------:R-:W-:Y:S01]  /*7ef0*/  FFMA.FTZ R34, R27.reuse, R34, R21 ;  /* 0x000000221b227223 */ /* 0x040fe20000010015 */
[C---:B------:R-:W-:Y:S01]  /*7f00*/  FFMA.FTZ R35, R27.reuse, R35, R10 ;  /* 0x000000231b237223 */ /* 0x040fe2000001000a */
[----:B------:R-:W-:-:S07]  /*7f10*/  FFMA.FTZ R33, R27, R15, R26 ;  /* 0x0000000f1b217223 */ /* 0x000fce000001001a */
.L_x_4449:
[----:B------:R-:W-:Y:S05]  /*7f20*/  BSYNC.RECONVERGENT B2 ;  /* 0x0000000000027941 */ /* 0x000fea0003800200 */
.L_x_4448:
[----:B------:R-:W-:Y:S05]  /*7f30*/  @P0 BRA `(.L_x_4444) ;  /* 0x00000000005c0947 */ /* 0x000fea0003800000 */
[----:B------:R-:W-:-:S04]  /*7f40*/  IMAD R9, R48, 0x90, RZ ;  /* 0x0000009030097824 */ /* 0x000fc800078e02ff */
[----:B------:R-:W-:-:S06]  /*7f50*/  IMAD.WIDE.U32 R8, R9, 0x2, R28 ;  /* 0x0000000209087825 */ /* 0x000fcc00078e001c */
[----:B------:R-:W2:Y:S01]  /*7f60*/  LDG.E.128 R8, desc[UR36][R8.64] ;  /* 0x0000002408087981 */ /* 0x000ea2000c1e1d00 */
[----:B------:R-:W-:-:S05]  /*7f70*/  IADD3 R12, PT, PT, -R19, R48, RZ ;  /* 0x00000030130c7210 */ /* 0x000fca0007ffe1ff */
[----:B------:R-:W-:-:S06]  /*7f80*/  IMAD R12, R12, 0x2, R3 ;  /* 0x000000020c0c7824 */ /* 0x000fcc00078e0203 */
[----:B------:R-:W0:Y:S02]  /*7f90*/  LDS.U16 R12, [R12] ;  /* 0x000000000c0c7984 */ /* 0x000e240000000400 */
[----:B0-----:R-:W-:Y:S02]  /*7fa0*/  HADD2.F32 R14, -RZ, R12.H0_H0 ;  /* 0x2000000cff0e7230 */ /* 0x001fe40000004100 */
[--C-:B--2---:R-:W-:Y:S02]  /*7fb0*/  HADD2.F32 R13, -RZ, R8.reuse.H0_H0 ;  /* 0x20000008ff0d7230 */ /* 0x104fe40000004100 */
[----:B-1----:R-:W-:Y:S02]  /*7fc0*/  HADD2.F32 R15, -RZ, R8.H1_H1 ;  /* 0x30000008ff0f7230 */ /* 0x002fe40000004100 */
[--C-:B------:R-:W-:Y:S02]  /*7fd0*/  HADD2.F32 R21, -RZ, R9.reuse.H0_H0 ;  /* 0x20000009ff157230 */ /* 0x100fe40000004100 */
[----:B------:R-:W-:Y:S01]  /*7fe0*/  FFMA.FTZ R39, R14, R13, R39 ;  /* 0x0000000d0e277223 */ /* 0x000fe20000010027 */
[----:B------:R-:W-:-:S02]  /*7ff0*/  HADD2.F32 R20, -RZ, R9.H1_H1 ;  /* 0x30000009ff147230 */ /* 0x000fc40000004100 */
[C---:B------:R-:W-:Y:S01]  /*8000*/  FFMA.FTZ R38, R14.reuse, R15, R38 ;  /* 0x0000000f0e267223 */ /* 0x040fe20000010026 */
[--C-:B-----5:R-:W-:Y:S02]  /*8010*/  HADD2.F32 R23, -RZ, R10.reuse.H0_H0 ;  /* 0x2000000aff177230 */ /* 0x120fe40000004100 */
        /* <DEDUP_REMOVED lines=9> */
.L_x_4444:
[----:B------:R-:W-:Y:S05]  /*80b0*/  BSYNC.RECONVERGENT B1 ;  /* 0x0000000000017941 */ /* 0x000fea0003800200 */
.L_x_4443:
        /* <DEDUP_REMOVED lines=16> */
.L_x_4456:
        /* <DEDUP_REMOVED lines=32> */
[----:B--2--5:R-:W-:Y:S02]  /*83c0*/  HADD2.F32 R23, -RZ, R10.H0_H0 ;  /* 0x2000000aff177230 */ /* 0x024fe40000004100 */
        /* <DEDUP_REMOVED lines=15> */
.L_x_4455:
[----:B------:R-:W-:Y:S05]  /*84c0*/  BSYNC.RECONVERGENT B3 ;  /* 0x0000000000037941 */ /* 0x000fea0003800200 */
.L_x_4454:
[----:B------:R-:W-:Y:S01]  /*84d0*/  VIADD R44, R44, 0x2 ;  /* 0x000000022c2c7836 */ /* 0x000fe20000000000 */
[----:B------:R-:W-:Y:S01]  /*84e0*/  IADD3 R46, PT, PT, R46, 0x4, RZ ;  /* 0x000000042e2e7810 */ /* 0x000fe20007ffe0ff */
[----:B------:R-:W-:Y:S06]  /*84f0*/  @P2 BRA `(.L_x_4456) ;  /* 0xfffffffc00302947 */ /* 0x000fec000383ffff */
.L_x_4453:
[----:B------:R-:W-:Y:S05]  /*8500*/  BSYNC.RECONVERGENT B2 ;  /* 0x0000000000027941 */ /* 0x000fea0003800200 */
.L_x_4452:
[----:B------:R-:W-:-:S13]  /*8510*/  ISETP.GE.U32.AND P0, PT, R24, 0x6, PT ;  /* 0x000000061800780c */ /* 0x000fda0003f06070 */
[----:B------:R-:W-:Y:S05]  /*8520*/  @!P0 BRA `(.L_x_4451) ;  /* 0x0000000c00148947 */ /* 0x000fea0003800000 */
[----:B------:R-:W0:Y:S02]  /*8530*/  LDC R41, c[0x0][0x3f4] ;  /* 0x0000fd00ff297b82 */ /* 0x000e240000000800 */
.L_x_4465:
[CC--:B0-----:R-:W-:Y:S01]  /*8540*/  ISETP.GE.AND P3, PT, R44.reuse, R41.reuse, PT ;  /* 0x000000292c00720c */ /* 0x0c1fe20003f66270 */
[C---:B------:R-:W-:Y:S01]  /*8550*/  VIADD R46, R44.reuse, 0x2 ;  /* 0x000000022c2e7836 */ /* 0x040fe20000000000 */
[----:B------:R-:W-:Y:S01]  /*8560*/  IADD3 R12, PT, PT, -R19, R44, RZ ;  /* 0x0000002c130c7210 */ /* 0x000fe20007ffe1ff */
        /* <DEDUP_REMOVED lines=8> */
[----:B------:R-:W-:Y:S02]  /*85f0*/  IABS R11, R41 ;  /* 0x00000029000b7213 */ /* 0x000fe40000000000 */
[----:B------:R-:W-:Y:S02]  /*8600*/  IABS R21, R44 ;  /* 0x0000002c00157213 */ /* 0x000fe40000000000 */
[----:B------:R-:W0:Y:S01]  /*8610*/  I2F.RP R10, R11 ;  /* 0x0000000b000a7306 */ /* 0x000e220000209400 */
[----:B------:R-:W-:Y:S02]  /*8620*/  ISETP.GE.AND P4, PT, R44, RZ, PT ;  /* 0x000000ff2c00720c */ /* 0x000fe40003f86270 */
[----:B------:R-:W-:-:S05]  /*8630*/  ISETP.NE.AND P5, PT, R41, RZ, PT ;  /* 0x000000ff2900720c */ /* 0x000fca0003fa5270 */
[----:B0-----:R-:W0:Y:S02]  /*8640*/  MUFU.RCP R10, R10 ;  /* 0x0000000a000a7308 */ /* 0x001e240000001000 */
[----:B0-----:R-:W-:-:S06]  /*8650*/  IADD3 R13, PT, PT, R10, 0xffffffe, RZ ;  /* 0x0ffffffe0a0d7810 */ /* 0x001fcc0007ffe0ff */
[----:B------:R0:W2:Y:S02]  /*8660*/  F2I.FTZ.U32.TRUNC.NTZ R9, R13 ;  /* 0x0000000d00097305 */ /* 0x0000a4000021f000 */
[----:B0-----:R-:W0:Y:S01]  /*8670*/  LDS.U16 R13, [R12] ;  /* 0x000000000c0d7984 */ /* 0x001e220000000400 */
[----:B--2---:R-:W-:-:S04]  /*8680*/  IMAD.MOV R8, RZ, RZ, -R9 ;  /* 0x000000ffff087224 */ /* 0x004fc800078e0a09 */
[----:B-1----:R-:W-:Y:S02]  /*8690*/  IMAD R15, R8, R11, RZ ;  /* 0x0000000b080f7224 */ /* 0x002fe400078e02ff */
        /* <DEDUP_REMOVED lines=32> */
.L_x_4458:
[----:B------:R-:W-:Y:S05]  /*88a0*/  BSYNC.RECONVERGENT B2 ;  /* 0x0000000000027941 */ /* 0x000fea0003800200 */
.L_x_4457:
        /* <DEDUP_REMOVED lines=10> */
[----:B0-----:R-:W0:Y:S01]  /*8950*/  LDS.U16 R13, [R12+0x4] ;  /* 0x000004000c0d7984 */ /* 0x001e220000000400 */
[----:B--2---:R-:W-:-:S04]  /*8960*/  IMAD.MOV R8, RZ, RZ, -R9 ;  /* 0x000000ffff087224 */ /* 0x004fc800078e0a09 */
[----:B-1----:R-:W-:Y:S01]  /*8970*/  IMAD R15, R8, R11, RZ ;  /* 0x0000000b080f7224 */ /* 0x002fe200078e02ff */
        /* <DEDUP_REMOVED lines=32> */
.L_x_4460:
[----:B------:R-:W-:Y:S05]  /*8b80*/  BSYNC.RECONVERGENT B2 ;  /* 0x0000000000027941 */ /* 0x000fea0003800200 */
.L_x_4459:
        /* <DEDUP_REMOVED lines=45> */
.L_x_4462:
[----:B------:R-:W-:Y:S05]  /*8e60*/  BSYNC.RECONVERGENT B2 ;  /* 0x0000000000027941 */ /* 0x000fea0003800200 */
.L_x_4461:
[----:B------:R-:W-:Y:S04]  /*8e70*/  BSSY.RECONVERGENT B2, `(.L_x_4463) ;  /* 0x000002d000027945 */ /* 0x000fe80003800200 */
[----:B------:R-:W-:Y:S05]  /*8e80*/  @!P2 BRA `(.L_x_4464) ;  /* 0x0000000000aca947 */ /* 0x000fea0003800000 */
[----:B------:R-:W-:Y:S01]  /*8e90*/  IABS R11, R41 ;  /* 0x00000029000b7213 */ /* 0x000fe20000000000 */
[----:B------:R-:W0:Y:S01]  /*8ea0*/  LDS.U16 R12, [R12+0xc] ;  /* 0x00000c000c0c7984 */ /* 0x000e220000000400 */
        /* <DEDUP_REMOVED lines=41> */
.L_x_4464:
[----:B------:R-:W-:Y:S05]  /*9140*/  BSYNC.RECONVERGENT B2 ;  /* 0x0000000000027941 */ /* 0x000fea0003800200 */
.L_x_4463:
[----:B------:R-:W-:-:S04]  /*9150*/  IADD3 R44, PT, PT, R44, 0x8, RZ ;  /* 0x000000082c2c7810 */ /* 0x000fc80007ffe0ff */
[----:B------:R-:W-:-:S13]  /*9160*/  ISETP.GE.AND P0, PT, R44, R16, PT ;  /* 0x000000102c00720c */ /* 0x000fda0003f06270 */
[----:B------:R-:W-:Y:S05]  /*9170*/  @!P0 BRA `(.L_x_4465) ;  /* 0xfffffff000f08947 */ /* 0x000fea000383ffff */
.L_x_4451:
[----:B------:R-:W-:Y:S05]  /*9180*/  BSYNC.RECONVERGENT B1 ;  /* 0x0000000000017941 */ /* 0x000fea0003800200 */
.L_x_4450:
        /* <DEDUP_REMOVED lines=26> */
[----:B------:R-:W-:Y:S02]  /*9330*/  ISETP.NE.U32.AND.EX P1, PT, RZ, RZ, PT, P1 ;  /* 0x000000ffff00720c */ /* 0x000fe40003f25110 */
        /* <DEDUP_REMOVED lines=8> */
[----:B------:R3:W0:Y:S01]  /*93c0*/  I2F.S16 R9, R8 ;  /* 0x0000000800097306 */ /* 0x0006220000101400 */
[----:B-----5:R-:W-:-:S02]  /*93d0*/  SHF.R.S32.HI R23, RZ, 0x18, R17 ;  /* 0x00000018ff177819 */ /* 0x020fc40000011411 */
[----:B------:R-:W-:Y:S02]  /*93e0*/  @P2 LOP3.LUT R21, R21, 0xffffff00, RZ, 0xfc, !PT ;  /* 0xffffff0015152812 */ /* 0x000fe400078efcff */
[----:B------:R-:W-:Y:S02]  /*93f0*/  SHF.R.S32.HI R12, RZ, 0x8, R12 ;  /* 0x00000008ff0c7819 */ /* 0x000fe4000001140c */
[----:B------:R-:W-:Y:S01]  /*9400*/  @P1 LOP3.LUT R20, R20, 0xffffff00, RZ, 0xfc, !PT ;  /* 0xffffff0014141812 */ /* 0x000fe200078efcff */
[----:B------:R-:W-:Y:S01]  /*9410*/  I2F.S16 R11, R11 ;  /* 0x0000000b000b7306 */ /* 0x000fe20000101400 */
[----:B------:R-:W-:Y:S01]  /*9420*/  @P0 LOP3.LUT R22, R22, 0xffffff00, RZ, 0xfc, !PT ;  /* 0xffffff0016160812 */ /* 0x000fe200078efcff */
[C---:B---3--:R-:W-:Y:S01]  /*9430*/  FMUL.FTZ R8, R10.reuse, R13 ;  /* 0x0000000d0a087220 */ /* 0x048fe20000410000 */
[----:B0-----:R-:W-:-:S05]  /*9440*/  FMUL.FTZ R9, R10, R9 ;  /* 0x000000090a097220 */ /* 0x001fca0000410000 */
[----:B------:R-:W0:Y:S01]  /*9450*/  I2F.S16 R23, R23 ;  /* 0x0000001700177306 */ /* 0x000e220000101400 */
[----:B------:R-:W-:-:S07]  /*9460*/  F2FP.F16.F32.PACK_AB R8, R9, R8 ;  /* 0x000000080908723e */ /* 0x000fce00000000ff */
[----:B------:R2:W3:Y:S01]  /*9470*/  I2F.S16 R19, R12 ;  /* 0x0000000c00137306 */ /* 0x0004e20000101400 */
[----:B0-----:R-:W-:-:S07]  /*9480*/  FMUL.FTZ R16, R10, R23 ;  /* 0x000000170a107220 */ /* 0x001fce0000410000 */
[----:B------:R-:W0:Y:S01]  /*9490*/  I2F.S8 R17, R20 ;  /* 0x0000001400117306 */ /* 0x000e220000001400 */
[C---:B--2---:R-:W-:Y:S01]  /*94a0*/  FMUL.FTZ R12, R10.reuse, R11 ;  /* 0x0000000b0a0c7220 */ /* 0x044fe20000410000 */
[----:B---3--:R-:W-:-:S06]  /*94b0*/  FMUL.FTZ R14, R10, R19 ;  /* 0x000000130a0e7220 */ /* 0x008fcc0000410000 */
[----:B-1----:R-:W1:Y:S01]  /*94c0*/  I2F.S8 R15, R22 ;  /* 0x00000016000f7306 */ /* 0x002e620000001400 */
[----:B0-----:R-:W-:-:S07]  /*94d0*/  FMUL.FTZ R17, R10, R17 ;  /* 0x000000110a117220 */ /* 0x001fce0000410000 */
[----:B------:R-:W0:Y:S01]  /*94e0*/  I2F.S8 R21, R21 ;  /* 0x0000001500157306 */ /* 0x000e220000001400 */
[----:B-1----:R-:W-:-:S05]  /*94f0*/  FMUL.FTZ R15, R10, R15 ;  /* 0x0000000f0a0f7220 */ /* 0x002fca0000410000 */
[----:B------:R-:W-:Y:S01]  /*9500*/  F2FP.F16.F32.PACK_AB R9, R12, R15 ;  /* 0x0000000f0c09723e */ /* 0x000fe200000000ff */
[----:B0-----:R-:W-:Y:S01]  /*9510*/  FMUL.FTZ R11, R10, R21 ;  /* 0x000000150a0b7220 */ /* 0x001fe20000410000 */
[----:B------:R-:W-:-:S04]  /*9520*/  F2FP.F16.F32.PACK_AB R10, R14, R17 ;  /* 0x000000110e0a723e */ /* 0x000fc800000000ff */
[----:B------:R-:W-:Y:S01]  /*9530*/  F2FP.F16.F32.PACK_AB R11, R16, R11 ;  /* 0x0000000b100b723e */ /* 0x000fe200000000ff */
[----:B------:R-:W-:Y:S06]  /*9540*/  BRA `(.L_x_4467) ;  /* 0x00000000000c7947 */ /* 0x000fec0003800000 */
.L_x_4466:
[----:B------:R-:W0:Y:S02]  /*9550*/  LDC.64 R8, c[0x0][0x3a8] ;  /* 0x0000ea00ff087b82 */ /* 0x000e240000000a00 */
[----:B0-----:R-:W-:-:S06]  /*9560*/  IMAD.WIDE R8, R17, 0x2, R8 ;  /* 0x0000000211087825 */ /* 0x001fcc00078e0208 */
[----:B------:R-:W5:Y:S02]  /*9570*/  LDG.E.128 R8, desc[UR36][R8.64] ;  /* 0x0000002408087981 */ /* 0x000f64000c1e1d00 */
.L_x_4467:
[----:B------:R-:W0:Y:S02]  /*9580*/  LDCU.64 UR6, c[0x0][0x460] ;  /* 0x00008c00ff0677ac */ /* 0x000e240008000a00 */
[----:B0-----:R-:W-:-:S04]  /*9590*/  ISETP.NE.U32.AND P0, PT, RZ, UR6, PT ;  /* 0x00000006ff007c0c */ /* 0x001fc8000bf05070 */
[----:B------:R-:W-:Y:S01]  /*95a0*/  ISETP.NE.AND.EX P0, PT, RZ, UR7, PT, P0 ;  /* 0x00000007ff007c0c */ /* 0x000fe2000bf05300 */
[----:B------:R-:W0:-:S12]  /*95b0*/  LDCU.64 UR6, c[0x0][0x3c0] ;  /* 0x00007800ff0677ac */ /* 0x000e180008000a00 */
[----:B------:R-:W2:Y:S08]  /*95c0*/  @P0 LDC R14, c[0x0][0x3f8] ;  /* 0x0000fe00ff0e0b82 */ /* 0x000eb00000000800 */
[----:B------:R-:W3:Y:S01]  /*95d0*/  @P0 LDC.64 R12, c[0x0][0x458] ;  /* 0x00011600ff0c0b82 */ /* 0x000ee20000000a00 */
[----:B--2---:R-:W-:-:S04]  /*95e0*/  @P0 IMAD R43, R2, R14, R43 ;  /* 0x0000000e022b0224 */ /* 0x004fc800078e022b */
[----:B------:R-:W-:-:S04]  /*95f0*/  @P0 IMAD R43, R43, 0x90, R32 ;  /* 0x000000902b2b0824 */ /* 0x000fc800078e0220 */
[----:B---3--:R-:W-:-:S06]  /*9600*/  @P0 IMAD.WIDE R12, R43, 0x2, R12 ;  /* 0x000000022b0c0825 */ /* 0x008fcc00078e020c */
[----:B-1----:R-:W2:Y:S01]  /*9610*/  @P0 LDG.E.128 R12, desc[UR36][R12.64] ;  /* 0x000000240c0c0981 */ /* 0x002ea2000c1e1d00 */
[----:B------:R-:W-:Y:S01]  /*9620*/  LEA R0, R0, R3, 0x1 ;  /* 0x0000000300007211 */ /* 0x000fe200078e08ff */
[----:B------:R-:W-:Y:S02]  /*9630*/  IMAD R41, R31, R41, R32 ;  /* 0x000000291f297224 */ /* 0x000fe400078e0220 */
[----:B-----5:R-:W-:Y:S02]  /*9640*/  HFMA2 R4, R8, 1, 1, R4 ;  /* 0x3c003c0008047831 */ /* 0x020fe40000000004 */
[----:B------:R-:W-:Y:S02]  /*9650*/  IMAD R18, R18, 0x90, RZ ;  /* 0x0000009012127824 */ /* 0x000fe400078e02ff */
[----:B------:R-:W-:Y:S02]  /*9660*/  HFMA2 R6, R10, 1, 1, R6 ;  /* 0x3c003c000a067831 */ /* 0x000fe40000000006 */
[----:B------:R-:W-:Y:S01]  /*9670*/  HADD2 R5, R9, R5 ;  /* 0x0000000509057230 */ /* 0x000fe20000000000 */
[----:B------:R-:W1:Y:S01]  /*9680*/  LDS.U16 R0, [R0] ;  /* 0x0000000000007984 */ /* 0x000e620000000400 */
[----:B------:R-:W-:Y:S01]  /*9690*/  SHF.R.S32.HI R3, RZ, 0x1f, R41 ;  /* 0x0000001fff037819 */ /* 0x000fe20000011429 */
[----:B------:R-:W-:Y:S01]  /*96a0*/  HADD2 R7, R11, R7 ;  /* 0x000000070b077230 */ /* 0x000fe20000000000 */
[----:B------:R-:W-:-:S04]  /*96b0*/  IADD3 R41, P1, PT, R18, R41, RZ ;  /* 0x0000002912297210 */ /* 0x000fc80007f3e0ff */
[----:B------:R-:W-:Y:S02]  /*96c0*/  LEA.HI.X.SX32 R18, R18, R3, 0x1, P1 ;  /* 0x0000000312127211 */ /* 0x000fe400008f0eff */
[----:B0-----:R-:W-:-:S04]  /*96d0*/  LEA R2, P1, R41, UR6, 0x1 ;  /* 0x0000000629027c11 */ /* 0x001fc8000f8208ff */
[----:B------:R-:W-:Y:S01]  /*96e0*/  LEA.HI.X R3, R41, UR7, R18, 0x1, P1 ;  /* 0x0000000729037c11 */ /* 0x000fe200088f0c12 */
[----:B-1----:R-:W-:Y:S02]  /*96f0*/  HADD2.F32 R0, -RZ, R0.H0_H0 ;  /* 0x20000000ff007230 */ /* 0x002fe40000004100 */
[----:B--2---:R-:W-:Y:S02]  /*9700*/  @P0 HFMA2 R5, R5, R13, -RZ ;  /* 0x0000000d05050231 */ /* 0x004fe400001000ff */
        /* <DEDUP_REMOVED lines=20> */
.L_x_4442:
[----:B------:R-:W-:Y:S05]  /*9850*/  BSYNC.RECONVERGENT B0 ;  /* 0x0000000000007941 */ /* 0x000fea0003800200 */
.L_x_4441:
        /* <DEDUP_REMOVED lines=17> */
.L_x_4469:
        /* <DEDUP_REMOVED lines=21> */
.L_x_4471:
[----:B------:R-:W-:Y:S05]  /*9ac0*/  BSYNC.RECONVERGENT B0 ;  /* 0x0000000000007941 */ /* 0x000fea0003800200 */
.L_x_4470:
[----:B------:R-:W-:Y:S06]  /*9ad0*/  BAR.SYNC.DEFER_BLOCKING 0x0 ;  /* 0x0000000000007b1d */ /* 0x000fec0000010000 */
.L_x_4468:
[----:B------:R-:W-:-:S13]  /*9ae0*/  ISETP.GT.U32.OR P0, PT, R30, 0x1f, P0 ;  /* 0x0000001f1e00780c */ /* 0x000fda0000704470 */
[----:B------:R-:W-:Y:S05]  /*9af0*/  @P0 EXIT ;  /* 0x000000000000094d */ /* 0x000fea0003800000 */
[----:B------:R-:W2:Y:S02]  /*9b00*/  LDCU UR4, c[0x0][0x478] ;  /* 0x00008f00ff0477ac */ /* 0x000ea40008000800 */
[----:B--2---:R-:W-:-:S09]  /*9b10*/  UISETP.NE.AND UP0, UPT, UR4, 0x2, UPT ;  /* 0x000000020400788c */ /* 0x004fd2000bf05270 */
[----:B------:R-:W-:Y:S05]  /*9b20*/  BRA.U UP0, `(.L_x_4472) ;  /* 0x0000000100e07547 */ /* 0x000fea000b800000 */
[----:B------:R-:W2:Y:S01]  /*9b30*/  LDC.64 R2, c[0x0][0x470] ;  /* 0x00011c00ff027b82 */ /* 0x000ea20000000a00 */
[----:B------:R-:W3:Y:S01]  /*9b40*/  LDCU.64 UR4, c[0x0][0x380] ;  /* 0x00007000ff0477ac */ /* 0x000ee20008000a00 */
[----:B--2---:R-:W2:Y:S01]  /*9b50*/  LDG.E R2, desc[UR36][R2.64] ;  /* 0x0000002402027981 */ /* 0x004ea2000c1e1900 */
[----:B------:R-:W-:-:S04]  /*9b60*/  IADD3 R31, PT, PT, R31, R32, RZ ;  /* 0x000000201f1f7210 */ /* 0x000fc80007ffe0ff */
[----:B---3--:R-:W-:Y:S01]  /*9b70*/  IADD3 R8, P0, PT, R31, UR4, RZ ;  /* 0x000000041f087c10 */ /* 0x008fe2000ff1e0ff */
        /* <DEDUP_REMOVED lines=24> */
[----:B--2---:R-:W-:Y:S02]  /*9d00*/  PRMT R4, R37, 0x8880, RZ ;  /* 0x0000888025047816 */ /* 0x004fe400000000ff */
[----:B---3--:R-:W-:-:S03]  /*9d10*/  PRMT R38, R38, 0x8880, RZ ;  /* 0x0000888026267816 */ /* 0x008fc600000000ff */
[----:B------:R-:W2:Y:S01]  /*9d20*/  F2I.S8.NTZ R36, R36 ;  /* 0x0000002400247305 */ /* 0x000ea20000202100 */
        /* <DEDUP_REMOVED lines=8> */
[----:B--2---:R-:W-:Y:S02]  /*9db0*/  PRMT R36, R36, 0x8880, RZ ;  /* 0x0000888024247816 */ /* 0x004fe400000000ff */
        /* <DEDUP_REMOVED lines=15> */
.L_x_4472:
[----:B------:R-:W2:Y:S01]  /*9eb0*/  LDC.64 R2, c[0x0][0x380] ;  /* 0x0000e000ff027b82 */ /* 0x000ea20000000a00 */
[----:B------:R-:W-:Y:S02]  /*9ec0*/  IADD3 R31, PT, PT, R31, R32, RZ ;  /* 0x000000201f1f7210 */ /* 0x000fe40007ffe0ff */
[----:B------:R-:W-:Y:S02]  /*9ed0*/  F2FP.F16.F32.PACK_AB R39, R38, R39 ;  /* 0x000000272627723e */ /* 0x000fe400000000ff */
[----:B------:R-:W-:Y:S02]  /*9ee0*/  F2FP.F16.F32.PACK_AB R37, R37, R40 ;  /* 0x000000282525723e */ /* 0x000fe400000000ff */
[----:B------:R-:W-:Y:S02]  /*9ef0*/  F2FP.F16.F32.PACK_AB R35, R35, R36 ;  /* 0x000000242323723e */ /* 0x000fe400000000ff */
[----:B------:R-:W-:Y:S01]  /*9f00*/  F2FP.F16.F32.PACK_AB R33, R33, R34 ;  /* 0x000000222121723e */ /* 0x000fe200000000ff */
[----:B--2---:R-:W-:-:S05]  /*9f10*/  IMAD.WIDE R2, R31, 0x2, R2 ;  /* 0x000000021f027825 */ /* 0x004fca00078e0202 */
[----:B------:R-:W-:Y:S04]  /*9f20*/  STG.E desc[UR36][R2.64], R39 ;  /* 0x0000002702007986 */ /* 0x000fe8000c101924 */
[----:B------:R-:W-:Y:S04]  /*9f30*/  STG.E desc[UR36][R2.64+0x4], R37 ;  /* 0x0000042502007986 */ /* 0x000fe8000c101924 */
[----:B------:R-:W-:Y:S04]  /*9f40*/  STG.E desc[UR36][R2.64+0x8], R35 ;  /* 0x0000082302007986 */ /* 0x000fe8000c101924 */
[----:B------:R-:W-:Y:S01]  /*9f50*/  STG.E desc[UR36][R2.64+0xc], R33 ;  /* 0x00000c2102007986 */ /* 0x000fe2000c101924 */
[----:B------:R-:W-:Y:S05]  /*9f60*/  EXIT ;  /* 0x000000000000794d */ /* 0x000fea0003800000 */
.L_x_4411:
[----:B------:R-:W-:Y:S01]  /*9f70*/  IMAD.MOV.U32 R12, RZ, RZ, 0x10 ;  /* 0x00000010ff0c7424 */ /* 0x000fe200078e00ff */
[----:B------:R-:W-:Y:S01]  /*9f80*/  MOV R11, 0x1f ;  /* 0x0000001f000b7802 */ /* 0x000fe20000000f00 */
[----:B------:R-:W-:-:S07]  /*9f90*/  IMAD.MOV.U32 R15, RZ, RZ, -0x1 ;  /* 0xffffffffff0f7424 */ /* 0x000fce00078e00ff */
[----:B0----5:R-:W-:Y:S05]  /*9fa0*/  WARPSYNC.COLLECTIVE R15, `(.L_x_4473) ;  /* 0x000000000f087348 */ /* 0x021fea0003c00000 */
[----:B------:R1:W2:Y:S02]  /*9fb0*/  SHFL.BFLY P6, R14, R13, R12, R11 ;  /* 0x0c00000c0d0e7389 */ /* 0x0002a400000c000b */
[----:B012--5:R-:W-:Y:S05]  /*9fc0*/  ENDCOLLECTIVE ;  /* 0x000000000000791b */ /* 0x027fea0003800000 */
.L_x_4473:
[----:B------:R-:W-:Y:S02]  /*9fd0*/  IMAD.MOV.U32 R12, RZ, RZ, 0x8 ;  /* 0x00000008ff0c7424 */ /* 0x000fe400078e00ff */
[----:B------:R-:W-:-:S05]  /*9fe0*/  FADD.FTZ R0, R13, R14 ;  /* 0x0000000e0d007221 */ /* 0x000fca0000010000 */
[----:B------:R-:W-:-:S07]  /*9ff0*/  MOV R13, R0 ;  /* 0x00000000000d7202 */ /* 0x000fce0000000f00 */
[----:B------:R-:W-:Y:S05]  /*a000*/  WARPSYNC.COLLECTIVE R15, `(.L_x_4474) ;  /* 0x000000000f087348 */ /* 0x000fea0003c00000 */
[----:B------:R0:W1:Y:S02]  /*a010*/  SHFL.BFLY P6, R14, R13, R12, R11 ;  /* 0x0c00000c0d0e7389 */ /* 0x00006400000c000b */
[----:B01----:R-:W-:Y:S05]  /*a020*/  ENDCOLLECTIVE ;  /* 0x000000000000791b */ /* 0x003fea0003800000 */
.L_x_4474:
[----:B------:R-:W-:Y:S02]  /*a030*/  IMAD.MOV.U32 R12, RZ, RZ, 0x4 ;  /* 0x00000004ff0c7424 */ /* 0x000fe400078e00ff */
[----:B------:R-:W-:-:S05]  /*a040*/  FADD.FTZ R3, R0, R14 ;  /* 0x0000000e00037221 */ /* 0x000fca0000010000 */
[----:B------:R-:W-:-:S07]  /*a050*/  MOV R13, R3 ;  /* 0x00000003000d7202 */ /* 0x000fce0000000f00 */
[----:B------:R-:W-:Y:S05]  /*a060*/  WARPSYNC.COLLECTIVE R15, `(.L_x_4475) ;  /* 0x000000000f087348 */ /* 0x000fea0003c00000 */
[----:B------:R0:W1:Y:S02]  /*a070*/  SHFL.BFLY P6, R14, R13, R12, R11 ;  /* 0x0c00000c0d0e7389 */ /* 0x00006400000c000b */
[----:B01----:R-:W-:Y:S05]  /*a080*/  ENDCOLLECTIVE ;  /* 0x000000000000791b */ /* 0x003fea0003800000 */
.L_x_4475:
[----:B------:R-:W-:Y:S02]  /*a090*/  IMAD.MOV.U32 R12, RZ, RZ, 0x2 ;  /* 0x00000002ff0c7424 */ /* 0x000fe400078e00ff */
[----:B------:R-:W-:-:S05]  /*a0a0*/  FADD.FTZ R4, R3, R14 ;  /* 0x0000000e03047221 */ /* 0x000fca0000010000 */
[----:B------:R-:W-:-:S07]  /*a0b0*/  MOV R13, R4 ;  /* 0x00000004000d7202 */ /* 0x000fce0000000f00 */
[----:B------:R-:W-:Y:S05]  /*a0c0*/  WARPSYNC.COLLECTIVE R15, `(.L_x_4476) ;  /* 0x000000000f087348 */ /* 0x000fea0003c00000 */
[----:B------:R0:W1:Y:S02]  /*a0d0*/  SHFL.BFLY P6, R14, R13, R12, R11 ;  /* 0x0c00000c0d0e7389 */ /* 0x00006400000c000b */
[----:B01----:R-:W-:Y:S05]  /*a0e0*/  ENDCOLLECTIVE ;  /* 0x000000000000791b */ /* 0x003fea0003800000 */
.L_x_4476:
[----:B------:R-:W-:Y:S02]  /*a0f0*/  IMAD.MOV.U32 R12, RZ, RZ, 0x1 ;  /* 0x00000001ff0c7424 */ /* 0x000fe400078e00ff */
[----:B------:R-:W-:-:S05]  /*a100*/  FADD.FTZ R5, R4, R14 ;  /* 0x0000000e04057221 */ /* 0x000fca0000010000 */
[----:B------:R-:W-:-:S07]  /*a110*/  MOV R13, R5 ;  /* 0x00000005000d7202 */ /* 0x000fce0000000f00 */
[----:B------:R-:W-:Y:S05]  /*a120*/  WARPSYNC.COLLECTIVE R15, `(.L_x_4477) ;  /* 0x000000000f087348 */ /* 0x000fea0003c00000 */
[----:B------:R0:W1:Y:S02]  /*a130*/  SHFL.BFLY P6, R14, R13, R12, R11 ;  /* 0x0c00000c0d0e7389 */ /* 0x00006400000c000b */
[----:B01----:R-:W-:Y:S05]  /*a140*/  ENDCOLLECTIVE ;  /* 0x000000000000791b */ /* 0x003fea0003800000 */
.L_x_4477:
[----:B------:R-:W-:Y:S05]  /*a150*/  BRA `(.L_x_4478) ;  /* 0xffffff8400c07947 */ /* 0x000fea000383ffff */
.L_x_4414:
[----:B------:R-:W-:Y:S01]  /*a160*/  BSSY B1, `(.L_x_4479) ;  /* 0x0000007000017945 */ /* 0x000fe20003800000 */
[----:B------:R-:W-:Y:S01]  /*a170*/  MOV R12, 0x2 ;  /* 0x00000002000c7802 */ /* 0x000fe20000000f00 */
[----:B------:R-:W-:Y:S01]  /*a180*/  IMAD.MOV.U32 R11, RZ, RZ, 0x1f ;  /* 0x0000001fff0b7424 */ /* 0x000fe200078e00ff */
[----:B------:R-:W-:-:S07]  /*a190*/  MOV R15, 0xffffffff ;  /* 0xffffffff000f7802 */ /* 0x000fce0000000f00 */
[----:B-----5:R-:W-:Y:S05]  /*a1a0*/  WARPSYNC.COLLECTIVE R15, `(.L_x_4480) ;  /* 0x000000000f087348 */ /* 0x020fea0003c00000 */
[----:B------:R0:W1:Y:S02]  /*a1b0*/  SHFL.BFLY P6, R14, R13, R12, R11 ;  /* 0x0c00000c0d0e7389 */ /* 0x00006400000c000b */
[----:B01---5:R-:W-:Y:S05]  /*a1c0*/  ENDCOLLECTIVE ;  /* 0x000000000000791b */ /* 0x023fea0003800000 */
.L_x_4480:
[----:B------:R-:W-:Y:S05]  /*a1d0*/  BSYNC B1 ;  /* 0x0000000000017941 */ /* 0x000fea0003800000 */
.L_x_4479:
[----:B------:R-:W-:Y:S02]  /*a1e0*/  HFMA2 R11, -RZ, RZ, 0, 1.847743988037109375e-06 ;  /* 0x0000001fff0b7431 */ /* 0x000fe400000001ff */
[----:B------:R-:W-:Y:S01]  /*a1f0*/  FADD.FTZ R13, R13, R14 ;  /* 0x0000000e0d0d7221 */ /* 0x000fe20000010000 */
[----:B------:R-:W-:Y:S02]  /*a200*/  IMAD.MOV.U32 R12, RZ, RZ, 0x1 ;  /* 0x00000001ff0c7424 */ /* 0x000fe400078e00ff */
[----:B------:R-:W-:-:S07]  /*a210*/  IMAD.MOV.U32 R15, RZ, RZ, -0x1 ;  /* 0xffffffffff0f7424 */ /* 0x000fce00078e00ff */
[----:B------:R-:W-:Y:S05]  /*a220*/  WARPSYNC.COLLECTIVE R15, `(.L_x_4481) ;  /* 0x000000000f087348 */ /* 0x000fea0003c00000 */
[----:B------:R0:W1:Y:S02]  /*a230*/  SHFL.BFLY P6, R14, R13, R12, R11 ;  /* 0x0c00000c0d0e7389 */ /* 0x00006400000c000b */
[----:B01----:R-:W-:Y:S05]  /*a240*/  ENDCOLLECTIVE ;  /* 0x000000000000791b */ /* 0x003fea0003800000 */
.L_x_4481:
[----:B------:R-:W-:Y:S05]  /*a250*/  BRA `(.L_x_4482) ;  /* 0xffffffac000c7947 */ /* 0x000fea000383ffff */
.L_x_4418:
[----:B------:R-:W-:Y:S01]  /*a260*/  HFMA2 R11, -RZ, RZ, 0, 1.847743988037109375e-06 ;  /* 0x0000001fff0b7431 */ /* 0x000fe200000001ff */
[----:B------:R-:W-:Y:S01]  /*a270*/  BSSY B0, `(.L_x_4483) ;  /* 0x0000007000007945 */ /* 0x000fe20003800000 */
[----:B0-----:R-:W-:Y:S01]  /*a280*/  MOV R13, R82 ;  /* 0x00000052000d7202 */ /* 0x001fe20000000f00 */
[----:B------:R-:W-:Y:S02]  /*a290*/  IMAD.MOV.U32 R12, RZ, RZ, 0x10 ;  /* 0x00000010ff0c7424 */ /* 0x000fe400078e00ff */
[----:B------:R-:W-:-:S07]  /*a2a0*/  IMAD.MOV.U32 R15, RZ, RZ, -0x1 ;  /* 0xffffffffff0f7424 */ /* 0x000fce00078e00ff */
[----:B--2345:R-:W-:Y:S05]  /*a2b0*/  WARPSYNC.COLLECTIVE R15, `(.L_x_4484) ;  /* 0x000000000f087348 */ /* 0x03cfea0003c00000 */
[----:B------:R0:W1:Y:S02]  /*a2c0*/  SHFL.BFLY P6, R14, R13, R12, R11 ;  /* 0x0c00000c0d0e7389 */ /* 0x00006400000c000b */
[----:B012345:R-:W-:Y:S05]  /*a2d0*/  ENDCOLLECTIVE ;  /* 0x000000000000791b */ /* 0x03ffea0003800000 */
.L_x_4484:
[----:B------:R-:W-:Y:S05]  /*a2e0*/  BSYNC B0 ;  /* 0x0000000000007941 */ /* 0x000fea0003800000 */
.L_x_4483:
[----:B------:R-:W-:Y:S01]  /*a2f0*/  FMNMX.FTZ R13, R14, R82, !PT ;  /* 0x000000520e0d7209 */ /* 0x000fe20007810000 */
[----:B------:R-:W-:Y:S01]  /*a300*/  IMAD.MOV.U32 R11, RZ, RZ, 0x1f ;  /* 0x0000001fff0b7424 */ /* 0x000fe200078e00ff */
[----:B------:R-:W-:Y:S02]  /*a310*/  MOV R12, 0x8 ;  /* 0x00000008000c7802 */ /* 0x000fe40000000f00 */
[----:B------:R-:W-:-:S07]  /*a320*/  MOV R15, 0xffffffff ;  /* 0xffffffff000f7802 */ /* 0x000fce0000000f00 */
[----:B------:R-:W-:Y:S05]  /*a330*/  WARPSYNC.COLLECTIVE R15, `(.L_x_4485) ;  /* 0x000000000f087348 */ /* 0x000fea0003c00000 */
[----:B------:R0:W1:Y:S02]  /*a340*/  SHFL.BFLY P6, R14, R13, R12, R11 ;  /* 0x0c00000c0d0e7389 */ /* 0x00006400000c000b */
[----:B01----:R-:W-:Y:S05]  /*a350*/  ENDCOLLECTIVE ;  /* 0x000000000000791b */ /* 0x003fea0003800000 */
.L_x_4485:
[----:B------:R-:W-:Y:S01]  /*a360*/  HFMA2 R12, -RZ, RZ, 0, 2.384185791015625e-07 ;  /* 0x00000004ff0c7431 */ /* 0x000fe200000001ff */
[----:B------:R-:W-:-:S05]  /*a370*/  FMNMX.FTZ R4, R13, R14, !PT ;  /* 0x0000000e0d047209 */ /* 0x000fca0007810000 */
[----:B------:R-:W-:-:S07]  /*a380*/  IMAD.MOV.U32 R13, RZ, RZ, R4 ;  /* 0x000000ffff0d7224 */ /* 0x000fce00078e0004 */
[----:B------:R-:W-:Y:S05]  /*a390*/  WARPSYNC.COLLECTIVE R15, `(.L_x_4486) ;  /* 0x000000000f087348 */ /* 0x000fea0003c00000 */
[----:B------:R0:W1:Y:S02]  /*a3a0*/  SHFL.BFLY P6, R14, R13, R12, R11 ;  /* 0x0c00000c0d0e7389 */ /* 0x00006400000c000b */
[----:B01----:R-:W-:Y:S05]  /*a3b0*/  ENDCOLLECTIVE ;  /* 0x000000000000791b */ /* 0x003fea0003800000 */
.L_x_4486:
[----:B------:R-:W-:Y:S05]  /*a3c0*/  BRA `(.L_x_4487) ;  /* 0xffffffac00787947 */ /* 0x000fea000383ffff */
.L_x_4488:
        /* <DEDUP_REMOVED lines=11> */
.L_x_5606:


//--------------------- .text._ZN4mmha33masked_multihead_attention_kernelIfLi144ELi256ELi1ELi64ELi256ELb0ELb1EEEv26Multihead_attention_paramsIT_XT5_EE --------------------------
	.section	.text._ZN4mmha33masked_multihead_attention_kernelIfLi144ELi256ELi1ELi64ELi256ELb0ELb1EEEv26Multihead_attention_paramsIT_XT5_EE,"ax",@progbits
	.align	128
        .global         _ZN4mmha33masked_multihead_attention_kernelIfLi144ELi256ELi1ELi64ELi256ELb0ELb1EEEv26Multihead_attention_paramsIT_XT5_EE
        .type           _ZN4mmha33masked_multihead_attention_kernelIfLi144ELi256ELi1ELi64ELi256ELb0ELb1EEEv26Multihead_attention_paramsIT_XT5_EE,@function
        .size           _ZN4mmha33masked_multihead_attention_kernelIfLi144ELi256ELi1ELi64ELi256ELb0ELb1EEEv26Multihead_attention_paramsIT_XT5_EE,(.L_x_5607 - _ZN4mmha33masked_multihead_attention_kernelIfLi144ELi256ELi1ELi64ELi256ELb0ELb1EEEv26Multihead_attention_paramsIT_XT5_EE)
        .other          _ZN4mmha33masked_multihead_attention_kernelIfLi144ELi256ELi1ELi64ELi256ELb0ELb1EEEv26Multihead_attention_paramsIT_XT5_EE,@"STO_CUDA_ENTRY STV_DEFAULT"
_ZN4mmha33masked_multihead_attention_kernelIfLi144ELi256ELi1ELi64ELi256ELb0ELb1EEEv26Multihead_attention_paramsIT_XT5_EE:
.text._ZN4mmha33masked_multihead_attention_kernelIfLi144ELi256ELi1ELi64ELi256ELb0ELb1EEEv26Multihead_attention_paramsIT_XT5_EE:
[----:B------:R-:W0:Y:S01]  /*0000*/  LDC R1, c[0x0][0x37c] ;  /* 0x0000df00ff017b82 */ /* 0x000e220000000800 */
[----:B------:R-:W1:Y:S07]  /*0010*/  LDCU.64 UR4, c[0x0][0x490] ;  /* 0x00009200ff0477ac */ /* 0x000e6e0008000a00 */
[----:B------:R-:W2:Y:S01]  /*0020*/  S2UR UR6, SR_CTAID.Y ;  /* 0x00000000000679c3 */ /* 0x000ea20000002600 */
[----:B0-----:R-:W-:Y:S01]  /*0030*/  VIADD R1, R1, 0xfffffb30 ;  /* 0xfffffb3001017836 */ /* 0x001fe20000000000 */
        /* <DEDUP_REMOVED lines=11> */
.L_x_4489:
[----:B------:R-:W1:Y:S01]  /*00f0*/  LDCU UR13, c[0x0][0x3f0] ;  /* 0x00007e00ff0d77ac */ /* 0x000e620008000800 */
[----:B------:R-:W2:Y:S01]  /*0100*/  LDC R5, c[0x0][0x478] ;  /* 0x00011e00ff057b82 */ /* 0x000ea20000000800 */
[----:B------:R-:W3:Y:S01]  /*0110*/  S2R R6, SR_CTAID.Y ;  /* 0x0000000000067919 */ /* 0x000ee20000002600 */
[----:B------:R-:W4:Y:S01]  /*0120*/  LDCU.64 UR4, c[0x0][0x4a0] ;  /* 0x00009400ff0477ac */ /* 0x000f220008000a00 */
[----:B------:R-:W2:Y:S05]  /*0130*/  LDCU UR10, c[0x0][0x3e8] ;  /* 0x00007d00ff0a77ac */ /* 0x000eaa0008000800 */
[----:B------:R-:W3:Y:S01]  /*0140*/  S2UR UR40, SR_CTAID.X ;  /* 0x00000000002879c3 */ /* 0x000ee20000002500 */
[----:B------:R-:W3:Y:S01]  /*0150*/  LDCU UR9, c[0x0][0x3f8] ;  /* 0x00007f00ff0977ac */ /* 0x000ee20008000800 */
[----:B-1----:R-:W-:Y:S01]  /*0160*/  IMAD.U32 R0, RZ, RZ, UR13 ;  /* 0x0000000dff007e24 */ /* 0x002fe2000f8e00ff */
[----:B----4-:R-:W-:-:S04]  /*0170*/  UISETP.NE.U32.AND UP0, UPT, UR4, URZ, UPT ;  /* 0x000000ff0400728c */ /* 0x010fc8000bf05070 */
[----:B------:R-:W-:Y:S01]  /*0180*/  IABS R0, R0 ;  /* 0x0000000000007213 */ /* 0x000fe20000000000 */
[----:B------:R-:W-:-:S03]  /*0190*/  UISETP.NE.AND.EX UP0, UPT, UR5, URZ, UPT, UP0 ;  /* 0x000000ff0500728c */ /* 0x000fc6000bf05300 */
[----:B------:R-:W-:-:S03]  /*01a0*/  R2UR UR12, R0 ;  /* 0x00000000000c72ca */ /* 0x000fc600000e0000 */
[----:B------:R-:W-:-:S05]  /*01b0*/  PLOP3.LUT P1, PT, PT, PT, UP0, 0x80, 0x8 ;  /* 0x000000000008781c */ /* 0x000fca0003f2f008 */
[----:B------:R-:W1:Y:S05]  /*01c0*/  @UP0 LDCU.64 UR4, c[0x0][0x4a0] ;  /* 0x00009400ff0407ac */ /* 0x000e6a0008000a00 */
[----:B------:R-:W4:Y:S08]  /*01d0*/  I2F.RP R0, UR12 ;  /* 0x0000000c00007d06 */ /* 0x000f300008209400 */
[----:B----4-:R-:W4:Y:S01]  /*01e0*/  MUFU.RCP R0, R0 ;  /* 0x0000000000007308 */ /* 0x010f220000001000 */
[----:B-1----:R-:W-:-:S06]  /*01f0*/  @UP0 UIMAD.WIDE.U32 UR4, UR6, 0x4, UR4 ;  /* 0x00000004060408a5 */ /* 0x002fcc000f8e0004 */
[----:B------:R-:W-:Y:S01]  /*0200*/  MOV R2, UR4 ;  /* 0x0000000400027c02 */ /* 0x000fe20008000f00 */
[----:B------:R-:W-:-:S05]  /*0210*/  IMAD.U32 R3, RZ, RZ, UR5 ;  /* 0x00000005ff037e24 */ /* 0x000fca000f8e00ff */
[----:B0-----:R0:W3:Y:S01]  /*0220*/  @P1 LDG.E R7, desc[UR36][R2.64] ;  /* 0x0000002402071981 */ /* 0x0010e2000c1e1900 */
[----:B----4-:R-:W-:-:S06]  /*0230*/  VIADD R4, R0, 0xffffffe ;  /* 0x0ffffffe00047836 */ /* 0x010fcc0000000000 */
[----:B------:R-:W1:Y:S01]  /*0240*/  F2I.FTZ.U32.TRUNC.NTZ R4, R4 ;  /* 0x0000000400047305 */ /* 0x000e62000021f000 */
[----:B------:R-:W4:Y:S01]  /*0250*/  S2R R23, SR_TID.X ;  /* 0x0000000000177919 */ /* 0x000f220000002100 */
[----:B--2---:R-:W-:Y:S01]  /*0260*/  ISETP.NE.AND P4, PT, R5, 0x2, PT ;  /* 0x000000020500780c */ /* 0x004fe20003f85270 */
[----:B------:R-:W-:Y:S01]  /*0270*/  UISETP.NE.AND UP1, UPT, UR10, URZ, UPT ;  /* 0x000000ff0a00728c */ /* 0x000fe2000bf25270 */
[----:B-1----:R-:W-:-:S11]  /*0280*/  R2UR UR5, R4 ;  /* 0x00000000040572ca */ /* 0x002fd600000e0000 */
[----:B0-----:R-:W0:Y:S01]  /*0290*/  @!P4 LDC.64 R2, c[0x0][0x398] ;  /* 0x0000e600ff02cb82 */ /* 0x001e220000000a00 */
[----:B------:R-:W-:Y:S01]  /*02a0*/  UMOV UR4, URZ ;  /* 0x000000ff00047c82 */ /* 0x000fe20008000000 */
[----:B---3--:R-:W-:Y:S02]  /*02b0*/  UIMAD UR44, UR6, UR9, UR40 ;  /* 0x00000009062c72a4 */ /* 0x008fe4000f8e0228 */
[----:B------:R-:W-:-:S04]  /*02c0*/  UIADD3 UR7, UPT, UPT, URZ, -UR5, URZ ;  /* 0x80000005ff077290 */ /* 0x000fc8000fffe0ff */
[----:B------:R-:W-:-:S04]  /*02d0*/  UIMAD UR7, UR7, UR12, URZ ;  /* 0x0000000c070772a4 */ /* 0x000fc8000f8e02ff */
[----:B------:R-:W-:Y:S02]  /*02e0*/  UIMAD.WIDE.U32 UR4, UR5, UR7, UR4 ;  /* 0x00000007050472a5 */ /* 0x000fe4000f8e0004 */
[----:B------:R-:W-:Y:S02]  /*02f0*/  @UP1 UIMAD UR7, UR6, UR10, URZ ;  /* 0x0000000a060712a4 */ /* 0x000fe4000f8e02ff */
[----:B------:R-:W-:Y:S01]  /*0300*/  @!UP1 UIMAD UR43, UR44, 0x90, URZ ;  /* 0x000000902c2b98a4 */ /* 0x000fe2000f8e02ff */
[----:B----4-:R-:W-:Y:S01]  /*0310*/  IMAD.SHL.U32 R12, R23, 0x4, RZ ;  /* 0x00000004170c7824 */ /* 0x010fe200078e00ff */
[----:B------:R-:W-:Y:S01]  /*0320*/  @UP1 UIMAD UR43, UR40, 0x90, UR7 ;  /* 0x00000090282b18a4 */ /* 0x000fe2000f8e0207 */
[----:B------:R-:W1:Y:S01]  /*0330*/  @!P4 LDC.64 R4, c[0x0][0x468] ;  /* 0x00011a00ff04cb82 */ /* 0x000e620000000a00 */
[----:B------:R-:W-:Y:S01]  /*0340*/  IABS R0, R6 ;  /* 0x0000000600007213 */ /* 0x000fe20000000000 */
[----:B------:R-:W2:Y:S03]  /*0350*/  LDCU.64 UR10, c[0x0][0x460] ;  /* 0x00008c00ff0a77ac */ /* 0x000ea60008000a00 */
[----:B------:R-:W-:-:S04]  /*0360*/  IADD3 R15, PT, PT, R12, UR43, RZ ;  /* 0x0000002b0c0f7c10 */ /* 0x000fc8000fffe0ff */
[----:B0-----:R-:W-:-:S04]  /*0370*/  @!P4 IADD3 R2, P0, PT, R15, R2, RZ ;  /* 0x000000020f02c210 */ /* 0x001fc80007f1e0ff */
[----:B------:R-:W-:-:S05]  /*0380*/  @!P4 LEA.HI.X.SX32 R3, R15, R3, 0x1, P0 ;  /* 0x000000030f03c211 */ /* 0x000fca00000f0eff */
[----:B------:R-:W3:Y:S04]  /*0390*/  @!P4 LDG.E R6, desc[UR36][R2.64] ;  /* 0x000000240206c981 */ /* 0x000ee8000c1e1900 */
[----:B-1----:R0:W4:Y:S01]  /*03a0*/  @!P4 LDG.E R5, desc[UR36][R4.64+0x4] ;  /* 0x000004240405c981 */ /* 0x002122000c1e1900 */
[----:B------:R-:W-:-:S13]  /*03b0*/  R2UR UR8, R0 ;  /* 0x00000000000872ca */ /* 0x000fda00000e0000 */
[----:B------:R-:W-:-:S07]  /*03c0*/  UIMAD.WIDE.U32 UR4, UR5, UR8, URZ ;  /* 0x00000008050472a5 */ /* 0x000fce000f8e00ff */
[----:B------:R-:W-:Y:S02]  /*03d0*/  UMOV UR7, UR5 ;  /* 0x0000000500077c82 */ /* 0x000fe40008000000 */
[----:B------:R-:W-:-:S04]  /*03e0*/  UIADD3 UR4, UPT, UPT, -UR7, URZ, URZ ;  /* 0x000000ff07047290 */ /* 0x000fc8000fffe1ff */
[----:B------:R-:W-:Y:S01]  /*03f0*/  UIMAD UR4, UR12, UR4, UR8 ;  /* 0x000000040c0472a4 */ /* 0x000fe2000f8e0208 */
[----:B------:R-:W1:Y:S03]  /*0400*/  LDCU UR8, c[0x0][0x3f4] ;  /* 0x00007e80ff0877ac */ /* 0x000e660008000800 */
[----:B------:R-:W-:-:S11]  /*0410*/  UISETP.GT.U32.AND UP2, UPT, UR12, UR4, UPT ;  /* 0x000000040c00728c */ /* 0x000fd6000bf44070 */
[----:B------:R-:W-:Y:S01]  /*0420*/  @!UP2 UIADD3 UR4, UPT, UPT, UR4, -UR12, URZ ;  /* 0x8000000c0404a290 */ /* 0x000fe2000fffe0ff */
[----:B-1----:R-:W-:-:S03]  /*0430*/  MOV R0, UR8 ;  /* 0x0000000800007c02 */ /* 0x002fc60008000f00 */
[----:B------:R-:W-:Y:S01]  /*0440*/  UISETP.GE.U32.AND UP4, UPT, UR4, UR12, UPT ;  /* 0x0000000c0400728c */ /* 0x000fe2000bf86070 */
[----:B------:R-:W-:-:S04]  /*0450*/  IABS R0, R0 ;  /* 0x0000000000007213 */ /* 0x000fc80000000000 */
[----:B------:R-:W-:Y:S01]  /*0460*/  R2UR UR12, R0 ;  /* 0x00000000000c72ca */ /* 0x000fe200000e0000 */
[----:B--2---:R-:W-:Y:S02]  /*0470*/  UISETP.NE.U32.AND UP1, UPT, UR10, URZ, UPT ;  /* 0x000000ff0a00728c */ /* 0x004fe4000bf25070 */
[----:B------:R-:W-:Y:S02]  /*0480*/  ULOP3.LUT UR4, UR6, UR13, URZ, 0x3c, !UPT ;  /* 0x0000000d06047292 */ /* 0x000fe4000f8e3cff */
[----:B------:R-:W-:-:S08]  /*0490*/  UISETP.NE.AND.EX UP1, UPT, UR11, URZ, UPT, UP1 ;  /* 0x000000ff0b00728c */ /* 0x000fd0000bf25310 */
[----:B------:R-:W1:Y:S01]  /*04a0*/  I2F.RP R0, UR12 ;  /* 0x0000000c00007d06 */ /* 0x000e620008209400 */
[----:B------:R-:W-:Y:S02]  /*04b0*/  UISETP.GE.AND UP3, UPT, UR4, URZ, UPT ;  /* 0x000000ff0400728c */ /* 0x000fe4000bf66270 */
[----:B------:R-:W-:Y:S01]  /*04c0*/  @!UP2 UIADD3 UR7, UPT, UPT, UR7, 0x1, URZ ;  /* 0x000000010707a890 */ /* 0x000fe2000fffe0ff */
[----:B------:R-:W2:Y:S01]  /*04d0*/  @UP1 LDCU.64 UR4, c[0x0][0x460] ;  /* 0x00008c00ff0417ac */ /* 0x000ea20008000a00 */
[----:B------:R-:W-:-:S03]  /*04e0*/  UISETP.NE.AND UP2, UPT, UR13, URZ, UPT ;  /* 0x000000ff0d00728c */ /* 0x000fc6000bf45270 */
[----:B-1----:R-:W0:Y:S01]  /*04f0*/  MUFU.RCP R0, R0 ;  /* 0x0000000000007308 */ /* 0x002e220000001000 */
[----:B------:R-:W-:-:S07]  /*0500*/  @UP4 UIADD3 UR7, UPT, UPT, UR7, 0x1, URZ ;  /* 0x0000000107074890 */ /* 0x000fce000fffe0ff */
[----:B------:R-:W-:Y:S02]  /*0510*/  UMOV UR42, UR7 ;  /* 0x00000007002a7c82 */ /* 0x000fe40008000000 */
[----:B------:R-:W-:Y:S02]  /*0520*/  @!UP3 UIADD3 UR42, UPT, UPT, -UR42, URZ, URZ ;  /* 0x000000ff2a2ab290 */ /* 0x000fe4000fffe1ff */
[----:B------:R-:W-:Y:S01]  /*0530*/  @!UP2 ULOP3.LUT UR42, URZ, UR13, URZ, 0x33, !UPT ;  /* 0x0000000dff2aa292 */ /* 0x000fe2000f8e33ff */
[----:B------:R-:W1:Y:S01]  /*0540*/  @UP0 LDCU UR7, c[0x0][0x430] ;  /* 0x00008600ff0707ac */ /* 0x000e620008000800 */
[----:B0-----:R-:W-:Y:S02]  /*0550*/  VIADD R4, R0, 0xffffffe ;  /* 0x0ffffffe00047836 */ /* 0x001fe40000000000 */
[----:B--2---:R-:W-:-:S04]  /*0560*/  @UP1 UIMAD.WIDE UR4, UR42, 0x4, UR4 ;  /* 0x000000042a0418a5 */ /* 0x004fc8000f8e0204 */
[----:B------:R-:W0:Y:S02]  /*0570*/  F2I.FTZ.U32.TRUNC.NTZ R4, R4 ;  /* 0x0000000400047305 */ /* 0x000e24000021f000 */
[----:B------:R-:W-:Y:S01]  /*0580*/  IMAD.U32 R2, RZ, RZ, UR4 ;  /* 0x00000004ff027e24 */ /* 0x000fe2000f8e00ff */
[----:B------:R-:W1:Y:S01]  /*0590*/  @!UP0 LDCU UR45, c[0x0][0x40c] ;  /* 0x00008180ff2d87ac */ /* 0x000e620008000800 */
[----:B------:R-:W-:Y:S01]  /*05a0*/  PLOP3.LUT P3, PT, PT, PT, UP1, 0x80, 0x8 ;  /* 0x000000000008781c */ /* 0x000fe20003f6f018 */
[----:B------:R-:W-:Y:S01]  /*05b0*/  IMAD.U32 R3, RZ, RZ, UR5 ;  /* 0x00000005ff037e24 */ /* 0x000fe2000f8e00ff */
[----:B0-----:R-:W-:-:S11]  /*05c0*/  R2UR UR5, R4 ;  /* 0x00000000040572ca */ /* 0x001fd600000e0000 */
[----:B------:R0:W5:Y:S01]  /*05d0*/  @P3 LDG.E R3, desc[UR36][R2.64] ;  /* 0x0000002402033981 */ /* 0x000162000c1e1900 */
[----:B------:R-:W-:Y:S01]  /*05e0*/  ISETP.GT.U32.AND P0, PT, R23, 0x23, PT ;  /* 0x000000231700780c */ /* 0x000fe20003f04070 */
[----:B------:R-:W-:Y:S01]  /*05f0*/  UMOV UR38, URZ ;  /* 0x000000ff00267c82 */ /* 0x000fe20008000000 */
[----:B------:R-:W-:Y:S01]  /*0600*/  UIMAD UR42, UR42, UR9, URZ ;  /* 0x000000092a2a72a4 */ /* 0x000fe2000f8e02ff */
[----:B------:R-:W-:Y:S01]  /*0610*/  BSSY.RECONVERGENT B0, `(.L_x_4490) ;  /* 0x0000034000007945 */ /* 0x000fe20003800200 */
[----:B------:R-:W-:Y:S02]  /*0620*/  CS2R R18, SRZ ;  /* 0x0000000000127805 */ /* 0x000fe4000001ff00 */
[----:B------:R-:W-:Y:S02]  /*0630*/  CS2R R16, SRZ ;  /* 0x0000000000107805 */ /* 0x000fe4000001ff00 */
[----:B------:R-:W-:-:S13]  /*0640*/  @P1 R2UR UR4, R7 ;  /* 0x00000000070412ca */ /* 0x000fda00000e0000 */
[----:B-1----:R-:W-:-:S06]  /*0650*/  @UP0 UIADD3 UR45, UPT, UPT, UR4, UR7, URZ ;  /* 0x00000007042d0290 */ /* 0x002fcc000fffe0ff */
[----:B0-----:R-:W-:Y:S01]  /*0660*/  IABS R2, UR45 ;  /* 0x0000002d00027c13 */ /* 0x001fe20008000000 */
[----:B------:R-:W-:-:S03]  /*0670*/  UIADD3 UR7, UPT, UPT, URZ, -UR5, URZ ;  /* 0x80000005ff077290 */ /* 0x000fc6000fffe0ff */
[----:B------:R-:W-:Y:S01]  /*0680*/  R2UR UR41, R2 ;  /* 0x00000000022972ca */ /* 0x000fe200000e0000 */
[----:B------:R-:W-:Y:S01]  /*0690*/  UIMAD UR7, UR7, UR12, URZ ;  /* 0x0000000c070772a4 */ /* 0x000fe2000f8e02ff */
[----:B------:R-:W-:-:S03]  /*06a0*/  UMOV UR4, URZ ;  /* 0x000000ff00047c82 */ /* 0x000fc60008000000 */
[----:B------:R-:W-:-:S08]  /*06b0*/  UIMAD.WIDE.U32 UR4, UR5, UR7, UR4 ;  /* 0x00000007050472a5 */ /* 0x000fd0000f8e0004 */
[----:B------:R-:W-:-:S04]  /*06c0*/  UIMAD.WIDE.U32 UR4, UR5, UR41, URZ ;  /* 0x00000029050472a5 */ /* 0x000fc8000f8e00ff */
[----:B------:R-:W-:-:S04]  /*06d0*/  UIADD3 UR5, UPT, UPT, -UR5, URZ, URZ ;  /* 0x000000ff05057290 */ /* 0x000fc8000fffe1ff */
[----:B------:R-:W-:-:S04]  /*06e0*/  UIMAD UR41, UR12, UR5, UR41 ;  /* 0x000000050c2972a4 */ /* 0x000fc8000f8e0229 */
[----:B------:R-:W-:Y:S02]  /*06f0*/  UISETP.GT.U32.AND UP0, UPT, UR12, UR41, UPT ;  /* 0x000000290c00728c */ /* 0x000fe4000bf04070 */
[----:B------:R-:W-:-:S09]  /*0700*/  UISETP.GE.AND UP2, UPT, UR45, URZ, UPT ;  /* 0x000000ff2d00728c */ /* 0x000fd2000bf46270 */
[----:B------:R-:W-:-:S04]  /*0710*/  @!UP0 UIADD3 UR41, UPT, UPT, UR41, -UR12, URZ ;  /* 0x8000000c29298290 */ /* 0x000fc8000fffe0ff */
[----:B------:R-:W-:Y:S02]  /*0720*/  UISETP.GT.U32.AND UP1, UPT, UR12, UR41, UPT ;  /* 0x000000290c00728c */ /* 0x000fe4000bf24070 */
[----:B------:R-:W-:Y:S01]  /*0730*/  UISETP.NE.AND UP0, UPT, UR8, URZ, UPT ;  /* 0x000000ff0800728c */ /* 0x000fe2000bf05270 */
[----:B---3--:R-:W4:Y:S01]  /*0740*/  @!P4 I2F.S8 R2, R6.B1 ;  /* 0x100000060002c306 */ /* 0x008f220000001400 */
[----:B------:R-:W-:-:S07]  /*0750*/  UIADD3 UR4, UPT, UPT, UR45, 0x1, -UR8 ;  /* 0x000000012d047890 */ /* 0x000fce000fffe808 */
[----:B------:R-:W0:Y:S01]  /*0760*/  @!P4 I2F.S8 R0, R6 ;  /* 0x000000060000c306 */ /* 0x000e220000001400 */
[----:B------:R-:W-:-:S07]  /*0770*/  @!UP1 UIADD3 UR41, UPT, UPT, UR41, -UR12, URZ ;  /* 0x8000000c29299290 */ /* 0x000fce000fffe0ff */
[----:B------:R-:W1:Y:S08]  /*0780*/  @!P4 I2F.S8 R4, R6.B2 ;  /* 0x200000060004c306 */ /* 0x000e700000001400 */
[----:B------:R-:W2:Y:S01]  /*0790*/  @!P4 I2F.S8 R8, R6.B3 ;  /* 0x300000060008c306 */ /* 0x000ea20000001400 */
[C---:B----4-:R-:W-:Y:S01]  /*07a0*/  @!P4 FMUL.FTZ R25, R5.reuse, R2 ;  /* 0x000000020519c220 */ /* 0x050fe20000410000 */
[----:B------:R-:W-:Y:S01]  /*07b0*/  @!UP2 UIADD3 UR41, UPT, UPT, -UR41, URZ, URZ ;  /* 0x000000ff2929a290 */ /* 0x000fe2000fffe1ff */
[----:B------:R-:W-:Y:S01]  /*07c0*/  VIMNMX R2, PT, PT, RZ, UR4, !PT ;  /* 0x00000004ff027c48 */ /* 0x000fe2000ffe0100 */
[----:B------:R-:W-:Y:S01]  /*07d0*/  @!UP0 ULOP3.LUT UR41, URZ, UR8, URZ, 0x33, !UPT ;  /* 0x00000008ff298292 */ /* 0x000fe2000f8e33ff */
[C---:B0-----:R-:W-:Y:S01]  /*07e0*/  @!P4 FMUL.FTZ R24, R5.reuse, R0 ;  /* 0x000000000518c220 */ /* 0x041fe20000410000 */
[C---:B-1----:R-:W-:Y:S01]  /*07f0*/  @!P4 FMUL.FTZ R26, R5.reuse, R4 ;  /* 0x00000004051ac220 */ /* 0x042fe20000410000 */
[----:B--2---:R-:W-:Y:S01]  /*0800*/  @!P4 FMUL.FTZ R27, R5, R8 ;  /* 0x00000008051bc220 */ /* 0x004fe20000410000 */
[----:B------:R-:W-:Y:S08]  /*0810*/  @P0 BRA `(.L_x_4491) ;  /* 0x00000000004c0947 */ /* 0x000ff00003800000 */
[----:B------:R-:W0:Y:S02]  /*0820*/  LDC R0, c[0x0][0x478] ;  /* 0x00011e00ff007b82 */ /* 0x000e240000000800 */
        /* <DEDUP_REMOVED lines=18> */
.L_x_4491:
[----:B------:R-:W-:Y:S05]  /*0950*/  BSYNC.RECONVERGENT B0 ;  /* 0x0000000000007941 */ /* 0x000fea0003800200 */
.L_x_4490:
[----:B------:R-:W-:Y:S05]  /*0960*/  @!P4 BRA `(.L_x_4492) ;  /* 0x000000000020c947 */ /* 0x000fea0003800000 */
[----:B------:R-:W-:Y:S01]  /*0970*/  BSSY.RECONVERGENT B0, `(.L_x_4492) ;  /* 0x0000007000007945 */ /* 0x000fe20003800200 */
[----:B------:R-:W-:Y:S02]  /*0980*/  CS2R R26, SRZ ;  /* 0x00000000001a7805 */ /* 0x000fe4000001ff00 */
[----:B------:R-:W-:Y:S01]  /*0990*/  CS2R R24, SRZ ;  /* 0x0000000000187805 */ /* 0x000fe2000001ff00 */
[----:B------:R-:W-:Y:S06]  /*09a0*/  @P0 BRA `(.L_x_4493) ;  /* 0x00000000000c0947 */ /* 0x000fec0003800000 */
[----:B------:R-:W1:Y:S02]  /*09b0*/  LDC.64 R4, c[0x0][0x398] ;  /* 0x0000e600ff047b82 */ /* 0x000e640000000a00 */
[----:B-1----:R-:W-:-:S05]  /*09c0*/  IMAD.WIDE R4, R15, 0x4, R4 ;  /* 0x000000040f047825 */ /* 0x002fca00078e0204 */
[----:B------:R1:W5:Y:S02]  /*09d0*/  LDG.E.128 R24, desc[UR36][R4.64] ;  /* 0x0000002404187981 */ /* 0x000364000c1e1d00 */
.L_x_4493:
[----:B------:R-:W-:Y:S05]  /*09e0*/  BSYNC.RECONVERGENT B0 ;  /* 0x0000000000007941 */ /* 0x000fea0003800200 */
.L_x_4492:
[----:B------:R-:W2:Y:S01]  /*09f0*/  LDCU.64 UR12, c[0x0][0x3a0] ;  /* 0x00007400ff0c77ac */ /* 0x000ea20008000a00 */
[----:B------:R-:W-:Y:S01]  /*0a00*/  ISETP.GT.U32.AND P2, PT, R23, 0x3f, PT ;  /* 0x0000003f1700780c */ /* 0x000fe20003f44070 */
[----:B------:R-:W3:Y:S01]  /*0a10*/  S2R R11, SR_CTAID.X ;  /* 0x00000000000b7919 */ /* 0x000ee20000002500 */
[----:B------:R-:W-:Y:S01]  /*0a20*/  ISETP.EQ.U32.AND P4, PT, RZ, UR10, PT ;  /* 0x0000000aff007c0c */ /* 0x000fe2000bf82070 */
[----:B------:R-:W4:Y:S01]  /*0a30*/  LDCU.64 UR4, c[0x0][0x390] ;  /* 0x00007200ff0477ac */ /* 0x000f220008000a00 */
[----:B-----5:R-:W-:Y:S02]  /*0a40*/  @P3 R2UR UR38, R3 ;  /* 0x00000000032632ca */ /* 0x020fe400000e0000 */
[----:B------:R-:W-:Y:S02]  /*0a50*/  CS2R R30, SRZ ;  /* 0x00000000001e7805 */ /* 0x000fe4000001ff00 */
[----:B------:R-:W-:Y:S01]  /*0a60*/  ISETP.EQ.OR.EX P2, PT, RZ, UR11, P2, P4 ;  /* 0x0000000bff007c0c */ /* 0x000fe20009742740 */
[----:B------:R-:W0:Y:S01]  /*0a70*/  LDCU.64 UR14, c[0x0][0x418] ;  /* 0x00008300ff0e77ac */ /* 0x000e220008000a00 */
[----:B------:R-:W-:-:S02]  /*0a80*/  CS2R R28, SRZ ;  /* 0x00000000001c7805 */ /* 0x000fc4000001ff00 */
[----:B--2---:R-:W-:-:S09]  /*0a90*/  ISETP.NE.U32.AND P1, PT, RZ, UR12, PT ;  /* 0x0000000cff007c0c */ /* 0x004fd2000bf25070 */
[----:B------:R-:W2:Y:S01]  /*0aa0*/  @!P2 LDC.64 R8, c[0x0][0x450] ;  /* 0x00011400ff08ab82 */ /* 0x000ea20000000a00 */
[----:B------:R-:W-:Y:S01]  /*0ab0*/  VOTEU.ALL UP1, P2 ;  /* 0x0000000000ff7886 */ /* 0x000fe20001020000 */
[----:B----4-:R-:W-:Y:S02]  /*0ac0*/  ISETP.NE.U32.AND P0, PT, RZ, UR4, PT ;  /* 0x00000004ff007c0c */ /* 0x010fe4000bf05070 */
[----:B------:R-:W-:Y:S01]  /*0ad0*/  ISETP.NE.AND.EX P1, PT, RZ, UR13, PT, P1 ;  /* 0x0000000dff007c0c */ /* 0x000fe2000bf25310 */
[----:B0-----:R-:W-:Y:S01]  /*0ae0*/  UISETP.NE.U32.AND UP0, UPT, UR14, URZ, UPT ;  /* 0x000000ff0e00728c */ /* 0x001fe2000bf05070 */
[----:B------:R-:W-:Y:S01]  /*0af0*/  ISETP.NE.AND.EX P0, PT, RZ, UR5, PT, P0 ;  /* 0x00000005ff007c0c */ /* 0x000fe2000bf05300 */
[----:B------:R-:W-:Y:S01]  /*0b00*/  @!UP1 UIMAD UR7, UR38, UR9, URZ ;  /* 0x00000009260792a4 */ /* 0x000fe2000f8e02ff */
[C---:B------:R-:W-:Y:S01]  /*0b10*/  ISETP.GT.U32.OR P1, PT, R23.reuse, 0x23, !P1 ;  /* 0x000000231700780c */ /* 0x040fe20004f24470 */
[----:B------:R-:W-:Y:S01]  /*0b20*/  UISETP.NE.AND.EX UP0, UPT, UR15, URZ, UPT, UP0 ;  /* 0x000000ff0f00728c */ /* 0x000fe2000bf05300 */
[----:B------:R-:W-:-:S03]  /*0b30*/  ISETP.GT.U32.OR P0, PT, R23, 0x23, !P0 ;  /* 0x000000231700780c */ /* 0x000fc60004704470 */
[----:B------:R-:W-:Y:S02]  /*0b40*/  IMAD.U32 R0, RZ, RZ, UR7 ;  /* 0x00000007ff007e24 */ /* 0x000fe4000f8e00ff */
[----:B------:R-:W-:Y:S01]  /*0b50*/  PLOP3.LUT P3, PT, PT, PT, UP0, 0x80, 0x8 ;  /* 0x000000000008781c */ /* 0x000fe20003f6f008 */
[----:B---3--:R-:W-:-:S04]  /*0b60*/  IMAD R3, R11, 0x90, R12 ;  /* 0x000000900b037824 */ /* 0x008fc800078e020c */
[----:B------:R-:W0:Y:S01]  /*0b70*/  @UP0 LDCU.64 UR4, c[0x0][0x418] ;  /* 0x00008300ff0407ac */ /* 0x000e220008000a00 */
[----:B------:R-:W3:Y:S01]  /*0b80*/  @!P1 LDC.64 R6, c[0x0][0x3a0] ;  /* 0x0000e800ff069b82 */ /* 0x000ee20000000a00 */
[----:B------:R-:W-:Y:S02]  /*0b90*/  CS2R R34, SRZ ;  /* 0x0000000000227805 */ /* 0x000fe4000001ff00 */
[----:B------:R-:W-:Y:S01]  /*0ba0*/  CS2R R32, SRZ ;  /* 0x0000000000207805 */ /* 0x000fe2000001ff00 */
[----:B------:R-:W-:-:S04]  /*0bb0*/  @!P2 IMAD R13, R0, 0x90, R3 ;  /* 0x00000090000da824 */ /* 0x000fc800078e0203 */
[----:B-1----:R-:W1:Y:S01]  /*0bc0*/  @!P0 LDC.64 R4, c[0x0][0x390] ;  /* 0x0000e400ff048b82 */ /* 0x002e620000000a00 */
[----:B0-----:R-:W-:Y:S01]  /*0bd0*/  @UP0 UIMAD.WIDE.U32 UR6, UR6, 0x4, UR4 ;  /* 0x00000004060608a5 */ /* 0x001fe2000f8e0004 */
[----:B--2---:R-:W-:Y:S01]  /*0be0*/  @!P2 IMAD.WIDE R8, R13, 0x4, R8 ;  /* 0x000000040d08a825 */ /* 0x004fe200078e0208 */
[----:B------:R-:W0:Y:S04]  /*0bf0*/  LDCU.U8 UR4, c[0x0][0x404] ;  /* 0x00008080ff0477ac */ /* 0x000e280008000000 */
[----:B------:R-:W-:Y:S01]  /*0c00*/  MOV R10, UR6 ;  /* 0x00000006000a7c02 */ /* 0x000fe20008000f00 */
[C---:B---3--:R-:W-:Y:S01]  /*0c10*/  @!P1 IMAD.WIDE.U32 R6, R3.reuse, 0x4, R6 ;  /* 0x0000000403069825 */ /* 0x048fe200078e0006 */
[----:B------:R-:W2:Y:S03]  /*0c20*/  @!P2 LDG.E.128 R36, desc[UR36][R8.64] ;  /* 0x000000240824a981 */ /* 0x000ea6000c1e1d00 */
[----:B------:R-:W-:Y:S01]  /*0c30*/  IMAD.U32 R11, RZ, RZ, UR7 ;  /* 0x00000007ff0b7e24 */ /* 0x000fe2000f8e00ff */
[----:B------:R-:W3:Y:S01]  /*0c40*/  @!P1 LDG.E.128 R32, desc[UR36][R6.64] ;  /* 0x0000002406209981 */ /* 0x000ee2000c1e1d00 */
[----:B-1----:R-:W-:-:S03]  /*0c50*/  @!P0 IMAD.WIDE.U32 R4, R3, 0x4, R4 ;  /* 0x0000000403048825 */ /* 0x002fc600078e0004 */
[----:B------:R-:W4:Y:S01]  /*0c60*/  @P3 LDG.E R10, desc[UR36][R10.64] ;  /* 0x000000240a0a3981 */ /* 0x000f22000c1e1900 */
[----:B------:R-:W1:Y:S03]  /*0c70*/  LDC R3, c[0x0][0x400] ;  /* 0x00010000ff037b82 */ /* 0x000e660000000800 */
[----:B------:R-:W2:Y:S01]  /*0c80*/  @!P0 LDG.E.128 R28, desc[UR36][R4.64] ;  /* 0x00000024041c8981 */ /* 0x000ea2000c1e1d00 */
[----:B0-----:R-:W-:Y:S01]  /*0c90*/  ISETP.NE.AND P0, PT, RZ, UR4, PT ;  /* 0x00000004ff007c0c */ /* 0x001fe2000bf05270 */
[----:B------:R-:W-:Y:S01]  /*0ca0*/  UMOV UR39, URZ ;  /* 0x000000ff00277c82 */ /* 0x000fe20008000000 */
[----:B------:R-:W-:Y:S02]  /*0cb0*/  BSSY.RECONVERGENT B6, `(.L_x_4494) ;  /* 0x00000d1000067945 */ /* 0x000fe40003800200 */
[----:B-1----:R-:W-:Y:S01]  /*0cc0*/  ISETP.LT.OR P0, PT, R3, 0x1, P0 ;  /* 0x000000010300780c */ /* 0x002fe20000701670 */
[----:B---3--:R-:W-:Y:S01]  /*0cd0*/  FADD.FTZ R24, R32, R24 ;  /* 0x0000001820187221 */ /* 0x008fe20000010000 */
[----:B------:R-:W-:Y:S01]  /*0ce0*/  FADD.FTZ R25, R33, R25 ;  /* 0x0000001921197221 */ /* 0x000fe20000010000 */
[----:B------:R-:W-:Y:S01]  /*0cf0*/  FADD.FTZ R26, R34, R26 ;  /* 0x0000001a221a7221 */ /* 0x000fe20000010000 */
[----:B------:R-:W-:Y:S01]  /*0d00*/  FADD.FTZ R27, R35, R27 ;  /* 0x0000001b231b7221 */ /* 0x000fe20000010000 */
[----:B----4-:R-:W-:Y:S01]  /*0d10*/  @P3 R2UR UR39, R10 ;  /* 0x000000000a2732ca */ /* 0x010fe200000e0000 */
[----:B--2---:R-:W-:Y:S01]  /*0d20*/  @!P2 FMUL.FTZ R24, R24, R36 ;  /* 0x000000241818a220 */ /* 0x004fe20000410000 */
[----:B------:R-:W-:Y:S01]  /*0d30*/  @!P2 FMUL.FTZ R25, R25, R37 ;  /* 0x000000251919a220 */ /* 0x000fe20000410000 */
[----:B------:R-:W-:Y:S01]  /*0d40*/  @!P2 FMUL.FTZ R26, R26, R38 ;  /* 0x000000261a1aa220 */ /* 0x000fe20000410000 */
[----:B------:R-:W-:Y:S01]  /*0d50*/  FADD.FTZ R16, R28, R16 ;  /* 0x000000101c107221 */ /* 0x000fe20000010000 */
[----:B------:R-:W-:Y:S01]  /*0d60*/  FADD.FTZ R17, R29, R17 ;  /* 0x000000111d117221 */ /* 0x000fe20000010000 */
[----:B------:R-:W-:Y:S01]  /*0d70*/  FADD.FTZ R18, R30, R18 ;  /* 0x000000121e127221 */ /* 0x000fe20000010000 */
[----:B------:R-:W-:Y:S01]  /*0d80*/  FADD.FTZ R19, R31, R19 ;  /* 0x000000131f137221 */ /* 0x000fe20000010000 */
[----:B------:R-:W-:Y:S01]  /*0d90*/  @!P2 FMUL.FTZ R27, R27, R39 ;  /* 0x000000271b1ba220 */ /* 0x000fe20000410000 */
[----:B------:R-:W-:Y:S06]  /*0da0*/  @P0 BRA `(.L_x_4495) ;  /* 0x0000000000ac0947 */ /* 0x000fec0003800000 */
[----:B------:R-:W-:-:S13]  /*0db0*/  ISETP.GE.AND P0, PT, R12, R3, PT ;  /* 0x000000030c00720c */ /* 0x000fda0003f06270 */
[----:B------:R-:W-:Y:S05]  /*0dc0*/  @P0 BRA `(.L_x_4496) ;  /* 0x0000000800fc0947 */ /* 0x000fea0003800000 */
[----:B------:R-:W-:Y:S01]  /*0dd0*/  I2FP.F32.U32 R0, R3 ;  /* 0x0000000300007245 */ /* 0x000fe20000201000 */
[----:B------:R-:W-:Y:S01]  /*0de0*/  VIADD R3, R12, 0x2 ;  /* 0x000000020c037836 */ /* 0x000fe20000000000 */
[----:B------:R-:W0:Y:S01]  /*0df0*/  LDCU UR4, c[0x0][0x40c] ;  /* 0x00008180ff0477ac */ /* 0x000e220008000800 */
[----:B------:R-:W-:-:S03]  /*0e00*/  I2FP.F32.U32 R12, R12 ;  /* 0x0000000c000c7245 */ /* 0x000fc60000201000 */
[----:B------:R-:W1:Y:S01]  /*0e10*/  MUFU.RCP R0, R0 ;  /* 0x0000000000007308 */ /* 0x000e620000001000 */
[----:B------:R-:W-:Y:S01]  /*0e20*/  I2FP.F32.U32 R3, R3 ;  /* 0x0000000300037245 */ /* 0x000fe20000201000 */
[----:B0-----:R-:W-:-:S04]  /*0e30*/  UIADD3 UR4, UPT, UPT, -UR39, UR4, URZ ;  /* 0x0000000427047290 */ /* 0x001fc8000fffe1ff */
[-C--:B-1----:R-:W-:Y:S01]  /*0e40*/  FMUL.FTZ R3, R3, R0.reuse ;  /* 0x0000000003037220 */ /* 0x082fe20000410000 */
[----:B------:R-:W-:Y:S01]  /*0e50*/  FMUL.FTZ R12, R12, R0 ;  /* 0x000000000c0c7220 */ /* 0x000fe20000410000 */
[----:B------:R-:W-:Y:S02]  /*0e60*/  I2FP.F32.S32 R0, UR4 ;  /* 0x0000000400007c45 */ /* 0x000fe40008201400 */
[----:B------:R-:W-:Y:S01]  /*0e70*/  FMUL.FTZ R3, R3, 13.28771209716796875 ;  /* 0x41549a7803037820 */ /* 0x000fe20000410000 */
[----:B------:R-:W-:-:S04]  /*0e80*/  FMUL.FTZ R12, R12, 13.28771209716796875 ;  /* 0x41549a780c0c7820 */ /* 0x000fc80000410000 */
[----:B------:R-:W-:Y:S08]  /*0e90*/  MUFU.EX2 R5, -R12 ;  /* 0x8000000c00057308 */ /* 0x000ff00000000800 */
        /* <DEDUP_REMOVED lines=12> */
[----:B------:R0:W3:Y:S01]  /*0f60*/  MUFU.COS R0, R6 ;  /* 0x0000000600007308 */ /* 0x0000e20000000000 */
[-C--:B-1----:R-:W-:Y:S01]  /*0f70*/  FFMA.FTZ R9, R18, R8.reuse, -R5 ;  /* 0x0000000812097223 */ /* 0x082fe20000010805 */
[-C--:B------:R-:W-:Y:S01]  /*0f80*/  FFMA.FTZ R26, R26, R8.reuse, -R7 ;  /* 0x000000081a1a7223 */ /* 0x080fe20000010807 */
[-C--:B------:R-:W-:Y:S01]  /*0f90*/  FFMA.FTZ R19, R19, R8.reuse, R10 ;  /* 0x0000000813137223 */ /* 0x080fe2000001000a */
[----:B------:R-:W-:Y:S02]  /*0fa0*/  FFMA.FTZ R27, R27, R8, R12 ;  /* 0x000000081b1b7223 */ /* 0x000fe4000001000c */
[----:B------:R-:W-:Y:S01]  /*0fb0*/  MOV R18, R9 ;  /* 0x0000000900127202 */ /* 0x000fe20000000f00 */
[-C--:B--2---:R-:W-:Y:S01]  /*0fc0*/  FMUL.FTZ R5, R17, R3.reuse ;  /* 0x0000000311057220 */ /* 0x084fe20000410000 */
[-C--:B------:R-:W-:Y:S01]  /*0fd0*/  FMUL.FTZ R7, R25, R3.reuse ;  /* 0x0000000319077220 */ /* 0x080fe20000410000 */
[-C--:B------:R-:W-:Y:S01]  /*0fe0*/  FMUL.FTZ R4, R16, R3.reuse ;  /* 0x0000000310047220 */ /* 0x080fe20000410000 */
[----:B0-----:R-:W-:Y:S01]  /*0ff0*/  FMUL.FTZ R6, R24, R3 ;  /* 0x0000000318067220 */ /* 0x001fe20000410000 */
[-C--:B---3--:R-:W-:Y:S01]  /*1000*/  FFMA.FTZ R5, R16, R0.reuse, -R5 ;  /* 0x0000000010057223 */ /* 0x088fe20000010805 */
[-C--:B------:R-:W-:Y:S01]  /*1010*/  FFMA.FTZ R24, R24, R0.reuse, -R7 ;  /* 0x0000000018187223 */ /* 0x080fe20000010807 */
[-C--:B------:R-:W-:Y:S01]  /*1020*/  FFMA.FTZ R17, R17, R0.reuse, R4 ;  /* 0x0000000011117223 */ /* 0x080fe20000010004 */
[----:B------:R-:W-:Y:S01]  /*1030*/  FFMA.FTZ R25, R25, R0, R6 ;  /* 0x0000000019197223 */ /* 0x000fe20000010006 */
[----:B------:R-:W-:Y:S01]  /*1040*/  IMAD.MOV.U32 R16, RZ, RZ, R5 ;  /* 0x000000ffff107224 */ /* 0x000fe200078e0005 */
[----:B------:R-:W-:Y:S06]  /*1050*/  BRA `(.L_x_4496) ;  /* 0x0000000800587947 */ /* 0x000fec0003800000 */
.L_x_4495:
        /* <DEDUP_REMOVED lines=54> */
.L_x_4497:
        /* <DEDUP_REMOVED lines=22> */
[C---:B------:R-:W-:Y:S01]  /*1520*/  LEA.HI R5, R4.reuse, R4, RZ, 0x1 ;  /* 0x0000000404057211 */ /* 0x040fe200078f08ff */
[C---:B------:R-:W-:Y:S02]  /*1530*/  IMAD R31, R4.reuse, 0x4, R3 ;  /* 0x00000004041f7824 */ /* 0x040fe400078e0203 */
[----:B------:R-:W-:Y:S01]  /*1540*/  IMAD R21, R4, 0x4, R0 ;  /* 0x0000000404157824 */ /* 0x000fe200078e0200 */
[----:B------:R-:W-:Y:S02]  /*1550*/  SHF.L.U32 R5, R5, 0x1, RZ ;  /* 0x0000000105057819 */ /* 0x000fe400000006ff */
[C---:B------:R-:W-:Y:S01]  /*1560*/  LEA R30, R29.reuse, R31, 0x2 ;  /* 0x0000001f1d1e7211 */ /* 0x040fe200078e10ff */
[----:B------:R-:W-:Y:S01]  /*1570*/  IMAD R20, R29, 0x4, R21 ;  /* 0x000000041d147824 */ /* 0x000fe200078e0215 */
[----:B------:R0:W1:Y:S01]  /*1580*/  LDS R16, [R21] ;  /* 0x0000000015107984 */ /* 0x0000620000000800 */
[----:B------:R-:W-:-:S03]  /*1590*/  LOP3.LUT R7, R5, 0xfffffffc, RZ, 0xc0, !PT ;  /* 0xfffffffc05077812 */ /* 0x000fc600078ec0ff */
[----:B------:R0:W2:Y:S01]  /*15a0*/  LDS R18, [R21+0x4] ;  /* 0x0000040015127984 */ /* 0x0000a20000000800 */
[----:B------:R-:W-:-:S03]  /*15b0*/  ISETP.GE.AND P0, PT, R7, R9, PT ;  /* 0x000000090700720c */ /* 0x000fc60003f06270 */
[----:B------:R0:W3:Y:S04]  /*15c0*/  LDS R24, [R31] ;  /* 0x000000001f187984 */ /* 0x0000e80000000800 */
[----:B------:R0:W4:Y:S04]  /*15d0*/  LDS R26, [R31+0x4] ;  /* 0x000004001f1a7984 */ /* 0x0001280000000800 */
[----:B------:R0:W0:Y:S04]  /*15e0*/  LDS R17, [R20] ;  /* 0x0000000014117984 */ /* 0x0000280000000800 */
[----:B------:R0:W0:Y:S04]  /*15f0*/  LDS R19, [R20+0x4] ;  /* 0x0000040014137984 */ /* 0x0000280000000800 */
[----:B------:R0:W0:Y:S04]  /*1600*/  LDS R25, [R30] ;  /* 0x000000001e197984 */ /* 0x0000280000000800 */
[----:B------:R0:W0:Y:S01]  /*1610*/  LDS R27, [R30+0x4] ;  /* 0x000004001e1b7984 */ /* 0x0000220000000800 */
[----:B------:R-:W-:Y:S05]  /*1620*/  @P0 BRA `(.L_x_4501) ;  /* 0x0000000000a00947 */ /* 0x000fea0003800000 */
[----:B------:R-:W-:Y:S01]  /*1630*/  I2FP.F32.S32 R5, R9 ;  /* 0x0000000900057245 */ /* 0x000fe20000201400 */
[----:B------:R-:W-:Y:S01]  /*1640*/  VIADD R4, R7, 0x2 ;  /* 0x0000000207047836 */ /* 0x000fe20000000000 */
[----:B------:R-:W5:Y:S04]  /*1650*/  LDCU UR4, c[0x0][0x40c] ;  /* 0x00008180ff0477ac */ /* 0x000f680008000800 */
[----:B------:R-:W1:Y:S01]  /*1660*/  MUFU.RCP R5, R5 ;  /* 0x0000000500057308 */ /* 0x000e620000001000 */
[----:B------:R-:W-:Y:S01]  /*1670*/  I2FP.F32.S32 R4, R4 ;  /* 0x0000000400047245 */ /* 0x000fe20000201400 */
[----:B-----5:R-:W-:-:S04]  /*1680*/  UIADD3 UR4, UPT, UPT, -UR39, UR4, URZ ;  /* 0x0000000427047290 */ /* 0x020fc8000fffe1ff */
[----:B-1----:R-:W-:Y:S01]  /*1690*/  FMUL.FTZ R6, R4, R5 ;  /* 0x0000000504067220 */ /* 0x002fe20000410000 */
[----:B------:R-:W-:Y:S02]  /*16a0*/  I2FP.F32.S32 R4, R7 ;  /* 0x0000000700047245 */ /* 0x000fe40000201400 */
[----:B------:R-:W-:Y:S01]  /*16b0*/  I2FP.F32.S32 R7, UR4 ;  /* 0x0000000400077c45 */ /* 0x000fe20008201400 */
[----:B------:R-:W-:Y:S02]  /*16c0*/  FMUL.FTZ R6, R6, 13.28771209716796875 ;  /* 0x41549a7806067820 */ /* 0x000fe40000410000 */
[----:B------:R-:W-:-:S04]  /*16d0*/  FMUL.FTZ R4, R4, R5 ;  /* 0x0000000504047220 */ /* 0x000fc80000410000 */
[----:B------:R-:W-:Y:S01]  /*16e0*/  FMUL.FTZ R4, R4, 13.28771209716796875 ;  /* 0x41549a7804047820 */ /* 0x000fe20000410000 */
[----:B------:R-:W1:Y:S08]  /*16f0*/  MUFU.EX2 R6, -R6 ;  /* 0x8000000600067308 */ /* 0x000e700000000800 */
[----:B------:R-:W5:Y:S01]  /*1700*/  MUFU.EX2 R4, -R4 ;  /* 0x8000000400047308 */ /* 0x000f620000000800 */
[----:B-1----:R-:W-:-:S04]  /*1710*/  FMUL.FTZ R5, R7, R6 ;  /* 0x0000000607057220 */ /* 0x002fc80000410000 */
[----:B------:R-:W-:Y:S01]  /*1720*/  FMUL.RZ R15, R5, 0.15915493667125701904 ;  /* 0x3e22f983050f7820 */ /* 0x000fe2000040c000 */
[----:B-----5:R-:W-:-:S03]  /*1730*/  FMUL.FTZ R5, R7, R4 ;  /* 0x0000000407057220 */ /* 0x020fc60000410000 */
[----:B------:R-:W0:Y:S01]  /*1740*/  MUFU.SIN R9, R15 ;  /* 0x0000000f00097308 */ /* 0x000e220000000400 */
[----:B------:R-:W-:-:S07]  /*1750*/  FMUL.RZ R13, R5, 0.15915493667125701904 ;  /* 0x3e22f983050d7820 */ /* 0x000fce000040c000 */
[----:B------:R-:W1:Y:S08]  /*1760*/  MUFU.COS R8, R15 ;  /* 0x0000000f00087308 */ /* 0x000e700000000000 */
[----:B------:R-:W5:Y:S01]  /*1770*/  MUFU.SIN R6, R13 ;  /* 0x0000000d00067308 */ /* 0x000f620000000400 */
[-C--:B0-----:R-:W-:Y:S01]  /*1780*/  FMUL.FTZ R7, R19, R9.reuse ;  /* 0x0000000913077220 */ /* 0x081fe20000410000 */
[-C--:B------:R-:W-:Y:S01]  /*1790*/  FMUL.FTZ R11, R27, R9.reuse ;  /* 0x000000091b0b7220 */ /* 0x080fe20000410000 */
[-C--:B--2---:R-:W-:Y:S01]  /*17a0*/  FMUL.FTZ R12, R18, R9.reuse ;  /* 0x00000009120c7220 */ /* 0x084fe20000410000 */
[----:B----4-:R-:W-:-:S04]  /*17b0*/  FMUL.FTZ R14, R26, R9 ;  /* 0x000000091a0e7220 */ /* 0x010fc80000410000 */
[----:B------:R-:W0:Y:S01]  /*17c0*/  MUFU.COS R5, R13 ;  /* 0x0000000d00057308 */ /* 0x000e220000000000 */
[-C--:B-1----:R-:W-:Y:S01]  /*17d0*/  FFMA.FTZ R10, R18, R8.reuse, -R7 ;  /* 0x00000008120a7223 */ /* 0x082fe20000010807 */
[-C--:B------:R-:W-:Y:S01]  /*17e0*/  FFMA.FTZ R26, R26, R8.reuse, -R11 ;  /* 0x000000081a1a7223 */ /* 0x080fe2000001080b */
[-C--:B------:R-:W-:Y:S01]  /*17f0*/  FFMA.FTZ R19, R19, R8.reuse, R12 ;  /* 0x0000000813137223 */ /* 0x080fe2000001000c */
[----:B------:R-:W-:Y:S01]  /*1800*/  FFMA.FTZ R27, R27, R8, R14 ;  /* 0x000000081b1b7223 */ /* 0x000fe2000001000e */
[----:B------:R-:W-:Y:S02]  /*1810*/  IMAD.MOV.U32 R18, RZ, RZ, R10 ;  /* 0x000000ffff127224 */ /* 0x000fe400078e000a */
[-C--:B-----5:R-:W-:Y:S01]  /*1820*/  FMUL.FTZ R7, R17, R6.reuse ;  /* 0x0000000611077220 */ /* 0x0a0fe20000410000 */
[-C--:B------:R-:W-:Y:S01]  /*1830*/  FMUL.FTZ R9, R25, R6.reuse ;  /* 0x0000000619097220 */ /* 0x080fe20000410000 */
[-C--:B------:R-:W-:Y:S01]  /*1840*/  FMUL.FTZ R4, R16, R6.reuse ;  /* 0x0000000610047220 */ /* 0x080fe20000410000 */
[----:B---3--:R-:W-:Y:S01]  /*1850*/  FMUL.FTZ R6, R24, R6 ;  /* 0x0000000618067220 */ /* 0x008fe20000410000 */
[-C--:B0-----:R-:W-:Y:S01]  /*1860*/  FFMA.FTZ R7, R16, R5.reuse, -R7 ;  /* 0x0000000510077223 */ /* 0x081fe20000010807 */
[-C--:B------:R-:W-:Y:S01]  /*1870*/  FFMA.FTZ R24, R24, R5.reuse, -R9 ;  /* 0x0000000518187223 */ /* 0x080fe20000010809 */
[-C--:B------:R-:W-:Y:S01]  /*1880*/  FFMA.FTZ R17, R17, R5.reuse, R4 ;  /* 0x0000000511117223 */ /* 0x080fe20000010004 */
[----:B------:R-:W-:-:S02]  /*1890*/  FFMA.FTZ R25, R25, R5, R6 ;  /* 0x0000000519197223 */ /* 0x000fc40000010006 */
[----:B------:R-:W-:-:S07]  /*18a0*/  MOV R16, R7 ;  /* 0x0000000700107202 */ /* 0x000fce0000000f00 */
.L_x_4501:
[----:B------:R-:W-:Y:S05]  /*18b0*/  BSYNC.RECONVERGENT B1 ;  /* 0x0000000000017941 */ /* 0x000fea0003800200 */
.L_x_4500:
[----:B---3--:R3:W-:Y:S04]  /*18c0*/  STS [R31], R24 ;  /* 0x000000181f007388 */ /* 0x0087e80000000800 */
[----:B----4-:R3:W-:Y:S04]  /*18d0*/  STS [R31+0x4], R26 ;  /* 0x0000041a1f007388 */ /* 0x0107e80000000800 */
[----:B0-----:R3:W-:Y:S04]  /*18e0*/  STS [R30], R25 ;  /* 0x000000191e007388 */ /* 0x0017e80000000800 */
[----:B------:R3:W-:Y:S04]  /*18f0*/  STS [R30+0x4], R27 ;  /* 0x0000041b1e007388 */ /* 0x0007e80000000800 */
[----:B-1----:R3:W-:Y:S04]  /*1900*/  STS [R21], R16 ;  /* 0x0000001015007388 */ /* 0x0027e80000000800 */
[----:B--2---:R3:W-:Y:S04]  /*1910*/  STS [R21+0x4], R18 ;  /* 0x0000041215007388 */ /* 0x0047e80000000800 */
[----:B------:R3:W-:Y:S04]  /*1920*/  STS [R20], R17 ;  /* 0x0000001114007388 */ /* 0x0007e80000000800 */
[----:B------:R3:W-:Y:S02]  /*1930*/  STS [R20+0x4], R19 ;  /* 0x0000041314007388 */ /* 0x0007e40000000800 */
.L_x_4499:
[----:B------:R-:W-:Y:S05]  /*1940*/  BSYNC.RECONVERGENT B0 ;  /* 0x0000000000007941 */ /* 0x000fea0003800200 */
.L_x_4498:
[----:B------:R-:W-:Y:S01]  /*1950*/  BAR.SYNC.DEFER_BLOCKING 0x0 ;  /* 0x0000000000007b1d */ /* 0x000fe20000010000 */
[----:B------:R-:W-:-:S04]  /*1960*/  @!P6 IMAD R22, R29, R22, R28 ;  /* 0x000000161d16e224 */ /* 0x000fc800078e021c */
[C---:B------:R-:W-:Y:S02]  /*1970*/  @!P6 IMAD R0, R22.reuse, 0x4, R0 ;  /* 0x000000041600e824 */ /* 0x040fe400078e0200 */
[----:B------:R-:W-:-:S03]  /*1980*/  @!P6 IMAD R3, R22, 0x4, R3 ;  /* 0x000000041603e824 */ /* 0x000fc600078e0203 */
[----:B---3--:R0:W1:Y:S04]  /*1990*/  @!P6 LDS.128 R16, [R0] ;  /* 0x000000000010e984 */ /* 0x0080680000000c00 */
[----:B------:R0:W2:Y:S01]  /*19a0*/  @!P6 LDS.128 R24, [R3] ;  /* 0x000000000318e984 */ /* 0x0000a20000000c00 */
[----:B------:R-:W-:Y:S06]  /*19b0*/  BAR.SYNC.DEFER_BLOCKING 0x0 ;  /* 0x0000000000007b1d */ /* 0x000fec0000010000 */
.L_x_4496:
[----:B------:R-:W-:Y:S05]  /*19c0*/  BSYNC.RECONVERGENT B6 ;  /* 0x0000000000067941 */ /* 0x000fea0003800200 */
.L_x_4494:
[----:B------:R-:W-:Y:S01]  /*19d0*/  ISETP.GT.U32.AND P0, PT, R23, 0x3f, PT ;  /* 0x0000003f1700780c */ /* 0x000fe20003f04070 */
[----:B------:R-:W-:Y:S01]  /*19e0*/  BSSY.RECONVERGENT B0, `(.L_x_4502) ;  /* 0x0000016000007945 */ /* 0x000fe20003800200 */
[----:B0-----:R-:W-:-:S11]  /*19f0*/  HFMA2 R0, -RZ, RZ, 0, 0 ;  /* 0x00000000ff007431 */ /* 0x001fd600000001ff */
[----:B------:R-:W-:Y:S05]  /*1a00*/  @P0 BRA `(.L_x_4503) ;  /* 0x00000000004c0947 */ /* 0x000fea0003800000 */
[----:B------:R-:W-:Y:S01]  /*1a10*/  ISETP.GT.U32.AND P0, PT, R23, 0x23, PT ;  /* 0x000000231700780c */ /* 0x000fe20003f04070 */
[----:B------:R-:W0:Y:S01]  /*1a20*/  S2UR UR5, SR_CgaCtaId ;  /* 0x00000000000579c3 */ /* 0x000e220000008800 */
[----:B------:R-:W-:Y:S02]  /*1a30*/  UMOV UR4, 0x400 ;  /* 0x0000040000047882 */ /* 0x000fe40000000000 */
[----:B------:R-:W-:-:S09]  /*1a40*/  UIADD3 UR4, UPT, UPT, UR4, 0x40, URZ ;  /* 0x0000004004047890 */ /* 0x000fd2000fffe0ff */
[----:B------:R-:W3:Y:S08]  /*1a50*/  @!P0 LDC R6, c[0x0][0x3f4] ;  /* 0x0000fd00ff068b82 */ /* 0x000ef00000000800 */
[----:B------:R-:W4:Y:S01]  /*1a60*/  @!P0 LDC.64 R4, c[0x0][0x3b8] ;  /* 0x0000ee00ff048b82 */ /* 0x000f220000000a00 */
[----:B0-----:R-:W-:Y:S01]  /*1a70*/  ULEA UR4, UR5, UR4, 0x18 ;  /* 0x0000000405047291 */ /* 0x001fe2000f8ec0ff */
[----:B---3--:R-:W-:-:S02]  /*1a80*/  @!P0 IMAD R0, R23, R6, UR41 ;  /* 0x0000002917008e24 */ /* 0x008fc4000f8e0206 */
[----:B------:R-:W-:-:S04]  /*1a90*/  @!P0 IMAD R3, R6, UR44, RZ ;  /* 0x0000002c06038c24 */ /* 0x000fc8000f8e02ff */
[----:B------:R-:W-:Y:S01]  /*1aa0*/  @!P0 IMAD R0, R3, 0x24, R0 ;  /* 0x0000002403008824 */ /* 0x000fe200078e0200 */
[----:B------:R-:W-:-:S03]  /*1ab0*/  LEA R3, R23, UR4, 0x4 ;  /* 0x0000000417037c11 */ /* 0x000fc6000f8e20ff */
[----:B------:R-:W-:Y:S02]  /*1ac0*/  @!P0 IMAD.SHL.U32 R7, R0, 0x4, RZ ;  /* 0x0000000400078824 */ /* 0x000fe400078e00ff */
[----:B-12---:R-:W-:Y:S01]  /*1ad0*/  FMUL.FTZ R0, R24, R16 ;  /* 0x0000001018007220 */ /* 0x006fe20000410000 */
[----:B------:R0:W-:Y:S01]  /*1ae0*/  STS.128 [R3], R16 ;  /* 0x0000001003007388 */ /* 0x0001e20000000c00 */
[----:B----4-:R-:W-:-:S04]  /*1af0*/  @!P0 IMAD.WIDE R4, R7, 0x4, R4 ;  /* 0x0000000407048825 */ /* 0x010fc800078e0204 */
[----:B------:R-:W-:Y:S01]  /*1b00*/  FFMA.FTZ R7, R25, R17, R0 ;  /* 0x0000001119077223 */ /* 0x000fe20000010000 */
[----:B------:R0:W-:Y:S03]  /*1b10*/  @!P0 STG.E.128 desc[UR36][R4.64], R24 ;  /* 0x0000001804008986 */ /* 0x0001e6000c101d24 */
[----:B------:R-:W-:-:S04]  /*1b20*/  FFMA.FTZ R0, R26, R18, R7 ;  /* 0x000000121a007223 */ /* 0x000fc80000010007 */
[----:B------:R-:W-:-:S07]  /*1b30*/  FFMA.FTZ R0, R27, R19, R0 ;  /* 0x000000131b007223 */ /* 0x000fce0000010000 */
.L_x_4503:
[----:B------:R-:W-:Y:S05]  /*1b40*/  BSYNC.RECONVERGENT B0 ;  /* 0x0000000000007941 */ /* 0x000fea0003800200 */
.L_x_4502:
[----:B0-----:R-:W0:Y:S01]  /*1b50*/  SHFL.BFLY PT, R3, R0, 0x10, 0x1f ;  /* 0x0e001f0000037f89 */ /* 0x001e2200000e0000 */
[----:B------:R-:W3:Y:S01]  /*1b60*/  S2UR UR5, SR_CgaCtaId ;  /* 0x00000000000579c3 */ /* 0x000ee20000008800 */
[----:B------:R-:W-:Y:S01]  /*1b70*/  UMOV UR4, 0x400 ;  /* 0x0000040000047882 */ /* 0x000fe20000000000 */
[----:B------:R-:W-:Y:S01]  /*1b80*/  BSSY.RECONVERGENT B0, `(.L_x_4504) ;  /* 0x0000032000007945 */ /* 0x000fe20003800200 */
[----:B0-----:R-:W-:Y:S01]  /*1b90*/  FADD.FTZ R4, R3, R0 ;  /* 0x0000000003047221 */ /* 0x001fe20000010000 */
[----:B------:R-:W-:Y:S01]  /*1ba0*/  SHF.R.U32.HI R0, RZ, 0x3, R23 ;  /* 0x00000003ff007819 */ /* 0x000fe20000011617 */
[----:B---3--:R-:W-:Y:S02]  /*1bb0*/  ULEA UR16, UR5, UR4, 0x18 ;  /* 0x0000000405107291 */ /* 0x008fe4000f8ec0ff */
[----:B------:R-:W-:Y:S01]  /*1bc0*/  UIADD3 UR4, UPT, UPT, UR4, 0x440, URZ ;  /* 0x0000044004047890 */ /* 0x000fe2000fffe0ff */
[----:B------:R-:W0:Y:S01]  /*1bd0*/  SHFL.BFLY PT, R3, R4, 0x8, 0x1f ;  /* 0x0d001f0004037f89 */ /* 0x000e2200000e0000 */
[----:B------:R-:W-:-:S02]  /*1be0*/  LOP3.LUT R0, R0, 0x7c, RZ, 0xc0, !PT ;  /* 0x0000007c00007812 */ /* 0x000fc400078ec0ff */
[----:B------:R-:W-:Y:S01]  /*1bf0*/  ULEA UR5, UR5, UR4, 0x18 ;  /* 0x0000000405057291 */ /* 0x000fe2000f8ec0ff */
[----:B0-----:R-:W-:-:S05]  /*1c00*/  FADD.FTZ R5, R4, R3 ;  /* 0x0000000304057221 */ /* 0x001fca0000010000 */
[----:B------:R-:W0:Y:S02]  /*1c10*/  SHFL.BFLY PT, R6, R5, 0x4, 0x1f ;  /* 0x0c801f0005067f89 */ /* 0x000e2400000e0000 */
[----:B0-----:R-:W-:-:S05]  /*1c20*/  FADD.FTZ R6, R5, R6 ;  /* 0x0000000605067221 */ /* 0x001fca0000010000 */
[----:B------:R-:W0:Y:S02]  /*1c30*/  SHFL.BFLY PT, R3, R6, 0x2, 0x1f ;  /* 0x0c401f0006037f89 */ /* 0x000e2400000e0000 */
[----:B0-----:R-:W-:Y:S01]  /*1c40*/  FADD.FTZ R7, R6, R3 ;  /* 0x0000000306077221 */ /* 0x001fe20000010000 */
[----:B------:R-:W-:Y:S02]  /*1c50*/  LOP3.LUT P0, R3, R23, 0x1f, RZ, 0xc0, !PT ;  /* 0x0000001f17037812 */ /* 0x000fe4000780c0ff */
[----:B------:R-:W-:Y:S02]  /*1c60*/  IADD3 R6, PT, PT, -R2, UR45, RZ ;  /* 0x0000002d02067c10 */ /* 0x000fe4000fffe1ff */
[----:B------:R-:W0:Y:S01]  /*1c70*/  SHFL.BFLY PT, R8, R7, 0x1, 0x1f ;  /* 0x0c201f0007087f89 */ /* 0x000e2200000e0000 */
[C---:B------:R-:W-:Y:S02]  /*1c80*/  ISETP.GT.U32.AND P1, PT, R3.reuse, 0x1, PT ;  /* 0x000000010300780c */ /* 0x040fe40003f24070 */
[----:B------:R-:W-:Y:S01]  /*1c90*/  LEA R3, R3, UR16, 0x2 ;  /* 0x0000001003037c11 */ /* 0x000fe2000f8e10ff */
[----:B0-----:R-:W-:-:S05]  /*1ca0*/  FADD.FTZ R5, R7, R8 ;  /* 0x0000000807057221 */ /* 0x001fca0000010000 */
[----:B------:R0:W-:Y:S01]  /*1cb0*/  @!P0 STS [R0+UR16+0x8], R5 ;  /* 0x0000080500008988 */ /* 0x0001e20008000810 */
[----:B------:R-:W-:Y:S01]  /*1cc0*/  BAR.SYNC.DEFER_BLOCKING 0x0 ;  /* 0x0000000000007b1d */ /* 0x000fe20000010000 */
[----:B------:R-:W-:Y:S02]  /*1cd0*/  ISETP.NE.AND P0, PT, R23, RZ, PT ;  /* 0x000000ff1700720c */ /* 0x000fe40003f05270 */
[----:B0-----:R-:W-:-:S03]  /*1ce0*/  LEA R0, R6, UR5, 0x2 ;  /* 0x0000000506007c11 */ /* 0x001fc6000f8e10ff */
[----:B------:R0:W3:Y:S02]  /*1cf0*/  @!P1 LDS R5, [R3+0x8] ;  /* 0x0000080003059984 */ /* 0x0000e40000000800 */
[----:B0-----:R-:W-:-:S05]  /*1d00*/  IMAD.MOV.U32 R3, RZ, RZ, -0x800001 ;  /* 0xff7fffffff037424 */ /* 0x001fca00078e00ff */
[----:B------:R-:W-:Y:S04]  /*1d10*/  STL [R1+0x440], R3 ;  /* 0x0004400301007387 */ /* 0x000fe80000100800 */
[----:B---3--:R-:W0:Y:S02]  /*1d20*/  SHFL.BFLY PT, R4, R5, 0x1, 0x1f ;  /* 0x0c201f0005047f89 */ /* 0x008e2400000e0000 */
[----:B0-----:R-:W-:-:S06]  /*1d30*/  FADD.FTZ R4, R4, R5 ;  /* 0x0000000504047221 */ /* 0x001fcc0000010000 */
[----:B------:R-:W0:Y:S01]  /*1d40*/  SHFL.IDX PT, R4, R4, RZ, 0x1f ;  /* 0x00001fff04047589 */ /* 0x000e2200000e0000 */
[----:B------:R-:W-:Y:S05]  /*1d50*/  @P0 BRA `(.L_x_4505) ;  /* 0x0000000000500947 */ /* 0x000fea0003800000 */
[----:B------:R-:W0:Y:S01]  /*1d60*/  LDCU UR4, c[0x0][0x410] ;  /* 0x00008200ff0477ac */ /* 0x000e220008000800 */
[----:B------:R-:W3:Y:S01]  /*1d70*/  LDCU.64 UR6, c[0x0][0x438] ;  /* 0x00008700ff0677ac */ /* 0x000ee20008000a00 */
[----:B0-----:R-:W-:Y:S01]  /*1d80*/  FMUL.FTZ R3, R4, UR4 ;  /* 0x0000000404037c20 */ /* 0x001fe20008410000 */
[----:B---3--:R-:W-:-:S04]  /*1d90*/  UISETP.NE.U32.AND UP0, UPT, UR6, URZ, UPT ;  /* 0x000000ff0600728c */ /* 0x008fc8000bf05070 */
[----:B------:R0:W-:Y:S01]  /*1da0*/  STL [R1+0x440], R3 ;  /* 0x0004400301007387 */ /* 0x0001e20000100800 */
[----:B------:R-:W-:-:S09]  /*1db0*/  UISETP.NE.AND.EX UP0, UPT, UR7, URZ, UPT, UP0 ;  /* 0x000000ff0700728c */ /* 0x000fd2000bf05300 */
[----:B0-----:R-:W-:Y:S05]  /*1dc0*/  BRA.U !UP0, `(.L_x_4506) ;  /* 0x00000001082c7547 */ /* 0x001fea000b800000 */
[----:B------:R-:W0:Y:S01]  /*1dd0*/  LDCU UR9, c[0x0][0x440] ;  /* 0x00008800ff0977ac */ /* 0x000e220008000800 */
[----:B------:R-:W3:Y:S01]  /*1de0*/  LDCU.64 UR6, c[0x0][0x438] ;  /* 0x00008700ff0677ac */ /* 0x000ee20008000a00 */
[----:B------:R-:W-:-:S04]  /*1df0*/  UIADD3 UR4, UPT, UPT, -UR39, UR45, URZ ;  /* 0x0000002d27047290 */ /* 0x000fc8000fffe1ff */
[----:B0-----:R-:W-:-:S04]  /*1e00*/  UIMAD UR8, UR40, UR9, UR4 ;  /* 0x00000009280872a4 */ /* 0x001fc8000f8e0204 */
[----:B------:R-:W-:-:S04]  /*1e10*/  UIMAD UR8, UR8, UR9, UR4 ;  /* 0x00000009080872a4 */ /* 0x000fc8000f8e0204 */
[----:B---3--:R-:W-:-:S06]  /*1e20*/  UIMAD.WIDE UR6, UR8, 0x4, UR6 ;  /* 0x00000004080678a5 */ /* 0x008fcc000f8e0206 */
[----:B------:R-:W-:Y:S01]  /*1e30*/  MOV R4, UR6 ;  /* 0x0000000600047c02 */ /* 0x000fe20008000f00 */
[----:B------:R-:W-:-:S05]  /*1e40*/  IMAD.U32 R5, RZ, RZ, UR7 ;  /* 0x00000007ff057e24 */ /* 0x000fca000f8e00ff */
[----:B------:R-:W3:Y:S02]  /*1e50*/  LDG.E R4, desc[UR36][R4.64] ;  /* 0x0000002404047981 */ /* 0x000ee4000c1e1900 */
[----:B---3--:R-:W-:-:S05]  /*1e60*/  FADD.FTZ R3, R3, R4 ;  /* 0x0000000403037221 */ /* 0x008fca0000010000 */
[----:B------:R0:W-:Y:S02]  /*1e70*/  STL [R1+0x440], R3 ;  /* 0x0004400301007387 */ /* 0x0001e40000100800 */
.L_x_4506:
[----:B0-----:R-:W3:Y:S04]  /*1e80*/  LDL R3, [R1+0x440] ;  /* 0x0004400001037983 */ /* 0x001ee80000100800 */
[----:B---3--:R3:W-:Y:S02]  /*1e90*/  STS [R0], R3 ;  /* 0x0000000300007388 */ /* 0x0087e40000000800 */
.L_x_4505:
[----:B------:R-:W-:Y:S05]  /*1ea0*/  BSYNC.RECONVERGENT B0 ;  /* 0x0000000000007941 */ /* 0x000fea0003800200 */
.L_x_4504:
[----:B---3--:R-:W-:Y:S01]  /*1eb0*/  VIADD R0, R6, 0x1f ;  /* 0x0000001f06007836 */ /* 0x008fe20000000000 */
[----:B------:R-:W3:Y:S01]  /*1ec0*/  LDCU UR4, c[0x0][0x3f0] ;  /* 0x00007e00ff0477ac */ /* 0x000ee20008000800 */
[----:B------:R-:W-:Y:S03]  /*1ed0*/  BSSY.RECONVERGENT B0, `(.L_x_4507) ;  /* 0x0000ab8000007945 */ /* 0x000fe60003800200 */
[----:B------:R-:W-:Y:S01]  /*1ee0*/  SHF.R.S32.HI R3, RZ, 0x1f, R0 ;  /* 0x0000001fff037819 */ /* 0x000fe20000011400 */
[----:B------:R-:W4:Y:S03]  /*1ef0*/  LDCU UR7, c[0x0][0x3f8] ;  /* 0x00007f00ff0777ac */ /* 0x000f260008000800 */
[----:B------:R-:W-:Y:S01]  /*1f00*/  LEA.HI R0, R3, R0, RZ, 0x5 ;  /* 0x0000000003007211 */ /* 0x000fe200078f28ff */
[----:B------:R-:W0:Y:S03]  /*1f10*/  LDCU UR17, c[0x0][0x410] ;  /* 0x00008200ff1177ac */ /* 0x000e260008000800 */
[----:B------:R-:W-:Y:S01]  /*1f20*/  LOP3.LUT R0, R0, 0xffffffe0, RZ, 0xc0, !PT ;  /* 0xffffffe000007812 */ /* 0x000fe200078ec0ff */
[----:B------:R-:W0:Y:S01]  /*1f30*/  LDCU.64 UR8, c[0x0][0x3c8] ;  /* 0x00007900ff0877ac */ /* 0x000e220008000a00 */
[----:B------:R-:W-:Y:S02]  /*1f40*/  BAR.SYNC.DEFER_BLOCKING 0x0 ;  /* 0x0000000000007b1d */ /* 0x000fe40000010000 */
[----:B------:R-:W-:Y:S01]  /*1f50*/  ISETP.GE.AND P0, PT, R23, R0, PT ;  /* 0x000000001700720c */ /* 0x000fe20003f06270 */
[----:B---3--:R-:W-:-:S03]  /*1f60*/  UIMAD UR4, UR42, UR4, UR40 ;  /* 0x000000042a0472a4 */ /* 0x008fc6000f8e0228 */
[----:B------:R-:W3:Y:S01]  /*1f70*/  LDCU.64 UR10, c[0x0][0x3b8] ;  /* 0x00007700ff0a77ac */ /* 0x000ee20008000a00 */
[----:B------:R-:W0:Y:S01]  /*1f80*/  LDCU.64 UR12, c[0x0][0x438] ;  /* 0x00008700ff0c77ac */ /* 0x000e220008000a00 */
[----:B------:R-:W0:Y:S01]  /*1f90*/  LDCU.64 UR14, c[0x0][0x448] ;  /* 0x00008900ff0e77ac */ /* 0x000e220008000a00 */
[----:B------:R-:W-:-:S06]  /*1fa0*/  UIMAD UR4, UR4, 0x90, URZ ;  /* 0x00000090040478a4 */ /* 0x000fcc000f8e02ff */
[----:B----4-:R-:W-:Y:S06]  /*1fb0*/  @P0 BRA `(.L_x_4508) ;  /* 0x000000a800a40947 */ /* 0x010fec0003800000 */
[----:B------:R-:W0:Y:S01]  /*1fc0*/  LDC R3, c[0x0][0x3f4] ;  /* 0x0000fd00ff037b82 */ /* 0x000e220000000800 */
[----:B-1----:R-:W-:Y:S01]  /*1fd0*/  LDS.128 R16, [UR16+0x50] ;  /* 0x00005010ff107984 */ /* 0x002fe20008000c00 */
[----:B------:R-:W1:Y:S01]  /*1fe0*/  LDCU UR20, c[0x0][0x440] ;  /* 0x00008800ff1477ac */ /* 0x000e620008000800 */
[----:B------:R-:W-:Y:S02]  /*1ff0*/  IMAD.IADD R0, R2, 0x1, R0 ;  /* 0x0000000102007824 */ /* 0x000fe400078e0200 */
[----:B------:R-:W-:Y:S01]  /*2000*/  LDS.128 R12, [UR16+0x60] ;  /* 0x00006010ff0c7984 */ /* 0x000fe20008000c00 */
[----:B------:R-:W4:Y:S02]  /*2010*/  LDCU.64 UR18, c[0x0][0x420] ;  /* 0x00008400ff1277ac */ /* 0x000f240008000a00 */
[----:B------:R-:W5:Y:S08]  /*2020*/  S2UR UR21, SR_CTAID.Y ;  /* 0x00000000001579c3 */ /* 0x000f700000002600 */
[----:B------:R-:W1:Y:S01]  /*2030*/  S2UR UR6, SR_CTAID.X ;  /* 0x00000000000679c3 */ /* 0x000e620000002500 */
[----:B0-----:R-:W-:-:S02]  /*2040*/  IABS R4, R3 ;  /* 0x0000000300047213 */ /* 0x001fc40000000000 */
[----:B----4-:R-:W-:Y:S02]  /*2050*/  ISETP.NE.U32.AND P0, PT, RZ, UR18, PT ;  /* 0x00000012ff007c0c */ /* 0x010fe4000bf05070 */
[----:B------:R-:W-:Y:S02]  /*2060*/  MOV R8, R4 ;  /* 0x0000000400087202 */ /* 0x000fe40000000f00 */
[----:B------:R-:W-:Y:S02]  /*2070*/  ISETP.NE.AND.EX P0, PT, RZ, UR19, PT, P0 ;  /* 0x00000013ff007c0c */ /* 0x000fe4000bf05300 */
[----:B------:R-:W0:Y:S01]  /*2080*/  I2F.RP R6, R8 ;  /* 0x0000000800067306 */ /* 0x000e220000209400 */
[----:B-----5:R-:W-:Y:S01]  /*2090*/  IMAD R3, R3, UR21, RZ ;  /* 0x0000001503037c24 */ /* 0x020fe2000f8e02ff */
[----:B-1----:R-:W-:-:S06]  /*20a0*/  UIMAD UR6, UR6, UR20, UR45 ;  /* 0x00000014060672a4 */ /* 0x002fcc000f8e022d */
[----:B0-----:R-:W0:Y:S02]  /*20b0*/  MUFU.RCP R6, R6 ;  /* 0x0000000600067308 */ /* 0x001e240000001000 */
[----:B0-----:R-:W-:-:S06]  /*20c0*/  VIADD R4, R6, 0xffffffe ;  /* 0x0ffffffe06047836 */ /* 0x001fcc0000000000 */
[----:B------:R0:W1:Y:S02]  /*20d0*/  F2I.FTZ.U32.TRUNC.NTZ R5, R4 ;  /* 0x0000000400057305 */ /* 0x000064000021f000 */
[----:B0-----:R-:W-:Y:S02]  /*20e0*/  HFMA2 R4, -RZ, RZ, 0, 0 ;  /* 0x00000000ff047431 */ /* 0x001fe400000001ff */
[----:B-1----:R-:W-:-:S04]  /*20f0*/  IMAD.MOV R7, RZ, RZ, -R5 ;  /* 0x000000ffff077224 */ /* 0x002fc800078e0a05 */
[----:B------:R-:W-:Y:S02]  /*2100*/  IMAD R7, R7, R8, RZ ;  /* 0x0000000807077224 */ /* 0x000fe400078e02ff */
[----:B------:R-:W0:Y:S02]  /*2110*/  LDS.128 R8, [UR16+0x40] ;  /* 0x00004010ff087984 */ /* 0x000e240008000c00 */
[----:B------:R-:W-:Y:S02]  /*2120*/  IMAD.HI.U32 R4, R5, R7, R4 ;  /* 0x0000000705047227 */ /* 0x000fe400078e0004 */
[----:B------:R-:W1:Y:S03]  /*2130*/  S2R R5, SR_TID.X ;  /* 0x0000000000057919 */ /* 0x000e660000002100 */
[----:B------:R1:W-:Y:S02]  /*2140*/  STL [R1+0x448], R4 ;  /* 0x0004480401007387 */ /* 0x0003e40000100800 */
[----:B-1----:R-:W-:Y:S01]  /*2150*/  IMAD.IADD R4, R2, 0x1, R5 ;  /* 0x0000000102047824 */ /* 0x002fe200078e0205 */
[----:B------:R-:W-:Y:S01]  /*2160*/  MOV R2, UR20 ;  /* 0x0000001400027c02 */ /* 0x000fe20008000f00 */
[----:B0-----:R-:W-:Y:S04]  /*2170*/  STL.64 [R1+0x430], R8 ;  /* 0x0004300801007387 */ /* 0x001fe80000100a00 */
[----:B------:R-:W-:Y:S04]  /*2180*/  STL.64 [R1+0x438], R10 ;  /* 0x0004380a01007387 */ /* 0x000fe80000100a00 */
[----:B------:R-:W0:Y:S04]  /*2190*/  LDS.128 R8, [UR16+0x70] ;  /* 0x00007010ff087984 */ /* 0x000e280008000c00 */
[----:B------:R-:W-:Y:S04]  /*21a0*/  STL.64 [R1+0x420], R16 ;  /* 0x0004201001007387 */ /* 0x000fe80000100a00 */
[----:B------:R-:W-:Y:S04]  /*21b0*/  STL.64 [R1+0x428], R18 ;  /* 0x0004281201007387 */ /* 0x000fe80000100a00 */
[----:B------:R-:W1:Y:S04]  /*21c0*/  LDS.128 R16, [UR16+0x80] ;  /* 0x00008010ff107984 */ /* 0x000e680008000c00 */
[----:B------:R-:W-:Y:S04]  /*21d0*/  STL.64 [R1+0x410], R12 ;  /* 0x0004100c01007387 */ /* 0x000fe80000100a00 */
[----:B------:R-:W-:Y:S04]  /*21e0*/  STL.64 [R1+0x418], R14 ;  /* 0x0004180e01007387 */ /* 0x000fe80000100a00 */
[----:B------:R-:W4:Y:S04]  /*21f0*/  LDS.128 R12, [UR16+0x90] ;  /* 0x00009010ff0c7984 */ /* 0x000f280008000c00 */
[----:B0-----:R-:W-:Y:S04]  /*2200*/  STL.64 [R1+0x400], R8 ;  /* 0x0004000801007387 */ /* 0x001fe80000100a00 */
[----:B------:R-:W-:Y:S04]  /*2210*/  STL.64 [R1+0x408], R10 ;  /* 0x0004080a01007387 */ /* 0x000fe80000100a00 */
[----:B------:R-:W0:Y:S04]  /*2220*/  LDS.128 R8, [UR16+0xa0] ;  /* 0x0000a010ff087984 */ /* 0x000e280008000c00 */
[----:B-1----:R-:W-:Y:S04]  /*2230*/  STL.64 [R1+0x3f0], R16 ;  /* 0x0003f01001007387 */ /* 0x002fe80000100a00 */
[----:B------:R-:W-:Y:S04]  /*2240*/  STL.64 [R1+0x3f8], R18 ;  /* 0x0003f81201007387 */ /* 0x000fe80000100a00 */
[----:B------:R-:W1:Y:S04]  /*2250*/  LDS.128 R16, [UR16+0xb0] ;  /* 0x0000b010ff107984 */ /* 0x000e680008000c00 */
[----:B----4-:R-:W-:Y:S04]  /*2260*/  STL.64 [R1+0x3e0], R12 ;  /* 0x0003e00c01007387 */ /* 0x010fe80000100a00 */
        /* <DEDUP_REMOVED lines=169> */
[----:B----4-:R-:W-:Y:S04]  /*2d00*/  STL.64 [R1+0x50], R12 ;  /* 0x0000500c01007387 */ /* 0x010fe80000100a00 */
[----:B------:R-:W-:Y:S04]  /*2d10*/  STL.64 [R1+0x58], R14 ;  /* 0x0000580e01007387 */ /* 0x000fe80000100a00 */
[----:B0-----:R-:W-:Y:S04]  /*2d20*/  STL.64 [R1+0x40], R8 ;  /* 0x0000400801007387 */ /* 0x001fe80000100a00 */
[----:B------:R-:W-:Y:S04]  /*2d30*/  STL.64 [R1+0x48], R10 ;  /* 0x0000480a01007387 */ /* 0x000fe80000100a00 */
[----:B------:R0:W-:Y:S04]  /*2d40*/  STL [R1+0x444], R0 ;  /* 0x0004440001007387 */ /* 0x0001e80000100800 */
[----:B------:R-:W-:Y:S01]  /*2d50*/  STL [R1+0x8], R4 ;  /* 0x0000080401007387 */ /* 0x000fe20000100800 */
[----:B0-----:R-:W-:-:S02]  /*2d60*/  SHF.R.S32.HI R0, RZ, 0x1f, R3 ;  /* 0x0000001fff007819 */ /* 0x001fc40000011403 */
[----:B------:R-:W-:-:S04]  /*2d70*/  IADD3 R3, P1, P2, R3, UR18, R4 ;  /* 0x0000001203037c10 */ /* 0x000fc8000fa3e004 */
[----:B------:R-:W-:Y:S01]  /*2d80*/  IADD3.X R6, PT, PT, R0, UR19, RZ, P1, P2 ;  /* 0x0000001300067c10 */ /* 0x000fe20008fe44ff */
[----:B------:R0:W-:Y:S01]  /*2d90*/  STL [R1+0x34], R3 ;  /* 0x0000340301007387 */ /* 0x0001e20000100800 */
[----:B------:R-:W-:-:S03]  /*2da0*/  IMAD R0, R2, UR6, R4 ;  /* 0x0000000602007c24 */ /* 0x000fc6000f8e0204 */
[----:B------:R1:W-:Y:S04]  /*2db0*/  STL [R1+0x30], R6 ;  /* 0x0000300601007387 */ /* 0x0003e80000100800 */
[----:B------:R1:W-:Y:S01]  /*2dc0*/  STL [R1+0x38], R0 ;  /* 0x0000380001007387 */ /* 0x0003e20000100800 */
[----:B0-----:R-:W-:-:S05]  /*2dd0*/  LEA R3, R5, UR5, 0x2 ;  /* 0x0000000505037c11 */ /* 0x001fca000f8e10ff */
[----:B------:R1:W-:Y:S02]  /*2de0*/  STL [R1+0x3c], R3 ;  /* 0x00003c0301007387 */ /* 0x0003e40000100800 */
.L_x_4639:
[----:B------:R-:W4:Y:S04]  /*2df0*/  LDL R2, [R1+0x30] ;  /* 0x0000300001027983 */ /* 0x000f280000100800 */
[----:B-1----:R-:W2:Y:S04]  /*2e00*/  LDL R0, [R1+0x34] ;  /* 0x0000340001007983 */ /* 0x002ea80000100800 */
[----:B------:R-:W3:Y:S04]  /*2e10*/  LDL R252, [R1+0x448] ;  /* 0x0004480001fc7983 */ /* 0x000ee80000100800 */
[----:B-----5:R-:W-:Y:S04]  /*2e20*/  STL [R1+0x450], R5 ;  /* 0x0004500501007387 */ /* 0x020fe80000100800 */
[----:B------:R0:W-:Y:S04]  /*2e30*/  STL [R1+0x44c], R4 ;  /* 0x00044c0401007387 */ /* 0x0001e80000100800 */
[----:B0-----:R-:W3:Y:S01]  /*2e40*/  LDL R4, [R1+0x8] ;  /* 0x0000080001047983 */ /* 0x001ee20000100800 */
[----:B----4-:R-:W-:-:S02]  /*2e50*/  @P0 IMAD.MOV.U32 R3, RZ, RZ, R2 ;  /* 0x000000ffff030224 */ /* 0x010fc400078e0002 */
[----:B--2---:R-:W-:Y:S02]  /*2e60*/  @P0 IMAD.MOV.U32 R2, RZ, RZ, R0 ;  /* 0x000000ffff020224 */ /* 0x004fe400078e0000 */
[----:B------:R-:W0:Y:S04]  /*2e70*/  LDC R0, c[0x0][0x3f4] ;  /* 0x0000fd00ff007b82 */ /* 0x000e280000000800 */
[----:B------:R3:W2:Y:S02]  /*2e80*/  @P0 LDG.E.U8 R2, desc[UR36][R2.64] ;  /* 0x0000002402020981 */ /* 0x0006a4000c1e1100 */
[----:B---3--:R-:W-:Y:S02]  /*2e90*/  IABS R3, R4 ;  /* 0x0000000400037213 */ /* 0x008fe40000000000 */
[----:B0-----:R-:W-:-:S03]  /*2ea0*/  IABS R5, R0 ;  /* 0x0000000000057213 */ /* 0x001fc60000000000 */
[----:B------:R-:W-:Y:S01]  /*2eb0*/  IMAD.HI.U32 R252, R252, R3, RZ ;  /* 0x00000003fcfc7227 */ /* 0x000fe200078e00ff */
[----:B------:R-:W0:Y:S04]  /*2ec0*/  LDC R0, c[0x0][0x3f4] ;  /* 0x0000fd00ff007b82 */ /* 0x000e280000000800 */
[----:B------:R-:W-:-:S05]  /*2ed0*/  IADD3 R252, PT, PT, -R252, RZ, RZ ;  /* 0x000000fffcfc7210 */ /* 0x000fca0007ffe1ff */
[----:B------:R-:W-:Y:S02]  /*2ee0*/  IMAD R3, R5, R252, R3 ;  /* 0x000000fc05037224 */ /* 0x000fe400078e0203 */
[----:B------:R-:W1:Y:S01]  /*2ef0*/  LDC R252, c[0x0][0x3f4] ;  /* 0x0000fd00fffc7b82 */ /* 0x000e620000000800 */
[----:B------:R3:W5:Y:S01]  /*2f00*/  LDL.LU R5, [R1+0x450] ;  /* 0x0004500001057983 */ /* 0x0007620000300800 */
[----:B0-----:R-:W-:-:S04]  /*2f10*/  IABS R0, R0 ;  /* 0x0000000000007213 */ /* 0x001fc80000000000 */
[----:B------:R-:W-:Y:S02]  /*2f20*/  ISETP.GT.U32.AND P1, PT, R0, R3, PT ;  /* 0x000000030000720c */ /* 0x000fe40003f24070 */
[----:B-1----:R-:W-:-:S11]  /*2f30*/  IABS R252, R252 ;  /* 0x000000fc00fc7213 */ /* 0x002fd60000000000 */
[----:B------:R-:W-:-:S05]  /*2f40*/  @!P1 IMAD.IADD R3, R3, 0x1, -R252 ;  /* 0x0000000103039824 */ /* 0x000fca00078e0afc */
[----:B------:R-:W-:Y:S02]  /*2f50*/  ISETP.GT.U32.AND P1, PT, R0, R3, PT ;  /* 0x000000030000720c */ /* 0x000fe40003f24070 */
[C---:B------:R-:W-:Y:S01]  /*2f60*/  ISETP.GE.AND P2, PT, R4.reuse, RZ, PT ;  /* 0x000000ff0400720c */ /* 0x040fe20003f46270 */
[----:B------:R-:W0:Y:S10]  /*2f70*/  LDC R0, c[0x0][0x3f4] ;  /* 0x0000fd00ff007b82 */ /* 0x000e340000000800 */
[----:B------:R-:W-:Y:S01]  /*2f80*/  @!P1 IMAD.IADD R3, R3, 0x1, -R252 ;  /* 0x0000000103039824 */ /* 0x000fe200078e0afc */
[----:B------:R-:W-:-:S02]  /*2f90*/  ISETP.GE.AND P1, PT, R4, UR45, PT ;  /* 0x0000002d04007c0c */ /* 0x000fc4000bf26270 */
[----:B------:R3:W5:Y:S01]  /*2fa0*/  LDL.LU R4, [R1+0x44c] ;  /* 0x00044c0001047983 */ /* 0x0007620000300800 */
[C---:B0-----:R-:W-:Y:S01]  /*2fb0*/  ISETP.NE.AND P4, PT, R0.reuse, RZ, PT ;  /* 0x000000ff0000720c */ /* 0x041fe20003f85270 */
[----:B------:R-:W-:Y:S01]  /*2fc0*/  BSSY.RECONVERGENT B1, `(.L_x_4509) ;  /* 0x0000025000017945 */ /* 0x000fe20003800200 */
[----:B------:R-:W-:Y:S01]  /*2fd0*/  IMAD R252, R0, 0x90, RZ ;  /* 0x0000009000fc7824 */ /* 0x000fe200078e02ff */
[----:B--2---:R-:W-:Y:S02]  /*2fe0*/  ISETP.NE.AND P3, PT, R2, RZ, P0 ;  /* 0x000000ff0200720c */ /* 0x004fe40000765270 */
[----:B------:R-:W-:-:S05]  /*2ff0*/  MOV R2, R3 ;  /* 0x0000000300027202 */ /* 0x000fca0000000f00 */
[----:B------:R-:W-:-:S03]  /*3000*/  @!P2 IMAD.MOV R2, RZ, RZ, -R2 ;  /* 0x000000ffff02a224 */ /* 0x000fc600078e0a02 */
[----:B------:R-:W-:-:S05]  /*3010*/  @!P4 LOP3.LUT R2, RZ, R0, RZ, 0x33, !PT ;  /* 0x00000000ff02c212 */ /* 0x000fca00078e33ff */
[----:B------:R-:W-:Y:S01]  /*3020*/  IMAD.SHL.U32 R3, R2, 0x4, RZ ;  /* 0x0000000402037824 */ /* 0x000fe200078e00ff */
[----:B---3--:R-:W-:Y:S06]  /*3030*/  @P1 BRA `(.L_x_4510) ;  /* 0x0000000000741947 */ /* 0x008fec0003800000 */
[----:B------:R0:W-:Y:S01]  /*3040*/  STL [R1+0x2c], RZ ;  /* 0x00002cff01007387 */ /* 0x0001e20000100800 */
[----:B------:R-:W-:-:S03]  /*3050*/  ISETP.GE.AND P2, PT, R3, R252, PT ;  /* 0x000000fc0300720c */ /* 0x000fc60003f46270 */
[----:B------:R0:W-:Y:S04]  /*3060*/  STL [R1+0x28], RZ ;  /* 0x000028ff01007387 */ /* 0x0001e80000100800 */
[----:B------:R0:W-:Y:S04]  /*3070*/  STL [R1+0x24], RZ ;  /* 0x000024ff01007387 */ /* 0x0001e80000100800 */
[----:B------:R0:W-:Y:S02]  /*3080*/  STL [R1+0x20], RZ ;  /* 0x000020ff01007387 */ /* 0x0001e40000100800 */
[----:B------:R-:W-:Y:S05]  /*3090*/  @P2 BRA `(.L_x_4510) ;  /* 0x00000000005c2947 */ /* 0x000fea0003800000 */
[----:B------:R-:W1:Y:S01]  /*30a0*/  S2UR UR6, SR_CTAID.Y ;  /* 0x00000000000679c3 */ /* 0x000e620000002600 */
[----:B------:R1:W-:Y:S04]  /*30b0*/  STL.64 [R1+0x458], R6 ;  /* 0x0004580601007387 */ /* 0x0003e80000100a00 */
[----:B-----5:R2:W-:Y:S01]  /*30c0*/  STL.64 [R1+0x450], R4 ;  /* 0x0004500401007387 */ /* 0x0205e20000100a00 */
[----:B-1----:R-:W-:-:S05]  /*30d0*/  IMAD R7, R0, UR6, RZ ;  /* 0x0000000600077c24 */ /* 0x002fca000f8e02ff */
[----:B------:R-:W-:-:S04]  /*30e0*/  IADD3 R252, P2, PT, R7, R2, RZ ;  /* 0x0000000207fc7210 */ /* 0x000fc80007f5e0ff */
[----:B------:R-:W-:Y:S02]  /*30f0*/  LEA.HI.X.SX32 R6, R7, RZ, 0x1, P2 ;  /* 0x000000ff07067211 */ /* 0x000fe400010f0eff */
[----:B--2---:R-:W-:-:S04]  /*3100*/  LEA R4, P2, R252, UR8, 0x2 ;  /* 0x00000008fc047c11 */ /* 0x004fc8000f8410ff */
[----:B------:R-:W-:-:S05]  /*3110*/  LEA.HI.X R5, R252, UR9, R6, 0x2, P2 ;  /* 0x00000009fc057c11 */ /* 0x000fca00090f1406 */
[----:B------:R1:W2:Y:S02]  /*3120*/  LDG.E R252, desc[UR36][R4.64] ;  /* 0x0000002404fc7981 */ /* 0x0002a4000c1e1900 */
[----:B-1----:R-:W-:-:S04]  /*3130*/  IMAD R4, R0, UR7, RZ ;  /* 0x0000000700047c24 */ /* 0x002fc8000f8e02ff */
[----:B--2---:R-:W-:-:S04]  /*3140*/  IMAD R252, R252, R4, RZ ;  /* 0x00000004fcfc7224 */ /* 0x004fc800078e02ff */
[----:B------:R-:W-:Y:S02]  /*3150*/  IMAD R4, R252, 0x90, R3 ;  /* 0x00000090fc047824 */ /* 0x000fe400078e0203 */
[----:B------:R-:W-:-:S05]  /*3160*/  IMAD R252, R0, UR4, RZ ;  /* 0x0000000400fc7c24 */ /* 0x000fca000f8e02ff */
[----:B------:R-:W-:Y:S02]  /*3170*/  SHF.R.S32.HI R5, RZ, 0x1f, R252 ;  /* 0x0000001fff057819 */ /* 0x000fe400000114fc */
[----:B------:R-:W-:-:S04]  /*3180*/  IADD3 R252, P2, PT, R4, R252, RZ ;  /* 0x000000fc04fc7210 */ /* 0x000fc80007f5e0ff */
[----:B------:R-:W-:Y:S02]  /*3190*/  LEA.HI.X.SX32 R6, R4, R5, 0x1, P2 ;  /* 0x0000000504067211 */ /* 0x000fe400010f0eff */
[----:B------:R-:W-:-:S04]  /*31a0*/  LEA R4, P2, R252, UR10, 0x2 ;  /* 0x0000000afc047c11 */ /* 0x000fc8000f8410ff */
[----:B------:R-:W-:-:S06]  /*31b0*/  LEA.HI.X R5, R252, UR11, R6, 0x2, P2 ;  /* 0x0000000bfc057c11 */ /* 0x000fcc00090f1406 */
[----:B------:R-:W2:Y:S04]  /*31c0*/  LDG.E.128 R4, desc[UR36][R4.64] ;  /* 0x0000002404047981 */ /* 0x000ea8000c1e1d00 */
[----:B--2---:R-:W-:Y:S04]  /*31d0*/  STL.64 [R1+0x20], R4 ;  /* 0x0000200401007387 */ /* 0x004fe80000100a00 */
[----:B------:R1:W-:Y:S04]  /*31e0*/  STL.64 [R1+0x28], R6 ;  /* 0x0000280601007387 */ /* 0x0003e80000100a00 */
[----:B-1----:R1:W5:Y:S04]  /*31f0*/  LDL.LU.64 R6, [R1+0x458] ;  /* 0x0004580001067983 */ /* 0x0023680000300a00 */
[----:B------:R1:W5:Y:S02]  /*3200*/  LDL.LU.64 R4, [R1+0x450] ;  /* 0x0004500001047983 */ /* 0x0003640000300a00 */
.L_x_4510:
[----:B------:R-:W-:Y:S05]  /*3210*/  BSYNC.RECONVERGENT B1 ;  /* 0x0000000000017941 */ /* 0x000fea0003800200 */
.L_x_4509:
[----:B------:R-:W-:Y:S01]  /*3220*/  BSSY.RECONVERGENT B1, `(.L_x_4511) ;  /* 0x000001b000017945 */ /* 0x000fe20003800200 */
[----:B------:R-:W-:-:S03]  /*3230*/  IADD3 R252, PT, PT, R2, R0, RZ ;  /* 0x0000000002fc7210 */ /* 0x000fc60007ffe0ff */
[----:B------:R-:W-:Y:S05]  /*3240*/  @P1 BRA `(.L_x_4512) ;  /* 0x0000000000601947 */ /* 0x000fea0003800000 */
[----:B-----5:R-:W-:Y:S01]  /*3250*/  IMAD R5, R0, 0x90, RZ ;  /* 0x0000009000057824 */ /* 0x020fe200078e02ff */
[----:B------:R-:W-:Y:S01]  /*3260*/  CS2R R6, SRZ ;  /* 0x0000000000067805 */ /* 0x000fe2000001ff00 */
[----:B------:R-:W-:-:S05]  /*3270*/  IMAD.SHL.U32 R4, R252, 0x4, RZ ;  /* 0x00000004fc047824 */ /* 0x000fca00078e00ff */
[----:B------:R-:W-:Y:S02]  /*3280*/  ISETP.GE.AND P2, PT, R4, R5, PT ;  /* 0x000000050400720c */ /* 0x000fe40003f46270 */
[----:B------:R-:W-:-:S11]  /*3290*/  CS2R R4, SRZ ;  /* 0x0000000000047805 */ /* 0x000fd6000001ff00 */
[----:B------:R-:W-:Y:S05]  /*32a0*/  @P2 BRA `(.L_x_4512) ;  /* 0x0000000000482947 */ /* 0x000fea0003800000 */
[----:B------:R-:W2:Y:S01]  /*32b0*/  S2UR UR6, SR_CTAID.Y ;  /* 0x00000000000679c3 */ /* 0x000ea20000002600 */
[----:B------:R-:W-:Y:S02]  /*32c0*/  IMAD.SHL.U32 R7, R252, 0x4, RZ ;  /* 0x00000004fc077824 */ /* 0x000fe400078e00ff */
[----:B--2---:R-:W-:-:S05]  /*32d0*/  IMAD R6, R0, UR6, RZ ;  /* 0x0000000600067c24 */ /* 0x004fca000f8e02ff */
[----:B------:R-:W-:-:S04]  /*32e0*/  IADD3 R5, P2, PT, R6, R2, RZ ;  /* 0x0000000206057210 */ /* 0x000fc80007f5e0ff */
[----:B------:R-:W-:Y:S02]  /*32f0*/  LEA.HI.X.SX32 R6, R6, RZ, 0x1, P2 ;  /* 0x000000ff06067211 */ /* 0x000fe400010f0eff */
[----:B------:R-:W-:-:S04]  /*3300*/  LEA R4, P2, R5, UR8, 0x2 ;  /* 0x0000000805047c11 */ /* 0x000fc8000f8410ff */
[----:B------:R-:W-:-:S05]  /*3310*/  LEA.HI.X R5, R5, UR9, R6, 0x2, P2 ;  /* 0x0000000905057c11 */ /* 0x000fca00090f1406 */
[----:B------:R2:W3:Y:S01]  /*3320*/  LDG.E R4, desc[UR36][R4.64] ;  /* 0x0000002404047981 */ /* 0x0004e2000c1e1900 */
[C---:B------:R-:W-:Y:S02]  /*3330*/  IMAD R6, R0.reuse, UR4, RZ ;  /* 0x0000000400067c24 */ /* 0x040fe4000f8e02ff */
[----:B--2---:R-:W-:-:S04]  /*3340*/  IMAD R5, R0, UR7, RZ ;  /* 0x0000000700057c24 */ /* 0x004fc8000f8e02ff */
        /* <DEDUP_REMOVED lines=8> */
.L_x_4512:
[----:B------:R-:W-:Y:S05]  /*33d0*/  BSYNC.RECONVERGENT B1 ;  /* 0x0000000000017941 */ /* 0x000fea0003800200 */
.L_x_4511:
        /* <DEDUP_REMOVED lines=8> */
[----:B------:R-:W2:Y:S01]  /*3460*/  S2UR UR6, SR_CTAID.Y ;  /* 0x00000000000679c3 */ /* 0x000ea20000002600 */
[C---:B------:R-:W-:Y:S02]  /*3470*/  IMAD R11, R0.reuse, 0x8, R3 ;  /* 0x00000008000b7824 */ /* 0x040fe400078e0203 */
        /* <DEDUP_REMOVED lines=16> */
.L_x_4514:
[----:B------:R-:W-:Y:S05]  /*3580*/  BSYNC.RECONVERGENT B1 ;  /* 0x0000000000017941 */ /* 0x000fea0003800200 */
.L_x_4513:
[----:B------:R-:W-:Y:S04]  /*3590*/  BSSY.RECONVERGENT B1, `(.L_x_4515) ;  /* 0x000001c000017945 */ /* 0x000fe80003800200 */
[----:B------:R-:W-:Y:S05]  /*35a0*/  @P1 BRA `(.L_x_4516) ;  /* 0x0000000000681947 */ /* 0x000fea0003800000 */
[C---:B------:R-:W-:Y:S02]  /*35b0*/  IMAD R12, R0.reuse, 0x2, R252 ;  /* 0x00000002000c7824 */ /* 0x040fe400078e02fc */
[----:B------:R-:W-:-:S03]  /*35c0*/  IMAD R14, R0, 0x90, RZ ;  /* 0x00000090000e7824 */ /* 0x000fc600078e02ff */
[----:B------:R-:W-:-:S04]  /*35d0*/  SHF.L.U32 R13, R12, 0x2, RZ ;  /* 0x000000020c0d7819 */ /* 0x000fc800000006ff */
[----:B------:R-:W-:Y:S02]  /*35e0*/  ISETP.GE.AND P2, PT, R13, R14, PT ;  /* 0x0000000e0d00720c */ /* 0x000fe40003f46270 */
[----:B------:R-:W-:Y:S02]  /*35f0*/  CS2R R14, SRZ ;  /* 0x00000000000e7805 */ /* 0x000fe4000001ff00 */
[----:B------:R-:W-:-:S09]  /*3600*/  CS2R R12, SRZ ;  /* 0x00000000000c7805 */ /* 0x000fd2000001ff00 */
[----:B------:R-:W-:Y:S05]  /*3610*/  @P2 BRA `(.L_x_4516) ;  /* 0x00000000004c2947 */ /* 0x000fea0003800000 */
[----:B------:R-:W2:Y:S01]  /*3620*/  S2UR UR6, SR_CTAID.Y ;  /* 0x00000000000679c3 */ /* 0x000ea20000002600 */
[----:B------:R-:W-:-:S04]  /*3630*/  IMAD R15, R0, 0x2, R252 ;  /* 0x00000002000f7824 */ /* 0x000fc800078e02fc */
        /* <DEDUP_REMOVED lines=17> */
.L_x_4516:
[----:B------:R-:W-:Y:S05]  /*3750*/  BSYNC.RECONVERGENT B1 ;  /* 0x0000000000017941 */ /* 0x000fea0003800200 */
.L_x_4515:
        /* <DEDUP_REMOVED lines=26> */
.L_x_4518:
[----:B------:R-:W-:Y:S05]  /*3900*/  BSYNC.RECONVERGENT B1 ;  /* 0x0000000000017941 */ /* 0x000fea0003800200 */
.L_x_4517:
        /* <DEDUP_REMOVED lines=28> */
.L_x_4520:
[----:B------:R-:W-:Y:S05]  /*3ad0*/  BSYNC.RECONVERGENT B1 ;  /* 0x0000000000017941 */ /* 0x000fea0003800200 */
.L_x_4519:
[----:B------:R-:W-:Y:S04]  /*3ae0*/  BSSY.RECONVERGENT B1, `(.L_x_4521) ;  /* 0x000001e000017945 */ /* 0x000fe80003800200 */
[----:B------:R-:W-:Y:S05]  /*3af0*/  @P1 BRA `(.L_x_4522) ;  /* 0x0000000000701947 */ /* 0x000fea0003800000 */
[C---:B------:R-:W-:Y:S01]  /*3b00*/  LEA R24, R0.reuse, R252, 0x2 ;  /* 0x000000fc00187211 */ /* 0x040fe200078e10ff */
[----:B------:R-:W-:-:S04]  /*3b10*/  IMAD R25, R0, 0x90, RZ ;  /* 0x0000009000197824 */ /* 0x000fc800078e02ff */
[----:B------:R-:W-:-:S04]  /*3b20*/  IMAD.IADD R26, R24, 0x1, R0 ;  /* 0x00000001181a7824 */ /* 0x000fc800078e0200 */
[----:B------:R-:W-:Y:S01]  /*3b30*/  IMAD.SHL.U32 R24, R26, 0x4, RZ ;  /* 0x000000041a187824 */ /* 0x000fe200078e00ff */
[----:B------:R-:W-:-:S04]  /*3b40*/  CS2R R26, SRZ ;  /* 0x00000000001a7805 */ /* 0x000fc8000001ff00 */
[----:B------:R-:W-:Y:S02]  /*3b50*/  ISETP.GE.AND P2, PT, R24, R25, PT ;  /* 0x000000191800720c */ /* 0x000fe40003f46270 */
[----:B------:R-:W-:-:S11]  /*3b60*/  CS2R R24, SRZ ;  /* 0x0000000000187805 */ /* 0x000fd6000001ff00 */
[----:B------:R-:W-:Y:S05]  /*3b70*/  @P2 BRA `(.L_x_4522) ;  /* 0x0000000000502947 */ /* 0x000fea0003800000 */
[----:B------:R-:W2:Y:S01]  /*3b80*/  S2UR UR6, SR_CTAID.Y ;  /* 0x00000000000679c3 */ /* 0x000ea20000002600 */
[----:B------:R-:W-:-:S05]  /*3b90*/  LEA R27, R0, R252, 0x2 ;  /* 0x000000fc001b7211 */ /* 0x000fca00078e10ff */
[----:B------:R-:W-:Y:S02]  /*3ba0*/  IMAD.IADD R27, R27, 0x1, R0 ;  /* 0x000000011b1b7824 */ /* 0x000fe400078e0200 */
        /* <DEDUP_REMOVED lines=17> */
.L_x_4522:
[----:B------:R-:W-:Y:S05]  /*3cc0*/  BSYNC.RECONVERGENT B1 ;  /* 0x0000000000017941 */ /* 0x000fea0003800200 */
.L_x_4521:
[----:B------:R-:W-:Y:S04]  /*3cd0*/  BSSY.RECONVERGENT B1, `(.L_x_4523) ;  /* 0x000001e000017945 */ /* 0x000fe80003800200 */
[----:B------:R-:W-:Y:S05]  /*3ce0*/  @P1 BRA `(.L_x_4524) ;  /* 0x0000000000701947 */ /* 0x000fea0003800000 */
[C---:B------:R-:W-:Y:S01]  /*3cf0*/  LEA R28, R0.reuse, R252, 0x2 ;  /* 0x000000fc001c7211 */ /* 0x040fe200078e10ff */
[----:B------:R-:W-:-:S04]  /*3d00*/  IMAD R29, R0, 0x90, RZ ;  /* 0x00000090001d7824 */ /* 0x000fc800078e02ff */
[----:B------:R-:W-:-:S04]  /*3d10*/  IMAD R30, R0, 0x2, R28 ;  /* 0x00000002001e7824 */ /* 0x000fc800078e021c */
[----:B------:R-:W-:Y:S01]  /*3d20*/  IMAD.SHL.U32 R28, R30, 0x4, RZ ;  /* 0x000000041e1c7824 */ /* 0x000fe200078e00ff */
[----:B------:R-:W-:-:S04]  /*3d30*/  CS2R R30, SRZ ;  /* 0x00000000001e7805 */ /* 0x000fc8000001ff00 */
[----:B------:R-:W-:Y:S02]  /*3d40*/  ISETP.GE.AND P2, PT, R28, R29, PT ;  /* 0x0000001d1c00720c */ /* 0x000fe40003f46270 */
[----:B------:R-:W-:-:S11]  /*3d50*/  CS2R R28, SRZ ;  /* 0x00000000001c7805 */ /* 0x000fd6000001ff00 */
[----:B------:R-:W-:Y:S05]  /*3d60*/  @P2 BRA `(.L_x_4524) ;  /* 0x0000000000502947 */ /* 0x000fea0003800000 */
[----:B------:R-:W2:Y:S01]  /*3d70*/  S2UR UR6, SR_CTAID.Y ;  /* 0x00000000000679c3 */ /* 0x000ea20000002600 */
[----:B------:R-:W-:-:S05]  /*3d80*/  LEA R31, R0, R252, 0x2 ;  /* 0x000000fc001f7211 */ /* 0x000fca00078e10ff */
        /* <DEDUP_REMOVED lines=18> */
.L_x_4524:
[----:B------:R-:W-:Y:S05]  /*3eb0*/  BSYNC.RECONVERGENT B1 ;  /* 0x0000000000017941 */ /* 0x000fea0003800200 */
.L_x_4523:
        /* <DEDUP_REMOVED lines=26> */
.L_x_4526:
[----:B------:R-:W-:Y:S05]  /*4060*/  BSYNC.RECONVERGENT B1 ;  /* 0x0000000000017941 */ /* 0x000fea0003800200 */
.L_x_4525:
[----:B------:R-:W-:Y:S04]  /*4070*/  BSSY.RECONVERGENT B1, `(.L_x_4527) ;  /* 0x0000020000017945 */ /* 0x000fe80003800200 */
[----:B------:R-:W-:Y:S05]  /*4080*/  @P1 BRA `(.L_x_4528) ;  /* 0x0000000000781947 */ /* 0x000fea0003800000 */
[C---:B------:R-:W-:Y:S02]  /*4090*/  IMAD R36, R0.reuse, 0x4, R252 ;  /* 0x0000000400247824 */ /* 0x040fe400078e02fc */
[----:B------:R-:W-:-:S03]  /*40a0*/  IMAD R37, R0, 0x90, RZ ;  /* 0x0000009000257824 */ /* 0x000fc600078e02ff */
[----:B------:R-:W-:-:S05]  /*40b0*/  LEA R36, R0, R36, 0x1 ;  /* 0x0000002400247211 */ /* 0x000fca00078e08ff */
        /* <DEDUP_REMOVED lines=8> */
[----:B------:R-:W-:-:S04]  /*4140*/  IMAD R39, R0, 0x2, R39 ;  /* 0x0000000200277824 */ /* 0x000fc800078e0227 */
        /* <DEDUP_REMOVED lines=18> */
.L_x_4528:
[----:B------:R-:W-:Y:S05]  /*4270*/  BSYNC.RECONVERGENT B1 ;  /* 0x0000000000017941 */ /* 0x000fea0003800200 */
.L_x_4527:
[----:B------:R2:W-:Y:S02]  /*4280*/  STL [R1+0x44c], R2 ;  /* 0x00044c0201007387 */ /* 0x0005e40000100800 */
[----:B--2---:R-:W-:-:S04]  /*4290*/  IMAD R2, R0, 0x4, R252 ;  /* 0x0000000400027824 */ /* 0x004fc800078e02fc */
[----:B------:R-:W-:-:S05]  /*42a0*/  IMAD R2, R0, 0x2, R2 ;  /* 0x0000000200027824 */ /* 0x000fca00078e0202 */
[----:B------:R-:W-:-:S05]  /*42b0*/  LEA R2, R0, R2, 0x1 ;  /* 0x0000000200027211 */ /* 0x000fca00078e08ff */
[----:B------:R2:W-:Y:S04]  /*42c0*/  STL [R1], R2 ;  /* 0x0000000201007387 */ /* 0x0005e80000100800 */
[----:B--2---:R2:W5:Y:S01]  /*42d0*/  LDL.LU R2, [R1+0x44c] ;  /* 0x00044c0001027983 */ /* 0x0045620000300800 */
[----:B------:R-:W-:Y:S04]  /*42e0*/  BSSY.RECONVERGENT B1, `(.L_x_4529) ;  /* 0x000001e000017945 */ /* 0x000fe80003800200 */
[----:B------:R-:W-:Y:S05]  /*42f0*/  @P1 BRA `(.L_x_4530) ;  /* 0x0000000000701947 */ /* 0x000fea0003800000 */
[C---:B------:R-:W-:Y:S01]  /*4300*/  IMAD R40, R0.reuse, 0x4, R252 ;  /* 0x0000000400287824 */ /* 0x040fe200078e02fc */
[----:B------:R-:W-:Y:S01]  /*4310*/  CS2R R42, SRZ ;  /* 0x00000000002a7805 */ /* 0x000fe2000001ff00 */
[C---:B------:R-:W-:Y:S02]  /*4320*/  IMAD R41, R0.reuse, 0x90, RZ ;  /* 0x0000009000297824 */ /* 0x040fe400078e02ff */
[----:B------:R-:W-:-:S05]  /*4330*/  IMAD R40, R0, 0x2, R40 ;  /* 0x0000000200287824 */ /* 0x000fca00078e0228 */
[----:B------:R-:W-:-:S05]  /*4340*/  LEA R40, R0, R40, 0x1 ;  /* 0x0000002800287211 */ /* 0x000fca00078e08ff */
[----:B------:R-:W-:-:S04]  /*4350*/  IMAD.IADD R252, R40, 0x1, R0 ;  /* 0x0000000128fc7824 */ /* 0x000fc800078e0200 */
[----:B------:R-:W-:-:S05]  /*4360*/  IMAD.SHL.U32 R40, R252, 0x4, RZ ;  /* 0x00000004fc287824 */ /* 0x000fca00078e00ff */
[----:B------:R-:W-:Y:S02]  /*4370*/  ISETP.GE.AND P2, PT, R40, R41, PT ;  /* 0x000000292800720c */ /* 0x000fe40003f46270 */
[----:B------:R-:W-:-:S11]  /*4380*/  CS2R R40, SRZ ;  /* 0x0000000000287805 */ /* 0x000fd6000001ff00 */
[----:B------:R-:W-:Y:S05]  /*4390*/  @P2 BRA `(.L_x_4530) ;  /* 0x0000000000482947 */ /* 0x000fea0003800000 */
[----:B------:R-:W3:Y:S02]  /*43a0*/  S2UR UR6, SR_CTAID.Y ;  /* 0x00000000000679c3 */ /* 0x000ee40000002600 */
[----:B---3--:R-:W-:-:S05]  /*43b0*/  IMAD R42, R0, UR6, RZ ;  /* 0x00000006002a7c24 */ /* 0x008fca000f8e02ff */
[----:B-----5:R-:W-:-:S04]  /*43c0*/  IADD3 R41, P2, PT, R42, R2, RZ ;  /* 0x000000022a297210 */ /* 0x020fc80007f5e0ff */
[----:B------:R-:W-:Y:S02]  /*43d0*/  LEA.HI.X.SX32 R42, R42, RZ, 0x1, P2 ;  /* 0x000000ff2a2a7211 */ /* 0x000fe400010f0eff */
[----:B------:R-:W-:-:S04]  /*43e0*/  LEA R40, P2, R41, UR8, 0x2 ;  /* 0x0000000829287c11 */ /* 0x000fc8000f8410ff */
[----:B------:R-:W-:-:S05]  /*43f0*/  LEA.HI.X R41, R41, UR9, R42, 0x2, P2 ;  /* 0x0000000929297c11 */ /* 0x000fca00090f142a */
[----:B------:R3:W4:Y:S01]  /*4400*/  LDG.E R40, desc[UR36][R40.64] ;  /* 0x0000002428287981 */ /* 0x000722000c1e1900 */
[C---:B------:R-:W-:Y:S02]  /*4410*/  IMAD R42, R0.reuse, UR4, RZ ;  /* 0x00000004002a7c24 */ /* 0x040fe4000f8e02ff */
[----:B---3--:R-:W-:-:S04]  /*4420*/  IMAD R41, R0, UR7, RZ ;  /* 0x0000000700297c24 */ /* 0x008fc8000f8e02ff */
[----:B----4-:R-:W-:-:S04]  /*4430*/  IMAD R40, R40, R41, RZ ;  /* 0x0000002928287224 */ /* 0x010fc800078e02ff */
        /* <DEDUP_REMOVED lines=8> */
.L_x_4530:
[----:B------:R-:W-:Y:S05]  /*44c0*/  BSYNC.RECONVERGENT B1 ;  /* 0x0000000000017941 */ /* 0x000fea0003800200 */
.L_x_4529:
[----:B------:R-:W3:Y:S01]  /*44d0*/  LDL.LU R252, [R1] ;  /* 0x0000000001fc7983 */ /* 0x000ee20000300800 */
[----:B------:R-:W-:Y:S01]  /*44e0*/  BSSY.RECONVERGENT B1, `(.L_x_4531) ;  /* 0x000001b000017945 */ /* 0x000fe20003800200 */
[----:B---3--:R-:W-:-:S03]  /*44f0*/  IMAD R252, R0, 0x2, R252 ;  /* 0x0000000200fc7824 */ /* 0x008fc600078e02fc */
[----:B------:R-:W-:Y:S05]  /*4500*/  @P1 BRA `(.L_x_4532) ;  /* 0x0000000000601947 */ /* 0x000fea0003800000 */
[----:B------:R-:W-:Y:S01]  /*4510*/  IMAD R45, R0, 0x90, RZ ;  /* 0x00000090002d7824 */ /* 0x000fe200078e02ff */
[----:B------:R-:W-:Y:S01]  /*4520*/  CS2R R46, SRZ ;  /* 0x00000000002e7805 */ /* 0x000fe2000001ff00 */
        /* <DEDUP_REMOVED lines=22> */
.L_x_4532:
[----:B------:R-:W-:Y:S05]  /*4690*/  BSYNC.RECONVERGENT B1 ;  /* 0x0000000000017941 */ /* 0x000fea0003800200 */
.L_x_4531:
[----:B------:R-:W-:Y:S01]  /*46a0*/  BSSY.RECONVERGENT B1, `(.L_x_4533) ;  /* 0x000001b000017945 */ /* 0x000fe20003800200 */
[----:B------:R-:W-:-:S03]  /*46b0*/  IMAD.IADD R252, R252, 0x1, R0 ;  /* 0x00000001fcfc7824 */ /* 0x000fc600078e0200 */
        /* <DEDUP_REMOVED lines=25> */
.L_x_4534:
[----:B------:R-:W-:Y:S05]  /*4850*/  BSYNC.RECONVERGENT B1 ;  /* 0x0000000000017941 */ /* 0x000fea0003800200 */
.L_x_4533:
        /* <DEDUP_REMOVED lines=27> */
.L_x_4536:
[----:B------:R-:W-:Y:S05]  /*4a10*/  BSYNC.RECONVERGENT B1 ;  /* 0x0000000000017941 */ /* 0x000fea0003800200 */
.L_x_4535:
        /* <DEDUP_REMOVED lines=27> */
.L_x_4538:
[----:B------:R-:W-:Y:S05]  /*4bd0*/  BSYNC.RECONVERGENT B1 ;  /* 0x0000000000017941 */ /* 0x000fea0003800200 */
.L_x_4537:
        /* <DEDUP_REMOVED lines=27> */
.L_x_4540:
[----:B------:R-:W-:Y:S05]  /*4d90*/  BSYNC.RECONVERGENT B1 ;  /* 0x0000000000017941 */ /* 0x000fea0003800200 */
.L_x_4539:
[----:B------:R-:W-:Y:S04]  /*4da0*/  BSSY.RECONVERGENT B1, `(.L_x_4541) ;  /* 0x000001a000017945 */ /* 0x000fe80003800200 */
[----:B------:R-:W-:Y:S05]  /*4db0*/  @P1 BRA `(.L_x_4542) ;  /* 0x0000000000601947 */ /* 0x000fea0003800000 */
[C---:B------:R-:W-:Y:S01]  /*4dc0*/  IMAD R65, R0.reuse, 0x90, RZ ;  /* 0x0000009000417824 */ /* 0x040fe200078e02ff */
[----:B------:R-:W-:Y:S01]  /*4dd0*/  CS2R R66, SRZ ;  /* 0x0000000000427805 */ /* 0x000fe2000001ff00 */
[----:B------:R-:W-:-:S05]  /*4de0*/  IMAD R64, R0, 0x40, R3 ;  /* 0x0000004000407824 */ /* 0x000fca00078e0203 */
[----:B------:R-:W-:Y:S02]  /*4df0*/  ISETP.GE.AND P2, PT, R64, R65, PT ;  /* 0x000000414000720c */ /* 0x000fe40003f46270 */
[----:B------:R-:W-:-:S11]  /*4e00*/  CS2R R64, SRZ ;  /* 0x0000000000407805 */ /* 0x000fd6000001ff00 */
[----:B------:R-:W-:Y:S05]  /*4e10*/  @P2 BRA `(.L_x_4542) ;  /* 0x0000000000482947 */ /* 0x000fea0003800000 */
[----:B------:R-:W3:Y:S01]  /*4e20*/  S2UR UR6, SR_CTAID.Y ;  /* 0x00000000000679c3 */ /* 0x000ee20000002600 */
[C---:B------:R-:W-:Y:S02]  /*4e30*/  IMAD R67, R0.reuse, 0x40, R3 ;  /* 0x0000004000437824 */ /* 0x040fe400078e0203 */
        /* <DEDUP_REMOVED lines=10> */
[----:B------:R-:W-:Y:S02]  /*4ee0*/  SHF.R.S32.HI R64, RZ, 0x1f, R65 ;  /* 0x0000001fff407819 */ /* 0x000fe40000011441 */
[----:B------:R-:W-:-:S04]  /*4ef0*/  IADD3 R65, P2, PT, R66, R65, RZ ;  /* 0x0000004142417210 */ /* 0x000fc80007f5e0ff */
[----:B------:R-:W-:Y:S02]  /*4f00*/  LEA.HI.X.SX32 R66, R66, R64, 0x1, P2 ;  /* 0x0000004042427211 */ /* 0x000fe400010f0eff */
[----:B------:R-:W-:-:S04]  /*4f10*/  LEA R64, P2, R65, UR10, 0x2 ;  /* 0x0000000a41407c11 */ /* 0x000fc8000f8410ff */
[----:B------:R-:W-:-:S06]  /*4f20*/  LEA.HI.X R65, R65, UR11, R66, 0x2, P2 ;  /* 0x0000000b41417c11 */ /* 0x000fcc00090f1442 */
[----:B------:R-:W5:Y:S03]  /*4f30*/  LDG.E.128 R64, desc[UR36][R64.64] ;  /* 0x0000002440407981 */ /* 0x000f66000c1e1d00 */
.L_x_4542:
[----:B------:R-:W-:Y:S05]  /*4f40*/  BSYNC.RECONVERGENT B1 ;  /* 0x0000000000017941 */ /* 0x000fea0003800200 */
.L_x_4541:
[C---:B------:R-:W-:Y:S01]  /*4f50*/  LEA R3, R0.reuse, R3, 0x7 ;  /* 0x0000000300037211 */ /* 0x040fe200078e38ff */
[----:B------:R-:W-:Y:S04]  /*4f60*/  BSSY.RECONVERGENT B1, `(.L_x_4543) ;  /* 0x000001c000017945 */ /* 0x000fe80003800200 */
[----:B------:R3:W-:Y:S02]  /*4f70*/  STL [R1], R3 ;  /* 0x0000000301007387 */ /* 0x0007e40000100800 */
[----:B---3--:R-:W-:Y:S01]  /*4f80*/  IMAD R3, R0, 0x2, R252 ;  /* 0x0000000200037824 */ /* 0x008fe200078e02fc */
[----:B------:R-:W-:Y:S06]  /*4f90*/  @P1 BRA `(.L_x_4544) ;  /* 0x0000000000601947 */ /* 0x000fec0003800000 */
        /* <DEDUP_REMOVED lines=24> */
.L_x_4544:
[----:B------:R-:W-:Y:S05]  /*5120*/  BSYNC.RECONVERGENT B1 ;  /* 0x0000000000017941 */ /* 0x000fea0003800200 */
.L_x_4543:
        /* <DEDUP_REMOVED lines=27> */
.L_x_4546:
[----:B------:R-:W-:Y:S05]  /*52e0*/  BSYNC.RECONVERGENT B1 ;  /* 0x0000000000017941 */ /* 0x000fea0003800200 */
.L_x_4545:
        /* <DEDUP_REMOVED lines=27> */
.L_x_4548:
[----:B------:R-:W-:Y:S05]  /*54a0*/  BSYNC.RECONVERGENT B1 ;  /* 0x0000000000017941 */ /* 0x000fea0003800200 */
.L_x_4547:
        /* <DEDUP_REMOVED lines=27> */
.L_x_4550:
[----:B------:R-:W-:Y:S05]  /*5660*/  BSYNC.RECONVERGENT B1 ;  /* 0x0000000000017941 */ /* 0x000fea0003800200 */
.L_x_4549:
        /* <DEDUP_REMOVED lines=27> */
.L_x_4552:
[----:B------:R-:W-:Y:S05]  /*5820*/  BSYNC.RECONVERGENT B1 ;  /* 0x0000000000017941 */ /* 0x000fea0003800200 */
.L_x_4551:
        /* <DEDUP_REMOVED lines=27> */
.L_x_4554:
[----:B------:R-:W-:Y:S05]  /*59e0*/  BSYNC.RECONVERGENT B1 ;  /* 0x0000000000017941 */ /* 0x000fea0003800200 */
.L_x_4553:
        /* <DEDUP_REMOVED lines=27> */
.L_x_4556:
[----:B------:R-:W-:Y:S05]  /*5ba0*/  BSYNC.RECONVERGENT B1 ;  /* 0x0000000000017941 */ /* 0x000fea0003800200 */
.L_x_4555:
        /* <DEDUP_REMOVED lines=27> */
.L_x_4558:
[----:B------:R-:W-:Y:S05]  /*5d60*/  BSYNC.RECONVERGENT B1 ;  /* 0x0000000000017941 */ /* 0x000fea0003800200 */
.L_x_4557:
        /* <DEDUP_REMOVED lines=27> */
.L_x_4560:
[----:B------:R-:W-:Y:S05]  /*5f20*/  BSYNC.RECONVERGENT B1 ;  /* 0x0000000000017941 */ /* 0x000fea0003800200 */
.L_x_4559:
        /* <DEDUP_REMOVED lines=27> */
.L_x_4562:
[----:B------:R-:W-:Y:S05]  /*60e0*/  BSYNC.RECONVERGENT B1 ;  /* 0x0000000000017941 */ /* 0x000fea0003800200 */
.L_x_4561:
        /* <DEDUP_REMOVED lines=27> */
.L_x_4564:
[----:B------:R-:W-:Y:S05]  /*62a0*/  BSYNC.RECONVERGENT B1 ;  /* 0x0000000000017941 */ /* 0x000fea0003800200 */
.L_x_4563:
        /* <DEDUP_REMOVED lines=27> */
.L_x_4566:
[----:B------:R-:W-:Y:S05]  /*6460*/  BSYNC.RECONVERGENT B1 ;  /* 0x0000000000017941 */ /* 0x000fea0003800200 */
.L_x_4565:
        /* <DEDUP_REMOVED lines=27> */
.L_x_4568:
[----:B------:R-:W-:Y:S05]  /*6620*/  BSYNC.RECONVERGENT B1 ;  /* 0x0000000000017941 */ /* 0x000fea0003800200 */
.L_x_4567:
        /* <DEDUP_REMOVED lines=27> */
.L_x_4570:
[----:B------:R-:W-:Y:S05]  /*67e0*/  BSYNC.RECONVERGENT B1 ;  /* 0x0000000000017941 */ /* 0x000fea0003800200 */
.L_x_4569:
[----:B------:R-:W-:Y:S01]  /*67f0*/  BSSY.RECONVERGENT B1, `(.L_x_4571) ;  /* 0x000001b000017945 */ /* 0x000fe20003800200 */
[----:B------:R-:W-:-:S03]  /*6800*/  IADD3 R3, PT, PT, R3, R0, RZ ;  /* 0x0000000003037210 */ /* 0x000fc60007ffe0ff */
        /* <DEDUP_REMOVED lines=25> */
.L_x_4572:
[----:B------:R-:W-:Y:S05]  /*69a0*/  BSYNC.RECONVERGENT B1 ;  /* 0x0000000000017941 */ /* 0x000fea0003800200 */
.L_x_4571:
[----:B------:R-:W-:Y:S04]  /*69b0*/  BSSY.RECONVERGENT B1, `(.L_x_4573) ;  /* 0x0000019000017945 */ /* 0x000fe80003800200 */
[----:B------:R-:W-:Y:S05]  /*69c0*/  @P1 BRA `(.L_x_4574) ;  /* 0x00000000005c1947 */ /* 0x000fea0003800000 */
[----:B------:R-:W3:Y:S01]  /*69d0*/  LDL R252, [R1] ;  /* 0x0000000001fc7983 */ /* 0x000ee20000100800 */
[----:B------:R-:W-:Y:S01]  /*69e0*/  IMAD R128, R0, 0x90, RZ ;  /* 0x0000009000807824 */ /* 0x000fe200078e02ff */
[----:B------:R-:W-:-:S04]  /*69f0*/  CS2R R130, SRZ ;  /* 0x0000000000827805 */ /* 0x000fc8000001ff00 */
[----:B---3--:R-:W-:Y:S02]  /*6a00*/  ISETP.GE.AND P2, PT, R252, R128, PT ;  /* 0x00000080fc00720c */ /* 0x008fe40003f46270 */
        /* <DEDUP_REMOVED lines=19> */
.L_x_4574:
[----:B------:R-:W-:Y:S05]  /*6b40*/  BSYNC.RECONVERGENT B1 ;  /* 0x0000000000017941 */ /* 0x000fea0003800200 */
.L_x_4573:
        /* <DEDUP_REMOVED lines=27> */
.L_x_4576:
[----:B------:R-:W-:Y:S05]  /*6d00*/  BSYNC.RECONVERGENT B1 ;  /* 0x0000000000017941 */ /* 0x000fea0003800200 */
.L_x_4575:
        /* <DEDUP_REMOVED lines=27> */
.L_x_4578:
[----:B------:R-:W-:Y:S05]  /*6ec0*/  BSYNC.RECONVERGENT B1 ;  /* 0x0000000000017941 */ /* 0x000fea0003800200 */
.L_x_4577:
        /* <DEDUP_REMOVED lines=27> */
.L_x_4580:
[----:B------:R-:W-:Y:S05]  /*7080*/  BSYNC.RECONVERGENT B1 ;  /* 0x0000000000017941 */ /* 0x000fea0003800200 */
.L_x_4579:
        /* <DEDUP_REMOVED lines=27> */
.L_x_4582:
[----:B------:R-:W-:Y:S05]  /*7240*/  BSYNC.RECONVERGENT B1 ;  /* 0x0000000000017941 */ /* 0x000fea0003800200 */
.L_x_4581:
        /* <DEDUP_REMOVED lines=27> */
.L_x_4584:
[----:B------:R-:W-:Y:S05]  /*7400*/  BSYNC.RECONVERGENT B1 ;  /* 0x0000000000017941 */ /* 0x000fea0003800200 */
.L_x_4583:
        /* <DEDUP_REMOVED lines=27> */
.L_x_4586:
[----:B------:R-:W-:Y:S05]  /*75c0*/  BSYNC.RECONVERGENT B1 ;  /* 0x0000000000017941 */ /* 0x000fea0003800200 */
.L_x_4585:
        /* <DEDUP_REMOVED lines=27> */
.L_x_4588:
[----:B------:R-:W-:Y:S05]  /*7780*/  BSYNC.RECONVERGENT B1 ;  /* 0x0000000000017941 */ /* 0x000fea0003800200 */
.L_x_4587:
        /* <DEDUP_REMOVED lines=27> */
.L_x_4590:
[----:B------:R-:W-:Y:S05]  /*7940*/  BSYNC.RECONVERGENT B1 ;  /* 0x0000000000017941 */ /* 0x000fea0003800200 */
.L_x_4589:
        /* <DEDUP_REMOVED lines=27> */
.L_x_4592:
[----:B------:R-:W-:Y:S05]  /*7b00*/  BSYNC.RECONVERGENT B1 ;  /* 0x0000000000017941 */ /* 0x000fea0003800200 */
.L_x_4591:
        /* <DEDUP_REMOVED lines=27> */
.L_x_4594:
[----:B------:R-:W-:Y:S05]  /*7cc0*/  BSYNC.RECONVERGENT B1 ;  /* 0x0000000000017941 */ /* 0x000fea0003800200 */
.L_x_4593:
        /* <DEDUP_REMOVED lines=27> */
.L_x_4596:
[----:B------:R-:W-:Y:S05]  /*7e80*/  BSYNC.RECONVERGENT B1 ;  /* 0x0000000000017941 */ /* 0x000fea0003800200 */
.L_x_4595:
        /* <DEDUP_REMOVED lines=27> */
.L_x_4598:
[----:B------:R-:W-:Y:S05]  /*8040*/  BSYNC.RECONVERGENT B1 ;  /* 0x0000000000017941 */ /* 0x000fea0003800200 */
.L_x_4597:
        /* <DEDUP_REMOVED lines=27> */
.L_x_4600:
[----:B------:R-:W-:Y:S05]  /*8200*/  BSYNC.RECONVERGENT B1 ;  /* 0x0000000000017941 */ /* 0x000fea0003800200 */
.L_x_4599:
        /* <DEDUP_REMOVED lines=27> */
.L_x_4602:
[----:B------:R-:W-:Y:S05]  /*83c0*/  BSYNC.RECONVERGENT B1 ;  /* 0x0000000000017941 */ /* 0x000fea0003800200 */
.L_x_4601:
        /* <DEDUP_REMOVED lines=27> */
.L_x_4604:
[----:B------:R-:W-:Y:S05]  /*8580*/  BSYNC.RECONVERGENT B1 ;  /* 0x0000000000017941 */ /* 0x000fea0003800200 */
.L_x_4603:
        /* <DEDUP_REMOVED lines=27> */
.L_x_4606:
[----:B------:R-:W-:Y:S05]  /*8740*/  BSYNC.RECONVERGENT B1 ;  /* 0x0000000000017941 */ /* 0x000fea0003800200 */
.L_x_4605:
        /* <DEDUP_REMOVED lines=27> */
.L_x_4608:
[----:B------:R-:W-:Y:S05]  /*8900*/  BSYNC.RECONVERGENT B1 ;  /* 0x0000000000017941 */ /* 0x000fea0003800200 */
.L_x_4607:
        /* <DEDUP_REMOVED lines=27> */
.L_x_4610:
[----:B------:R-:W-:Y:S05]  /*8ac0*/  BSYNC.RECONVERGENT B1 ;  /* 0x0000000000017941 */ /* 0x000fea0003800200 */
.L_x_4609:
        /* <DEDUP_REMOVED lines=27> */
.L_x_4612:
[----:B------:R-:W-:Y:S05]  /*8c80*/  BSYNC.RECONVERGENT B1 ;  /* 0x0000000000017941 */ /* 0x000fea0003800200 */
.L_x_4611:
        /* <DEDUP_REMOVED lines=27> */
.L_x_4614:
[----:B------:R-:W-:Y:S05]  /*8e40*/  BSYNC.RECONVERGENT B1 ;  /* 0x0000000000017941 */ /* 0x000fea0003800200 */
.L_x_4613:
        /* <DEDUP_REMOVED lines=27> */
.L_x_4616:
[----:B------:R-:W-:Y:S05]  /*9000*/  BSYNC.RECONVERGENT B1 ;  /* 0x0000000000017941 */ /* 0x000fea0003800200 */
.L_x_4615:
        /* <DEDUP_REMOVED lines=27> */
.L_x_4618:
[----:B------:R-:W-:Y:S05]  /*91c0*/  BSYNC.RECONVERGENT B1 ;  /* 0x0000000000017941 */ /* 0x000fea0003800200 */
.L_x_4617:
        /* <DEDUP_REMOVED lines=27> */
.L_x_4620:
[----:B------:R-:W-:Y:S05]  /*9380*/  BSYNC.RECONVERGENT B1 ;  /* 0x0000000000017941 */ /* 0x000fea0003800200 */
.L_x_4619:
        /* <DEDUP_REMOVED lines=27> */
.L_x_4622:
[----:B------:R-:W-:Y:S05]  /*9540*/  BSYNC.RECONVERGENT B1 ;  /* 0x0000000000017941 */ /* 0x000fea0003800200 */
.L_x_4621:
        /* <DEDUP_REMOVED lines=27> */
.L_x_4624:
[----:B------:R-:W-:Y:S05]  /*9700*/  BSYNC.RECONVERGENT B1 ;  /* 0x0000000000017941 */ /* 0x000fea0003800200 */
.L_x_4623:
        /* <DEDUP_REMOVED lines=27> */
.L_x_4626:
[----:B------:R-:W-:Y:S05]  /*98c0*/  BSYNC.RECONVERGENT B1 ;  /* 0x0000000000017941 */ /* 0x000fea0003800200 */
.L_x_4625:
        /* <DEDUP_REMOVED lines=27> */
.L_x_4628:
[----:B------:R-:W-:Y:S05]  /*9a80*/  BSYNC.RECONVERGENT B1 ;  /* 0x0000000000017941 */ /* 0x000fea0003800200 */
.L_x_4627:
        /* <DEDUP_REMOVED lines=27> */
.L_x_4630:
[----:B------:R-:W-:Y:S05]  /*9c40*/  BSYNC.RECONVERGENT B1 ;  /* 0x0000000000017941 */ /* 0x000fea0003800200 */
.L_x_4629:
        /* <DEDUP_REMOVED lines=27> */
.L_x_4632:
[----:B------:R-:W-:Y:S05]  /*9e00*/  BSYNC.RECONVERGENT B1 ;  /* 0x0000000000017941 */ /* 0x000fea0003800200 */
.L_x_4631:
        /* <DEDUP_REMOVED lines=27> */
.L_x_4634:
[----:B------:R-:W-:Y:S05]  /*9fc0*/  BSYNC.RECONVERGENT B1 ;  /* 0x0000000000017941 */ /* 0x000fea0003800200 */
.L_x_4633:
[----:B------:R-:W-:Y:S04]  /*9fd0*/  BSSY.RECONVERGENT B1, `(.L_x_4635) ;  /* 0x0000024000017945 */ /* 0x000fe80003800200 */
[----:B------:R-:W-:Y:S05]  /*9fe0*/  @P1 BRA `(.L_x_4636) ;  /* 0x0000000000881947 */ /* 0x000fea0003800000 */
[----:B------:R-:W-:-:S05]  /*9ff0*/  IMAD.IADD R3, R3, 0x1, R0 ;  /* 0x0000000103037824 */ /* 0x000fca00078e0200 */
[----:B------:R-:W-:Y:S01]  /*a000*/  SHF.L.U32 R252, R3, 0x2, RZ ;  /* 0x0000000203fc7819 */ /* 0x000fe200000006ff */
[----:B------:R-:W-:-:S04]  /*a010*/  IMAD R3, R0, 0x90, RZ ;  /* 0x0000009000037824 */ /* 0x000fc800078e02ff */
[----:B------:R3:W-:Y:S01]  /*a020*/  STL [R1], R252 ;  /* 0x000000fc01007387 */ /* 0x0007e20000100800 */
[----:B------:R-:W-:-:S03]  /*a030*/  ISETP.GE.AND P2, PT, R252, R3, PT ;  /* 0x00000003fc00720c */ /* 0x000fc60003f46270 */
[----:B------:R3:W-:Y:S04]  /*a040*/  STL [R1+0x1c], RZ ;  /* 0x00001cff01007387 */ /* 0x0007e80000100800 */
[----:B------:R3:W-:Y:S04]  /*a050*/  STL [R1+0x18], RZ ;  /* 0x000018ff01007387 */ /* 0x0007e80000100800 */
[----:B------:R3:W-:Y:S04]  /*a060*/  STL [R1+0x14], RZ ;  /* 0x000014ff01007387 */ /* 0x0007e80000100800 */
[----:B------:R3:W-:Y:S01]  /*a070*/  STL [R1+0x10], RZ ;  /* 0x000010ff01007387 */ /* 0x0007e20000100800 */
[----:B------:R-:W-:Y:S05]  /*a080*/  @P2 BRA `(.L_x_4636) ;  /* 0x0000000000602947 */ /* 0x000fea0003800000 */
[----:B------:R-:W3:Y:S01]  /*a090*/  S2UR UR6, SR_CTAID.Y ;  /* 0x00000000000679c3 */ /* 0x000ee20000002600 */
[----:B-----5:R4:W-:Y:S04]  /*a0a0*/  STL.64 [R1+0x458], R6 ;  /* 0x0004580601007387 */ /* 0x0209e80000100a00 */
[----:B----4-:R-:W4:Y:S04]  /*a0b0*/  LDL.LU R7, [R1] ;  /* 0x0000000001077983 */ /* 0x010f280000300800 */
[----:B------:R0:W-:Y:S01]  /*a0c0*/  STL.64 [R1+0x450], R4 ;  /* 0x0004500401007387 */ /* 0x0001e20000100a00 */
[----:B---3--:R-:W-:-:S05]  /*a0d0*/  IMAD R252, R0, UR6, RZ ;  /* 0x0000000600fc7c24 */ /* 0x008fca000f8e02ff */
[----:B------:R-:W-:-:S04]  /*a0e0*/  IADD3 R3, P2, PT, R252, R2, RZ ;  /* 0x00000002fc037210 */ /* 0x000fc80007f5e0ff */
[----:B------:R-:W-:Y:S02]  /*a0f0*/  LEA.HI.X.SX32 R252, R252, RZ, 0x1, P2 ;  /* 0x000000fffcfc7211 */ /* 0x000fe400010f0eff */
[----:B------:R-:W-:-:S04]  /*a100*/  LEA R2, P2, R3, UR8, 0x2 ;  /* 0x0000000803027c11 */ /* 0x000fc8000f8410ff */
[----:B------:R-:W-:-:S05]  /*a110*/  LEA.HI.X R3, R3, UR9, R252, 0x2, P2 ;  /* 0x0000000903037c11 */ /* 0x000fca00090f14fc */
[----:B------:R3:W2:Y:S02]  /*a120*/  LDG.E R2, desc[UR36][R2.64] ;  /* 0x0000002402027981 */ /* 0x0006a4000c1e1900 */
[----:B---3--:R-:W-:-:S04]  /*a130*/  IMAD R3, R0, UR7, RZ ;  /* 0x0000000700037c24 */ /* 0x008fc8000f8e02ff */
[----:B--2---:R-:W-:Y:S02]  /*a140*/  IMAD R2, R2, R3, RZ ;  /* 0x0000000302027224 */ /* 0x004fe400078e02ff */
[----:B------:R-:W-:Y:S02]  /*a150*/  IMAD R3, R0, UR4, RZ ;  /* 0x0000000400037c24 */ /* 0x000fe4000f8e02ff */
[----:B----4-:R-:W-:-:S05]  /*a160*/  IMAD R2, R2, 0x90, R7 ;  /* 0x0000009002027824 */ /* 0x010fca00078e0207 */
[----:B------:R-:W-:Y:S02]  /*a170*/  SHF.R.S32.HI R252, RZ, 0x1f, R2 ;  /* 0x0000001ffffc7819 */ /* 0x000fe40000011402 */
[----:B------:R-:W-:-:S04]  /*a180*/  IADD3 R0, P2, PT, R3, R2, RZ ;  /* 0x0000000203007210 */ /* 0x000fc80007f5e0ff */
[----:B------:R-:W-:Y:S02]  /*a190*/  LEA.HI.X.SX32 R3, R3, R252, 0x1, P2 ;  /* 0x000000fc03037211 */ /* 0x000fe400010f0eff */
[----:B------:R-:W-:-:S04]  /*a1a0*/  LEA R2, P2, R0, UR10, 0x2 ;  /* 0x0000000a00027c11 */ /* 0x000fc8000f8410ff */
[----:B------:R-:W-:-:S05]  /*a1b0*/  LEA.HI.X R3, R0, UR11, R3, 0x2, P2 ;  /* 0x0000000b00037c11 */ /* 0x000fca00090f1403 */
[----:B0-----:R-:W2:Y:S04]  /*a1c0*/  LDG.E.128 R4, desc[UR36][R2.64] ;  /* 0x0000002402047981 */ /* 0x001ea8000c1e1d00 */
[----:B--2---:R-:W-:Y:S04]  /*a1d0*/  STL.64 [R1+0x10], R4 ;  /* 0x0000100401007387 */ /* 0x004fe80000100a00 */
[----:B------:R0:W-:Y:S04]  /*a1e0*/  STL.64 [R1+0x18], R6 ;  /* 0x0000180601007387 */ /* 0x0001e80000100a00 */
[----:B0-----:R4:W5:Y:S04]  /*a1f0*/  LDL.LU.64 R6, [R1+0x458] ;  /* 0x0004580001067983 */ /* 0x0019680000300a00 */
[----:B------:R4:W5:Y:S02]  /*a200*/  LDL.LU.64 R4, [R1+0x450] ;  /* 0x0004500001047983 */ /* 0x0009640000300a00 */
.L_x_4636:
[----:B------:R-:W-:Y:S05]  /*a210*/  BSYNC.RECONVERGENT B1 ;  /* 0x0000000000017941 */ /* 0x000fea0003800200 */
.L_x_4635:
[----:B------:R-:W-:Y:S04]  /*a220*/  BSSY.RECONVERGENT B1, `(.L_x_4637) ;  /* 0x000026b000017945 */ /* 0x000fe80003800200 */
[----:B------:R-:W-:Y:S05]  /*a230*/  @P1 BRA `(.L_x_4638) ;  /* 0x0000002400a41947 */ /* 0x000fea0003800000 */
[----:B---3--:R-:W3:Y:S04]  /*a240*/  LDL R252, [R1+0x408] ;  /* 0x0004080001fc7983 */ /* 0x008ee80000100800 */
[----:B-----5:R0:W-:Y:S04]  /*a250*/  STL [R1+0x4c8], R143 ;  /* 0x0004c88f01007387 */ /* 0x0201e80000100800 */
[----:B0-----:R-:W2:Y:S04]  /*a260*/  LDL R143, [R1+0x3a4] ;  /* 0x0003a400018f7983 */ /* 0x001ea80000100800 */
[----:B------:R0:W-:Y:S04]  /*a270*/  STL [R1+0x4c4], R147 ;  /* 0x0004c49301007387 */ /* 0x0001e80000100800 */
[----:B0-----:R-:W4:Y:S04]  /*a280*/  LDL R147, [R1+0x3a0] ;  /* 0x0003a00001937983 */ /* 0x001f280000100800 */
[----:B------:R0:W-:Y:S04]  /*a290*/  STL [R1+0x4c0], R151 ;  /* 0x0004c09701007387 */ /* 0x0001e80000100800 */
[----:B0-----:R-:W3:Y:S04]  /*a2a0*/  LDL R151, [R1+0x418] ;  /* 0x0004180001977983 */ /* 0x001ee80000100800 */
[----:B------:R0:W-:Y:S04]  /*a2b0*/  STL [R1+0x4bc], R155 ;  /* 0x0004bc9b01007387 */ /* 0x0001e80000100800 */
[----:B0-----:R-:W2:Y:S04]  /*a2c0*/  LDL R155, [R1+0x3b4] ;  /* 0x0003b400019b7983 */ /* 0x001ea80000100800 */
[----:B------:R0:W-:Y:S04]  /*a2d0*/  STL [R1+0x4b8], R159 ;  /* 0x0004b89f01007387 */ /* 0x0001e80000100800 */
[----:B0-----:R-:W4:Y:S04]  /*a2e0*/  LDL R159, [R1+0x3b0] ;  /* 0x0003b000019f7983 */ /* 0x001f280000100800 */
[----:B------:R0:W-:Y:S04]  /*a2f0*/  STL [R1+0x4b4], R163 ;  /* 0x0004b4a301007387 */ /* 0x0001e80000100800 */
[----:B0-----:R-:W3:Y:S04]  /*a300*/  LDL R163, [R1+0x438] ;  /* 0x0004380001a37983 */ /* 0x001ee80000100800 */
        /* <DEDUP_REMOVED lines=12> */
[----:B------:R0:W-:Y:S01]  /*a3d0*/  STL [R1+0x498], R191 ;  /* 0x000498bf01007387 */ /* 0x0001e20000100800 */
[----:B------:R-:W-:-:S03]  /*a3e0*/  ISETP.NE.U32.AND P1, PT, RZ, UR14, PT ;  /* 0x0000000eff007c0c */ /* 0x000fc6000bf25070 */
[----:B0-----:R-:W2:Y:S04]  /*a3f0*/  LDL R191, [R1+0x3e4] ;  /* 0x0003e40001bf7983 */ /* 0x001ea80000100800 */
[----:B------:R0:W-:Y:S04]  /*a400*/  STL [R1+0x494], R195 ;  /* 0x000494c301007387 */ /* 0x0001e80000100800 */
[----:B0-----:R-:W4:Y:S04]  /*a410*/  LDL R195, [R1+0x3e0] ;  /* 0x0003e00001c37983 */ /* 0x001f280000100800 */
[----:B------:R0:W-:Y:S01]  /*a420*/  STL [R1+0x490], R199 ;  /* 0x000490c701007387 */ /* 0x0001e20000100800 */
[----:B------:R-:W-:-:S03]  /*a430*/  ISETP.NE.AND.EX P1, PT, RZ, UR15, PT, P1 ;  /* 0x0000000fff007c0c */ /* 0x000fc6000bf25310 */
[----:B0-----:R-:W2:Y:S04]  /*a440*/  LDL R199, [R1+0x3f4] ;  /* 0x0003f40001c77983 */ /* 0x001ea80000100800 */
[----:B------:R0:W-:Y:S06]  /*a450*/  STL [R1+0x48c], R203 ;  /* 0x00048ccb01007387 */ /* 0x0001ec0000100800 */
[----:B------:R-:W1:Y:S01]  /*a460*/  @P1 LDC.64 R2, c[0x0][0x448] ;  /* 0x00011200ff021b82 */ /* 0x000e620000000a00 */
[----:B0-----:R-:W4:Y:S04]  /*a470*/  LDL R203, [R1+0x3f0] ;  /* 0x0003f00001cb7983 */ /* 0x001f280000100800 */
[----:B------:R0:W-:Y:S04]  /*a480*/  STL [R1+0x488], R207 ;  /* 0x000488cf01007387 */ /* 0x0001e80000100800 */
[----:B0-----:R-:W2:Y:S04]  /*a490*/  LDL R207, [R1+0x404] ;  /* 0x0004040001cf7983 */ /* 0x001ea80000100800 */
[----:B------:R0:W-:Y:S04]  /*a4a0*/  STL [R1+0x484], R211 ;  /* 0x000484d301007387 */ /* 0x0001e80000100800 */
        /* <DEDUP_REMOVED lines=8> */
[----:B0-----:R-:W2:Y:S04]  /*a530*/  LDL R227, [R1+0x24] ;  /* 0x0000240001e37983 */ /* 0x001ea80000100800 */
[----:B------:R0:W-:Y:S01]  /*a540*/  STL [R1+0x470], R231 ;  /* 0x000470e701007387 */ /* 0x0001e20000100800 */
[----:B------:R-:W1:Y:S03]  /*a550*/  @P1 S2R R0, SR_CTAID.X ;  /* 0x0000000000001919 */ /* 0x000e660000002500 */
[----:B0-----:R-:W4:Y:S04]  /*a560*/  LDL R231, [R1+0x430] ;  /* 0x0004300001e77983 */ /* 0x001f280000100800 */
[----:B------:R0:W-:Y:S04]  /*a570*/  STL [R1+0x46c], R235 ;  /* 0x00046ceb01007387 */ /* 0x0001e80000100800 */
[----:B0-----:R-:W4:Y:S04]  /*a580*/  LDL R235, [R1+0x20] ;  /* 0x0000200001eb7983 */ /* 0x001f280000100800 */
[----:B------:R0:W-:Y:S04]  /*a590*/  STL [R1+0x468], R239 ;  /* 0x000468ef01007387 */ /* 0x0001e80000100800 */
[----:B0-----:R-:W2:Y:S04]  /*a5a0*/  LDL R239, [R1+0x424] ;  /* 0x0004240001ef7983 */ /* 0x001ea80000100800 */
[----:B------:R0:W-:Y:S04]  /*a5b0*/  STL [R1+0x464], R243 ;  /* 0x000464f301007387 */ /* 0x0001e80000100800 */
[----:B0-----:R-:W4:Y:S01]  /*a5c0*/  LDL R243, [R1+0x420] ;  /* 0x0004200001f37983 */ /* 0x001f220000100800 */
[----:B-1----:R-:W-:-:S03]  /*a5d0*/  @P1 IMAD.WIDE.U32 R2, R0, 0x4, R2 ;  /* 0x0000000400021825 */ /* 0x002fc600078e0002 */
[----:B------:R0:W-:Y:S04]  /*a5e0*/  STL [R1+0x460], R247 ;  /* 0x000460f701007387 */ /* 0x0001e80000100800 */
[----:B------:R-:W-:Y:S04]  /*a5f0*/  STL [R1+0x45c], R251 ;  /* 0x00045cfb01007387 */ /* 0x000fe80000100800 */
[----:B0-----:R3:W4:Y:S04]  /*a600*/  @P1 LDG.E R247, desc[UR36][R2.64] ;  /* 0x0000002402f71981 */ /* 0x001728000c1e1900 */
[----:B------:R-:W-:Y:S04]  /*a610*/  STL [R1+0x44c], R4 ;  /* 0x00044c0401007387 */ /* 0x000fe80000100800 */
[----:B------:R0:W-:Y:S01]  /*a620*/  STL [R1+0x450], R5 ;  /* 0x0004500501007387 */ /* 0x0001e20000100800 */
[----:B---3--:R-:W-:-:S04]  /*a630*/  FMUL.FTZ R2, R179, R6 ;  /* 0x00000006b3027220 */ /* 0x008fc80000410000 */
[----:B------:R-:W-:-:S04]  /*a640*/  FFMA.FTZ R2, R163, R167, R2 ;  /* 0x000000a7a3027223 */ /* 0x000fc80000010002 */
[----:B------:R-:W-:-:S04]  /*a650*/  FFMA.FTZ R2, R151, R10, R2 ;  /* 0x0000000a97027223 */ /* 0x000fc80000010002 */
[----:B------:R-:W-:Y:S01]  /*a660*/  FFMA.FTZ R2, R252, R14, R2 ;  /* 0x0000000efc027223 */ /* 0x000fe20000010002 */
[----:B--2---:R-:W-:Y:S02]  /*a670*/  FMUL.FTZ R3, R239, R5 ;  /* 0x00000005ef037220 */ /* 0x004fe40000410000 */
[----:B0-----:R-:W2:Y:S02]  /*a680*/  LDL R5, [R1+0x8] ;  /* 0x0000080001057983 */ /* 0x001ea40000100800 */
[----:B------:R-:W-:-:S04]  /*a690*/  FFMA.FTZ R3, R223, R227, R3 ;  /* 0x000000e3df037223 */ /* 0x000fc80000010003 */
[----:B------:R-:W-:Y:S01]  /*a6a0*/  FFMA.FTZ R3, R215, R9, R3 ;  /* 0x00000009d7037223 */ /* 0x000fe20000010003 */
[----:B----4-:R-:W-:-:S04]  /*a6b0*/  FMUL.FTZ R0, R243, R4 ;  /* 0x00000004f3007220 */ /* 0x010fc80000410000 */
[----:B------:R-:W-:Y:S01]  /*a6c0*/  FFMA.FTZ R0, R231, R235, R0 ;  /* 0x000000ebe7007223 */ /* 0x000fe20000010000 */
[----:B------:R-:W-:-:S03]  /*a6d0*/  FFMA.FTZ R3, R207, R13, R3 ;  /* 0x0000000dcf037223 */ /* 0x000fc60000010003 */
        /* <DEDUP_REMOVED lines=11> */
[----:B------:R-:W-:Y:S01]  /*a790*/  STL [R1+0x454], R8 ;  /* 0x0004540801007387 */ /* 0x000fe20000100800 */
[----:B------:R-:W-:Y:S02]  /*a7a0*/  FFMA.FTZ R3, R143, R37, R3 ;  /* 0x000000258f037223 */ /* 0x000fe40000010003 */
[----:B------:R-:W-:Y:S01]  /*a7b0*/  FFMA.FTZ R0, R159, R32, R0 ;  /* 0x000000209f007223 */ /* 0x000fe20000010000 */
[----:B------:R-:W-:Y:S03]  /*a7c0*/  STL [R1+0x458], R9 ;  /* 0x0004580901007387 */ /* 0x000fe60000100800 */
[----:B------:R-:W-:Y:S01]  /*a7d0*/  FFMA.FTZ R0, R147, R36, R0 ;  /* 0x0000002493007223 */ /* 0x000fe20000010000 */
[----:B------:R-:W3:Y:S04]  /*a7e0*/  LDL R143, [R1+0x390] ;  /* 0x00039000018f7983 */ /* 0x000ee80000100800 */
[----:B------:R0:W-:Y:S04]  /*a7f0*/  @P1 STL [R1+0x4], R247 ;  /* 0x000004f701001387 */ /* 0x0001e80000100800 */
[----:B------:R-:W4:Y:S04]  /*a800*/  LDL R147, [R1+0x394] ;  /* 0x0003940001937983 */ /* 0x000f280000100800 */
[----:B------:R-:W2:Y:S04]  /*a810*/  LDL R251, [R1+0x384] ;  /* 0x0003840001fb7983 */ /* 0x000ea80000100800 */
[----:B------:R-:W3:Y:S04]  /*a820*/  LDL R239, [R1+0x374] ;  /* 0x0003740001ef7983 */ /* 0x000ee80000100800 */
[----:B------:R-:W3:Y:S04]  /*a830*/  LDL R4, [R1+0x3f8] ;  /* 0x0003f80001047983 */ /* 0x000ee80000100800 */
[----:B------:R-:W3:Y:S04]  /*a840*/  LDL R227, [R1+0x364] ;  /* 0x0003640001e37983 */ /* 0x000ee80000100800 */
[----:B0-----:R-:W3:Y:S04]  /*a850*/  LDL R247, [R1+0x3e8] ;  /* 0x0003e80001f77983 */ /* 0x001ee80000100800 */
        /* <DEDUP_REMOVED lines=25> */
[----:B----4-:R-:W-:-:S04]  /*a9f0*/  FFMA.FTZ R3, R147, R41, R3 ;  /* 0x0000002993037223 */ /* 0x010fc80000010003 */
[----:B--2---:R-:W-:Y:S01]  /*aa00*/  FFMA.FTZ R3, R251, R45, R3 ;  /* 0x0000002dfb037223 */ /* 0x004fe20000010003 */
[----:B---3--:R-:W-:Y:S02]  /*aa10*/  FFMA.FTZ R0, R143, R40, R0 ;  /* 0x000000288f007223 */ /* 0x008fe40000010000 */
[----:B------:R-:W2:Y:S01]  /*aa20*/  LDL.LU R143, [R1+0x4c8] ;  /* 0x0004c800018f7983 */ /* 0x000ea20000300800 */
[----:B------:R-:W-:-:S03]  /*aa30*/  FFMA.FTZ R3, R239, R49, R3 ;  /* 0x00000031ef037223 */ /* 0x000fc60000010003 */
[----:B------:R-:W3:Y:S01]  /*aa40*/  LDL.LU R147, [R1+0x4c4] ;  /* 0x0004c40001937983 */ /* 0x000ee20000300800 */
[----:B------:R-:W-:-:S03]  /*aa50*/  FFMA.FTZ R2, R4, R18, R2 ;  /* 0x0000001204027223 */ /* 0x000fc60000010002 */
        /* <DEDUP_REMOVED lines=38> */
[----:B------:R-:W4:Y:S01]  /*acc0*/  LDL R155, [R1+0x2e4] ;  /* 0x0002e400019b7983 */ /* 0x000f220000100800 */
        /* <DEDUP_REMOVED lines=17> */
[----:B------:R-:W3:Y:S01]  /*ade0*/  LDL R9, [R1+0x2b8] ;  /* 0x0002b80001097983 */ /* 0x000ee20000100800 */
[----:B--2---:R-:W-:-:S03]  /*adf0*/  FFMA.FTZ R2, R4, R58, R2 ;  /* 0x0000003a04027223 */ /* 0x004fc60000010002 */
[----:B------:R-:W2:Y:S01]  /*ae00*/  LDL R4, [R1+0x2e8] ;  /* 0x0002e80001047983 */ /* 0x000ea20000100800 */
[----:B----4-:R-:W-:-:S04]  /*ae10*/  FFMA.FTZ R3, R155, R85, R3 ;  /* 0x000000559b037223 */ /* 0x010fc80000010003 */
[----:B------:R-:W-:-:S04]  /*ae20*/  FFMA.FTZ R3, R251, R89, R3 ;  /* 0x00000059fb037223 */ /* 0x000fc80000010003 */
[----:B---3--:R-:W-:-:S04]  /*ae30*/  FFMA.FTZ R3, R239, R93, R3 ;  /* 0x0000005def037223 */ /* 0x008fc80000010003 */
[----:B------:R-:W-:Y:S01]  /*ae40*/  FFMA.FTZ R3, R167, R97, R3 ;  /* 0x00000061a7037223 */ /* 0x000fe20000010003 */
[----:B------:R-:W-:Y:S02]  /*ae50*/  FFMA.FTZ R0, R151, R84, R0 ;  /* 0x0000005497007223 */ /* 0x000fe40000010000 */
[----:B------:R-:W3:Y:S01]  /*ae60*/  LDL.LU R151, [R1+0x4c0] ;  /* 0x0004c00001977983 */ /* 0x000ee20000300800 */
[----:B------:R-:W-:-:S03]  /*ae70*/  FFMA.FTZ R2, R159, R62, R2 ;  /* 0x0000003e9f027223 */ /* 0x000fc60000010002 */
[----:B------:R-:W4:Y:S04]  /*ae80*/  LDL.LU R155, [R1+0x4bc] ;  /* 0x0004bc00019b7983 */ /* 0x000f280000300800 */
[----:B------:R-:W4:Y:S04]  /*ae90*/  LDL.LU R159, [R1+0x4b8] ;  /* 0x0004b800019f7983 */ /* 0x000f280000300800 */
[----:B------:R-:W3:Y:S01]  /*aea0*/  LDL R167, [R1+0x240] ;  /* 0x0002400001a77983 */ /* 0x000ee20000100800 */
[----:B------:R-:W-:Y:S01]  /*aeb0*/  FFMA.FTZ R0, R252, R88, R0 ;  /* 0x00000058fc007223 */ /* 0x000fe20000010000 */
[----:B------:R-:W-:-:S02]  /*aec0*/  FFMA.FTZ R2, R247, R66, R2 ;  /* 0x00000042f7027223 */ /* 0x000fc40000010002 */
[----:B------:R-:W4:Y:S01]  /*aed0*/  LDL R251, [R1+0x234] ;  /* 0x0002340001fb7983 */ /* 0x000f220000100800 */
[----:B------:R-:W-:Y:S01]  /*aee0*/  FFMA.FTZ R0, R243, R92, R0 ;  /* 0x0000005cf3007223 */ /* 0x000fe20000010000 */
[----:B------:R-:W-:Y:S01]  /*aef0*/  FFMA.FTZ R2, R235, R70, R2 ;  /* 0x00000046eb027223 */ /* 0x000fe20000010002 */
[----:B------:R-:W-:Y:S01]  /*af00*/  FFMA.FTZ R3, R223, R101, R3 ;  /* 0x00000065df037223 */ /* 0x000fe20000010003 */
[----:B------:R-:W4:Y:S01]  /*af10*/  LDL R247, [R1+0x298] ;  /* 0x0002980001f77983 */ /* 0x000f220000100800 */
[----:B------:R-:W-:Y:S01]  /*af20*/  FFMA.FTZ R0, R231, R96, R0 ;  /* 0x00000060e7007223 */ /* 0x000fe20000010000 */
[----:B------:R-:W-:Y:S02]  /*af30*/  FFMA.FTZ R2, R8, R74, R2 ;  /* 0x0000004a08027223 */ /* 0x000fe40000010002 */
[----:B------:R-:W4:Y:S01]  /*af40*/  LDL R8, [R1+0x244] ;  /* 0x0002440001087983 */ /* 0x000f220000100800 */
[----:B------:R-:W-:Y:S01]  /*af50*/  FFMA.FTZ R0, R227, R100, R0 ;  /* 0x00000064e3007223 */ /* 0x000fe20000010000 */
[----:B------:R-:W-:Y:S01]  /*af60*/  FFMA.FTZ R2, R219, R78, R2 ;  /* 0x0000004edb027223 */ /* 0x000fe20000010002 */
[----:B------:R-:W-:Y:S01]  /*af70*/  FFMA.FTZ R3, R211, R105, R3 ;  /* 0x00000069d3037223 */ /* 0x000fe20000010003 */
[----:B------:R-:W4:Y:S01]  /*af80*/  LDL R252, [R1+0x230] ;  /* 0x0002300001fc7983 */ /* 0x000f220000100800 */
[----:B------:R-:W-:Y:S01]  /*af90*/  FFMA.FTZ R0, R215, R104, R0 ;  /* 0x00000068d7007223 */ /* 0x000fe20000010000 */
[----:B------:R-:W-:Y:S01]  /*afa0*/  FFMA.FTZ R2, R207, R82, R2 ;  /* 0x00000052cf027223 */ /* 0x000fe20000010002 */
[----:B------:R-:W-:Y:S01]  /*afb0*/  FFMA.FTZ R3, R199, R109, R3 ;  /* 0x0000006dc7037223 */ /* 0x000fe20000010003 */
[----:B------:R-:W4:Y:S01]  /*afc0*/  LDL R239, [R1+0x214] ;  /* 0x0002140001ef7983 */ /* 0x000f220000100800 */
[----:B------:R-:W-:-:S02]  /*afd0*/  FFMA.FTZ R0, R203, R108, R0 ;  /* 0x0000006ccb007223 */ /* 0x000fc40000010000 */
[----:B------:R-:W-:Y:S01]  /*afe0*/  FFMA.FTZ R3, R191, R113, R3 ;  /* 0x00000071bf037223 */ /* 0x000fe20000010003 */
[----:B------:R-:W4:Y:S01]  /*aff0*/  LDL R227, [R1+0x204] ;  /* 0x0002040001e37983 */ /* 0x000f220000100800 */
[----:B------:R-:W-:Y:S02]  /*b000*/  FFMA.FTZ R0, R195, R112, R0 ;  /* 0x00000070c3007223 */ /* 0x000fe40000010000 */
[----:B------:R-:W-:Y:S01]  /*b010*/  FFMA.FTZ R3, R179, R117, R3 ;  /* 0x00000075b3037223 */ /* 0x000fe20000010003 */
[----:B------:R-:W4:Y:S01]  /*b020*/  LDL R215, [R1+0x1f4] ;  /* 0x0001f40001d77983 */ /* 0x000f220000100800 */
[----:B------:R-:W-:Y:S02]  /*b030*/  FFMA.FTZ R0, R183, R116, R0 ;  /* 0x00000074b7007223 */ /* 0x000fe40000010000 */
[----:B------:R-:W-:Y:S01]  /*b040*/  FFMA.FTZ R3, R163, R121, R3 ;  /* 0x00000079a3037223 */ /* 0x000fe20000010003 */
        /* <DEDUP_REMOVED lines=20> */
[----:B------:R-:W-:-:S03]  /*b190*/  FFMA.FTZ R2, R187, R90, R2 ;  /* 0x0000005abb027223 */ /* 0x000fc60000010002 */
[----:B------:R-:W3:Y:S01]  /*b1a0*/  LDL R187, [R1+0x238] ;  /* 0x0002380001bb7983 */ /* 0x000ee20000100800 */
[----:B----4-:R-:W-:-:S03]  /*b1b0*/  FFMA.FTZ R3, R8, R125, R3 ;  /* 0x0000007d08037223 */ /* 0x010fc60000010003 */
[----:B------:R-:W4:Y:S01]  /*b1c0*/  LDL R8, [R1+0x1b4] ;  /* 0x0001b40001087983 */ /* 0x000f220000100800 */
[----:B------:R-:W-:Y:S01]  /*b1d0*/  FFMA.FTZ R3, R251, R129, R3 ;  /* 0x00000081fb037223 */ /* 0x000fe20000010003 */
[----:B------:R-:W-:Y:S01]  /*b1e0*/  FFMA.FTZ R2, R175, R94, R2 ;  /* 0x0000005eaf027223 */ /* 0x000fe20000010002 */
[----:B------:R-:W-:Y:S01]  /*b1f0*/  FFMA.FTZ R0, R252, R128, R0 ;  /* 0x00000080fc007223 */ /* 0x000fe20000010000 */
[----:B------:R-:W4:Y:S02]  /*b200*/  LDL R175, [R1+0x1b0] ;  /* 0x0001b00001af7983 */ /* 0x000f240000100800 */
[----:B------:R-:W-:Y:S02]  /*b210*/  FFMA.FTZ R2, R9, R98, R2 ;  /* 0x0000006209027223 */ /* 0x000fe40000010002 */
[----:B------:R-:W4:Y:S04]  /*b220*/  LDL R9, [R1+0x228] ;  /* 0x0002280001097983 */ /* 0x000f280000100800 */
[----:B------:R-:W4:Y:S04]  /*b230*/  LDL R251, [R1+0x174] ;  /* 0x0001740001fb7983 */ /* 0x000f280000100800 */
[----:B------:R-:W4:Y:S01]  /*b240*/  LDL R252, [R1+0x170] ;  /* 0x0001700001fc7983 */ /* 0x000f220000100800 */
[----:B------:R-:W-:-:S03]  /*b250*/  FFMA.FTZ R0, R171, R132, R0 ;  /* 0x00000084ab007223 */ /* 0x000fc60000010000 */
[----:B------:R-:W4:Y:S01]  /*b260*/  LDL R171, [R1+0x1a0] ;  /* 0x0001a00001ab7983 */ /* 0x000f220000100800 */
[----:B--2---:R-:W-:-:S03]  /*b270*/  FFMA.FTZ R2, R4, R102, R2 ;  /* 0x0000006604027223 */ /* 0x004fc60000010002 */
[----:B------:R-:W2:Y:S01]  /*b280*/  LDL R4, [R1+0x218] ;  /* 0x0002180001047983 */ /* 0x000ea20000100800 */
[----:B------:R-:W-:Y:S01]  /*b290*/  FFMA.FTZ R2, R247, R106, R2 ;  /* 0x0000006af7027223 */ /* 0x000fe20000010002 */
[----:B---3--:R-:W-:Y:S01]  /*b2a0*/  FFMA.FTZ R3, R167, R133, R3 ;  /* 0x00000085a7037223 */ /* 0x008fe20000010003 */
[----:B------:R-:W-:Y:S01]  /*b2b0*/  FFMA.FTZ R0, R243, R136, R0 ;  /* 0x00000088f3007223 */ /* 0x000fe20000010000 */
[----:B------:R-:W3:Y:S01]  /*b2c0*/  LDL R167, [R1+0x1a4] ;  /* 0x0001a40001a77983 */ /* 0x000ee20000100800 */
[----:B------:R-:W-:-:S03]  /*b2d0*/  FFMA.FTZ R2, R163, R110, R2 ;  /* 0x0000006ea3027223 */ /* 0x000fc60000010002 */
[----:B------:R-:W3:Y:S01]  /*b2e0*/  LDL R163, [R1+0x208] ;  /* 0x0002080001a37983 */ /* 0x000ee20000100800 */
[----:B------:R-:W-:Y:S01]  /*b2f0*/  FFMA.FTZ R3, R239, R137, R3 ;  /* 0x00000089ef037223 */ /* 0x000fe20000010003 */
[----:B------:R-:W-:Y:S01]  /*b300*/  FFMA.FTZ R2, R235, R114, R2 ;  /* 0x00000072eb027223 */ /* 0x000fe20000010002 */
[----:B------:R-:W-:Y:S01]  /*b310*/  FFMA.FTZ R0, R231, R140, R0 ;  /* 0x0000008ce7007223 */ /* 0x000fe20000010000 */
        /* <DEDUP_REMOVED lines=17> */
[----:B------:R-:W-:-:S03]  /*b430*/  FFMA.FTZ R3, R179, R157, R3 ;  /* 0x0000009db3037223 */ /* 0x000fc60000010003 */
[----:B------:R-:W3:Y:S01]  /*b440*/  LDL R179, [R1+0x184] ;  /* 0x0001840001b37983 */ /* 0x000ee20000100800 */
[----:B----4-:R-:W-:Y:S01]  /*b450*/  FFMA.FTZ R3, R8, R161, R3 ;  /* 0x000000a108037223 */ /* 0x010fe20000010003 */
[----:B------:R-:W-:Y:S01]  /*b460*/  FFMA.FTZ R2, R9, R134, R2 ;  /* 0x0000008609027223 */ /* 0x000fe20000010002 */
[----:B------:R-:W-:Y:S01]  /*b470*/  FFMA.FTZ R0, R175, R160, R0 ;  /* 0x000000a0af007223 */ /* 0x000fe20000010000 */
[----:B------:R-:W4:Y:S04]  /*b480*/  LDL R183, [R1+0x1e8] ;  /* 0x0001e80001b77983 */ /* 0x000f280000100800 */
        /* <DEDUP_REMOVED lines=21> */
[----:B------:R-:W2:Y:S01]  /*b5e0*/  LDL R163, [R1+0x190] ;  /* 0x0001900001a37983 */ /* 0x000ea20000100800 */
[----:B----4-:R-:W-:-:S04]  /*b5f0*/  FFMA.FTZ R2, R171, R146, R2 ;  /* 0x00000092ab027223 */ /* 0x010fc80000010002 */
[----:B------:R-:W-:Y:S01]  /*b600*/  FFMA.FTZ R2, R183, R150, R2 ;  /* 0x00000096b7027223 */ /* 0x000fe20000010002 */
[----:B---3--:R-:W-:-:S04]  /*b610*/  FFMA.FTZ R3, R167, R169, R3 ;  /* 0x000000a9a7037223 */ /* 0x008fc80000010003 */
[----:B------:R-:W-:-:S04]  /*b620*/  FFMA.FTZ R3, R179, R173, R3 ;  /* 0x000000adb3037223 */ /* 0x000fc80000010003 */
[----:B------:R-:W-:-:S04]  /*b630*/  FFMA.FTZ R3, R251, R177, R3 ;  /* 0x000000b1fb037223 */ /* 0x000fc80000010003 */
[----:B------:R-:W-:-:S04]  /*b640*/  FFMA.FTZ R3, R239, R181, R3 ;  /* 0x000000b5ef037223 */ /* 0x000fc80000010003 */
[----:B------:R-:W-:Y:S01]  /*b650*/  FFMA.FTZ R3, R227, R185, R3 ;  /* 0x000000b9e3037223 */ /* 0x000fe20000010003 */
[----:B--2---:R-:W-:Y:S02]  /*b660*/  FFMA.FTZ R0, R163, R168, R0 ;  /* 0x000000a8a3007223 */ /* 0x004fe40000010000 */
[----:B------:R-:W2:Y:S01]  /*b670*/  LDL.LU R163, [R1+0x4b4] ;  /* 0x0004b40001a37983 */ /* 0x000ea20000300800 */
[----:B------:R-:W-:Y:S01]  /*b680*/  FFMA.FTZ R3, R215, R189, R3 ;  /* 0x000000bdd7037223 */ /* 0x000fe20000010003 */
[----:B------:R-:W-:Y:S02]  /*b690*/  FFMA.FTZ R0, R175, R172, R0 ;  /* 0x000000acaf007223 */ /* 0x000fe40000010000 */
[----:B------:R-:W3:Y:S01]  /*b6a0*/  LDL.LU R167, [R1+0x4b0] ;  /* 0x0004b00001a77983 */ /* 0x000ee20000300800 */
[----:B------:R-:W-:-:S03]  /*b6b0*/  FFMA.FTZ R3, R203, R193, R3 ;  /* 0x000000c1cb037223 */ /* 0x000fc60000010003 */
[----:B------:R-:W4:Y:S01]  /*b6c0*/  LDL.LU R171, [R1+0x4ac] ;  /* 0x0004ac0001ab7983 */ /* 0x000f220000300800 */
[----:B------:R-:W-:-:S03]  /*b6d0*/  FFMA.FTZ R3, R9, R197, R3 ;  /* 0x000000c509037223 */ /* 0x000fc60000010003 */
[----:B------:R-:W4:Y:S04]  /*b6e0*/  LDL.LU R175, [R1+0x4a8] ;  /* 0x0004a80001af7983 */ /* 0x000f280000300800 */
[----:B------:R-:W4:Y:S04]  /*b6f0*/  LDL.LU R179, [R1+0x4a4] ;  /* 0x0004a40001b37983 */ /* 0x000f280000300800 */
[----:B------:R-:W4:Y:S04]  /*b700*/  LDL.LU R183, [R1+0x4a0] ;  /* 0x0004a00001b77983 */ /* 0x000f280000300800 */
[----:B------:R-:W2:Y:S04]  /*b710*/  LDL R9, [R1+0x104] ;  /* 0x0001040001097983 */ /* 0x000ea80000100800 */
[----:B------:R-:W3:Y:S01]  /*b720*/  LDL R203, [R1+0x100] ;  /* 0x0001000001cb7983 */ /* 0x000ee20000100800 */
        /* <DEDUP_REMOVED lines=9> */
[----:B------:R-:W-:Y:S01]  /*b7c0*/  FFMA.FTZ R2, R211, R166, R2 ;  /* 0x000000a6d3027223 */ /* 0x000fe20000010002 */
[----:B------:R-:W-:-:S02]  /*b7d0*/  FFMA.FTZ R0, R219, R188, R0 ;  /* 0x000000bcdb007223 */ /* 0x000fc40000010000 */
        /* <DEDUP_REMOVED lines=27> */
[----:B----4-:R-:W-:-:S04]  /*b990*/  FFMA.FTZ R3, R252, R209, R3 ;  /* 0x000000d1fc037223 */ /* 0x010fc80000010003 */
[----:B------:R-:W-:Y:S01]  /*b9a0*/  FFMA.FTZ R3, R243, R213, R3 ;  /* 0x000000d5f3037223 */ /* 0x000fe20000010003 */
[----:B------:R-:W-:-:S04]  /*b9b0*/  FFMA.FTZ R0, R191, R208, R0 ;  /* 0x000000d0bf007223 */ /* 0x000fc80000010000 */
[----:B------:R-:W-:-:S04]  /*b9c0*/  FFMA.FTZ R0, R247, R212, R0 ;  /* 0x000000d4f7007223 */ /* 0x000fc80000010000 */
[----:B------:R-:W-:Y:S01]  /*b9d0*/  FFMA.FTZ R0, R235, R216, R0 ;  /* 0x000000d8eb007223 */ /* 0x000fe20000010000 */
[----:B------:R-:W-:-:S03]  /*b9e0*/  FFMA.FTZ R3, R231, R217, R3 ;  /* 0x000000d9e7037223 */ /* 0x000fc60000010003 */
[----:B------:R-:W-:Y:S01]  /*b9f0*/  FFMA.FTZ R0, R223, R220, R0 ;  /* 0x000000dcdf007223 */ /* 0x000fe20000010000 */
[----:B------:R-:W-:-:S03]  /*ba00*/  FFMA.FTZ R3, R215, R221, R3 ;  /* 0x000000ddd7037223 */ /* 0x000fc60000010003 */
[----:B------:R-:W-:Y:S01]  /*ba10*/  FFMA.FTZ R0, R219, R224, R0 ;  /* 0x000000e0db007223 */ /* 0x000fe20000010000 */
[----:B------:R-:W-:Y:S02]  /*ba20*/  FFMA.FTZ R2, R187, R182, R2 ;  /* 0x000000b6bb027223 */ /* 0x000fe40000010002 */
        /* <DEDUP_REMOVED lines=32> */
[----:B----4-:R-:W-:-:S04]  /*bc30*/  FFMA.FTZ R3, R247, R237, R3 ;  /* 0x000000edf7037223 */ /* 0x010fc80000010003 */
[----:B------:R-:W-:Y:S02]  /*bc40*/  FFMA.FTZ R3, R239, R241, R3 ;  /* 0x000000f1ef037223 */ /* 0x000fe40000010003 */
[----:B------:R-:W4:Y:S01]  /*bc50*/  LDL R239, [R1+0x37c] ;  /* 0x00037c0001ef7983 */ /* 0x000f220000100800 */
[----:B--2---:R-:W-:-:S03]  /*bc60*/  FFMA.FTZ R2, R9, R210, R2 ;  /* 0x000000d209027223 */ /* 0x004fc60000010002 */
[----:B------:R-:W2:Y:S01]  /*bc70*/  LDL R9, [R1+0x98] ;  /* 0x0000980001097983 */ /* 0x000ea20000100800 */
[----:B------:R-:W-:-:S03]  /*bc80*/  FFMA.FTZ R2, R8, R214, R2 ;  /* 0x000000d608027223 */ /* 0x000fc60000010002 */
[----:B------:R-:W4:Y:S01]  /*bc90*/  LDL R8, [R1+0x88] ;  /* 0x0000880001087983 */ /* 0x000f220000100800 */
[----:B---3--:R-:W-:Y:S01]  /*bca0*/  FFMA.FTZ R3, R203, R245, R3 ;  /* 0x000000f5cb037223 */ /* 0x008fe20000010003 */
[----:B------:R-:W-:Y:S02]  /*bcb0*/  FFMA.FTZ R2, R235, R218, R2 ;  /* 0x000000daeb027223 */ /* 0x000fe40000010002 */
[----:B------:R-:W3:Y:S01]  /*bcc0*/  LDL R203, [R1+0x78] ;  /* 0x0000780001cb7983 */ /* 0x000ee20000100800 */
[----:B------:R-:W-:Y:S01]  /*bcd0*/  FFMA.FTZ R3, R223, R249, R3 ;  /* 0x000000f9df037223 */ /* 0x000fe20000010003 */
[----:B------:R-:W-:Y:S02]  /*bce0*/  FFMA.FTZ R2, R199, R222, R2 ;  /* 0x000000dec7027223 */ /* 0x000fe40000010002 */
[----:B------:R-:W3:Y:S01]  /*bcf0*/  LDL R199, [R1+0x68] ;  /* 0x0000680001c77983 */ /* 0x000ee20000100800 */
[----:B------:R-:W-:-:S03]  /*bd00*/  FFMA.FTZ R3, R4, R195, R3 ;  /* 0x000000c304037223 */ /* 0x000fc60000010003 */
[----:B------:R-:W3:Y:S04]  /*bd10*/  LDL R195, [R1+0x58] ;  /* 0x0000580001c37983 */ /* 0x000ee80000100800 */
[----:B------:R-:W3:Y:S01]  /*bd20*/  LDL R4, [R1+0x48] ;  /* 0x0000480001047983 */ /* 0x000ee20000100800 */
[----:B------:R-:W-:-:S03]  /*bd30*/  FFMA.FTZ R0, R251, R236, R0 ;  /* 0x000000ecfb007223 */ /* 0x000fc60000010000 */
[----:B------:R-:W3:Y:S01]  /*bd40*/  LDL R223, [R1+0x42c] ;  /* 0x00042c0001df7983 */ /* 0x000ee20000100800 */
[----:B------:R-:W-:Y:S01]  /*bd50*/  FFMA.FTZ R0, R243, R240, R0 ;  /* 0x000000f0f3007223 */ /* 0x000fe20000010000 */
[----:B------:R-:W-:Y:S02]  /*bd60*/  FFMA.FTZ R2, R219, R226, R2 ;  /* 0x000000e2db027223 */ /* 0x000fe40000010002 */
[----:B------:R-:W3:Y:S01]  /*bd70*/  LDL R219, [R1+0x2c] ;  /* 0x00002c0001db7983 */ /* 0x000ee20000100800 */
[----:B------:R-:W-:Y:S01]  /*bd80*/  FFMA.FTZ R0, R231, R244, R0 ;  /* 0x000000f4e7007223 */ /* 0x000fe20000010000 */
[----:B------:R-:W-:Y:S02]  /*bd90*/  FFMA.FTZ R2, R207, R230, R2 ;  /* 0x000000e6cf027223 */ /* 0x000fe40000010002 */
        /* <DEDUP_REMOVED lines=8> */
[----:B------:R-:W3:Y:S01]  /*be20*/  LDL R231, [R1+0x35c] ;  /* 0x00035c0001e77983 */ /* 0x000ee20000100800 */
[----:B--2---:R-:W-:Y:S01]  /*be30*/  FFMA.FTZ R2, R9, R234, R2 ;  /* 0x000000ea09027223 */ /* 0x004fe20000010002 */
[----:B------:R-:W-:Y:S01]  /*be40*/  FADD.FTZ R0, R0, R3 ;  /* 0x0000000300007221 */ /* 0x000fe20000010000 */
[----:B------:R-:W0:Y:S02]  /*be50*/  @P1 LDC R9, c[0x0][0x408] ;  /* 0x00010200ff091b82 */ /* 0x000e240000000800 */
[----:B----4-:R-:W-:-:S02]  /*be60*/  FFMA.FTZ R2, R8, R238, R2 ;  /* 0x000000ee08027223 */ /* 0x010fc40000010002 */
[----:B------:R-:W2:Y:S02]  /*be70*/  LDL R8, [R1+0x40c] ;  /* 0x00040c0001087983 */ /* 0x000ea40000100800 */
[----:B---3--:R-:W-:Y:S02]  /*be80*/  FFMA.FTZ R2, R203, R242, R2 ;  /* 0x000000f2cb027223 */ /* 0x008fe40000010002 */
[----:B------:R-:W3:Y:S01]  /*be90*/  LDL R203, [R1+0x3ec] ;  /* 0x0003ec0001cb7983 */ /* 0x000ee20000100800 */
[----:B------:R-:W0:Y:S01]  /*bea0*/  @P1 LDC R3, c[0x0][0x430] ;  /* 0x00010c00ff031b82 */ /* 0x000e220000000800 */
[----:B------:R-:W-:Y:S02]  /*beb0*/  FFMA.FTZ R2, R199, R246, R2 ;  /* 0x000000f6c7027223 */ /* 0x000fe40000010002 */
[----:B------:R-:W4:Y:S02]  /*bec0*/  LDL R199, [R1+0x3dc] ;  /* 0x0003dc0001c77983 */ /* 0x000f240000100800 */
[----:B------:R-:W-:-:S02]  /*bed0*/  FFMA.FTZ R2, R195, R250, R2 ;  /* 0x000000fac3027223 */ /* 0x000fc40000010002 */
[----:B------:R-:W4:Y:S02]  /*bee0*/  LDL R195, [R1+0x3cc] ;  /* 0x0003cc0001c37983 */ /* 0x000f240000100800 */
[----:B------:R-:W-:Y:S02]  /*bef0*/  FFMA.FTZ R2, R4, R252, R2 ;  /* 0x000000fc04027223 */ /* 0x000fe40000010002 */
[----:B------:R-:W4:Y:S02]  /*bf00*/  LDL R4, [R1+0x3bc] ;  /* 0x0003bc0001047983 */ /* 0x000f240000100800 */
[----:B------:R-:W-:Y:S01]  /*bf10*/  FADD.FTZ R252, R2, R0 ;  /* 0x0000000002fc7221 */ /* 0x000fe20000010000 */
[----:B0-----:R-:W-:Y:S02]  /*bf20*/  @P1 IMAD.IADD R0, R3, 0x1, R9 ;  /* 0x0000000103001824 */ /* 0x001fe400078e0209 */
[----:B------:R-:W4:Y:S03]  /*bf30*/  LDL R9, [R1+0x3ac] ;  /* 0x0003ac0001097983 */ /* 0x000f260000100800 */
[----:B------:R-:W-:Y:S01]  /*bf40*/  @P1 ISETP.GE.AND P4, PT, R5, R0, PT ;  /* 0x000000000500120c */ /* 0x000fe20003f86270 */
[----:B------:R-:W-:Y:S01]  /*bf50*/  FMUL.FTZ R0, R223, R7 ;  /* 0x00000007df007220 */ /* 0x000fe20000410000 */
[----:B------:R-:W-:Y:S01]  /*bf60*/  ISETP.NE.U32.AND P2, PT, RZ, UR12, PT ;  /* 0x0000000cff007c0c */ /* 0x000fe2000bf45070 */
[----:B------:R-:W4:Y:S02]  /*bf70*/  LDL R223, [R1+0x32c] ;  /* 0x00032c0001df7983 */ /* 0x000f240000100800 */
[----:B------:R-:W-:Y:S01]  /*bf80*/  FFMA.FTZ R0, R215, R219, R0 ;  /* 0x000000dbd7007223 */ /* 0x000fe20000010000 */
[----:B------:R-:W-:Y:S01]  /*bf90*/  ISETP.NE.AND.EX P2, PT, RZ, UR13, PT, P2 ;  /* 0x0000000dff007c0c */ /* 0x000fe2000bf45320 */
[----:B------:R-:W4:Y:S02]  /*bfa0*/  LDL R219, [R1+0x31c] ;  /* 0x00031c0001db7983 */ /* 0x000f240000100800 */
[----:B------:R-:W-:-:S02]  /*bfb0*/  FFMA.FTZ R0, R211, R11, R0 ;  /* 0x0000000bd3007223 */ /* 0x000fc40000010000 */
[----:B------:R-:W4:Y:S04]  /*bfc0*/  LDL R215, [R1+0x30c] ;  /* 0x00030c0001d77983 */ /* 0x000f280000100800 */
[----:B------:R-:W4:Y:S04]  /*bfd0*/  LDL R211, [R1+0x2fc] ;  /* 0x0002fc0001d37983 */ /* 0x000f280000100800 */
[----:B------:R-:W0:Y:S01]  /*bfe0*/  @P2 LDC.64 R2, c[0x0][0x438] ;  /* 0x00010e00ff022b82 */ /* 0x000e220000000a00 */
[----:B--2---:R-:W-:Y:S02]  /*bff0*/  FFMA.FTZ R0, R8, R15, R0 ;  /* 0x0000000f08007223 */ /* 0x004fe40000010000 */
[----:B------:R-:W2:Y:S02]  /*c000*/  LDL R8, [R1+0x39c] ;  /* 0x00039c0001087983 */ /* 0x000ea40000100800 */
[----:B------:R-:W-:Y:S01]  /*c010*/  FFMA.FTZ R0, R207, R19, R0 ;  /* 0x00000013cf007223 */ /* 0x000fe20000010000 */
[----:B0-----:R-:W-:Y:S01]  /*c020*/  @P2 IMAD.WIDE R2, R227, 0x4, R2 ;  /* 0x00000004e3022825 */ /* 0x001fe200078e0202 */
[----:B------:R-:W2:Y:S03]  /*c030*/  LDL R207, [R1+0x2ec] ;  /* 0x0002ec0001cf7983 */ /* 0x000ea60000100800 */
[----:B---3--:R-:W-:Y:S01]  /*c040*/  FFMA.FTZ R0, R203, R23, R0 ;  /* 0x00000017cb007223 */ /* 0x008fe20000010000 */
[----:B------:R-:W3:Y:S03]  /*c050*/  LDL R227, [R1+0x33c] ;  /* 0x00033c0001e37983 */ /* 0x000ee60000100800 */
[----:B----4-:R-:W-:Y:S01]  /*c060*/  FFMA.FTZ R0, R199, R27, R0 ;  /* 0x0000001bc7007223 */ /* 0x010fe20000010000 */
[----:B------:R0:W4:Y:S03]  /*c070*/  @P2 LDG.E R2, desc[UR36][R2.64] ;  /* 0x0000002402022981 */ /* 0x000126000c1e1900 */
[----:B------:R-:W-:Y:S01]  /*c080*/  FFMA.FTZ R0, R195, R31, R0 ;  /* 0x0000001fc3007223 */ /* 0x000fe20000010000 */
[----:B------:R-:W4:Y:S03]  /*c090*/  LDL R203, [R1+0x2cc] ;  /* 0x0002cc0001cb7983 */ /* 0x000f260000100800 */
[----:B------:R-:W-:-:S02]  /*c0a0*/  FFMA.FTZ R0, R4, R35, R0 ;  /* 0x0000002304007223 */ /* 0x000fc40000010000 */
[----:B------:R-:W3:Y:S04]  /*c0b0*/  LDL R4, [R1+0x34c] ;  /* 0x00034c0001047983 */ /* 0x000ee80000100800 */
[----:B------:R-:W4:Y:S04]  /*c0c0*/  LDL R3, [R1+0x2dc] ;  /* 0x0002dc0001037983 */ /* 0x000f280000100800 */
        /* <DEDUP_REMOVED lines=38> */
[----:B--2---:R-:W-:-:S03]  /*c330*/  FFMA.FTZ R0, R8, R111, R0 ;  /* 0x0000006f08007223 */ /* 0x004fc60000010000 */
[----:B------:R-:W2:Y:S01]  /*c340*/  LDL R8, [R1+0x21c] ;  /* 0x00021c0001087983 */ /* 0x000ea20000100800 */
[----:B---3--:R-:W-:-:S03]  /*c350*/  FFMA.FTZ R0, R4, R115, R0 ;  /* 0x0000007304007223 */ /* 0x008fc60000010000 */
[----:B------:R-:W3:Y:S01]  /*c360*/  LDL R4, [R1+0x1ac] ;  /* 0x0001ac0001047983 */ /* 0x000ee20000100800 */
[----:B----4-:R-:W-:-:S03]  /*c370*/  FFMA.FTZ R0, R3, R119, R0 ;  /* 0x0000007703007223 */ /* 0x010fc60000010000 */
[----:B------:R-:W4:Y:S01]  /*c380*/  LDL R3, [R1+0x15c] ;  /* 0x00015c0001037983 */ /* 0x000f220000100800 */
[----:B------:R-:W-:-:S04]  /*c390*/  FFMA.FTZ R0, R243, R123, R0 ;  /* 0x0000007bf3007223 */ /* 0x000fc80000010000 */
[----:B------:R-:W-:-:S04]  /*c3a0*/  FFMA.FTZ R0, R239, R127, R0 ;  /* 0x0000007fef007223 */ /* 0x000fc80000010000 */
[----:B------:R-:W-:-:S04]  /*c3b0*/  FFMA.FTZ R0, R235, R131, R0 ;  /* 0x00000083eb007223 */ /* 0x000fc80000010000 */
[----:B------:R-:W-:-:S04]  /*c3c0*/  FFMA.FTZ R0, R231, R135, R0 ;  /* 0x00000087e7007223 */ /* 0x000fc80000010000 */
[----:B--2---:R-:W-:Y:S02]  /*c3d0*/  FFMA.FTZ R0, R8, R139, R0 ;  /* 0x0000008b08007223 */ /* 0x004fe40000010000 */
[----:B------:R-:W2:Y:S02]  /*c3e0*/  LDL R8, [R1+0x1c] ;  /* 0x00001c0001087983 */ /* 0x000ea40000100800 */
[----:B------:R-:W-:-:S04]  /*c3f0*/  FFMA.FTZ R0, R227, R143, R0 ;  /* 0x0000008fe3007223 */ /* 0x000fc80000010000 */
[----:B------:R-:W-:-:S04]  /*c400*/  FFMA.FTZ R0, R223, R147, R0 ;  /* 0x00000093df007223 */ /* 0x000fc80000010000 */
[----:B------:R-:W-:-:S04]  /*c410*/  FFMA.FTZ R0, R219, R151, R0 ;  /* 0x00000097db007223 */ /* 0x000fc80000010000 */
[----:B------:R-:W-:-:S04]  /*c420*/  FFMA.FTZ R0, R215, R155, R0 ;  /* 0x0000009bd7007223 */ /* 0x000fc80000010000 */
[----:B------:R-:W-:-:S04]  /*c430*/  FFMA.FTZ R0, R211, R159, R0 ;  /* 0x0000009fd3007223 */ /* 0x000fc80000010000 */
[----:B------:R-:W-:-:S04]  /*c440*/  FFMA.FTZ R0, R207, R163, R0 ;  /* 0x000000a3cf007223 */ /* 0x000fc80000010000 */
[----:B---3--:R-:W-:Y:S02]  /*c450*/  FFMA.FTZ R0, R4, R167, R0 ;  /* 0x000000a704007223 */ /* 0x008fe40000010000 */
[----:B------:R-:W3:Y:S02]  /*c460*/  LDL.LU R4, [R1+0x4] ;  /* 0x0000040001047983 */ /* 0x000ee40000300800 */
[----:B------:R-:W-:Y:S02]  /*c470*/  FFMA.FTZ R0, R203, R171, R0 ;  /* 0x000000abcb007223 */ /* 0x000fe40000010000 */
[----:B------:R-:W2:Y:S02]  /*c480*/  LDL R203, [R1+0x12c] ;  /* 0x00012c0001cb7983 */ /* 0x000ea40000100800 */
[----:B------:R-:W-:Y:S02]  /*c490*/  FFMA.FTZ R0, R199, R175, R0 ;  /* 0x000000afc7007223 */ /* 0x000fe40000010000 */
[----:B------:R-:W3:Y:S02]  /*c4a0*/  LDL R199, [R1+0x13c] ;  /* 0x00013c0001c77983 */ /* 0x000ee40000100800 */
[----:B------:R-:W-:-:S02]  /*c4b0*/  FFMA.FTZ R0, R195, R179, R0 ;  /* 0x000000b3c3007223 */ /* 0x000fc40000010000 */
[----:B------:R-:W2:Y:S02]  /*c4c0*/  LDL R195, [R1+0x14c] ;  /* 0x00014c0001c37983 */ /* 0x000ea40000100800 */
[----:B------:R-:W-:Y:S02]  /*c4d0*/  FFMA.FTZ R0, R9, R183, R0 ;  /* 0x000000b709007223 */ /* 0x000fe40000010000 */
[----:B------:R-:W3:Y:S02]  /*c4e0*/  LDL R207, [R1+0x11c] ;  /* 0x00011c0001cf7983 */ /* 0x000ee40000100800 */
[----:B----4-:R-:W-:Y:S02]  /*c4f0*/  FFMA.FTZ R0, R3, R187, R0 ;  /* 0x000000bb03007223 */ /* 0x010fe40000010000 */
        /* <DEDUP_REMOVED lines=14> */
[----:B------:R-:W3:Y:S02]  /*c5e0*/  LDL.LU R195, [R1+0x494] ;  /* 0x0004940001c37983 */ /* 0x000ee40000300800 */
[----:B---3--:R-:W-:Y:S02]  /*c5f0*/  FFMA.FTZ R0, R199, R195, R0 ;  /* 0x000000c3c7007223 */ /* 0x008fe40000010000 */
[----:B------:R-:W2:Y:S02]  /*c600*/  LDL.LU R199, [R1+0x490] ;  /* 0x0004900001c77983 */ /* 0x000ea40000300800 */
[----:B--2---:R-:W-:Y:S02]  /*c610*/  FFMA.FTZ R0, R203, R199, R0 ;  /* 0x000000c7cb007223 */ /* 0x004fe40000010000 */
[----:B------:R-:W2:Y:S02]  /*c620*/  LDL.LU R203, [R1+0x48c] ;  /* 0x00048c0001cb7983 */ /* 0x000ea40000300800 */
[----:B--2---:R-:W-:-:S02]  /*c630*/  FFMA.FTZ R0, R207, R203, R0 ;  /* 0x000000cbcf007223 */ /* 0x004fc40000010000 */
[----:B------:R-:W4:Y:S02]  /*c640*/  LDL.LU R207, [R1+0x488] ;  /* 0x0004880001cf7983 */ /* 0x000f240000300800 */
[----:B----4-:R-:W-:Y:S02]  /*c650*/  FFMA.FTZ R0, R211, R207, R0 ;  /* 0x000000cfd3007223 */ /* 0x010fe40000010000 */
[----:B------:R-:W2:Y:S02]  /*c660*/  LDL.LU R211, [R1+0x484] ;  /* 0x0004840001d37983 */ /* 0x000ea40000300800 */
[----:B--2---:R-:W-:Y:S02]  /*c670*/  FFMA.FTZ R0, R215, R211, R0 ;  /* 0x000000d3d7007223 */ /* 0x004fe40000010000 */
[----:B------:R-:W2:Y:S02]  /*c680*/  LDL.LU R215, [R1+0x480] ;  /* 0x0004800001d77983 */ /* 0x000ea40000300800 */
[----:B--2---:R-:W-:-:S02]  /*c690*/  FFMA.FTZ R0, R219, R215, R0 ;  /* 0x000000d7db007223 */ /* 0x004fc40000010000 */
[----:B------:R-:W2:Y:S02]  /*c6a0*/  LDL.LU R219, [R1+0x47c] ;  /* 0x00047c0001db7983 */ /* 0x000ea40000300800 */
[----:B--2---:R-:W-:Y:S02]  /*c6b0*/  FFMA.FTZ R0, R223, R219, R0 ;  /* 0x000000dbdf007223 */ /* 0x004fe40000010000 */
        /* <DEDUP_REMOVED lines=16> */
[----:B------:R1:W5:Y:S02]  /*c7c0*/  LDL.LU R9, [R1+0x458] ;  /* 0x0004580001097983 */ /* 0x0003640000300800 */
[----:B------:R-:W-:Y:S02]  /*c7d0*/  FFMA.FTZ R0, R3, R8, R0 ;  /* 0x0000000803007223 */ /* 0x000fe40000010000 */
[----:B------:R1:W5:Y:S02]  /*c7e0*/  LDL.LU R8, [R1+0x454] ;  /* 0x0004540001087983 */ /* 0x0003640000300800 */
[----:B0-----:R-:W-:Y:S01]  /*c7f0*/  FADD.FTZ R3, R0, R252 ;  /* 0x000000fc00037221 */ /* 0x001fe20000010000 */
[----:B------:R-:W-:Y:S01]  /*c800*/  @P1 SEL R0, RZ, UR39, P4 ;  /* 0x00000027ff001c07 */ /* 0x000fe2000a000000 */
[----:B------:R-:W2:Y:S02]  /*c810*/  LDL R252, [R1+0x440] ;  /* 0x0004400001fc7983 */ /* 0x000ea40000100800 */
[----:B------:R-:W-:Y:S01]  /*c820*/  FMUL.FTZ R3, R3, UR17 ;  /* 0x0000001103037c20 */ /* 0x000fe20008410000 */
[----:B------:R-:W-:-:S02]  /*c830*/  @P1 IADD3 R0, PT, PT, R5, -UR45, R0 ;  /* 0x8000002d05001c10 */ /* 0x000fc4000fffe000 */
[----:B------:R1:W5:Y:S01]  /*c840*/  LDL.LU R5, [R1+0x450] ;  /* 0x0004500001057983 */ /* 0x0003620000300800 */
[----:B------:R-:W-:-:S03]  /*c850*/  @P2 FADD.FTZ R3, R3, R2 ;  /* 0x0000000203032221 */ /* 0x000fc60000010000 */
[----:B------:R-:W3:Y:S01]  /*c860*/  LDL R2, [R1+0x3c] ;  /* 0x00003c0001027983 */ /* 0x000ee20000100800 */
[----:B------:R-:W-:-:S05]  /*c870*/  @P1 I2FP.F32.S32 R0, R0 ;  /* 0x0000000000001245 */ /* 0x000fca0000201400 */
[----:B------:R-:W-:Y:S02]  /*c880*/  @P1 FFMA.FTZ R3, R0, R4, R3 ;  /* 0x0000000400031223 */ /* 0x000fe40000010003 */
[----:B------:R1:W5:Y:S03]  /*c890*/  LDL.LU R4, [R1+0x44c] ;  /* 0x00044c0001047983 */ /* 0x0003660000300800 */
[----:B--2---:R-:W-:-:S05]  /*c8a0*/  @!P3 FMNMX.FTZ R252, R252, R3, !PT ;  /* 0x00000003fcfcb209 */ /* 0x004fca0007810000 */
[----:B------:R1:W-:Y:S04]  /*c8b0*/  @!P3 STL [R1+0x440], R252 ;  /* 0x000440fc0100b387 */ /* 0x0003e80000100800 */
[----:B---3--:R1:W-:Y:S02]  /*c8c0*/  STS [R2], R3 ;  /* 0x0000000302007388 */ /* 0x0083e40000000800 */
.L_x_4638:
[----:B------:R-:W-:Y:S05]  /*c8d0*/  BSYNC.RECONVERGENT B1 ;  /* 0x0000000000017941 */ /* 0x000fea0003800200 */
.L_x_4637:
[----:B------:R-:W2:Y:S04]  /*c8e0*/  LDL.LU R0, [R1+0x3c] ;  /* 0x00003c0001007983 */ /* 0x000ea80000300800 */
[----:B-----5:R0:W-:Y:S04]  /*c8f0*/  STL [R1+0x450], R5 ;  /* 0x0004500501007387 */ /* 0x0201e80000100800 */
[----:B0-----:R-:W4:Y:S04]  /*c900*/  LDL.LU R5, [R1+0x34] ;  /* 0x0000340001057983 */ /* 0x001f280000300800 */
[----:B------:R2:W-:Y:S04]  /*c910*/  STL [R1+0x44c], R4 ;  /* 0x00044c0401007387 */ /* 0x0005e80000100800 */
[----:B-1-3--:R-:W3:Y:S04]  /*c920*/  LDL.LU R252, [R1+0x38] ;  /* 0x0000380001fc7983 */ /* 0x00aee80000300800 */
[----:B------:R-:W3:Y:S04]  /*c930*/  LDL.LU R3, [R1+0x30] ;  /* 0x0000300001037983 */ /* 0x000ee80000300800 */
[----:B------:R-:W3:Y:S01]  /*c940*/  LDL R2, [R1+0x444] ;  /* 0x0004440001027983 */ /* 0x000ee20000100800 */
[----:B--2---:R-:W-:-:S03]  /*c950*/  MOV R4, R0 ;  /* 0x0000000000047202 */ /* 0x004fc60000000f00 */
[----:B------:R-:W2:Y:S01]  /*c960*/  LDL.LU R0, [R1+0x8] ;  /* 0x0000080001007983 */ /* 0x000ea20000300800 */
[----:B------:R-:W-:Y:S02]  /*c970*/  IADD3 R4, PT, PT, R4, 0x400, RZ ;  /* 0x0000040004047810 */ /* 0x000fe40007ffe0ff */
[----:B----4-:R-:W-:-:S05]  /*c980*/  IADD3 R5, P1, PT, R5, 0x100, RZ ;  /* 0x0000010005057810 */ /* 0x010fca0007f3e0ff */
[----:B------:R0:W-:Y:S01]  /*c990*/  STL [R1+0x34], R5 ;  /* 0x0000340501007387 */ /* 0x0001e20000100800 */
[----:B---3--:R-:W-:Y:S01]  /*c9a0*/  VIADD R252, R252, 0x100 ;  /* 0x00000100fcfc7836 */ /* 0x008fe20000000000 */
[----:B------:R-:W-:Y:S02]  /*c9b0*/  IADD3.X R3, PT, PT, RZ, R3, RZ, P1, !PT ;  /* 0x00000003ff037210 */ /* 0x000fe40000ffe4ff */
[----:B0-----:R4:W5:Y:S04]  /*c9c0*/  LDL.LU R5, [R1+0x450] ;  /* 0x0004500001057983 */ /* 0x0019680000300800 */
[----:B------:R0:W-:Y:S04]  /*c9d0*/  STL [R1+0x3c], R4 ;  /* 0x00003c0401007387 */ /* 0x0001e80000100800 */
[----:B0-----:R4:W5:Y:S01]  /*c9e0*/  LDL.LU R4, [R1+0x44c] ;  /* 0x00044c0001047983 */ /* 0x0019620000300800 */
[----:B--2---:R-:W-:-:S05]  /*c9f0*/  VIADD R0, R0, 0x100 ;  /* 0x0000010000007836 */ /* 0x004fca0000000000 */
[----:B------:R4:W-:Y:S04]  /*ca00*/  STL [R1+0x8], R0 ;  /* 0x0000080001007387 */ /* 0x0009e80000100800 */
[----:B------:R4:W-:Y:S04]  /*ca10*/  STL [R1+0x38], R252 ;  /* 0x000038fc01007387 */ /* 0x0009e80000100800 */
[----:B------:R4:W-:Y:S01]  /*ca20*/  STL [R1+0x30], R3 ;  /* 0x0000300301007387 */ /* 0x0009e20000100800 */
[----:B------:R-:W-:-:S13]  /*ca30*/  ISETP.GE.AND P1, PT, R0, R2, PT ;  /* 0x000000020000720c */ /* 0x000fda0003f26270 */
[----:B----4-:R-:W-:Y:S05]  /*ca40*/  @!P1 BRA `(.L_x_4639) ;  /* 0xffffff6000e89947 */ /* 0x010fea000383ffff */
.L_x_4508:
[----:B0--3--:R-:W-:Y:S05]  /*ca50*/  BSYNC.RECONVERGENT B0 ;  /* 0x0000000000007941 */ /* 0x009fea0003800200 */
.L_x_4507:
[----:B------:R-:W3:Y:S01]  /*ca60*/  LDL.LU R2, [R1+0x440] ;  /* 0x0004400001027983 */ /* 0x000ee20000300800 */
[----:B------:R-:W0:Y:S01]  /*ca70*/  S2UR UR10, SR_CgaCtaId ;  /* 0x00000000000a79c3 */ /* 0x000e220000008800 */
[----:B------:R-:W-:Y:S01]  /*ca80*/  UMOV UR9, 0x400 ;  /* 0x0000040000097882 */ /* 0x000fe20000000000 */
[----:B------:R-:W4:Y:S01]  /*ca90*/  LDCU UR5, c[0x0][0x3f4] ;  /* 0x00007e80ff0577ac */ /* 0x000f220008000800 */
[----:B------:R-:W-:Y:S01]  /*caa0*/  BSSY.RECONVERGENT B0, `(.L_x_4640) ;  /* 0x000018d000007945 */ /* 0x000fe20003800200 */
[----:B------:R-:W1:Y:S04]  /*cab0*/  LDCU UR6, c[0x0][0x3f4] ;  /* 0x00007e80ff0677ac */ /* 0x000e680008000800 */
[----:B------:R-:W1:Y:S01]  /*cac0*/  S2UR UR13, SR_CTAID.Y ;  /* 0x00000000000d79c3 */ /* 0x000e620000002600 */
[----:B------:R-:W-:-:S02]  /*cad0*/  UIADD3 UR12, UPT, UPT, UR45, 0x1, URZ ;  /* 0x000000012d0c7890 */ /* 0x000fc4000fffe0ff */
[----:B----4-:R-:W-:Y:S02]  /*cae0*/  UIADD3 UR5, UPT, UPT, UR45, 0x1, -UR5 ;  /* 0x000000012d057890 */ /* 0x010fe4000fffe805 */
[----:B0-----:R-:W-:Y:S02]  /*caf0*/  ULEA UR11, UR10, UR9, 0x18 ;  /* 0x000000090a0b7291 */ /* 0x001fe4000f8ec0ff */
[----:B------:R-:W-:-:S04]  /*cb00*/  UISETP.LT.AND UP0, UPT, URZ, UR5, UPT ;  /* 0x00000005ff00728c */ /* 0x000fc8000bf01270 */
[----:B------:R-:W-:Y:S02]  /*cb10*/  USEL UR5, URZ, UR5, !UP0 ;  /* 0x00000005ff057287 */ /* 0x000fe4000c000000 */
[----:B-1----:R-:W-:-:S04]  /*cb20*/  UIMAD UR6, UR13, UR6, URZ ;  /* 0x000000060d0672a4 */ /* 0x002fc8000f8e02ff */
[----:B------:R-:W-:Y:S01]  /*cb30*/  USHF.R.S32.HI UR15, URZ, 0x1f, UR6 ;  /* 0x0000001fff0f7899 */ /* 0x000fe20008011406 */
[----:B---3--:R-:W0:Y:S02]  /*cb40*/  SHFL.BFLY PT, R0, R2, 0x10, 0x1f ;  /* 0x0e001f0002007f89 */ /* 0x008e2400000e0000 */
[----:B0-----:R-:W-:-:S05]  /*cb50*/  FMNMX.FTZ R3, R0, R2, !PT ;  /* 0x0000000200037209 */ /* 0x001fca0007810000 */
[----:B------:R-:W0:Y:S02]  /*cb60*/  SHFL.BFLY PT, R0, R3, 0x8, 0x1f ;  /* 0x0d001f0003007f89 */ /* 0x000e2400000e0000 */
[----:B0----5:R-:W-:Y:S02]  /*cb70*/  FMNMX.FTZ R4, R3, R0, !PT ;  /* 0x0000000003047209 */ /* 0x021fe40007810000 */
[----:B------:R-:W0:Y:S03]  /*cb80*/  S2R R0, SR_TID.X ;  /* 0x0000000000007919 */ /* 0x000e260000002100 */
[----:B------:R-:W1:Y:S02]  /*cb90*/  SHFL.BFLY PT, R5, R4, 0x4, 0x1f ;  /* 0x0c801f0004057f89 */ /* 0x000e6400000e0000 */
[----:B-1----:R-:W-:Y:S02]  /*cba0*/  FMNMX.FTZ R5, R4, R5, !PT ;  /* 0x0000000504057209 */ /* 0x002fe40007810000 */
[----:B0-----:R-:W-:-:S03]  /*cbb0*/  SHF.L.U32 R13, R0, 0x2, RZ ;  /* 0x00000002000d7819 */ /* 0x001fc600000006ff */
[----:B------:R-:W0:Y:S02]  /*cbc0*/  SHFL.BFLY PT, R2, R5, 0x2, 0x1f ;  /* 0x0c401f0005027f89 */ /* 0x000e2400000e0000 */
[----:B0-----:R-:W-:Y:S01]  /*cbd0*/  FMNMX.FTZ R6, R5, R2, !PT ;  /* 0x0000000205067209 */ /* 0x001fe20007810000 */
[----:B------:R-:W-:Y:S01]  /*cbe0*/  IMAD.MOV.U32 R5, RZ, RZ, -0x800001 ;  /* 0xff7fffffff057424 */ /* 0x000fe200078e00ff */
[----:B------:R-:W-:-:S03]  /*cbf0*/  LOP3.LUT P1, R2, R0, 0x1f, RZ, 0xc0, !PT ;  /* 0x0000001f00027812 */ /* 0x000fc6000782c0ff */
[----:B------:R-:W0:Y:S01]  /*cc00*/  SHFL.BFLY PT, R7, R6, 0x1, 0x1f ;  /* 0x0c201f0006077f89 */ /* 0x000e2200000e0000 */
[C---:B------:R-:W-:Y:S02]  /*cc10*/  ISETP.GT.U32.AND P0, PT, R2.reuse, 0x7, PT ;  /* 0x000000070200780c */ /* 0x040fe40003f04070 */
[----:B------:R-:W-:-:S07]  /*cc20*/  LEA R4, R2, UR11, 0x2 ;  /* 0x0000000b02047c11 */ /* 0x000fce000f8e10ff */
[----:B------:R-:W-:Y:S02]  /*cc30*/  @!P1 LEA.HI R3, R0, UR11, RZ, 0x1d ;  /* 0x0000000b00039c11 */ /* 0x000fe4000f8fe8ff */
[----:B0-----:R-:W-:-:S05]  /*cc40*/  FMNMX.FTZ R10, R6, R7, !PT ;  /* 0x00000007060a7209 */ /* 0x001fca0007810000 */
[----:B------:R0:W-:Y:S01]  /*cc50*/  @!P1 STS [R3], R10 ;  /* 0x0000000a03009388 */ /* 0x0001e20000000800 */
[----:B------:R-:W-:Y:S01]  /*cc60*/  BAR.SYNC.DEFER_BLOCKING 0x0 ;  /* 0x0000000000007b1d */ /* 0x000fe20000010000 */
[----:B0-----:R-:W-:-:S05]  /*cc70*/  IADD3 R3, PT, PT, R0, UR5, RZ ;  /* 0x0000000500037c10 */ /* 0x001fca000fffe0ff */
[----:B------:R-:W0:Y:S01]  /*cc80*/  @!P0 LDS R5, [R4] ;  /* 0x0000000004058984 */ /* 0x000e220000000800 */
[----:B------:R-:W-:-:S03]  /*cc90*/  ISETP.GT.AND P0, PT, R3, UR45, PT ;  /* 0x0000002d03007c0c */ /* 0x000fc6000bf04270 */
[----:B0-----:R-:W0:Y:S02]  /*cca0*/  SHFL.BFLY PT, R6, R5, 0x4, 0x1f ;  /* 0x0c801f0005067f89 */ /* 0x001e2400000e0000 */
[----:B0-----:R-:W-:Y:S01]  /*ccb0*/  FMNMX.FTZ R6, R6, R5, !PT ;  /* 0x0000000506067209 */ /* 0x001fe20007810000 */
[----:B------:R-:W-:-:S04]  /*ccc0*/  IMAD.MOV.U32 R5, RZ, RZ, RZ ;  /* 0x000000ffff057224 */ /* 0x000fc800078e00ff */
[----:B------:R-:W0:Y:S02]  /*ccd0*/  SHFL.BFLY PT, R7, R6, 0x2, 0x1f ;  /* 0x0c401f0006077f89 */ /* 0x000e2400000e0000 */
        /* <DEDUP_REMOVED lines=9> */
[----:B0-----:R-:W-:Y:S01]  /*cd70*/  IMAD.U32 R8, RZ, RZ, UR12 ;  /* 0x0000000cff087e24 */ /* 0x001fe2000f8e00ff */
[----:B------:R-:W-:Y:S01]  /*cd80*/  LOP3.LUT R6, RZ, R0, RZ, 0x33, !PT ;  /* 0x00000000ff067212 */ /* 0x000fe200078e33ff */
[----:B------:R-:W-:Y:S03]  /*cd90*/  BSSY.RECONVERGENT B1, `(.L_x_4643) ;  /* 0x000001c000017945 */ /* 0x000fe60003800200 */
[----:B------:R-:W-:-:S04]  /*cda0*/  VIADDMNMX R5, R3, 0x100, R8, !PT ;  /* 0x0000010003057846 */ /* 0x000fc80007800108 */
[----:B------:R-:W-:Y:S01]  /*cdb0*/  IADD3 R7, PT, PT, R5, -UR5, R6 ;  /* 0x8000000505077c10 */ /* 0x000fe2000fffe006 */
[----:B------:R-:W-:-:S03]  /*cdc0*/  IMAD.MOV.U32 R6, RZ, RZ, R3 ;  /* 0x000000ffff067224 */ /* 0x000fc600078e0003 */
[C---:B------:R-:W-:Y:S02]  /*cdd0*/  LOP3.LUT R5, R7.reuse, 0x300, RZ, 0xc0, !PT ;  /* 0x0000030007057812 */ /* 0x040fe400078ec0ff */
[----:B------:R-:W-:Y:S02]  /*cde0*/  ISETP.GE.U32.AND P1, PT, R7, 0x300, PT ;  /* 0x000003000700780c */ /* 0x000fe40003f26070 */
[----:B------:R-:W-:Y:S01]  /*cdf0*/  ISETP.NE.AND P0, PT, R5, 0x300, PT ;  /* 0x000003000500780c */ /* 0x000fe20003f05270 */
[----:B------:R-:W-:-:S12]  /*ce00*/  HFMA2 R5, -RZ, RZ, 0, 0 ;  /* 0x00000000ff057431 */ /* 0x000fd800000001ff */
[----:B------:R-:W-:Y:S05]  /*ce10*/  @!P0 BRA `(.L_x_4644) ;  /* 0x00000000004c8947 */ /* 0x000fea0003800000 */
[----:B------:R-:W-:Y:S01]  /*ce20*/  UIADD3 UR7, UPT, UPT, UR9, 0x440, URZ ;  /* 0x0000044009077890 */ /* 0x000fe2000fffe0ff */
[----:B------:R-:W-:Y:S01]  /*ce30*/  LEA.HI R5, R7, 0x1, RZ, 0x18 ;  /* 0x0000000107057811 */ /* 0x000fe200078fc0ff */
[----:B------:R-:W-:Y:S02]  /*ce40*/  IMAD.MOV.U32 R6, RZ, RZ, R3 ;  /* 0x000000ffff067224 */ /* 0x000fe400078e0003 */
[----:B------:R-:W-:Y:S01]  /*ce50*/  ULEA UR7, UR10, UR7, 0x18 ;  /* 0x000000070a077291 */ /* 0x000fe2000f8ec0ff */
[----:B------:R-:W-:Y:S02]  /*ce60*/  LOP3.LUT R7, R5, 0x3, RZ, 0xc0, !PT ;  /* 0x0000000305077812 */ /* 0x000fe400078ec0ff */
[----:B------:R-:W-:Y:S02]  /*ce70*/  MOV R5, RZ ;  /* 0x000000ff00057202 */ /* 0x000fe40000000f00 */
[----:B------:R-:W-:Y:S01]  /*ce80*/  IADD3 R8, PT, PT, -R7, RZ, RZ ;  /* 0x000000ff07087210 */ /* 0x000fe20007ffe1ff */
[----:B------:R-:W-:-:S07]  /*ce90*/  VIADD R7, R13, UR7 ;  /* 0x000000070d077c36 */ /* 0x000fce0008000000 */
.L_x_4645:
[----:B------:R-:W1:Y:S01]  /*cea0*/  LDS R9, [R7] ;  /* 0x0000000007097984 */ /* 0x000e620000000800 */
[----:B------:R-:W-:Y:S01]  /*ceb0*/  IADD3 R8, PT, PT, R8, 0x1, RZ ;  /* 0x0000000108087810 */ /* 0x000fe20007ffe0ff */
[----:B------:R-:W-:-:S03]  /*cec0*/  VIADD R6, R6, 0x100 ;  /* 0x0000010006067836 */ /* 0x000fc60000000000 */
[----:B------:R-:W-:Y:S01]  /*ced0*/  ISETP.NE.AND P0, PT, R8, RZ, PT ;  /* 0x000000ff0800720c */ /* 0x000fe20003f05270 */
[----:B-1----:R-:W-:-:S04]  /*cee0*/  FADD.FTZ R9, -R25, R9 ;  /* 0x0000000919097221 */ /* 0x002fc80000010100 */
[----:B------:R-:W-:-:S04]  /*cef0*/  FMUL.FTZ R9, R9, 1.4426950216293334961 ;  /* 0x3fb8aa3b09097820 */ /* 0x000fc80000410000 */
[----:B------:R-:W0:Y:S02]  /*cf00*/  MUFU.EX2 R10, R9 ;  /* 0x00000009000a7308 */ /* 0x000e240000000800 */
[----:B0-----:R0:W-:Y:S01]  /*cf10*/  STS [R7], R10 ;  /* 0x0000000a07007388 */ /* 0x0011e20000000800 */
[----:B------:R-:W-:Y:S01]  /*cf20*/  FADD.FTZ R5, R10, R5 ;  /* 0x000000050a057221 */ /* 0x000fe20000010000 */
[----:B0-----:R-:W-:Y:S01]  /*cf30*/  IADD3 R7, PT, PT, R7, 0x400, RZ ;  /* 0x0000040007077810 */ /* 0x001fe20007ffe0ff */
[----:B------:R-:W-:Y:S06]  /*cf40*/  @P0 BRA `(.L_x_4645) ;  /* 0xfffffffc00d40947 */ /* 0x000fec000383ffff */
.L_x_4644:
[----:B------:R-:W-:Y:S05]  /*cf50*/  BSYNC.RECONVERGENT B1 ;  /* 0x0000000000017941 */ /* 0x000fea0003800200 */
.L_x_4643:
[----:B------:R-:W-:Y:S05]  /*cf60*/  @!P1 BRA `(.L_x_4641) ;  /* 0x0000001400009947 */ /* 0x000fea0003800000 */
[----:B------:R-:W-:Y:S02]  /*cf70*/  UIADD3 UR7, UPT, UPT, UR9, 0x440, URZ ;  /* 0x0000044009077890 */ /* 0x000fe4000fffe0ff */
[----:B------:R-:W-:Y:S02]  /*cf80*/  USHF.L.U32 UR8, UR5, 0x2, URZ ;  /* 0x0000000205087899 */ /* 0x000fe400080006ff */
[----:B------:R-:W-:-:S04]  /*cf90*/  ULEA UR7, UR10, UR7, 0x18 ;  /* 0x000000070a077291 */ /* 0x000fc8000f8ec0ff */
[----:B------:R-:W-:-:S05]  /*cfa0*/  LEA R7, R6, -UR8, 0x2 ;  /* 0x8000000806077c11 */ /* 0x000fca000f8e10ff */
[----:B------:R-:W1:Y:S04]  /*cfb0*/  LDS R8, [R7+UR7] ;  /* 0x0000000707087984 */ /* 0x000e680008000800 */
[----:B------:R-:W0:Y:S04]  /*cfc0*/  LDS R9, [R7+UR7+0x400] ;  /* 0x0004000707097984 */ /* 0x000e280008000800 */
[----:B------:R-:W2:Y:S04]  /*cfd0*/  LDS R12, [R7+UR7+0xc00] ;  /* 0x000c0007070c7984 */ /* 0x000ea80008000800 */
[----:B------:R-:W3:Y:S01]  /*cfe0*/  LDS R10, [R7+UR7+0x800] ;  /* 0x00080007070a7984 */ /* 0x000ee20008000800 */
[----:B-1----:R-:W-:-:S04]  /*cff0*/  FADD.FTZ R8, -R25, R8 ;  /* 0x0000000819087221 */ /* 0x002fc80000010100 */
[----:B------:R-:W-:Y:S01]  /*d000*/  FMUL.FTZ R8, R8, 1.4426950216293334961 ;  /* 0x3fb8aa3b08087820 */ /* 0x000fe20000410000 */
[C---:B0-----:R-:W-:Y:S01]  /*d010*/  FADD.FTZ R9, -R25.reuse, R9 ;  /* 0x0000000919097221 */ /* 0x041fe20000010100 */
[----:B--2---:R-:W-:-:S03]  /*d020*/  FADD.FTZ R14, -R25, R12 ;  /* 0x0000000c190e7221 */ /* 0x004fc60000010100 */
[----:B------:R-:W-:Y:S01]  /*d030*/  FMUL.FTZ R9, R9, 1.4426950216293334961 ;  /* 0x3fb8aa3b09097820 */ /* 0x000fe20000410000 */
[----:B------:R-:W0:Y:S01]  /*d040*/  MUFU.EX2 R8, R8 ;  /* 0x0000000800087308 */ /* 0x000e220000000800 */
[----:B---3--:R-:W-:Y:S01]  /*d050*/  FADD.FTZ R11, -R25, R10 ;  /* 0x0000000a190b7221 */ /* 0x008fe20000010100 */
[----:B------:R-:W-:-:S03]  /*d060*/  FMUL.FTZ R14, R14, 1.4426950216293334961 ;  /* 0x3fb8aa3b0e0e7820 */ /* 0x000fc60000410000 */
[----:B------:R-:W-:-:S03]  /*d070*/  FMUL.FTZ R11, R11, 1.4426950216293334961 ;  /* 0x3fb8aa3b0b0b7820 */ /* 0x000fc60000410000 */
[----:B------:R1:W2:Y:S08]  /*d080*/  MUFU.EX2 R10, R9 ;  /* 0x00000009000a7308 */ /* 0x0002b00000000800 */
[----:B------:R-:W3:Y:S01]  /*d090*/  MUFU.EX2 R12, R11 ;  /* 0x0000000b000c7308 */ /* 0x000ee20000000800 */
[----:B-1----:R-:W-:Y:S02]  /*d0a0*/  VIADD R9, R6, 0x400 ;  /* 0x0000040006097836 */ /* 0x002fe40000000000 */
[----:B0-----:R-:W-:Y:S01]  /*d0b0*/  FADD.FTZ R5, R5, R8 ;  /* 0x0000000805057221 */ /* 0x001fe20000010000 */
[----:B------:R4:W-:Y:S01]  /*d0c0*/  STS [R7+UR7], R8 ;  /* 0x0000000807007988 */ /* 0x0009e20008000807 */
[----:B------:R-:W-:-:S02]  /*d0d0*/  IADD3 R6, PT, PT, R7, UR7, RZ ;  /* 0x0000000707067c10 */ /* 0x000fc4000fffe0ff */
[----:B------:R-:W-:Y:S01]  /*d0e0*/  ISETP.GT.AND P0, PT, R9, UR45, PT ;  /* 0x0000002d09007c0c */ /* 0x000fe2000bf04270 */
[----:B------:R-:W0:Y:S01]  /*d0f0*/  MUFU.EX2 R14, R14 ;  /* 0x0000000e000e7308 */ /* 0x000e220000000800 */
[----:B--2---:R-:W-:Y:S01]  /*d100*/  FADD.FTZ R5, R5, R10 ;  /* 0x0000000a05057221 */ /* 0x004fe20000010000 */
[----:B------:R4:W-:Y:S03]  /*d110*/  STS [R7+UR7+0x400], R10 ;  /* 0x0004000a07007988 */ /* 0x0009e60008000807 */
[----:B---3--:R-:W-:Y:S01]  /*d120*/  FADD.FTZ R5, R5, R12 ;  /* 0x0000000c05057221 */ /* 0x008fe20000010000 */
[----:B------:R4:W-:Y:S04]  /*d130*/  STS [R7+UR7+0x800], R12 ;  /* 0x0008000c07007988 */ /* 0x0009e80008000807 */
[----:B0-----:R4:W-:Y:S01]  /*d140*/  STS [R7+UR7+0xc00], R14 ;  /* 0x000c000e07007988 */ /* 0x0019e20008000807 */
[----:B------:R-:W-:Y:S01]  /*d150*/  FADD.FTZ R5, R5, R14 ;  /* 0x0000000e05057221 */ /* 0x000fe20000010000 */
[----:B------:R-:W-:Y:S06]  /*d160*/  @P0 BRA `(.L_x_4641) ;  /* 0x0000001000800947 */ /* 0x000fec0003800000 */
[----:B----4-:R-:W-:Y:S01]  /*d170*/  IADD3 R7, PT, PT, -R9, UR45, RZ ;  /* 0x0000002d09077c10 */ /* 0x010fe2000fffe1ff */
[----:B------:R-:W-:Y:S01]  /*d180*/  BSSY.RECONVERGENT B1, `(.L_x_4646) ;  /* 0x000006c000017945 */ /* 0x000fe20003800200 */
[----:B------:R-:W-:Y:S01]  /*d190*/  VIADD R6, R6, 0x1800 ;  /* 0x0000180006067836 */ /* 0x000fe20000000000 */
[----:B------:R-:W-:Y:S02]  /*d1a0*/  PLOP3.LUT P0, PT, PT, PT, PT, 0x80, 0x8 ;  /* 0x000000000008781c */ /* 0x000fe40003f0f070 */
[----:B------:R-:W-:-:S13]  /*d1b0*/  ISETP.GT.AND P1, PT, R7, 0xbff, PT ;  /* 0x00000bff0700780c */ /* 0x000fda0003f24270 */
[----:B------:R-:W-:Y:S05]  /*d1c0*/  @!P1 BRA `(.L_x_4647) ;  /* 0x00000004009c9947 */ /* 0x000fea0003800000 */
[----:B------:R-:W-:Y:S02]  /*d1d0*/  MOV R26, UR45 ;  /* 0x0000002d001a7c02 */ /* 0x000fe40008000f00 */
[----:B------:R-:W-:-:S03]  /*d1e0*/  PLOP3.LUT P0, PT, PT, PT, PT, 0x8, 0x80 ;  /* 0x000000000080781c */ /* 0x000fc60003f0e170 */
[----:B------:R-:W-:-:S10]  /*d1f0*/  VIADD R26, R26, 0xfffff401 ;  /* 0xfffff4011a1a7836 */ /* 0x000fd40000000000 */
.L_x_4648:
[----:B------:R-:W0:Y:S01]  /*d200*/  LDS R7, [R6+-0x800] ;  /* 0xfff8000006077984 */ /* 0x000e220000000800 */
[----:B------:R-:W-:-:S03]  /*d210*/  IADD3 R9, PT, PT, R9, 0x1000, RZ ;  /* 0x0000100009097810 */ /* 0x000fc60007ffe0ff */
[----:B------:R-:W1:Y:S01]  /*d220*/  LDS R8, [R6+-0x400] ;  /* 0xfffc000006087984 */ /* 0x000e620000000800 */
        /* <DEDUP_REMOVED lines=28> */
[----:B------:R-:W-:Y:S02]  /*d3f0*/  FADD.FTZ R15, -R25, R15 ;  /* 0x0000000f190f7221 */ /* 0x000fe40000010100 */
        /* <DEDUP_REMOVED lines=23> */
[C---:B------:R-:W-:Y:S01]  /*d570*/  FADD.FTZ R21, -R25.reuse, R21 ;  /* 0x0000001519157221 */ /* 0x040fe20000010100 */
[----:B---3--:R-:W-:Y:S01]  /*d580*/  FADD.FTZ R22, -R25, R22 ;  /* 0x0000001619167221 */ /* 0x008fe20000010100 */
        /* <DEDUP_REMOVED lines=43> */
.L_x_4647:
[----:B------:R-:W-:Y:S05]  /*d840*/  BSYNC.RECONVERGENT B1 ;  /* 0x0000000000017941 */ /* 0x000fea0003800200 */
.L_x_4646:
        /* <DEDUP_REMOVED lines=55> */
.L_x_4650:
[----:B------:R-:W-:Y:S05]  /*dbc0*/  BSYNC.RECONVERGENT B1 ;  /* 0x0000000000017941 */ /* 0x000fea0003800200 */
.L_x_4649:
[----:B------:R-:W-:-:S13]  /*dbd0*/  ISETP.GT.AND P1, PT, R9, UR45, PT ;  /* 0x0000002d09007c0c */ /* 0x000fda000bf24270 */
[----:B------:R-:W-:Y:S05]  /*dbe0*/  @!P0 BRA P1, `(.L_x_4641) ;  /* 0x0000000400e08947 */ /* 0x000fea0000800000 */
        /* <DEDUP_REMOVED lines=25> */
.L_x_4642:
[----:B------:R-:W-:Y:S01]  /*dd80*/  MOV R10, UR12 ;  /* 0x0000000c000a7c02 */ /* 0x000fe20008000f00 */
[----:B------:R-:W-:Y:S01]  /*dd90*/  BSSY.RECONVERGENT B1, `(.L_x_4651) ;  /* 0x0000025000017945 */ /* 0x000fe20003800200 */
[----:B0-----:R-:W-:Y:S02]  /*dda0*/  LOP3.LUT R8, RZ, R0, RZ, 0x33, !PT ;  /* 0x00000000ff087212 */ /* 0x001fe400078e33ff */
[----:B------:R-:W-:Y:S02]  /*ddb0*/  VIADDMNMX R5, R3, 0x100, R10, !PT ;  /* 0x0000010003057846 */ /* 0x000fe4000780010a */
[----:B------:R-:W-:Y:S02]  /*ddc0*/  MOV R9, R3 ;  /* 0x0000000300097202 */ /* 0x000fe40000000f00 */
[----:B------:R-:W-:-:S04]  /*ddd0*/  IADD3 R8, PT, PT, R5, -UR5, R8 ;  /* 0x8000000505087c10 */ /* 0x000fc8000fffe008 */
[C---:B------:R-:W-:Y:S02]  /*dde0*/  LOP3.LUT R5, R8.reuse, 0x300, RZ, 0xc0, !PT ;  /* 0x0000030008057812 */ /* 0x040fe400078ec0ff */
[----:B------:R-:W-:Y:S02]  /*ddf0*/  ISETP.GE.U32.AND P1, PT, R8, 0x300, PT ;  /* 0x000003000800780c */ /* 0x000fe40003f26070 */
[----:B------:R-:W-:Y:S01]  /*de00*/  ISETP.NE.AND P0, PT, R5, 0x300, PT ;  /* 0x000003000500780c */ /* 0x000fe20003f05270 */
[----:B------:R-:W-:-:S12]  /*de10*/  IMAD.MOV.U32 R5, RZ, RZ, RZ ;  /* 0x000000ffff057224 */ /* 0x000fd800078e00ff */
[----:B------:R-:W-:Y:S05]  /*de20*/  @!P0 BRA `(.L_x_4652) ;  /* 0x00000000006c8947 */ /* 0x000fea0003800000 */
[----:B------:R-:W-:Y:S01]  /*de30*/  UIADD3 UR7, UPT, UPT, UR9, 0x440, URZ ;  /* 0x0000044009077890 */ /* 0x000fe2000fffe0ff */
[----:B------:R-:W-:Y:S02]  /*de40*/  LEA.HI R5, R8, 0x1, RZ, 0x18 ;  /* 0x0000000108057811 */ /* 0x000fe400078fc0ff */
[----:B------:R-:W-:Y:S01]  /*de50*/  IADD3 R14, P0, P2, R6, UR6, R3 ;  /* 0x00000006060e7c10 */ /* 0x000fe2000fa1e003 */
[----:B------:R-:W-:Y:S01]  /*de60*/  ULEA UR7, UR10, UR7, 0x18 ;  /* 0x000000070a077291 */ /* 0x000fe2000f8ec0ff */
[----:B------:R-:W-:Y:S01]  /*de70*/  LOP3.LUT R6, R5, 0x3, RZ, 0xc0, !PT ;  /* 0x0000000305067812 */ /* 0x000fe200078ec0ff */
[----:B------:R-:W-:Y:S01]  /*de80*/  IMAD.MOV.U32 R5, RZ, RZ, RZ ;  /* 0x000000ffff057224 */ /* 0x000fe200078e00ff */
[----:B------:R-:W-:Y:S02]  /*de90*/  IADD3.X R7, PT, PT, R7, UR15, RZ, P0, P2 ;  /* 0x0000000f07077c10 */ /* 0x000fe400087e44ff */
[----:B------:R-:W-:Y:S01]  /*dea0*/  MOV R9, R3 ;  /* 0x0000000300097202 */ /* 0x000fe20000000f00 */
[----:B------:R-:W-:Y:S01]  /*deb0*/  IMAD.MOV R10, RZ, RZ, -R6 ;  /* 0x000000ffff0a7224 */ /* 0x000fe200078e0a06 */
[----:B------:R-:W-:-:S07]  /*dec0*/  IADD3 R8, PT, PT, R13, UR7, RZ ;  /* 0x000000070d087c10 */ /* 0x000fce000fffe0ff */
.L_x_4653:
        /* <DEDUP_REMOVED lines=17> */
.L_x_4652:
[----:B------:R-:W-:Y:S05]  /*dfe0*/  BSYNC.RECONVERGENT B1 ;  /* 0x0000000000017941 */ /* 0x000fea0003800200 */
.L_x_4651:
[----:B------:R-:W-:Y:S05]  /*dff0*/  @!P1 BRA `(.L_x_4641) ;  /* 0x0000000000dc9947 */ /* 0x000fea0003800000 */
[----:B------:R-:W0:Y:S01]  /*e000*/  S2R R8, SR_CgaCtaId ;  /* 0x0000000000087919 */ /* 0x000e220000008800 */
[----:B------:R-:W2:Y:S01]  /*e010*/  LDC.64 R16, c[0x0][0x420] ;  /* 0x00010800ff107b82 */ /* 0x000ea20000000a00 */
        /* <DEDUP_REMOVED lines=10> */
.L_x_4654:
[----:B------:R-:W-:-:S05]  /*e0c0*/  IMAD.MOV.U32 R6, RZ, RZ, R11 ;  /* 0x000000ffff067224 */ /* 0x000fca00078e000b */
[----:B------:R-:W2:Y:S04]  /*e0d0*/  LDG.E.U8 R12, desc[UR36][R6.64+-0x200] ;  /* 0xfffe0024060c7981 */ /* 0x000ea8000c1e1100 */
[----:B------:R-:W3:Y:S04]  /*e0e0*/  LDG.E.U8 R10, desc[UR36][R6.64+-0x100] ;  /* 0xffff0024060a7981 */ /* 0x000ee8000c1e1100 */
[----:B------:R-:W4:Y:S04]  /*e0f0*/  LDG.E.U8 R11, desc[UR36][R6.64] ;  /* 0x00000024060b7981 */ /* 0x000f28000c1e1100 */
[----:B------:R-:W5:Y:S01]  /*e100*/  LDG.E.U8 R14, desc[UR36][R6.64+0x100] ;  /* 0x00010024060e7981 */ /* 0x000f62000c1e1100 */
[----:B------:R-:W-:-:S02]  /*e110*/  IMAD.MOV.U32 R15, RZ, RZ, RZ ;  /* 0x000000ffff0f7224 */ /* 0x000fc400078e00ff */
[----:B------:R-:W-:Y:S02]  /*e120*/  HFMA2 R17, -RZ, RZ, 0, 0 ;  /* 0x00000000ff117431 */ /* 0x000fe400000001ff */
[----:B------:R-:W-:Y:S01]  /*e130*/  IMAD.MOV.U32 R19, RZ, RZ, RZ ;  /* 0x000000ffff137224 */ /* 0x000fe200078e00ff */
        /* <DEDUP_REMOVED lines=10> */
[----:B------:R-:W-:-:S03]  /*e1e0*/  MOV R10, RZ ;  /* 0x000000ff000a7202 */ /* 0x000fc60000000f00 */
[----:B------:R-:W-:Y:S01]  /*e1f0*/  @!P0 FMUL.FTZ R11, R11, 1.4426950216293334961 ;  /* 0x3fb8aa3b0b0b8820 */ /* 0x000fe20000410000 */
[----:B0-----:R-:W-:-:S03]  /*e200*/  @!P1 FADD.FTZ R12, -R25, R12 ;  /* 0x0000000c190c9221 */ /* 0x001fc60000010100 */
[----:B------:R0:W1:Y:S01]  /*e210*/  @!P0 MUFU.EX2 R10, R11 ;  /* 0x0000000b000a8308 */ /* 0x0000620000000800 */
[----:B------:R-:W-:Y:S01]  /*e220*/  @!P1 FMUL.FTZ R12, R12, 1.4426950216293334961 ;  /* 0x3fb8aa3b0c0c9820 */ /* 0x000fe20000410000 */
[----:B--2---:R-:W-:Y:S01]  /*e230*/  @!P2 FADD.FTZ R14, -R25, R14 ;  /* 0x0000000e190ea221 */ /* 0x004fe20000010100 */
[----:B------:R-:W-:Y:S01]  /*e240*/  ISETP.GT.AND P0, PT, R9, UR45, PT ;  /* 0x0000002d09007c0c */ /* 0x000fe2000bf04270 */
        /* <DEDUP_REMOVED lines=18> */
.L_x_4641:
[----:B------:R-:W-:Y:S05]  /*e370*/  BSYNC.RECONVERGENT B0 ;  /* 0x0000000000007941 */ /* 0x000fea0003800200 */
.L_x_4640:
[----:B---3--:R-:W2:Y:S01]  /*e380*/  SHFL.BFLY PT, R6, R5, 0x10, 0x1f ;  /* 0x0e001f0005067f89 */ /* 0x008ea200000e0000 */
[C---:B------:R-:W-:Y:S01]  /*e390*/  ISETP.NE.AND P0, PT, R2.reuse, RZ, PT ;  /* 0x000000ff0200720c */ /* 0x040fe20003f05270 */
[----:B------:R-:W3:Y:S01]  /*e3a0*/  LDCU.U8 UR9, c[0x0][0x48c] ;  /* 0x00009180ff0977ac */ /* 0x000ee20008000000 */
[----:B------:R-:W-:Y:S01]  /*e3b0*/  ISETP.GT.U32.AND P1, PT, R2, 0x7, PT ;  /* 0x000000070200780c */ /* 0x000fe20003f24070 */
[----:B----4-:R-:W4:Y:S01]  /*e3c0*/  S2R R12, SR_CTAID.X ;  /* 0x00000000000c7919 */ /* 0x010f220000002500 */
[----:B------:R-:W4:Y:S09]  /*e3d0*/  LDC R15, c[0x0][0x3f8] ;  /* 0x0000fe00ff0f7b82 */ /* 0x000f320000000800 */
[----:B------:R-:W-:-:S04]  /*e3e0*/  @!P0 SHF.R.U32.HI R2, RZ, 0x3, R0 ;  /* 0x00000003ff028819 */ /* 0x000fc80000011600 */
[----:B------:R-:W-:Y:S01]  /*e3f0*/  @!P0 LOP3.LUT R11, R2, 0x7c, RZ, 0xc0, !PT ;  /* 0x0000007c020b8812 */ /* 0x000fe200078ec0ff */
[----:B---3--:R-:W-:Y:S01]  /*e400*/  UISETP.NE.AND UP0, UPT, UR9, URZ, UPT ;  /* 0x000000ff0900728c */ /* 0x008fe2000bf05270 */
[----:B--2---:R-:W-:-:S05]  /*e410*/  FADD.FTZ R6, R6, R5 ;  /* 0x0000000506067221 */ /* 0x004fca0000010000 */
[----:B------:R-:W2:Y:S01]  /*e420*/  SHFL.BFLY PT, R7, R6, 0x8, 0x1f ;  /* 0x0d001f0006077f89 */ /* 0x000ea200000e0000 */
[----:B----4-:R-:W-:Y:S02]  /*e430*/  IMAD R33, R15, UR13, R12 ;  /* 0x0000000d0f217c24 */ /* 0x010fe4000f8e020c */
[----:B--2---:R-:W-:-:S05]  /*e440*/  FADD.FTZ R7, R6, R7 ;  /* 0x0000000706077221 */ /* 0x004fca0000010000 */
[----:B0-----:R-:W0:Y:S02]  /*e450*/  SHFL.BFLY PT, R8, R7, 0x4, 0x1f ;  /* 0x0c801f0007087f89 */ /* 0x001e2400000e0000 */
[----:B0-----:R-:W-:-:S05]  /*e460*/  FADD.FTZ R8, R7, R8 ;  /* 0x0000000807087221 */ /* 0x001fca0000010000 */
[----:B------:R-:W0:Y:S02]  /*e470*/  SHFL.BFLY PT, R9, R8, 0x2, 0x1f ;  /* 0x0c401f0008097f89 */ /* 0x000e2400000e0000 */
[----:B0-----:R-:W-:-:S05]  /*e480*/  FADD.FTZ R9, R8, R9 ;  /* 0x0000000908097221 */ /* 0x001fca0000010000 */
[----:B------:R-:W0:Y:S02]  /*e490*/  SHFL.BFLY PT, R10, R9, 0x1, 0x1f ;  /* 0x0c201f00090a7f89 */ /* 0x000e2400000e0000 */
[----:B0-----:R-:W-:-:S05]  /*e4a0*/  FADD.FTZ R10, R9, R10 ;  /* 0x0000000a090a7221 */ /* 0x001fca0000010000 */
[----:B------:R-:W-:Y:S01]  /*e4b0*/  @!P0 STS [R11+UR11+0x20], R10 ;  /* 0x0000200a0b008988 */ /* 0x000fe2000800080b */
[----:B------:R-:W-:Y:S01]  /*e4c0*/  BAR.SYNC.DEFER_BLOCKING 0x0 ;  /* 0x0000000000007b1d */ /* 0x000fe20000010000 */
[----:B------:R-:W-:-:S05]  /*e4d0*/  ISETP.GT.AND P0, PT, R3, UR45, PT ;  /* 0x0000002d03007c0c */ /* 0x000fca000bf04270 */
[----:B------:R-:W0:Y:S04]  /*e4e0*/  @!P1 LDS R10, [R4+0x20] ;  /* 0x00002000040a9984 */ /* 0x000e280000000800 */
[----:B0-----:R-:W0:Y:S02]  /*e4f0*/  SHFL.BFLY PT, R5, R10, 0x4, 0x1f ;  /* 0x0c801f000a057f89 */ /* 0x001e2400000e0000 */
[----:B0-----:R-:W-:-:S05]  /*e500*/  FADD.FTZ R5, R5, R10 ;  /* 0x0000000a05057221 */ /* 0x001fca0000010000 */
[----:B------:R-:W0:Y:S02]  /*e510*/  SHFL.BFLY PT, R2, R5, 0x2, 0x1f ;  /* 0x0c401f0005027f89 */ /* 0x000e2400000e0000 */
[----:B0-----:R-:W-:Y:S01]  /*e520*/  FADD.FTZ R2, R5, R2 ;  /* 0x0000000205027221 */ /* 0x001fe20000010000 */
[----:B------:R-:W-:-:S04]  /*e530*/  CS2R R4, SRZ ;  /* 0x0000000000047805 */ /* 0x000fc8000001ff00 */
[----:B------:R-:W0:Y:S02]  /*e540*/  SHFL.BFLY PT, R7, R2, 0x1, 0x1f ;  /* 0x0c201f0002077f89 */ /* 0x000e2400000e0000 */
[----:B0-----:R-:W-:-:S06]  /*e550*/  FADD.FTZ R7, R2, R7 ;  /* 0x0000000702077221 */ /* 0x001fcc0000010000 */
[----:B------:R-:W0:Y:S02]  /*e560*/  SHFL.IDX PT, R7, R7, RZ, 0x1f ;  /* 0x00001fff07077589 */ /* 0x000e2400000e0000 */
[----:B0-----:R-:W-:-:S04]  /*e570*/  FADD.FTZ R6, R7, 9.9999999747524270788e-07 ;  /* 0x358637bd07067421 */ /* 0x001fc80000010000 */
[----:B------:R0:W2:Y:S01]  /*e580*/  MUFU.RCP R31, R6 ;  /* 0x00000006001f7308 */ /* 0x0000a20000001000 */
[----:B------:R-:W-:Y:S05]  /*e590*/  BRA.U !UP0, `(.L_x_4655) ;  /* 0x0000000108187547 */ /* 0x000fea000b800000 */
[----:B------:R-:W3:Y:S08]  /*e5a0*/  LDC R2, c[0x0][0x488] ;  /* 0x00012200ff027b82 */ /* 0x000ef00000000800 */
[----:B------:R-:W3:Y:S08]  /*e5b0*/  LDC R4, c[0x0][0x40c] ;  /* 0x00010300ff047b82 */ /* 0x000ef00000000800 */
[----:B------:R-:W4:Y:S01]  /*e5c0*/  LDC R5, c[0x0][0x3f4] ;  /* 0x0000fd00ff057b82 */ /* 0x000f220000000800 */
[----:B---3--:R-:W-:-:S04]  /*e5d0*/  IMAD R2, R33, R2, R4 ;  /* 0x0000000221027224 */ /* 0x008fc800078e0204 */
[----:B----4-:R-:W-:-:S05]  /*e5e0*/  IMAD R4, R2, R5, RZ ;  /* 0x0000000502047224 */ /* 0x010fca00078e02ff */
[----:B------:R-:W-:-:S07]  /*e5f0*/  SHF.R.S32.HI R5, RZ, 0x1f, R4 ;  /* 0x0000001fff057819 */ /* 0x000fce0000011404 */
.L_x_4655:
[----:B------:R-:W-:Y:S04]  /*e600*/  BSSY.RECONVERGENT B0, `(.L_x_4656) ;  /* 0x0000168000007945 */ /* 0x000fe80003800200 */
[----:B------:R-:W-:Y:S05]  /*e610*/  @P0 BRA `(.L_x_4657) ;  /* 0x0000001400980947 */ /* 0x000fea0003800000 */
[----:B------:R-:W-:-:S09]  /*e620*/  UISETP.NE.AND UP0, UPT, UR9, URZ, UPT ;  /* 0x000000ff0900728c */ /* 0x000fd2000bf05270 */
[----:B------:R-:W-:Y:S05]  /*e630*/  BRA.U UP0, `(.L_x_4658) ;  /* 0x0000000900807547 */ /* 0x000fea000b800000 */
[----:B------:R-:W-:Y:S01]  /*e640*/  IMAD.U32 R2, RZ, RZ, UR12 ;  /* 0x0000000cff027e24 */ /* 0x000fe2000f8e00ff */
[----:B------:R-:W-:Y:S01]  /*e650*/  LOP3.LUT R5, RZ, R0, RZ, 0x33, !PT ;  /* 0x00000000ff057212 */ /* 0x000fe200078e33ff */
[----:B------:R-:W-:Y:S03]  /*e660*/  BSSY.RECONVERGENT B1, `(.L_x_4659) ;  /* 0x0000019000017945 */ /* 0x000fe60003800200 */
[----:B------:R-:W-:-:S04]  /*e670*/  VIADDMNMX R2, R3, 0x100, R2, !PT ;  /* 0x0000010003027846 */ /* 0x000fc80007800102 */
        /* <DEDUP_REMOVED lines=8> */
[----:B------:R-:W-:Y:S01]  /*e700*/  UIADD3 UR7, UPT, UPT, UR7, 0x440, URZ ;  /* 0x0000044007077890 */ /* 0x000fe2000fffe0ff */
[C---:B------:R-:W-:Y:S02]  /*e710*/  SHF.L.U32 R4, R2.reuse, 0x8, RZ ;  /* 0x0000000802047819 */ /* 0x040fe400000006ff */
[----:B------:R-:W-:Y:S02]  /*e720*/  LOP3.LUT R2, R2, 0x3, RZ, 0xc0, !PT ;  /* 0x0000000302027812 */ /* 0x000fe400078ec0ff */
[----:B------:R-:W-:-:S03]  /*e730*/  LOP3.LUT R4, R4, 0x300, RZ, 0xc0, !PT ;  /* 0x0000030004047812 */ /* 0x000fc600078ec0ff */
[----:B------:R-:W-:Y:S01]  /*e740*/  IMAD.MOV R5, RZ, RZ, -R2 ;  /* 0x000000ffff057224 */ /* 0x000fe200078e0a02 */
[----:B------:R-:W-:Y:S01]  /*e750*/  IADD3 R3, PT, PT, R3, R4, RZ ;  /* 0x0000000403037210 */ /* 0x000fe20007ffe0ff */
[----:B---3--:R-:W-:-:S06]  /*e760*/  ULEA UR7, UR8, UR7, 0x18 ;  /* 0x0000000708077291 */ /* 0x008fcc000f8ec0ff */
[----:B------:R-:W-:-:S07]  /*e770*/  VIADD R2, R13, UR7 ;  /* 0x000000070d027c36 */ /* 0x000fce0008000000 */
.L_x_4661:
[----:B------:R-:W2:Y:S01]  /*e780*/  LDS R4, [R2] ;  /* 0x0000000002047984 */ /* 0x000ea20000000800 */
[----:B------:R-:W-:-:S04]  /*e790*/  IADD3 R5, PT, PT, R5, 0x1, RZ ;  /* 0x0000000105057810 */ /* 0x000fc80007ffe0ff */
[----:B------:R-:W-:Y:S01]  /*e7a0*/  ISETP.NE.AND P0, PT, R5, RZ, PT ;  /* 0x000000ff0500720c */ /* 0x000fe20003f05270 */
[----:B--2---:R-:W-:-:S05]  /*e7b0*/  FMUL.FTZ R7, R4, R31 ;  /* 0x0000001f04077220 */ /* 0x004fca0000410000 */
[----:B------:R2:W-:Y:S02]  /*e7c0*/  STS [R2], R7 ;  /* 0x0000000702007388 */ /* 0x0005e40000000800 */
[----:B--2---:R-:W-:-:S05]  /*e7d0*/  VIADD R2, R2, 0x400 ;  /* 0x0000040002027836 */ /* 0x004fca0000000000 */
[----:B------:R-:W-:Y:S05]  /*e7e0*/  @P0 BRA `(.L_x_4661) ;  /* 0xfffffffc00e40947 */ /* 0x000fea000383ffff */
.L_x_4660:
[----:B------:R-:W-:Y:S05]  /*e7f0*/  BSYNC.RECONVERGENT B1 ;  /* 0x0000000000017941 */ /* 0x000fea0003800200 */
.L_x_4659:
[----:B------:R-:W-:Y:S05]  /*e800*/  @!P1 BRA `(.L_x_4657) ;  /* 0x00000014001c9947 */ /* 0x000fea0003800000 */
[----:B------:R-:W3:Y:S01]  /*e810*/  S2UR UR8, SR_CgaCtaId ;  /* 0x00000000000879c3 */ /* 0x000ee20000008800 */
[----:B------:R-:W-:Y:S01]  /*e820*/  UMOV UR7, 0x400 ;  /* 0x0000040000077882 */ /* 0x000fe20000000000 */
[----:B------:R-:W-:Y:S02]  /*e830*/  USHF.L.U32 UR10, UR5, 0x2, URZ ;  /* 0x00000002050a7899 */ /* 0x000fe400080006ff */
[----:B------:R-:W-:-:S04]  /*e840*/  UIADD3 UR7, UPT, UPT, UR7, 0x440, URZ ;  /* 0x0000044007077890 */ /* 0x000fc8000fffe0ff */
[----:B------:R-:W-:Y:S01]  /*e850*/  LEA R2, R3, -UR10, 0x2 ;  /* 0x8000000a03027c11 */ /* 0x000fe2000f8e10ff */
[----:B---3--:R-:W-:-:S09]  /*e860*/  ULEA UR7, UR8, UR7, 0x18 ;  /* 0x0000000708077291 */ /* 0x008fd2000f8ec0ff */
[----:B------:R-:W2:Y:S04]  /*e870*/  LDS R4, [R2+UR7] ;  /* 0x0000000702047984 */ /* 0x000ea80008000800 */
[----:B0-----:R-:W0:Y:S04]  /*e880*/  LDS R6, [R2+UR7+0x400] ;  /* 0x0004000702067984 */ /* 0x001e280008000800 */
[----:B------:R-:W3:Y:S04]  /*e890*/  LDS R8, [R2+UR7+0x800] ;  /* 0x0008000702087984 */ /* 0x000ee80008000800 */
[----:B------:R-:W4:Y:S01]  /*e8a0*/  LDS R10, [R2+UR7+0xc00] ;  /* 0x000c0007020a7984 */ /* 0x000f220008000800 */
[----:B--2---:R-:W-:Y:S01]  /*e8b0*/  FMUL.FTZ R5, R4, R31 ;  /* 0x0000001f04057220 */ /* 0x004fe20000410000 */
[----:B------:R-:W-:Y:S01]  /*e8c0*/  IADD3 R4, PT, PT, R3, 0x400, RZ ;  /* 0x0000040003047810 */ /* 0x000fe20007ffe0ff */
[----:B------:R-:W-:-:S02]  /*e8d0*/  VIADD R3, R2, UR7 ;  /* 0x0000000702037c36 */ /* 0x000fc40008000000 */
[-C--:B0-----:R-:W-:Y:S01]  /*e8e0*/  FMUL.FTZ R7, R6, R31.reuse ;  /* 0x0000001f06077220 */ /* 0x081fe20000410000 */
[----:B------:R-:W-:Y:S01]  /*e8f0*/  ISETP.GT.AND P0, PT, R4, UR45, PT ;  /* 0x0000002d04007c0c */ /* 0x000fe2000bf04270 */
[----:B------:R0:W-:Y:S01]  /*e900*/  STS [R2+UR7], R5 ;  /* 0x0000000502007988 */ /* 0x0001e20008000807 */
[----:B---3--:R-:W-:-:S03]  /*e910*/  FMUL.FTZ R9, R8, R31 ;  /* 0x0000001f08097220 */ /* 0x008fc60000410000 */
[----:B------:R0:W-:Y:S01]  /*e920*/  STS [R2+UR7+0x400], R7 ;  /* 0x0004000702007988 */ /* 0x0001e20008000807 */
[----:B----4-:R-:W-:-:S03]  /*e930*/  FMUL.FTZ R11, R10, R31 ;  /* 0x0000001f0a0b7220 */ /* 0x010fc60000410000 */
[----:B------:R0:W-:Y:S04]  /*e940*/  STS [R2+UR7+0x800], R9 ;  /* 0x0008000902007988 */ /* 0x0001e80008000807 */
[----:B------:R0:W-:Y:S01]  /*e950*/  STS [R2+UR7+0xc00], R11 ;  /* 0x000c000b02007988 */ /* 0x0001e20008000807 */
[----:B------:R-:W-:Y:S05]  /*e960*/  @P0 BRA `(.L_x_4657) ;  /* 0x0000001000c40947 */ /* 0x000fea0003800000 */
[----:B0-----:R-:W-:Y:S01]  /*e970*/  IADD3 R2, PT, PT, -R4, UR45, RZ ;  /* 0x0000002d04027c10 */ /* 0x001fe2000fffe1ff */
        /* <DEDUP_REMOVED lines=8> */
.L_x_4664:
[----:B------:R-:W0:Y:S01]  /*ea00*/  LDS R2, [R3+-0x800] ;  /* 0xfff8000003027984 */ /* 0x000e220000000800 */
[----:B------:R-:W-:-:S03]  /*ea10*/  VIADD R4, R4, 0x1000 ;  /* 0x0000100004047836 */ /* 0x000fc60000000000 */
[----:B------:R-:W2:Y:S02]  /*ea20*/  LDS R5, [R3+-0x400] ;  /* 0xfffc000003057984 */ /* 0x000ea40000000800 */
        /* <DEDUP_REMOVED lines=10> */
[----:B0-----:R-:W-:-:S03]  /*ead0*/  FMUL.FTZ R2, R31, R2 ;  /* 0x000000021f027220 */ /* 0x001fc60000410000 */
[----:B-1----:R-:W0:Y:S01]  /*eae0*/  LDS R25, [R3+0x2400] ;  /* 0x0024000003197984 */ /* 0x002e220000000800 */
[----:B--2---:R-:W-:-:S03]  /*eaf0*/  FMUL.FTZ R6, R31, R5 ;  /* 0x000000051f067220 */ /* 0x004fc60000410000 */
[----:B------:R-:W1:Y:S01]  /*eb00*/  LDS R26, [R3+0x2800] ;  /* 0x00280000031a7984 */ /* 0x000e620000000800 */
[----:B---3--:R-:W-:-:S03]  /*eb10*/  FMUL.FTZ R8, R31, R7 ;  /* 0x000000071f087220 */ /* 0x008fc60000410000 */
[----:B------:R-:W2:Y:S01]  /*eb20*/  LDS R27, [R3+0x2c00] ;  /* 0x002c0000031b7984 */ /* 0x000ea20000000800 */
[----:B----4-:R-:W-:-:S03]  /*eb30*/  FMUL.FTZ R10, R31, R9 ;  /* 0x000000091f0a7220 */ /* 0x010fc60000410000 */
[----:B------:R-:W3:Y:S01]  /*eb40*/  LDS R28, [R3+0x3000] ;  /* 0x00300000031c7984 */ /* 0x000ee20000000800 */
        /* <DEDUP_REMOVED lines=13> */
[----:B0-----:R-:W-:-:S03]  /*ec20*/  FMUL.FTZ R6, R31, R25 ;  /* 0x000000191f067220 */ /* 0x001fc60000410000 */
[----:B------:R-:W-:Y:S01]  /*ec30*/  STS [R3+0xc00], R16 ;  /* 0x000c001003007388 */ /* 0x000fe20000000800 */
[----:B-1----:R-:W-:-:S03]  /*ec40*/  FMUL.FTZ R26, R31, R26 ;  /* 0x0000001a1f1a7220 */ /* 0x002fc60000410000 */
[----:B------:R-:W-:Y:S01]  /*ec50*/  STS [R3+0x1000], R2 ;  /* 0x0010000203007388 */ /* 0x000fe20000000800 */
[----:B--2---:R-:W-:-:S03]  /*ec60*/  FMUL.FTZ R8, R31, R27 ;  /* 0x0000001b1f087220 */ /* 0x004fc60000410000 */
[----:B------:R-:W-:Y:S01]  /*ec70*/  STS [R3+0x1400], R18 ;  /* 0x0014001203007388 */ /* 0x000fe20000000800 */
[----:B---3--:R-:W-:-:S03]  /*ec80*/  FMUL.FTZ R28, R31, R28 ;  /* 0x0000001c1f1c7220 */ /* 0x008fc60000410000 */
        /* <DEDUP_REMOVED lines=11> */
.L_x_4663:
[----:B------:R-:W-:Y:S05]  /*ed40*/  BSYNC.RECONVERGENT B1 ;  /* 0x0000000000017941 */ /* 0x000fea0003800200 */
.L_x_4662:
[----:B------:R-:W-:Y:S01]  /*ed50*/  IADD3 R2, PT, PT, -R4, UR45, RZ ;  /* 0x0000002d04027c10 */ /* 0x000fe2000fffe1ff */
[----:B------:R-:W-:Y:S03]  /*ed60*/  BSSY.RECONVERGENT B1, `(.L_x_4665) ;  /* 0x000001e000017945 */ /* 0x000fe60003800200 */
[----:B------:R-:W-:-:S13]  /*ed70*/  ISETP.GT.AND P1, PT, R2, 0x3ff, PT ;  /* 0x000003ff0200780c */ /* 0x000fda0003f24270 */
[----:B------:R-:W-:Y:S05]  /*ed80*/  @!P1 BRA `(.L_x_4666) ;  /* 0x00000000006c9947 */ /* 0x000fea0003800000 */
[----:B------:R-:W0:Y:S01]  /*ed90*/  LDS R2, [R3+-0x800] ;  /* 0xfff8000003027984 */ /* 0x000e220000000800 */
[----:B------:R-:W-:Y:S01]  /*eda0*/  PLOP3.LUT P0, PT, PT, PT, PT, 0x8, 0x80 ;  /* 0x000000000080781c */ /* 0x000fe20003f0e170 */
[----:B------:R-:W-:Y:S02]  /*edb0*/  VIADD R4, R4, 0x800 ;  /* 0x0000080004047836 */ /* 0x000fe40000000000 */
[----:B------:R-:W2:Y:S04]  /*edc0*/  LDS R5, [R3+-0x400] ;  /* 0xfffc000003057984 */ /* 0x000ea80000000800 */
[----:B------:R-:W3:Y:S04]  /*edd0*/  LDS R7, [R3] ;  /* 0x0000000003077984 */ /* 0x000ee80000000800 */
[----:B------:R-:W4:Y:S04]  /*ede0*/  LDS R9, [R3+0x400] ;  /* 0x0004000003097984 */ /* 0x000f280000000800 */
[----:B------:R-:W5:Y:S04]  /*edf0*/  LDS R11, [R3+0x800] ;  /* 0x00080000030b7984 */ /* 0x000f680000000800 */
[----:B------:R-:W1:Y:S04]  /*ee00*/  LDS R16, [R3+0xc00] ;  /* 0x000c000003107984 */ /* 0x000e680000000800 */
[----:B------:R-:W1:Y:S04]  /*ee10*/  LDS R17, [R3+0x1000] ;  /* 0x0010000003117984 */ /* 0x000e680000000800 */
[----:B------:R-:W1:Y:S01]  /*ee20*/  LDS R19, [R3+0x1400] ;  /* 0x0014000003137984 */ /* 0x000e620000000800 */
[C---:B0-----:R-:W-:Y:S01]  /*ee30*/  FMUL.FTZ R2, R31.reuse, R2 ;  /* 0x000000021f027220 */ /* 0x041fe20000410000 */
[----:B--2---:R-:W-:-:S04]  /*ee40*/  FMUL.FTZ R6, R31, R5 ;  /* 0x000000051f067220 */ /* 0x004fc80000410000 */
        /* <DEDUP_REMOVED lines=14> */
[----:B0-----:R-:W-:-:S07]  /*ef30*/  IADD3 R3, PT, PT, R3, 0x2000, RZ ;  /* 0x0000200003037810 */ /* 0x001fce0007ffe0ff */
.L_x_4666:
[----:B------:R-:W-:Y:S05]  /*ef40*/  BSYNC.RECONVERGENT B1 ;  /* 0x0000000000017941 */ /* 0x000fea0003800200 */
.L_x_4665:
[----:B------:R-:W-:-:S13]  /*ef50*/  ISETP.GT.AND P1, PT, R4, UR45, PT ;  /* 0x0000002d04007c0c */ /* 0x000fda000bf24270 */
[----:B------:R-:W-:Y:S05]  /*ef60*/  @!P0 BRA P1, `(.L_x_4657) ;  /* 0x0000000c00448947 */ /* 0x000fea0000800000 */
[----:B------:R-:W0:Y:S04]  /*ef70*/  LDS R2, [R3+-0x800] ;  /* 0xfff8000003027984 */ /* 0x000e280000000800 */
[----:B------:R-:W2:Y:S04]  /*ef80*/  LDS R4, [R3+-0x400] ;  /* 0xfffc000003047984 */ /* 0x000ea80000000800 */
[----:B------:R-:W3:Y:S04]  /*ef90*/  LDS R5, [R3] ;  /* 0x0000000003057984 */ /* 0x000ee80000000800 */
[----:B------:R-:W4:Y:S01]  /*efa0*/  LDS R7, [R3+0x400] ;  /* 0x0004000003077984 */ /* 0x000f220000000800 */
[C---:B0-----:R-:W-:Y:S01]  /*efb0*/  FMUL.FTZ R2, R31.reuse, R2 ;  /* 0x000000021f027220 */ /* 0x041fe20000410000 */
[----:B--2---:R-:W-:-:S04]  /*efc0*/  FMUL.FTZ R4, R31, R4 ;  /* 0x000000041f047220 */ /* 0x004fc80000410000 */
[----:B------:R0:W-:Y:S01]  /*efd0*/  STS [R3+-0x800], R2 ;  /* 0xfff8000203007388 */ /* 0x0001e20000000800 */
[----:B---3--:R-:W-:-:S03]  /*efe0*/  FMUL.FTZ R6, R31, R5 ;  /* 0x000000051f067220 */ /* 0x008fc60000410000 */
[----:B------:R0:W-:Y:S01]  /*eff0*/  STS [R3+-0x400], R4 ;  /* 0xfffc000403007388 */ /* 0x0001e20000000800 */
[----:B----4-:R-:W-:-:S03]  /*f000*/  FMUL.FTZ R8, R31, R7 ;  /* 0x000000071f087220 */ /* 0x010fc60000410000 */
[----:B------:R0:W-:Y:S04]  /*f010*/  STS [R3], R6 ;  /* 0x0000000603007388 */ /* 0x0001e80000000800 */
[----:B------:R0:W-:Y:S01]  /*f020*/  STS [R3+0x400], R8 ;  /* 0x0004000803007388 */ /* 0x0001e20000000800 */
[----:B------:R-:W-:Y:S05]  /*f030*/  BRA `(.L_x_4657) ;  /* 0x0000000c00107947 */ /* 0x000fea0003800000 */
.L_x_4658:
[----:B------:R-:W-:Y:S01]  /*f040*/  IMAD.U32 R2, RZ, RZ, UR12 ;  /* 0x0000000cff027e24 */ /* 0x000fe2000f8e00ff */
[----:B------:R-:W-:Y:S01]  /*f050*/  LOP3.LUT R7, RZ, R0, RZ, 0x33, !PT ;  /* 0x00000000ff077212 */ /* 0x000fe200078e33ff */
[----:B------:R-:W-:Y:S03]  /*f060*/  BSSY.RECONVERGENT B1, `(.L_x_4667) ;  /* 0x0000023000017945 */ /* 0x000fe60003800200 */
[----:B------:R-:W-:-:S04]  /*f070*/  VIADDMNMX R2, R3, 0x100, R2, !PT ;  /* 0x0000010003027846 */ /* 0x000fc80007800102 */
[----:B------:R-:W-:-:S04]  /*f080*/  IADD3 R2, PT, PT, R2, -UR5, R7 ;  /* 0x8000000502027c10 */ /* 0x000fc8000fffe007 */
[C---:B0-----:R-:W-:Y:S02]  /*f090*/  LOP3.LUT R6, R2.reuse, 0x300, RZ, 0xc0, !PT ;  /* 0x0000030002067812 */ /* 0x041fe400078ec0ff */
        /* <DEDUP_REMOVED lines=12> */
[----:B------:R-:W-:-:S04]  /*f160*/  LOP3.LUT R6, R6, 0x300, RZ, 0xc0, !PT ;  /* 0x0000030006067812 */ /* 0x000fc800078ec0ff */
[----:B------:R-:W-:Y:S02]  /*f170*/  IADD3 R3, PT, PT, R3, R6, RZ ;  /* 0x0000000603037210 */ /* 0x000fe40007ffe0ff */
[----:B---3--:R-:W-:-:S04]  /*f180*/  LEA R10, P0, R11, UR10, 0x2 ;  /* 0x0000000a0b0a7c11 */ /* 0x008fc8000f8010ff */
[----:B------:R-:W-:Y:S01]  /*f190*/  LEA.HI.X R11, R11, UR11, R8, 0x2, P0 ;  /* 0x0000000b0b0b7c11 */ /* 0x000fe200080f1408 */
[----:B0-----:R-:W-:Y:S01]  /*f1a0*/  ULEA UR7, UR8, UR7, 0x18 ;  /* 0x0000000708077291 */ /* 0x001fe2000f8ec0ff */
[----:B------:R-:W-:-:S05]  /*f1b0*/  IMAD.MOV R8, RZ, RZ, -R2 ;  /* 0x000000ffff087224 */ /* 0x000fca00078e0a02 */
[----:B------:R-:W-:-:S07]  /*f1c0*/  IADD3 R2, PT, PT, R13, UR7, RZ ;  /* 0x000000070d027c10 */ /* 0x000fce000fffe0ff */
.L_x_4669:
[----:B---3--:R-:W2:Y:S01]  /*f1d0*/  LDS R6, [R2] ;  /* 0x0000000002067984 */ /* 0x008ea20000000800 */
[----:B------:R-:W-:Y:S01]  /*f1e0*/  MOV R7, R11 ;  /* 0x0000000b00077202 */ /* 0x000fe20000000f00 */
[----:B------:R-:W-:-:S05]  /*f1f0*/  VIADD R8, R8, 0x1 ;  /* 0x0000000108087836 */ /* 0x000fca0000000000 */
[----:B------:R-:W-:Y:S01]  /*f200*/  ISETP.NE.AND P0, PT, R8, RZ, PT ;  /* 0x000000ff0800720c */ /* 0x000fe20003f05270 */
[----:B--2---:R-:W-:Y:S01]  /*f210*/  FMUL.FTZ R9, R6, R31 ;  /* 0x0000001f06097220 */ /* 0x004fe20000410000 */
[----:B------:R-:W-:Y:S01]  /*f220*/  IMAD.MOV.U32 R6, RZ, RZ, R10 ;  /* 0x000000ffff067224 */ /* 0x000fe200078e000a */
[----:B------:R-:W-:-:S03]  /*f230*/  IADD3 R10, P2, PT, R10, 0x400, RZ ;  /* 0x000004000a0a7810 */ /* 0x000fc60007f5e0ff */
[----:B------:R0:W-:Y:S01]  /*f240*/  STS [R2], R9 ;  /* 0x0000000902007388 */ /* 0x0001e20000000800 */
[----:B------:R-:W-:-:S03]  /*f250*/  IADD3.X R11, PT, PT, RZ, R11, RZ, P2, !PT ;  /* 0x0000000bff0b7210 */ /* 0x000fc600017fe4ff */
[----:B------:R3:W-:Y:S01]  /*f260*/  STG.E desc[UR36][R6.64], R9 ;  /* 0x0000000906007986 */ /* 0x0007e2000c101924 */
[----:B0-----:R-:W-:Y:S02]  /*f270*/  VIADD R2, R2, 0x400 ;  /* 0x0000040002027836 */ /* 0x001fe40000000000 */
[----:B------:R-:W-:Y:S05]  /*f280*/  @P0 BRA `(.L_x_4669) ;  /* 0xfffffffc00d00947 */ /* 0x000fea000383ffff */
.L_x_4668:
[----:B------:R-:W-:Y:S05]  /*f290*/  BSYNC.RECONVERGENT B1 ;  /* 0x0000000000017941 */ /* 0x000fea0003800200 */
.L_x_4667:
[----:B------:R-:W-:Y:S05]  /*f2a0*/  @!P1 BRA `(.L_x_4657) ;  /* 0x0000000800749947 */ /* 0x000fea0003800000 */
[----:B---3--:R-:W0:Y:S01]  /*f2b0*/  S2R R7, SR_CgaCtaId ;  /* 0x0000000000077919 */ /* 0x008e220000008800 */
[----:B------:R-:W3:Y:S01]  /*f2c0*/  LDCU.64 UR10, c[0x0][0x480] ;  /* 0x00009000ff0a77ac */ /* 0x000ee20008000a00 */
[C---:B------:R-:W-:Y:S01]  /*f2d0*/  IADD3 R8, PT, PT, -R3.reuse, UR45, RZ ;  /* 0x0000002d03087c10 */ /* 0x040fe2000fffe1ff */
[----:B------:R-:W-:Y:S01]  /*f2e0*/  BSSY.RECONVERGENT B1, `(.L_x_4670) ;  /* 0x000005b000017945 */ /* 0x000fe20003800200 */
[----:B------:R-:W-:Y:S01]  /*f2f0*/  IADD3 R4, P0, PT, R3, R4, RZ ;  /* 0x0000000403047210 */ /* 0x000fe20007f1e0ff */
[----:B------:R-:W-:Y:S01]  /*f300*/  USHF.L.U32 UR7, UR5, 0x2, URZ ;  /* 0x0000000205077899 */ /* 0x000fe200080006ff */
[----:B------:R-:W-:Y:S02]  /*f310*/  MOV R2, 0x400 ;  /* 0x0000040000027802 */ /* 0x000fe40000000f00 */
[----:B------:R-:W-:Y:S02]  /*f320*/  ISETP.GT.AND P1, PT, R8, 0xbff, PT ;  /* 0x00000bff0800780c */ /* 0x000fe40003f24270 */
[----:B------:R-:W-:Y:S01]  /*f330*/  IADD3.X R5, PT, PT, RZ, R5, RZ, P0, !PT ;  /* 0x00000005ff057210 */ /* 0x000fe200007fe4ff */
[----:B------:R-:W-:Y:S01]  /*f340*/  VIADD R2, R2, 0x440 ;  /* 0x0000044002027836 */ /* 0x000fe20000000000 */
[----:B---3--:R-:W-:-:S04]  /*f350*/  LEA R6, P0, R4, UR10, 0x2 ;  /* 0x0000000a04067c11 */ /* 0x008fc8000f8010ff */
[----:B------:R-:W-:Y:S02]  /*f360*/  LEA.HI.X R5, R4, UR11, R5, 0x2, P0 ;  /* 0x0000000b04057c11 */ /* 0x000fe400080f1405 */
[----:B------:R-:W-:-:S04]  /*f370*/  IADD3 R4, P0, PT, R6, 0x800, RZ ;  /* 0x0000080006047810 */ /* 0x000fc80007f1e0ff */
[----:B------:R-:W-:Y:S02]  /*f380*/  IADD3.X R5, PT, PT, RZ, R5, RZ, P0, !PT ;  /* 0x00000005ff057210 */ /* 0x000fe400007fe4ff */
[----:B------:R-:W-:Y:S02]  /*f390*/  PLOP3.LUT P0, PT, PT, PT, PT, 0x80, 0x8 ;  /* 0x000000000008781c */ /* 0x000fe40003f0f070 */
[----:B0-----:R-:W-:Y:S02]  /*f3a0*/  LEA R7, R7, R2, 0x18 ;  /* 0x0000000207077211 */ /* 0x001fe400078ec0ff */
[----:B------:R-:W-:-:S04]  /*f3b0*/  LEA R2, R3, -UR7, 0x2 ;  /* 0x8000000703027c11 */ /* 0x000fc8000f8e10ff */
[----:B------:R-:W-:Y:S01]  /*f3c0*/  IADD3 R2, PT, PT, R2, 0x800, R7 ;  /* 0x0000080002027810 */ /* 0x000fe20007ffe007 */
[----:B------:R-:W-:Y:S06]  /*f3d0*/  @!P1 BRA `(.L_x_4671) ;  /* 0x00000004002c9947 */ /* 0x000fec0003800000 */
[----:B------:R-:W-:Y:S01]  /*f3e0*/  IMAD.U32 R32, RZ, RZ, UR45 ;  /* 0x0000002dff207e24 */ /* 0x000fe2000f8e00ff */
[----:B------:R-:W-:-:S04]  /*f3f0*/  PLOP3.LUT P0, PT, PT, PT, PT, 0x8, 0x80 ;  /* 0x000000000080781c */ /* 0x000fc80003f0e170 */
[----:B------:R-:W-:-:S09]  /*f400*/  IADD3 R32, PT, PT, R32, -0xbff, RZ ;  /* 0xfffff40120207810 */ /* 0x000fd20007ffe0ff */
.L_x_4672:
[----:B------:R-:W2:Y:S01]  /*f410*/  LDS R6, [R2+-0x800] ;  /* 0xfff8000002067984 */ /* 0x000ea20000000800 */
[----:B------:R-:W-:-:S03]  /*f420*/  VIADD R3, R3, 0x1000 ;  /* 0x0000100003037836 */ /* 0x000fc60000000000 */
[----:B------:R-:W0:Y:S02]  /*f430*/  LDS R8, [R2+-0x400] ;  /* 0xfffc000002087984 */ /* 0x000e240000000800 */
[----:B------:R-:W-:Y:S02]  /*f440*/  ISETP.GE.AND P1, PT, R3, R32, PT ;  /* 0x000000200300720c */ /* 0x000fe40003f26270 */
[----:B------:R-:W3:Y:S04]  /*f450*/  LDS R10, [R2] ;  /* 0x00000000020a7984 */ /* 0x000ee80000000800 */
[----:B------:R-:W-:Y:S04]  /*f460*/  LDS R24, [R2+0x1800] ;  /* 0x0018000002187984 */ /* 0x000fe80000000800 */
[----:B------:R-:W4:Y:S04]  /*f470*/  LDS R14, [R2+0x400] ;  /* 0x00040000020e7984 */ /* 0x000f280000000800 */
[----:B------:R-:W-:Y:S04]  /*f480*/  LDS R22, [R2+0x1400] ;  /* 0x0014000002167984 */ /* 0x000fe80000000800 */
[----:B------:R-:W-:Y:S04]  /*f490*/  LDS R26, [R2+0x2000] ;  /* 0x00200000021a7984 */ /* 0x000fe80000000800 */
[----:B------:R-:W5:Y:S04]  /*f4a0*/  LDS R16, [R2+0x800] ;  /* 0x0008000002107984 */ /* 0x000f680000000800 */
[----:B------:R-:W5:Y:S04]  /*f4b0*/  LDS R18, [R2+0xc00] ;  /* 0x000c000002127984 */ /* 0x000f680000000800 */
[----:B------:R-:W5:Y:S01]  /*f4c0*/  LDS R20, [R2+0x1000] ;  /* 0x0010000002147984 */ /* 0x000f620000000800 */
[----:B--2---:R-:W-:-:S03]  /*f4d0*/  FMUL.FTZ R7, R31, R6 ;  /* 0x000000061f077220 */ /* 0x004fc60000410000 */
[----:B-1----:R-:W1:Y:S01]  /*f4e0*/  LDS R25, [R2+0x1c00] ;  /* 0x001c000002197984 */ /* 0x002e620000000800 */
[----:B0-----:R-:W-:-:S03]  /*f4f0*/  FMUL.FTZ R9, R31, R8 ;  /* 0x000000081f097220 */ /* 0x001fc60000410000 */
[----:B------:R-:W-:Y:S01]  /*f500*/  LDS R6, [R2+0x3400] ;  /* 0x0034000002067984 */ /* 0x000fe20000000800 */
[----:B---3--:R-:W-:-:S03]  /*f510*/  FMUL.FTZ R11, R31, R10 ;  /* 0x0000000a1f0b7220 */ /* 0x008fc60000410000 */
[----:B------:R-:W0:Y:S04]  /*f520*/  LDS R27, [R2+0x2400] ;  /* 0x00240000021b7984 */ /* 0x000e280000000800 */
[----:B------:R-:W-:Y:S01]  /*f530*/  LDS R28, [R2+0x2800] ;  /* 0x00280000021c7984 */ /* 0x000fe20000000800 */
[----:B----4-:R-:W-:-:S03]  /*f540*/  FMUL.FTZ R17, R31, R14 ;  /* 0x0000000e1f117220 */ /* 0x010fc60000410000 */
[----:B------:R-:W2:Y:S04]  /*f550*/  LDS R29, [R2+0x2c00] ;  /* 0x002c0000021d7984 */ /* 0x000ea80000000800 */
[----:B------:R-:W3:Y:S04]  /*f560*/  LDS R30, [R2+0x3000] ;  /* 0x00300000021e7984 */ /* 0x000ee80000000800 */
[----:B------:R-:W-:Y:S01]  /*f570*/  STG.E desc[UR36][R4.64+-0x400], R9 ;  /* 0xfffc000904007986 */ /* 0x000fe2000c101924 */
[----:B-----5:R-:W-:-:S03]  /*f580*/  FMUL.FTZ R19, R31, R16 ;  /* 0x000000101f137220 */ /* 0x020fc60000410000 */
[----:B------:R4:W-:Y:S01]  /*f590*/  STS [R2+-0x400], R9 ;  /* 0xfffc000902007388 */ /* 0x0009e20000000800 */
[----:B------:R-:W-:-:S03]  /*f5a0*/  FMUL.FTZ R21, R31, R18 ;  /* 0x000000121f157220 */ /* 0x000fc60000410000 */
[----:B------:R-:W-:Y:S01]  /*f5b0*/  STG.E desc[UR36][R4.64+-0x800], R7 ;  /* 0xfff8000704007986 */ /* 0x000fe2000c101924 */
[----:B------:R-:W-:-:S03]  /*f5c0*/  FMUL.FTZ R23, R31, R20 ;  /* 0x000000141f177220 */ /* 0x000fc60000410000 */
[----:B------:R5:W-:Y:S01]  /*f5d0*/  STS [R2+-0x800], R7 ;  /* 0xfff8000702007388 */ /* 0x000be20000000800 */
[----:B----4-:R-:W-:-:S03]  /*f5e0*/  FMUL.FTZ R9, R31, R24 ;  /* 0x000000181f097220 */ /* 0x010fc60000410000 */
[----:B------:R-:W-:Y:S01]  /*f5f0*/  STG.E desc[UR36][R4.64], R11 ;  /* 0x0000000b04007986 */ /* 0x000fe2000c101924 */
[----:B-1----:R-:W-:-:S03]  /*f600*/  FMUL.FTZ R25, R31, R25 ;  /* 0x000000191f197220 */ /* 0x002fc60000410000 */
[----:B------:R1:W-:Y:S01]  /*f610*/  STS [R2], R11 ;  /* 0x0000000b02007388 */ /* 0x0003e20000000800 */
[----:B-----5:R-:W-:-:S03]  /*f620*/  FMUL.FTZ R7, R31, R22 ;  /* 0x000000161f077220 */ /* 0x020fc60000410000 */
[----:B------:R-:W-:Y:S01]  /*f630*/  STG.E desc[UR36][R4.64+0x1800], R9 ;  /* 0x0018000904007986 */ /* 0x000fe2000c101924 */
[----:B0-----:R-:W-:-:S03]  /*f640*/  FMUL.FTZ R27, R31, R27 ;  /* 0x0000001b1f1b7220 */ /* 0x001fc60000410000 */
[----:B------:R0:W-:Y:S01]  /*f650*/  STS [R2+0x1800], R9 ;  /* 0x0018000902007388 */ /* 0x0001e20000000800 */
[----:B-1----:R-:W-:-:S03]  /*f660*/  FMUL.FTZ R11, R31, R26 ;  /* 0x0000001a1f0b7220 */ /* 0x002fc60000410000 */
[----:B------:R-:W-:Y:S01]  /*f670*/  STG.E desc[UR36][R4.64+0x400], R17 ;  /* 0x0004001104007986 */ /* 0x000fe2000c101924 */
[----:B--2---:R-:W-:-:S03]  /*f680*/  FMUL.FTZ R29, R31, R29 ;  /* 0x0000001d1f1d7220 */ /* 0x004fc60000410000 */
[----:B------:R1:W-:Y:S01]  /*f690*/  STS [R2+0x400], R17 ;  /* 0x0004001102007388 */ /* 0x0003e20000000800 */
[C---:B0-----:R-:W-:Y:S01]  /*f6a0*/  FMUL.FTZ R9, R31.reuse, R6 ;  /* 0x000000061f097220 */ /* 0x041fe20000410000 */
[----:B------:R-:W-:Y:S02]  /*f6b0*/  IADD3 R6, P2, PT, R4, 0x4000, RZ ;  /* 0x0000400004067810 */ /* 0x000fe40007f5e0ff */
[----:B------:R-:W-:Y:S04]  /*f6c0*/  STG.E desc[UR36][R4.64+0x1400], R7 ;  /* 0x0014000704007986 */ /* 0x000fe8000c101924 */
[----:B------:R3:W-:Y:S01]  /*f6d0*/  STS [R2+0x1400], R7 ;  /* 0x0014000702007388 */ /* 0x0007e20000000800 */
[----:B-1----:R-:W-:-:S03]  /*f6e0*/  FMUL.FTZ R17, R31, R28 ;  /* 0x0000001c1f117220 */ /* 0x002fc60000410000 */
[----:B------:R-:W-:Y:S04]  /*f6f0*/  STG.E desc[UR36][R4.64+0x2000], R11 ;  /* 0x0020000b04007986 */ /* 0x000fe8000c101924 */
[----:B------:R0:W-:Y:S01]  /*f700*/  STS [R2+0x2000], R11 ;  /* 0x0020000b02007388 */ /* 0x0001e20000000800 */
[----:B---3--:R-:W-:-:S03]  /*f710*/  FMUL.FTZ R7, R31, R30 ;  /* 0x0000001e1f077220 */ /* 0x008fc60000410000 */
[----:B------:R-:W-:Y:S04]  /*f720*/  STG.E desc[UR36][R4.64+0x800], R19 ;  /* 0x0008001304007986 */ /* 0x000fe8000c101924 */
[----:B------:R-:W-:Y:S01]  /*f730*/  STS [R2+0x800], R19 ;  /* 0x0008001302007388 */ /* 0x000fe20000000800 */
[----:B0-----:R-:W-:-:S03]  /*f740*/  IADD3.X R11, PT, PT, RZ, R5, RZ, P2, !PT ;  /* 0x00000005ff0b7210 */ /* 0x001fc600017fe4ff */
        /* <DEDUP_REMOVED lines=16> */
[----:B0-----:R-:W-:Y:S01]  /*f850*/  MOV R4, R6 ;  /* 0x0000000600047202 */ /* 0x001fe20000000f00 */
[----:B------:R-:W-:-:S02]  /*f860*/  IMAD.MOV.U32 R5, RZ, RZ, R11 ;  /* 0x000000ffff057224 */ /* 0x000fc400078e000b */
[----:B-1----:R-:W-:Y:S01]  /*f870*/  VIADD R2, R2, 0x4000 ;  /* 0x0000400002027836 */ /* 0x002fe20000000000 */
[----:B------:R-:W-:Y:S06]  /*f880*/  @!P1 BRA `(.L_x_4672) ;  /* 0xfffffff800e09947 */ /* 0x000fec000383ffff */
.L_x_4671:
[----:B------:R-:W-:Y:S05]  /*f890*/  BSYNC.RECONVERGENT B1 ;  /* 0x0000000000017941 */ /* 0x000fea0003800200 */
.L_x_4670:
        /* <DEDUP_REMOVED lines=41> */
[----:B------:R-:W-:-:S02]  /*fb30*/  MOV R5, R9 ;  /* 0x0000000900057202 */ /* 0x000fc40000000f00 */
[----:B-1----:R-:W-:-:S07]  /*fb40*/  IADD3 R2, PT, PT, R2, 0x2000, RZ ;  /* 0x0000200002027810 */ /* 0x002fce0007ffe0ff */
.L_x_4674:
[----:B------:R-:W-:Y:S05]  /*fb50*/  BSYNC.RECONVERGENT B1 ;  /* 0x0000000000017941 */ /* 0x000fea0003800200 */
.L_x_4673:
[----:B------:R-:W-:-:S13]  /*fb60*/  ISETP.LE.OR P0, PT, R3, UR45, P0 ;  /* 0x0000002d03007c0c */ /* 0x000fda0008703670 */
        /* <DEDUP_REMOVED lines=17> */
.L_x_4657:
[----:B------:R-:W-:Y:S05]  /*fc80*/  BSYNC.RECONVERGENT B0 ;  /* 0x0000000000007941 */ /* 0x000fea0003800200 */
.L_x_4656:
[----:B------:R-:W-:Y:S01]  /*fc90*/  USHF.R.S32.HI UR7, URZ, 0x1f, UR45 ;  /* 0x0000001fff077899 */ /* 0x000fe2000801142d */
[----:B------:R-:W-:Y:S01]  /*fca0*/  SHF.R.U32.HI R14, RZ, 0x6, R0 ;  /* 0x00000006ff0e7819 */ /* 0x000fe20000011600 */
[----:B------:R-:W4:Y:S01]  /*fcb0*/  LDCU.64 UR8, c[0x0][0x3b0] ;  /* 0x00007600ff0877ac */ /* 0x000f220008000a00 */
[----:B------:R-:W-:Y:S02]  /*fcc0*/  LOP3.LUT R13, R13, 0xfc, RZ, 0xc0, !PT ;  /* 0x000000fc0d0d7812 */ /* 0x000fe400078ec0ff */
[----:B0--3--:R-:W-:Y:S01]  /*fcd0*/  CS2R R6, SRZ ;  /* 0x0000000000067805 */ /* 0x009fe2000001ff00 */
[----:B------:R-:W-:Y:S01]  /*fce0*/  ULEA.HI UR7, UR7, UR45, URZ, 0x2 ;  /* 0x0000002d07077291 */ /* 0x000fe2000f8f10ff */
[----:B------:R-:W0:Y:S03]  /*fcf0*/  LDCU.64 UR10, c[0x0][0x3c8] ;  /* 0x00007900ff0a77ac */ /* 0x000e260008000a00 */
[----:B------:R-:W-:Y:S01]  /*fd00*/  ULOP3.LUT UR7, UR7, 0xfffffffc, URZ, 0xc0, !UPT ;  /* 0xfffffffc07077892 */ /* 0x000fe2000f8ec0ff */
[----:B------:R-:W3:Y:S03]  /*fd10*/  LDCU.64 UR12, c[0x0][0x3c8] ;  /* 0x00007900ff0c77ac */ /* 0x000ee60008000a00 */
[----:B------:R-:W-:Y:S01]  /*fd20*/  UIADD3 UR7, UPT, UPT, -UR7, UR45, URZ ;  /* 0x0000002d07077290 */ /* 0x000fe2000fffe1ff */
[----:B----4-:R-:W-:-:S05]  /*fd30*/  ISETP.EQ.U32.AND P1, PT, RZ, UR8, PT ;  /* 0x00000008ff007c0c */ /* 0x010fca000bf22070 */
[----:B------:R-:W-:-:S04]  /*fd40*/  ISETP.NE.AND P0, PT, R14, UR7, PT ;  /* 0x000000070e007c0c */ /* 0x000fc8000bf05270 */
[----:B------:R-:W-:-:S04]  /*fd50*/  ISETP.GT.U32.OR P0, PT, R13, 0x8f, P0 ;  /* 0x0000008f0d00780c */ /* 0x000fc80000704470 */
[----:B------:R-:W-:-:S13]  /*fd60*/  ISETP.EQ.OR.EX P0, PT, RZ, UR9, P0, P1 ;  /* 0x00000009ff007c0c */ /* 0x000fda0008702710 */
[----:B------:R-:W4:Y:S01]  /*fd70*/  @!P0 LDC.64 R2, c[0x0][0x3b0] ;  /* 0x0000ec00ff028b82 */ /* 0x000f220000000a00 */
[----:B------:R-:W-:Y:S01]  /*fd80*/  @!P0 IMAD R5, R12, 0x90, R13 ;  /* 0x000000900c058824 */ /* 0x000fe200078e020d */
[----:B------:R-:W-:Y:S03]  /*fd90*/  BSSY.RECONVERGENT B0, `(.L_x_4675) ;  /* 0x000022c000007945 */ /* 0x000fe60003800200 */
[----:B----4-:R-:W-:Y:S01]  /*fda0*/  @!P0 IMAD.WIDE.U32 R2, R5, 0x4, R2 ;  /* 0x0000000405028825 */ /* 0x010fe200078e0002 */
[----:B------:R-:W-:-:S06]  /*fdb0*/  CS2R R4, SRZ ;  /* 0x0000000000047805 */ /* 0x000fcc000001ff00 */
[----:B------:R4:W5:Y:S01]  /*fdc0*/  @!P0 LDG.E.128 R4, desc[UR36][R2.64] ;  /* 0x0000002402048981 */ /* 0x000962000c1e1d00 */
[----:B------:R-:W-:Y:S01]  /*fdd0*/  BAR.SYNC.DEFER_BLOCKING 0x0 ;  /* 0x0000000000007b1d */ /* 0x000fe20000010000 */
[----:B------:R-:W-:Y:S01]  /*fde0*/  ISETP.GT.U32.AND P0, PT, R13, 0x8f, PT ;  /* 0x0000008f0d00780c */ /* 0x000fe20003f04070 */
[----:B------:R-:W-:Y:S01]  /*fdf0*/  IMAD R16, R33, 0x90, RZ ;  /* 0x0000009021107824 */ /* 0x000fe200078e02ff */
[----:B------:R-:W-:Y:S02]  /*fe00*/  CS2R R10, SRZ ;  /* 0x00000000000a7805 */ /* 0x000fe4000001ff00 */
[----:B------:R-:W-:-:S09]  /*fe10*/  CS2R R8, SRZ ;  /* 0x0000000000087805 */ /* 0x000fd2000001ff00 */
[----:B0--34-:R-:W-:Y:S05]  /*fe20*/  @P0 BRA `(.L_x_4676) ;  /* 0x0000002000880947 */ /* 0x019fea0003800000 */
[----:B------:R-:W0:Y:S01]  /*fe30*/  LDCU UR8, c[0x0][0x3f4] ;  /* 0x00007e80ff0877ac */ /* 0x000e220008000800 */
[----:B------:R-:W3:Y:S01]  /*fe40*/  LDC.64 R2, c[0x0][0x3c0] ;  /* 0x0000f000ff027b82 */ /* 0x000ee20000000a00 */
[----:B------:R-:W-:Y:S01]  /*fe50*/  IADD3 R19, PT, PT, R14, UR5, RZ ;  /* 0x000000050e137c10 */ /* 0x000fe2000fffe0ff */
[----:B------:R-:W-:Y:S01]  /*fe60*/  BSSY.RECONVERGENT B1, `(.L_x_4677) ;  /* 0x0000093000017945 */ /* 0x000fe20003800200 */
[----:B------:R-:W-:Y:S02]  /*fe70*/  IMAD.MOV.U32 R11, RZ, RZ, RZ ;  /* 0x000000ffff0b7224 */ /* 0x000fe400078e00ff */
[----:B0-----:R-:W-:-:S04]  /*fe80*/  IMAD.U32 R18, RZ, RZ, UR8 ;  /* 0x00000008ff127e24 */ /* 0x001fc8000f8e00ff */
[C---:B------:R-:W-:Y:S01]  /*fe90*/  IMAD R17, R18.reuse, UR4, R13 ;  /* 0x0000000412117c24 */ /* 0x040fe2000f8e020d */
[----:B------:R-:W-:-:S03]  /*fea0*/  VIMNMX R20, PT, PT, R18, UR45, PT ;  /* 0x0000002d12147c48 */ /* 0x000fc6000bfe0100 */
[----:B---3--:R-:W-:Y:S01]  /*feb0*/  IMAD.WIDE R2, R17, 0x4, R2 ;  /* 0x0000000411027825 */ /* 0x008fe200078e0202 */
[----:B------:R-:W-:-:S13]  /*fec0*/  ISETP.GE.AND P0, PT, R19, R20, PT ;  /* 0x000000141300720c */ /* 0x000fda0003f06270 */
[----:B------:R-:W-:Y:S05]  /*fed0*/  @P0 BRA `(.L_x_4678) ;  /* 0x00000008002c0947 */ /* 0x000fea0003800000 */
[----:B------:R-:W-:Y:S01]  /*fee0*/  IADD3 R17, PT, PT, R19, 0x4, RZ ;  /* 0x0000000413117810 */ /* 0x000fe20007ffe0ff */
[----:B------:R-:W-:Y:S01]  /*fef0*/  ULOP3.LUT UR8, URZ, UR5, URZ, 0x33, !UPT ;  /* 0x00000005ff087292 */ /* 0x000fe2000f8e33ff */
[----:B------:R-:W-:Y:S01]  /*ff00*/  BSSY.RECONVERGENT B2, `(.L_x_4679) ;  /* 0x000004b000027945 */ /* 0x000fe20003800200 */
[----:B------:R-:W-:Y:S01]  /*ff10*/  IMAD R54, R15, R18, RZ ;  /* 0x000000120f367224 */ /* 0x000fe200078e02ff */
[----:B------:R-:W-:Y:S01]  /*ff20*/  VIMNMX R9, PT, PT, R20, R17, !PT ;  /* 0x0000001114097248 */ /* 0x000fe20007fe0100 */
[----:B------:R-:W-:Y:S01]  /*ff30*/  IMAD.MOV.U32 R28, RZ, RZ, R19 ;  /* 0x000000ffff1c7224 */ /* 0x000fe200078e0013 */
[----:B------:R-:W-:Y:S02]  /*ff40*/  CS2R R10, SRZ ;  /* 0x00000000000a7805 */ /* 0x000fe4000001ff00 */
[----:B------:R-:W-:Y:S02]  /*ff50*/  IADD3 R53, PT, PT, -R14, UR8, R9 ;  /* 0x000000080e357c10 */ /* 0x000fe4000fffe109 */
[----:B------:R-:W-:-:S02]  /*ff60*/  CS2R R8, SRZ ;  /* 0x0000000000087805 */ /* 0x000fc4000001ff00 */
[C---:B------:R-:W-:Y:S02]  /*ff70*/  ISETP.GE.U32.AND P0, PT, R53.reuse, 0xc, PT ;  /* 0x0000000c3500780c */ /* 0x040fe40003f06070 */
[----:B------:R-:W-:-:S04]  /*ff80*/  LEA.HI R20, R53, 0x1, RZ, 0x1e ;  /* 0x0000000135147811 */ /* 0x000fc800078ff0ff */
[----:B------:R-:W-:-:S07]  /*ff90*/  LOP3.LUT P1, R55, R20, 0x3, RZ, 0xc0, !PT ;  /* 0x0000000314377812 */ /* 0x000fce000782c0ff */
[----:B------:R-:W-:Y:S06]  /*ffa0*/  @!P0 BRA `(.L_x_4680) ;  /* 0x0000000400008947 */ /* 0x000fec0003800000 */
[----:B------:R-:W0:Y:S01]  /*ffb0*/  S2UR UR9, SR_CgaCtaId ;  /* 0x00000000000979c3 */ /* 0x000e220000008800 */
[----:B------:R-:W-:Y:S01]  /*ffc0*/  UMOV UR8, 0x400 ;  /* 0x0000040000087882 */ /* 0x000fe20000000000 */
[----:B------:R-:W-:Y:S01]  /*ffd0*/  LOP3.LUT R20, R20, 0x7ffffffc, RZ, 0xc0, !PT ;  /* 0x7ffffffc14147812 */ /* 0x000fe200078ec0ff */
[----:B------:R-:W-:Y:S01]  /*ffe0*/  UIADD3 UR8, UPT, UPT, UR8, 0x440, URZ ;  /* 0x0000044008087890 */ /* 0x000fe2000fffe0ff */
[C---:B------:R-:W-:Y:S01]  /*fff0*/  IADD3 R29, PT, PT, R19.reuse, 0xc, RZ ;  /* 0x0000000c131d7810 */ /* 0x040fe20007ffe0ff */
[----:B------:R-:W-:Y:S01]  /*10000*/  VIADD R30, R19, 0x8 ;  /* 0x00000008131e7836 */ /* 0x000fe20000000000 */
[----:B------:R-:W-:Y:S01]  /*10010*/  MOV R28, R19 ;  /* 0x00000013001c7202 */ /* 0x000fe20000000f00 */
[----:B------:R-:W-:Y:S01]  /*10020*/  IMAD.MOV.U32 R8, RZ, RZ, RZ ;  /* 0x000000ffff087224 */ /* 0x000fe200078e00ff */
[----:B--2---:R-:W-:Y:S01]  /*10030*/  IADD3 R31, PT, PT, -R20, RZ, RZ ;  /* 0x000000ff141f7210 */ /* 0x004fe20007ffe1ff */
[----:B0-----:R-:W-:-:S06]  /*10040*/  ULEA UR8, UR9, UR8, 0x18 ;  /* 0x0000000809087291 */ /* 0x001fcc000f8ec0ff */
[----:B------:R-:W-:-:S05]  /*10050*/  LEA R21, R14, UR8, 0x2 ;  /* 0x000000080e157c11 */ /* 0x000fca000f8e10ff */
[----:B------:R-:W-:-:S07]  /*10060*/  VIADD R32, R21, 0x20 ;  /* 0x0000002015207836 */ /* 0x000fce0000000000 */
.L_x_4681:
[----:B------:R-:W-:Y:S01]  /*10070*/  IADD3 R21, P0, PT, R28, UR6, RZ ;  /* 0x000000061c157c10 */ /* 0x000fe2000ff1e0ff */
[----:B------:R-:W-:Y:S03]  /*10080*/  LDS R34, [R32+-0x10] ;  /* 0xfffff00020227984 */ /* 0x000fe60000000800 */
[----:B------:R-:W-:Y:S01]  /*10090*/  IADD3.X R22, PT, PT, RZ, UR15, RZ, P0, !PT ;  /* 0x0000000fff167c10 */ /* 0x000fe200087fe4ff */
[----:B------:R-:W-:Y:S01]  /*100a0*/  LDS R35, [R32] ;  /* 0x0000000020237984 */ /* 0x000fe20000000800 */
[----:B------:R-:W-:-:S03]  /*100b0*/  LEA R20, P0, R21, UR10, 0x2 ;  /* 0x0000000a15147c11 */ /* 0x000fc6000f8010ff */
[----:B------:R-:W-:Y:S01]  /*100c0*/  LDS R52, [R32+0x10] ;  /* 0x0000100020347984 */ /* 0x000fe20000000800 */
[----:B------:R-:W-:-:S05]  /*100d0*/  LEA.HI.X R21, R21, UR11, R22, 0x2, P0 ;  /* 0x0000000b15157c11 */ /* 0x000fca00080f1416 */
[----:B------:R-:W2:Y:S04]  /*100e0*/  LDG.E R23, desc[UR36][R20.64] ;  /* 0x0000002414177981 */ /* 0x000ea8000c1e1900 */
[----:B------:R-:W3:Y:S04]  /*100f0*/  LDG.E R22, desc[UR36][R20.64+0x10] ;  /* 0x0000102414167981 */ /* 0x000ee8000c1e1900 */
[----:B-1----:R-:W4:Y:S04]  /*10100*/  LDG.E R25, desc[UR36][R20.64+0x20] ;  /* 0x0000202414197981 */ /* 0x002f28000c1e1900 */
[----:B------:R-:W4:Y:S01]  /*10110*/  LDG.E R26, desc[UR36][R20.64+0x30] ;  /* 0x00003024141a7981 */ /* 0x000f22000c1e1900 */
[----:B--2---:R-:W-:-:S02]  /*10120*/  IMAD R23, R54, R23, R28 ;  /* 0x0000001736177224 */ /* 0x004fc400078e021c */
[C---:B---3--:R-:W-:Y:S02]  /*10130*/  IMAD R22, R54.reuse, R22, R17 ;  /* 0x0000001636167224 */ /* 0x048fe400078e0211 */
[----:B------:R-:W-:Y:S02]  /*10140*/  IMAD R23, R23, 0x90, RZ ;  /* 0x0000009017177824 */ /* 0x000fe400078e02ff */
[----:B----4-:R-:W-:Y:S02]  /*10150*/  IMAD R24, R54, R25, R30 ;  /* 0x0000001936187224 */ /* 0x010fe400078e021e */
[----:B------:R-:W-:Y:S02]  /*10160*/  IMAD R25, R22, 0x90, RZ ;  /* 0x0000009016197824 */ /* 0x000fe400078e02ff */
[----:B------:R-:W-:-:S04]  /*10170*/  IMAD.WIDE R22, R23, 0x4, R2 ;  /* 0x0000000417167825 */ /* 0x000fc800078e0202 */
[----:B------:R-:W-:Y:S01]  /*10180*/  IMAD R27, R24, 0x90, RZ ;  /* 0x00000090181b7824 */ /* 0x000fe200078e02ff */
[----:B------:R-:W2:Y:S01]  /*10190*/  LDG.E.128 R36, desc[UR36][R22.64] ;  /* 0x0000002416247981 */ /* 0x000ea2000c1e1d00 */
[----:B------:R-:W-:Y:S02]  /*101a0*/  IMAD R26, R54, R26, R29 ;  /* 0x0000001a361a7224 */ /* 0x000fe400078e021d */
[----:B------:R-:W-:-:S04]  /*101b0*/  IMAD.WIDE R24, R25, 0x4, R2 ;  /* 0x0000000419187825 */ /* 0x000fc800078e0202 */
[----:B------:R-:W-:Y:S01]  /*101c0*/  IMAD R33, R26, 0x90, RZ ;  /* 0x000000901a217824 */ /* 0x000fe200078e02ff */
[----:B------:R-:W3:Y:S01]  /*101d0*/  LDG.E.128 R40, desc[UR36][R24.64] ;  /* 0x0000002418287981 */ /* 0x000ee2000c1e1d00 */
[----:B------:R-:W-:-:S04]  /*101e0*/  IMAD.WIDE R20, R27, 0x4, R2 ;  /* 0x000000041b147825 */ /* 0x000fc800078e0202 */
[----:B------:R-:W-:Y:S01]  /*101f0*/  IMAD.WIDE R26, R33, 0x4, R2 ;  /* 0x00000004211a7825 */ /* 0x000fe200078e0202 */
[----:B------:R-:W4:Y:S04]  /*10200*/  LDG.E.128 R44, desc[UR36][R20.64] ;  /* 0x00000024142c7981 */ /* 0x000f28000c1e1d00 */
[----:B------:R-:W4:Y:S04]  /*10210*/  LDG.E.128 R48, desc[UR36][R26.64] ;  /* 0x000000241a307981 */ /* 0x000f28000c1e1d00 */
[----:B------:R0:W2:Y:S01]  /*10220*/  LDS R33, [R32+-0x20] ;  /* 0xffffe00020217984 */ /* 0x0000a20000000800 */
[----:B------:R-:W-:-:S05]  /*10230*/  VIADD R31, R31, 0x4 ;  /* 0x000000041f1f7836 */ /* 0x000fca0000000000 */
[----:B------:R-:W-:Y:S01]  /*10240*/  ISETP.NE.AND P0, PT, R31, RZ, PT ;  /* 0x000000ff1f00720c */ /* 0x000fe20003f05270 */
[----:B------:R-:W-:Y:S01]  /*10250*/  VIADD R28, R28, 0x10 ;  /* 0x000000101c1c7836 */ /* 0x000fe20000000000 */
[----:B0-----:R-:W-:Y:S01]  /*10260*/  IADD3 R32, PT, PT, R32, 0x40, RZ ;  /* 0x0000004020207810 */ /* 0x001fe20007ffe0ff */
[----:B------:R-:W-:Y:S01]  /*10270*/  VIADD R30, R30, 0x10 ;  /* 0x000000101e1e7836 */ /* 0x000fe20000000000 */
[----:B------:R-:W-:Y:S02]  /*10280*/  IADD3 R17, PT, PT, R17, 0x10, RZ ;  /* 0x0000001011117810 */ /* 0x000fe40007ffe0ff */
[----:B------:R-:W-:Y:S01]  /*10290*/  IADD3 R29, PT, PT, R29, 0x10, RZ ;  /* 0x000000101d1d7810 */ /* 0x000fe20007ffe0ff */
        /* <DEDUP_REMOVED lines=17> */
.L_x_4680:
[----:B------:R-:W-:Y:S05]  /*103b0*/  BSYNC.RECONVERGENT B2 ;  /* 0x0000000000027941 */ /* 0x000fea0003800200 */
.L_x_4679:
[----:B------:R-:W-:Y:S05]  /*103c0*/  @!P1 BRA `(.L_x_4678) ;  /* 0x0000000000f09947 */ /* 0x000fea0003800000 */
[----:B------:R-:W-:Y:S01]  /*103d0*/  ISETP.NE.AND P1, PT, R55, 0x1, PT ;  /* 0x000000013700780c */ /* 0x000fe20003f25270 */
[----:B------:R-:W-:Y:S01]  /*103e0*/  BSSY.RECONVERGENT B2, `(.L_x_4682) ;  /* 0x0000024000027945 */ /* 0x000fe20003800200 */
[----:B------:R-:W-:-:S11]  /*103f0*/  LOP3.LUT P0, RZ, R53, 0x4, RZ, 0xc0, !PT ;  /* 0x0000000435ff7812 */ /* 0x000fd6000780c0ff */
[----:B------:R-:W-:Y:S05]  /*10400*/  @!P1 BRA `(.L_x_4683) ;  /* 0x0000000000849947 */ /* 0x000fea0003800000 */
[----:B------:R-:W0:Y:S01]  /*10410*/  LDCU.64 UR8, c[0x0][0x3c8] ;  /* 0x00007900ff0877ac */ /* 0x000e220008000a00 */
[----:B------:R-:W-:-:S05]  /*10420*/  IADD3 R17, P1, PT, R28, UR6, RZ ;  /* 0x000000061c117c10 */ /* 0x000fca000ff3e0ff */
[----:B------:R-:W-:Y:S01]  /*10430*/  IMAD.X R22, RZ, RZ, UR15, P1 ;  /* 0x0000000fff167e24 */ /* 0x000fe200088e06ff */
[----:B0-----:R-:W-:-:S04]  /*10440*/  LEA R20, P1, R17, UR8, 0x2 ;  /* 0x0000000811147c11 */ /* 0x001fc8000f8210ff */
[----:B------:R-:W-:-:S05]  /*10450*/  LEA.HI.X R21, R17, UR9, R22, 0x2, P1 ;  /* 0x0000000911157c11 */ /* 0x000fca00088f1416 */
[----:B------:R-:W3:Y:S04]  /*10460*/  LDG.E R17, desc[UR36][R20.64] ;  /* 0x0000002414117981 */ /* 0x000ee8000c1e1900 */
[----:B------:R-:W4:Y:S01]  /*10470*/  LDG.E R23, desc[UR36][R20.64+0x10] ;  /* 0x0000102414177981 */ /* 0x000f22000c1e1900 */
[----:B------:R-:W-:Y:S01]  /*10480*/  HFMA2 R22, -RZ, RZ, 0, 8.58306884765625e-06 ;  /* 0x00000090ff167431 */ /* 0x000fe200000001ff */
[----:B------:R-:W0:Y:S01]  /*10490*/  S2UR UR9, SR_CgaCtaId ;  /* 0x00000000000979c3 */ /* 0x000e220000008800 */
[----:B------:R-:W-:Y:S02]  /*104a0*/  UMOV UR8, 0x400 ;  /* 0x0000040000087882 */ /* 0x000fe40000000000 */
[----:B------:R-:W-:-:S04]  /*104b0*/  UIADD3 UR8, UPT, UPT, UR8, 0x440, URZ ;  /* 0x0000044008087890 */ /* 0x000fc8000fffe0ff */
[----:B0-----:R-:W-:Y:S01]  /*104c0*/  ULEA UR8, UR9, UR8, 0x18 ;  /* 0x0000000809087291 */ /* 0x001fe2000f8ec0ff */
[C-C-:B---3--:R-:W-:Y:S02]  /*104d0*/  IMAD R17, R54.reuse, R17, R28.reuse ;  /* 0x0000001136117224 */ /* 0x148fe400078e021c */
[----:B----4-:R-:W-:Y:S02]  /*104e0*/  IMAD R23, R54, R23, R28 ;  /* 0x0000001736177224 */ /* 0x010fe400078e021c */
[----:B------:R-:W-:Y:S02]  /*104f0*/  IMAD R17, R17, 0x90, RZ ;  /* 0x0000009011117824 */ /* 0x000fe400078e02ff */
[----:B-1----:R-:W-:Y:S02]  /*10500*/  IMAD R25, R23, R22, 0x240 ;  /* 0x0000024017197424 */ /* 0x002fe400078e0216 */
[----:B------:R-:W-:-:S04]  /*10510*/  IMAD.WIDE R22, R17, 0x4, R2 ;  /* 0x0000000411167825 */ /* 0x000fc800078e0202 */
[----:B------:R-:W-:Y:S01]  /*10520*/  IMAD.WIDE R24, R25, 0x4, R2 ;  /* 0x0000000419187825 */ /* 0x000fe200078e0202 */
[----:B------:R-:W3:Y:S05]  /*10530*/  LDG.E.128 R32, desc[UR36][R22.64] ;  /* 0x0000002416207981 */ /* 0x000eea000c1e1d00 */
[----:B------:R-:W4:Y:S01]  /*10540*/  LDG.E.128 R24, desc[UR36][R24.64] ;  /* 0x0000002418187981 */ /* 0x000f22000c1e1d00 */
[C---:B------:R-:W-:Y:S01]  /*10550*/  VIADD R17, R28.reuse, -UR5 ;  /* 0x800000051c117c36 */ /* 0x040fe20008000000 */
[----:B------:R-:W-:-:S04]  /*10560*/  IADD3 R28, PT, PT, R28, 0x8, RZ ;  /* 0x000000081c1c7810 */ /* 0x000fc80007ffe0ff */
[----:B------:R-:W-:-:S05]  /*10570*/  LEA R17, R17, UR8, 0x2 ;  /* 0x0000000811117c11 */ /* 0x000fca000f8e10ff */
[----:B------:R-:W3:Y:S04]  /*10580*/  LDS R20, [R17] ;  /* 0x0000000011147984 */ /* 0x000ee80000000800 */
[----:B------:R-:W4:Y:S01]  /*10590*/  LDS R29, [R17+0x10] ;  /* 0x00001000111d7984 */ /* 0x000f220000000800 */
[-C--:B---3--:R-:W-:Y:S01]  /*105a0*/  FFMA.FTZ R21, R32, R20.reuse, R8 ;  /* 0x0000001420157223 */ /* 0x088fe20000010008 */
[-C--:B------:R-:W-:Y:S01]  /*105b0*/  FFMA.FTZ R22, R33, R20.reuse, R9 ;  /* 0x0000001421167223 */ /* 0x080fe20000010009 */
[-C--:B------:R-:W-:Y:S01]  /*105c0*/  FFMA.FTZ R23, R34, R20.reuse, R10 ;  /* 0x0000001422177223 */ /* 0x080fe2000001000a */
[----:B------:R-:W-:Y:S01]  /*105d0*/  FFMA.FTZ R20, R35, R20, R11 ;  /* 0x0000001423147223 */ /* 0x000fe2000001000b */
[-C--:B----4-:R-:W-:Y:S01]  /*105e0*/  FFMA.FTZ R8, R24, R29.reuse, R21 ;  /* 0x0000001d18087223 */ /* 0x090fe20000010015 */
[-C--:B------:R-:W-:Y:S01]  /*105f0*/  FFMA.FTZ R9, R25, R29.reuse, R22 ;  /* 0x0000001d19097223 */ /* 0x080fe20000010016 */
[-C--:B------:R-:W-:Y:S01]  /*10600*/  FFMA.FTZ R10, R26, R29.reuse, R23 ;  /* 0x0000001d1a0a7223 */ /* 0x080fe20000010017 */
[----:B------:R-:W-:-:S07]  /*10610*/  FFMA.FTZ R11, R27, R29, R20 ;  /* 0x0000001d1b0b7223 */ /* 0x000fce0000010014 */
.L_x_4683:
[----:B------:R-:W-:Y:S05]  /*10620*/  BSYNC.RECONVERGENT B2 ;  /* 0x0000000000027941 */ /* 0x000fea0003800200 */
.L_x_4682:
[----:B------:R-:W-:Y:S05]  /*10630*/  @P0 BRA `(.L_x_4678) ;  /* 0x0000000000540947 */ /* 0x000fea0003800000 */
[----:B------:R-:W0:Y:S01]  /*10640*/  LDCU.64 UR8, c[0x0][0x3c8] ;  /* 0x00007900ff0877ac */ /* 0x000e220008000a00 */
[----:B------:R-:W-:-:S05]  /*10650*/  IADD3 R17, P0, PT, R28, UR6, RZ ;  /* 0x000000061c117c10 */ /* 0x000fca000ff1e0ff */
[----:B------:R-:W-:Y:S01]  /*10660*/  IMAD.X R20, RZ, RZ, UR15, P0 ;  /* 0x0000000fff147e24 */ /* 0x000fe200080e06ff */
[----:B0-----:R-:W-:-:S04]  /*10670*/  LEA R22, P0, R17, UR8, 0x2 ;  /* 0x0000000811167c11 */ /* 0x001fc8000f8010ff */
[----:B------:R-:W-:-:S06]  /*10680*/  LEA.HI.X R23, R17, UR9, R20, 0x2, P0 ;  /* 0x0000000911177c11 */ /* 0x000fcc00080f1414 */
[----:B------:R-:W3:Y:S01]  /*10690*/  LDG.E R23, desc[UR36][R22.64] ;  /* 0x0000002416177981 */ /* 0x000ee2000c1e1900 */
[----:B------:R-:W0:Y:S01]  /*106a0*/  S2UR UR9, SR_CgaCtaId ;  /* 0x00000000000979c3 */ /* 0x000e220000008800 */
[----:B------:R-:W-:Y:S02]  /*106b0*/  UMOV UR8, 0x400 ;  /* 0x0000040000087882 */ /* 0x000fe40000000000 */
[----:B------:R-:W-:-:S04]  /*106c0*/  UIADD3 UR8, UPT, UPT, UR8, 0x440, URZ ;  /* 0x0000044008087890 */ /* 0x000fc8000fffe0ff */
[----:B0-----:R-:W-:Y:S01]  /*106d0*/  ULEA UR8, UR9, UR8, 0x18 ;  /* 0x0000000809087291 */ /* 0x001fe2000f8ec0ff */
[----:B---3--:R-:W-:-:S04]  /*106e0*/  IMAD R17, R54, R23, R28 ;  /* 0x0000001736117224 */ /* 0x008fc800078e021c */
[----:B------:R-:W-:-:S04]  /*106f0*/  IMAD R17, R17, 0x90, RZ ;  /* 0x0000009011117824 */ /* 0x000fc800078e02ff */
[----:B------:R-:W-:-:S05]  /*10700*/  IMAD.WIDE R20, R17, 0x4, R2 ;  /* 0x0000000411147825 */ /* 0x000fca00078e0202 */
[----:B-1----:R-:W3:Y:S01]  /*10710*/  LDG.E.128 R24, desc[UR36][R20.64] ;  /* 0x0000002414187981 */ /* 0x002ee2000c1e1d00 */
[----:B------:R-:W-:-:S04]  /*10720*/  IADD3 R17, PT, PT, R28, -UR5, RZ ;  /* 0x800000051c117c10 */ /* 0x000fc8000fffe0ff */
[----:B------:R-:W-:-:S06]  /*10730*/  LEA R17, R17, UR8, 0x2 ;  /* 0x0000000811117c11 */ /* 0x000fcc000f8e10ff */
[----:B------:R-:W3:Y:S02]  /*10740*/  LDS R17, [R17] ;  /* 0x0000000011117984 */ /* 0x000ee40000000800 */
[-C--:B---3--:R-:W-:Y:S01]  /*10750*/  FFMA.FTZ R8, R24, R17.reuse, R8 ;  /* 0x0000001118087223 */ /* 0x088fe20000010008 */
[-C--:B------:R-:W-:Y:S01]  /*10760*/  FFMA.FTZ R9, R25, R17.reuse, R9 ;  /* 0x0000001119097223 */ /* 0x080fe20000010009 */
[-C--:B------:R-:W-:Y:S01]  /*10770*/  FFMA.FTZ R10, R26, R17.reuse, R10 ;  /* 0x000000111a0a7223 */ /* 0x080fe2000001000a */
[----:B------:R-:W-:-:S07]  /*10780*/  FFMA.FTZ R11, R27, R17, R11 ;  /* 0x000000111b0b7223 */ /* 0x000fce000001000b */
.L_x_4678:
[----:B------:R-:W-:Y:S05]  /*10790*/  BSYNC.RECONVERGENT B1 ;  /* 0x0000000000017941 */ /* 0x000fea0003800200 */
.L_x_4677:
[----:B------:R-:W-:Y:S01]  /*107a0*/  ISETP.GE.AND P0, PT, R19, UR45, PT ;  /* 0x0000002d13007c0c */ /* 0x000fe2000bf06270 */
[----:B------:R-:W-:-:S12]  /*107b0*/  BSSY.RECONVERGENT B3, `(.L_x_4684) ;  /* 0x000014d000037945 */ /* 0x000fd80003800200 */
[----:B------:R-:W-:Y:S05]  /*107c0*/  @P0 BRA `(.L_x_4685) ;  /* 0x00000014002c0947 */ /* 0x000fea0003800000 */
[----:B------:R-:W-:Y:S01]  /*107d0*/  IMAD.MOV.U32 R20, RZ, RZ, 0x4 ;  /* 0x00000004ff147424 */ /* 0x000fe200078e00ff */
[----:B------:R-:W-:Y:S01]  /*107e0*/  ULOP3.LUT UR8, URZ, UR5, URZ, 0x33, !UPT ;  /* 0x00000005ff087292 */ /* 0x000fe2000f8e33ff */
[----:B------:R-:W-:Y:S01]  /*107f0*/  BSSY.RECONVERGENT B2, `(.L_x_4686) ;  /* 0x00000bd000027945 */ /* 0x000fe20003800200 */
[----:B------:R-:W-:Y:S02]  /*10800*/  IMAD R32, R15, R18, RZ ;  /* 0x000000120f207224 */ /* 0x000fe400078e02ff */
[----:B------:R-:W-:-:S04]  /*10810*/  VIADDMNMX R17, R19, R20, UR45, !PT ;  /* 0x0000002d13117e46 */ /* 0x000fc8000f800114 */
[----:B------:R-:W-:-:S04]  /*10820*/  IADD3 R29, PT, PT, -R14, UR8, R17 ;  /* 0x000000080e1d7c10 */ /* 0x000fc8000fffe111 */
[C---:B------:R-:W-:Y:S02]  /*10830*/  ISETP.GE.U32.AND P0, PT, R29.reuse, 0xc, PT ;  /* 0x0000000c1d00780c */ /* 0x040fe40003f06070 */
[----:B------:R-:W-:-:S11]  /*10840*/  LEA.HI R30, R29, 0x1, RZ, 0x1e ;  /* 0x000000011d1e7811 */ /* 0x000fd600078ff0ff */
[----:B------:R-:W-:Y:S05]  /*10850*/  @!P0 BRA `(.L_x_4687) ;  /* 0x0000000800d88947 */ /* 0x000fea0003800000 */
[----:B------:R-:W0:Y:S01]  /*10860*/  S2UR UR9, SR_CgaCtaId ;  /* 0x00000000000979c3 */ /* 0x000e220000008800 */
[----:B------:R-:W-:Y:S01]  /*10870*/  UMOV UR8, 0x400 ;  /* 0x0000040000087882 */ /* 0x000fe20000000000 */
[----:B------:R-:W-:Y:S01]  /*10880*/  LOP3.LUT R15, R30, 0x7ffffffc, RZ, 0xc0, !PT ;  /* 0x7ffffffc1e0f7812 */ /* 0x000fe200078ec0ff */
[----:B------:R-:W-:Y:S01]  /*10890*/  UIADD3 UR8, UPT, UPT, UR8, 0x440, URZ ;  /* 0x0000044008087890 */ /* 0x000fe2000fffe0ff */
[----:B------:R-:W-:Y:S01]  /*108a0*/  BSSY.RECONVERGENT B1, `(.L_x_4688) ;  /* 0x00000b0000017945 */ /* 0x000fe20003800200 */
[----:B------:R-:W-:Y:S02]  /*108b0*/  IADD3 R19, PT, PT, R19, 0x8, RZ ;  /* 0x0000000813137810 */ /* 0x000fe40007ffe0ff */
[----:B------:R-:W-:Y:S01]  /*108c0*/  IMAD.MOV R17, RZ, RZ, -R15 ;  /* 0x000000ffff117224 */ /* 0x000fe200078e0a0f */
[----:B------:R-:W3:Y:S01]  /*108d0*/  LDC R34, c[0x0][0x3f4] ;  /* 0x0000fd00ff227b82 */ /* 0x000ee20000000800 */
[----:B0-----:R-:W-:-:S06]  /*108e0*/  ULEA UR8, UR9, UR8, 0x18 ;  /* 0x0000000809087291 */ /* 0x001fcc000f8ec0ff */
[----:B------:R-:W-:-:S04]  /*108f0*/  LEA R18, R14, UR8, 0x2 ;  /* 0x000000080e127c11 */ /* 0x000fc8000f8e10ff */
[----:B------:R-:W-:-:S07]  /*10900*/  IADD3 R15, PT, PT, R18, 0x20, RZ ;  /* 0x00000020120f7810 */ /* 0x000fce0007ffe0ff */
.L_x_4697:
[----:B---3--:R-:W-:Y:S01]  /*10910*/  IMAD.MOV.U32 R18, RZ, RZ, R34 ;  /* 0x000000ffff127224 */ /* 0x008fe200078e0022 */
[----:B------:R-:W-:Y:S01]  /*10920*/  IADD3 R23, PT, PT, R19, -0x8, RZ ;  /* 0xfffffff813177810 */ /* 0x000fe20007ffe0ff */
[----:B------:R-:W-:Y:S01]  /*10930*/  VIADD R17, R17, 0x4 ;  /* 0x0000000411117836 */ /* 0x000fe20000000000 */
[C---:B--2---:R-:W-:Y:S01]  /*10940*/  IADD3 R31, PT, PT, R19.reuse, -0x4, RZ ;  /* 0xfffffffc131f7810 */ /* 0x044fe20007ffe0ff */
[----:B------:R-:W-:Y:S01]  /*10950*/  VIADD R33, R19, 0x4 ;  /* 0x0000000413217836 */ /* 0x000fe20000000000 */
[-C--:B------:R-:W-:Y:S01]  /*10960*/  ISETP.GE.AND P4, PT, R23, R18.reuse, PT ;  /* 0x000000121700720c */ /* 0x080fe20003f86270 */
[----:B------:R-:W-:Y:S01]  /*10970*/  BSSY.RECONVERGENT B4, `(.L_x_4689) ;  /* 0x000002a000047945 */ /* 0x000fe20003800200 */
[----:B------:R-:W-:Y:S02]  /*10980*/  ISETP.NE.AND P0, PT, R17, RZ, PT ;  /* 0x000000ff1100720c */ /* 0x000fe40003f05270 */
[-C--:B------:R-:W-:Y:S02]  /*10990*/  ISETP.GE.AND P1, PT, R31, R18.reuse, PT ;  /* 0x000000121f00720c */ /* 0x080fe40003f26270 */
[----:B------:R-:W-:-:S02]  /*109a0*/  ISETP.GE.AND P2, PT, R19, R18, PT ;  /* 0x000000121300720c */ /* 0x000fc40003f46270 */
[----:B------:R-:W-:-:S05]  /*109b0*/  ISETP.GE.AND P3, PT, R33, R18, PT ;  /* 0x000000122100720c */ /* 0x000fca0003f66270 */
[----:B------:R-:W-:Y:S08]  /*109c0*/  @!P4 BRA `(.L_x_4690) ;  /* 0x000000000090c947 */ /* 0x000ff00003800000 */
[----:B-1----:R-:W-:Y:S01]  /*109d0*/  IABS R25, R18 ;  /* 0x0000001200197213 */ /* 0x002fe20000000000 */
[----:B------:R-:W0:Y:S01]  /*109e0*/  LDS R28, [R15+-0x20] ;  /* 0xffffe0000f1c7984 */ /* 0x000e220000000800 */
[----:B------:R-:W-:Y:S02]  /*109f0*/  IABS R26, R23 ;  /* 0x00000017001a7213 */ /* 0x000fe40000000000 */
[----:B------:R-:W1:Y:S01]  /*10a00*/  I2F.RP R22, R25 ;  /* 0x0000001900167306 */ /* 0x000e620000209400 */
[----:B------:R-:W-:Y:S02]  /*10a10*/  ISETP.GE.AND P5, PT, R23, RZ, PT ;  /* 0x000000ff1700720c */ /* 0x000fe40003fa6270 */
[----:B------:R-:W-:-:S05]  /*10a20*/  ISETP.NE.AND P6, PT, R18, RZ, PT ;  /* 0x000000ff1200720c */ /* 0x000fca0003fc5270 */
[----:B-1----:R-:W1:Y:S02]  /*10a30*/  MUFU.RCP R22, R22 ;  /* 0x0000001600167308 */ /* 0x002e640000001000 */
[----:B-1----:R-:W-:-:S06]  /*10a40*/  IADD3 R24, PT, PT, R22, 0xffffffe, RZ ;  /* 0x0ffffffe16187810 */ /* 0x002fcc0007ffe0ff */
[----:B------:R-:W1:Y:S02]  /*10a50*/  F2I.FTZ.U32.TRUNC.NTZ R21, R24 ;  /* 0x0000001800157305 */ /* 0x000e64000021f000 */
[----:B-1----:R-:W-:-:S04]  /*10a60*/  IMAD.MOV R20, RZ, RZ, -R21 ;  /* 0x000000ffff147224 */ /* 0x002fc800078e0a15 */
        /* <DEDUP_REMOVED lines=20> */
[----:B------:R-:W-:-:S05]  /*10bb0*/  IMAD.WIDE R20, R21, 0x4, R2 ;  /* 0x0000000415147825 */ /* 0x000fca00078e0202 */
[----:B------:R-:W0:Y:S02]  /*10bc0*/  LDG.E.128 R24, desc[UR36][R20.64] ;  /* 0x0000002414187981 */ /* 0x000e24000c1e1d00 */
[-C--:B0-----:R-:W-:Y:S01]  /*10bd0*/  FFMA.FTZ R8, R24, R28.reuse, R8 ;  /* 0x0000001c18087223 */ /* 0x081fe20000010008 */
[-C--:B------:R-:W-:Y:S01]  /*10be0*/  FFMA.FTZ R9, R25, R28.reuse, R9 ;  /* 0x0000001c19097223 */ /* 0x080fe20000010009 */
[-C--:B------:R-:W-:Y:S01]  /*10bf0*/  FFMA.FTZ R10, R26, R28.reuse, R10 ;  /* 0x0000001c1a0a7223 */ /* 0x080fe2000001000a */
[----:B------:R-:W-:-:S07]  /*10c00*/  FFMA.FTZ R11, R27, R28, R11 ;  /* 0x0000001c1b0b7223 */ /* 0x000fce000001000b */
.L_x_4690:
[----:B------:R-:W-:Y:S05]  /*10c10*/  BSYNC.RECONVERGENT B4 ;  /* 0x0000000000047941 */ /* 0x000fea0003800200 */
.L_x_4689:
[----:B------:R-:W-:Y:S04]  /*10c20*/  BSSY.RECONVERGENT B4, `(.L_x_4691) ;  /* 0x0000026000047945 */ /* 0x000fe80003800200 */
[----:B------:R-:W-:Y:S05]  /*10c30*/  @!P1 BRA `(.L_x_4692) ;  /* 0x0000000000909947 */ /* 0x000fea0003800000 */
[----:B------:R-:W-:Y:S01]  /*10c40*/  IABS R23, R18 ;  /* 0x0000001200177213 */ /* 0x000fe20000000000 */
[----:B------:R-:W0:Y:S01]  /*10c50*/  LDS R28, [R15+-0x10] ;  /* 0xfffff0000f1c7984 */ /* 0x000e220000000800 */
        /* <DEDUP_REMOVED lines=34> */
.L_x_4692:
[----:B------:R-:W-:Y:S05]  /*10e80*/  BSYNC.RECONVERGENT B4 ;  /* 0x0000000000047941 */ /* 0x000fea0003800200 */
.L_x_4691:
[----:B------:R-:W-:Y:S04]  /*10e90*/  BSSY.RECONVERGENT B4, `(.L_x_4693) ;  /* 0x0000026000047945 */ /* 0x000fe80003800200 */
[----:B------:R-:W-:Y:S05]  /*10ea0*/  @!P2 BRA `(.L_x_4694) ;  /* 0x000000000090a947 */ /* 0x000fea0003800000 */
[----:B------:R-:W-:Y:S01]  /*10eb0*/  IABS R23, R18 ;  /* 0x0000001200177213 */ /* 0x000fe20000000000 */
[----:B------:R-:W0:Y:S01]  /*10ec0*/  LDS R28, [R15] ;  /* 0x000000000f1c7984 */ /* 0x000e220000000800 */
        /* <DEDUP_REMOVED lines=34> */
.L_x_4694:
[----:B------:R-:W-:Y:S05]  /*110f0*/  BSYNC.RECONVERGENT B4 ;  /* 0x0000000000047941 */ /* 0x000fea0003800200 */
.L_x_4693:
[----:B------:R-:W-:Y:S04]  /*11100*/  BSSY.RECONVERGENT B4, `(.L_x_4695) ;  /* 0x0000026000047945 */ /* 0x000fe80003800200 */
[----:B------:R-:W-:Y:S05]  /*11110*/  @!P3 BRA `(.L_x_4696) ;  /* 0x000000000090b947 */ /* 0x000fea0003800000 */
[----:B------:R-:W-:Y:S01]  /*11120*/  IABS R23, R18 ;  /* 0x0000001200177213 */ /* 0x000fe20000000000 */
[----:B------:R-:W0:Y:S01]  /*11130*/  LDS R28, [R15+0x10] ;  /* 0x000010000f1c7984 */ /* 0x000e220000000800 */
        /* <DEDUP_REMOVED lines=34> */
.L_x_4696:
[----:B------:R-:W-:Y:S05]  /*11360*/  BSYNC.RECONVERGENT B4 ;  /* 0x0000000000047941 */ /* 0x000fea0003800200 */
.L_x_4695:
[----:B------:R-:W-:Y:S01]  /*11370*/  IADD3 R19, PT, PT, R19, 0x10, RZ ;  /* 0x0000001013137810 */ /* 0x000fe20007ffe0ff */
[----:B------:R-:W-:Y:S01]  /*11380*/  VIADD R15, R15, 0x40 ;  /* 0x000000400f0f7836 */ /* 0x000fe20000000000 */
[----:B------:R-:W-:Y:S06]  /*11390*/  @P0 BRA `(.L_x_4697) ;  /* 0xfffffff4005c0947 */ /* 0x000fec000383ffff */
[----:B------:R-:W-:Y:S05]  /*113a0*/  BSYNC.RECONVERGENT B1 ;  /* 0x0000000000017941 */ /* 0x000fea0003800200 */
.L_x_4688:
[----:B------:R-:W-:-:S07]  /*113b0*/  IADD3 R19, PT, PT, R19, -0x8, RZ ;  /* 0xfffffff813137810 */ /* 0x000fce0007ffe0ff */
.L_x_4687:
[----:B------:R-:W-:Y:S05]  /*113c0*/  BSYNC.RECONVERGENT B2 ;  /* 0x0000000000027941 */ /* 0x000fea0003800200 */
.L_x_4686:
[----:B------:R-:W-:-:S13]  /*113d0*/  LOP3.LUT P0, R30, R30, 0x3, RZ, 0xc0, !PT ;  /* 0x000000031e1e7812 */ /* 0x000fda000780c0ff */
[----:B------:R-:W-:Y:S05]  /*113e0*/  @!P0 BRA `(.L_x_4685) ;  /* 0x0000000800248947 */ /* 0x000fea0003800000 */
[----:B------:R-:W-:Y:S01]  /*113f0*/  ISETP.NE.AND P0, PT, R30, 0x1, PT ;  /* 0x000000011e00780c */ /* 0x000fe20003f05270 */
[----:B------:R-:W-:-:S12]  /*11400*/  BSSY.RECONVERGENT B1, `(.L_x_4698) ;  /* 0x000005a000017945 */ /* 0x000fd80003800200 */
[----:B------:R-:W-:Y:S05]  /*11410*/  @!P0 BRA `(.L_x_4699) ;  /* 0x0000000400608947 */ /* 0x000fea0003800000 */
[----:B------:R-:W0:Y:S01]  /*11420*/  S2UR UR9, SR_CgaCtaId ;  /* 0x00000000000979c3 */ /* 0x000e220000008800 */
[----:B------:R-:W-:Y:S01]  /*11430*/  UMOV UR8, 0x400 ;  /* 0x0000040000087882 */ /* 0x000fe20000000000 */
[CC--:B------:R-:W-:Y:S01]  /*11440*/  ISETP.GE.AND P1, PT, R19.reuse, R18.reuse, PT ;  /* 0x000000121300720c */ /* 0x0c0fe20003f26270 */
[----:B------:R-:W-:Y:S01]  /*11450*/  UIADD3 UR8, UPT, UPT, UR8, 0x440, URZ ;  /* 0x0000044008087890 */ /* 0x000fe2000fffe0ff */
[C---:B------:R-:W-:Y:S01]  /*11460*/  IADD3 R15, PT, PT, R19.reuse, -UR5, RZ ;  /* 0x80000005130f7c10 */ /* 0x040fe2000fffe0ff */
[----:B--2---:R-:W-:Y:S01]  /*11470*/  VIADD R31, R19, 0x4 ;  /* 0x00000004131f7836 */ /* 0x004fe20000000000 */
[----:B------:R-:W-:Y:S04]  /*11480*/  BSSY.RECONVERGENT B2, `(.L_x_4700) ;  /* 0x0000029000027945 */ /* 0x000fe80003800200 */
[----:B------:R-:W-:Y:S01]  /*11490*/  ISETP.GE.AND P0, PT, R31, R18, PT ;  /* 0x000000121f00720c */ /* 0x000fe20003f06270 */
[----:B0-----:R-:W-:-:S06]  /*114a0*/  ULEA UR8, UR9, UR8, 0x18 ;  /* 0x0000000809087291 */ /* 0x001fcc000f8ec0ff */
[----:B------:R-:W-:Y:S01]  /*114b0*/  LEA R28, R15, UR8, 0x2 ;  /* 0x000000080f1c7c11 */ /* 0x000fe2000f8e10ff */
[----:B------:R-:W-:Y:S06]  /*114c0*/  @!P1 BRA `(.L_x_4701) ;  /* 0x0000000000909947 */ /* 0x000fec0003800000 */
[----:B------:R-:W-:Y:S01]  /*114d0*/  IABS R22, R18 ;  /* 0x0000001200167213 */ /* 0x000fe20000000000 */
[----:B------:R-:W-:Y:S01]  /*114e0*/  IMAD.MOV.U32 R20, RZ, RZ, RZ ;  /* 0x000000ffff147224 */ /* 0x000fe200078e00ff */
[----:B------:R-:W-:Y:S01]  /*114f0*/  IABS R17, R19 ;  /* 0x0000001300117213 */ /* 0x000fe20000000000 */
[----:B------:R-:W0:Y:S01]  /*11500*/  LDCU.64 UR8, c[0x0][0x3c8] ;  /* 0x00007900ff0877ac */ /* 0x000e220008000a00 */
[----:B------:R-:W2:Y:S01]  /*11510*/  I2F.RP R23, R22 ;  /* 0x0000001600177306 */ /* 0x000ea20000209400 */
[----:B------:R-:W-:Y:S02]  /*11520*/  ISETP.GE.AND P2, PT, R19, RZ, PT ;  /* 0x000000ff1300720c */ /* 0x000fe40003f46270 */
[----:B------:R-:W-:-:S05]  /*11530*/  ISETP.NE.AND P3, PT, R18, RZ, PT ;  /* 0x000000ff1200720c */ /* 0x000fca0003f65270 */
[----:B--2---:R-:W2:Y:S02]  /*11540*/  MUFU.RCP R23, R23 ;  /* 0x0000001700177308 */ /* 0x004ea40000001000 */
[----:B--2---:R-:W-:-:S06]  /*11550*/  VIADD R21, R23, 0xffffffe ;  /* 0x0ffffffe17157836 */ /* 0x004fcc0000000000 */
[----:B------:R-:W2:Y:S02]  /*11560*/  F2I.FTZ.U32.TRUNC.NTZ R21, R21 ;  /* 0x0000001500157305 */ /* 0x000ea4000021f000 */
[----:B--2---:R-:W-:-:S05]  /*11570*/  IADD3 R15, PT, PT, RZ, -R21, RZ ;  /* 0x80000015ff0f7210 */ /* 0x004fca0007ffe0ff */
[----:B------:R-:W-:-:S04]  /*11580*/  IMAD R15, R15, R22, RZ ;  /* 0x000000160f0f7224 */ /* 0x000fc800078e02ff */
[----:B------:R-:W-:-:S06]  /*11590*/  IMAD.HI.U32 R20, R21, R15, R20 ;  /* 0x0000000f15147227 */ /* 0x000fcc00078e0014 */
        /* <DEDUP_REMOVED lines=17> */
[----:B------:R-:W0:Y:S04]  /*116b0*/  LDS R15, [R28] ;  /* 0x000000001c0f7984 */ /* 0x000e280000000800 */
[----:B-1----:R-:W0:Y:S02]  /*116c0*/  LDG.E.128 R24, desc[UR36][R20.64] ;  /* 0x0000002414187981 */ /* 0x002e24000c1e1d00 */
[-C--:B0-----:R-:W-:Y:S01]  /*116d0*/  FFMA.FTZ R8, R24, R15.reuse, R8 ;  /* 0x0000000f18087223 */ /* 0x081fe20000010008 */
[-C--:B------:R-:W-:Y:S01]  /*116e0*/  FFMA.FTZ R9, R25, R15.reuse, R9 ;  /* 0x0000000f19097223 */ /* 0x080fe20000010009 */
[-C--:B------:R-:W-:Y:S01]  /*116f0*/  FFMA.FTZ R10, R26, R15.reuse, R10 ;  /* 0x0000000f1a0a7223 */ /* 0x080fe2000001000a */
[----:B------:R-:W-:-:S07]  /*11700*/  FFMA.FTZ R11, R27, R15, R11 ;  /* 0x0000000f1b0b7223 */ /* 0x000fce000001000b */
.L_x_4701:
[----:B------:R-:W-:Y:S05]  /*11710*/  BSYNC.RECONVERGENT B2 ;  /* 0x0000000000027941 */ /* 0x000fea0003800200 */
.L_x_4700:
[----:B------:R-:W-:Y:S04]  /*11720*/  BSSY.RECONVERGENT B2, `(.L_x_4702) ;  /* 0x0000026000027945 */ /* 0x000fe80003800200 */
[----:B------:R-:W-:Y:S05]  /*11730*/  @!P0 BRA `(.L_x_4703) ;  /* 0x0000000000908947 */ /* 0x000fea0003800000 */
        /* <DEDUP_REMOVED lines=30> */
[----:B------:R-:W0:Y:S04]  /*11920*/  LDS R15, [R28+0x10] ;  /* 0x000010001c0f7984 */ /* 0x000e280000000800 */
[----:B-1----:R-:W0:Y:S02]  /*11930*/  LDG.E.128 R24, desc[UR36][R20.64] ;  /* 0x0000002414187981 */ /* 0x002e24000c1e1d00 */
[-C--:B0-----:R-:W-:Y:S01]  /*11940*/  FFMA.FTZ R8, R24, R15.reuse, R8 ;  /* 0x0000000f18087223 */ /* 0x081fe20000010008 */
[-C--:B------:R-:W-:Y:S01]  /*11950*/  FFMA.FTZ R9, R25, R15.reuse, R9 ;  /* 0x0000000f19097223 */ /* 0x080fe20000010009 */
[-C--:B------:R-:W-:Y:S01]  /*11960*/  FFMA.FTZ R10, R26, R15.reuse, R10 ;  /* 0x0000000f1a0a7223 */ /* 0x080fe2000001000a */
[----:B------:R-:W-:-:S07]  /*11970*/  FFMA.FTZ R11, R27, R15, R11 ;  /* 0x0000000f1b0b7223 */ /* 0x000fce000001000b */
.L_x_4703:
[----:B------:R-:W-:Y:S05]  /*11980*/  BSYNC.RECONVERGENT B2 ;  /* 0x0000000000027941 */ /* 0x000fea0003800200 */
.L_x_4702:
[----:B------:R-:W-:-:S07]  /*11990*/  VIADD R19, R19, 0x8 ;  /* 0x0000000813137836 */ /* 0x000fce0000000000 */
.L_x_4699:
[----:B------:R-:W-:Y:S05]  /*119a0*/  BSYNC.RECONVERGENT B1 ;  /* 0x0000000000017941 */ /* 0x000fea0003800200 */
.L_x_4698:
[----:B------:R-:W-:-:S04]  /*119b0*/  LOP3.LUT P0, RZ, R29, 0x4, RZ, 0xc0, !PT ;  /* 0x000000041dff7812 */ /* 0x000fc8000780c0ff */
[----:B------:R-:W-:-:S13]  /*119c0*/  ISETP.LT.OR P0, PT, R19, R18, P0 ;  /* 0x000000121300720c */ /* 0x000fda0000701670 */
[----:B------:R-:W-:Y:S05]  /*119d0*/  @P0 BRA `(.L_x_4685) ;  /* 0x0000000000a80947 */ /* 0x000fea0003800000 */
[----:B------:R-:W-:Y:S01]  /*119e0*/  IABS R22, R18 ;  /* 0x0000001200167213 */ /* 0x000fe20000000000 */
[----:B------:R-:W-:Y:S01]  /*119f0*/  HFMA2 R20, -RZ, RZ, 0, 0 ;  /* 0x00000000ff147431 */ /* 0x000fe200000001ff */
[----:B------:R-:W-:Y:S01]  /*11a00*/  IABS R17, R19 ;  /* 0x0000001300117213 */ /* 0x000fe20000000000 */
[----:B------:R-:W0:Y:S01]  /*11a10*/  LDCU.64 UR8, c[0x0][0x3c8] ;  /* 0x00007900ff0877ac */ /* 0x000e220008000a00 */
[----:B------:R-:W3:Y:S01]  /*11a20*/  I2F.RP R23, R22 ;  /* 0x0000001600177306 */ /* 0x000ee20000209400 */
[----:B------:R-:W-:Y:S02]  /*11a30*/  ISETP.GE.AND P1, PT, R19, RZ, PT ;  /* 0x000000ff1300720c */ /* 0x000fe40003f26270 */
[----:B------:R-:W-:-:S05]  /*11a40*/  ISETP.NE.AND P2, PT, R18, RZ, PT ;  /* 0x000000ff1200720c */ /* 0x000fca0003f45270 */
[----:B---3--:R-:W3:Y:S02]  /*11a50*/  MUFU.RCP R23, R23 ;  /* 0x0000001700177308 */ /* 0x008ee40000001000 */
[----:B---3--:R-:W-:-:S06]  /*11a60*/  IADD3 R21, PT, PT, R23, 0xffffffe, RZ ;  /* 0x0ffffffe17157810 */ /* 0x008fcc0007ffe0ff */
[----:B------:R-:W3:Y:S02]  /*11a70*/  F2I.FTZ.U32.TRUNC.NTZ R21, R21 ;  /* 0x0000001500157305 */ /* 0x000ee4000021f000 */
        /* <DEDUP_REMOVED lines=16> */
[----:B------:R-:W3:Y:S01]  /*11b80*/  LDG.E R20, desc[UR36][R20.64] ;  /* 0x0000002414147981 */ /* 0x000ee2000c1e1900 */
[----:B------:R-:W0:Y:S01]  /*11b90*/  S2UR UR9, SR_CgaCtaId ;  /* 0x00000000000979c3 */ /* 0x000e220000008800 */
[----:B------:R-:W-:Y:S02]  /*11ba0*/  UMOV UR8, 0x400 ;  /* 0x0000040000087882 */ /* 0x000fe40000000000 */
[----:B------:R-:W-:Y:S01]  /*11bb0*/  UIADD3 UR8, UPT, UPT, UR8, 0x440, URZ ;  /* 0x0000044008087890 */ /* 0x000fe2000fffe0ff */
[----:B------:R-:W-:-:S03]  /*11bc0*/  IADD3 R19, PT, PT, R19, -UR5, RZ ;  /* 0x8000000513137c10 */ /* 0x000fc6000fffe0ff */
[----:B0-----:R-:W-:-:S06]  /*11bd0*/  ULEA UR8, UR9, UR8, 0x18 ;  /* 0x0000000809087291 */ /* 0x001fcc000f8ec0ff */
[----:B------:R-:W-:-:S06]  /*11be0*/  LEA R19, R19, UR8, 0x2 ;  /* 0x0000000813137c11 */ /* 0x000fcc000f8e10ff */
[----:B------:R-:W0:Y:S01]  /*11bf0*/  LDS R19, [R19] ;  /* 0x0000000013137984 */ /* 0x000e220000000800 */
[----:B---3--:R-:W-:-:S04]  /*11c00*/  IMAD R15, R32, R20, R15 ;  /* 0x00000014200f7224 */ /* 0x008fc800078e020f */
[----:B------:R-:W-:-:S04]  /*11c10*/  IMAD R15, R15, 0x90, RZ ;  /* 0x000000900f0f7824 */ /* 0x000fc800078e02ff */
[----:B------:R-:W-:-:S05]  /*11c20*/  IMAD.WIDE R2, R15, 0x4, R2 ;  /* 0x000000040f027825 */ /* 0x000fca00078e0202 */
[----:B-1----:R-:W0:Y:S02]  /*11c30*/  LDG.E.128 R24, desc[UR36][R2.64] ;  /* 0x0000002402187981 */ /* 0x002e24000c1e1d00 */
[-C--:B0-----:R-:W-:Y:S01]  /*11c40*/  FFMA.FTZ R8, R24, R19.reuse, R8 ;  /* 0x0000001318087223 */ /* 0x081fe20000010008 */
[-C--:B------:R-:W-:Y:S01]  /*11c50*/  FFMA.FTZ R9, R25, R19.reuse, R9 ;  /* 0x0000001319097223 */ /* 0x080fe20000010009 */
[-C--:B------:R-:W-:Y:S01]  /*11c60*/  FFMA.FTZ R10, R26, R19.reuse, R10 ;  /* 0x000000131a0a7223 */ /* 0x080fe2000001000a */
[----:B------:R-:W-:-:S07]  /*11c70*/  FFMA.FTZ R11, R27, R19, R11 ;  /* 0x000000131b0b7223 */ /* 0x000fce000001000b */
.L_x_4685:
[----:B------:R-:W-:Y:S05]  /*11c80*/  BSYNC.RECONVERGENT B3 ;  /* 0x0000000000037941 */ /* 0x000fea0003800200 */
.L_x_4684:
[----:B------:R-:W-:-:S13]  /*11c90*/  ISETP.NE.AND P0, PT, R14, UR7, PT ;  /* 0x000000070e007c0c */ /* 0x000fda000bf05270 */
[----:B------:R-:W-:Y:S05]  /*11ca0*/  @P0 BRA `(.L_x_4676) ;  /* 0x0000000000e80947 */ /* 0x000fea0003800000 */
[----:B------:R-:W0:Y:S01]  /*11cb0*/  LDC R2, c[0x0][0x478] ;  /* 0x00011e00ff027b82 */ /* 0x000e220000000800 */
[----:B--2---:R-:W-:Y:S01]  /*11cc0*/  VIADD R31, R13, UR43 ;  /* 0x0000002b0d1f7c36 */ /* 0x004fe20008000000 */
[----:B------:R-:W2:Y:S01]  /*11cd0*/  LDCU.64 UR8, c[0x0][0x460] ;  /* 0x00008c00ff0877ac */ /* 0x000ea20008000a00 */
[----:B------:R-:W3:Y:S01]  /*11ce0*/  LDCU.64 UR16, c[0x0][0x3c0] ;  /* 0x00007800ff1077ac */ /* 0x000ee20008000a00 */
[----:B0-----:R-:W-:-:S13]  /*11cf0*/  ISETP.NE.AND P1, PT, R2, 0x2, PT ;  /* 0x000000020200780c */ /* 0x001fda0003f25270 */
[----:B------:R-:W0:Y:S08]  /*11d00*/  @!P1 LDC.64 R2, c[0x0][0x3a8] ;  /* 0x0000ea00ff029b82 */ /* 0x000e300000000a00 */
[----:B-1----:R-:W1:Y:S08]  /*11d10*/  @!P1 LDC.64 R24, c[0x0][0x468] ;  /* 0x00011a00ff189b82 */ /* 0x002e700000000a00 */
[----:B------:R-:W4:Y:S01]  /*11d20*/  @P1 LDC.64 R20, c[0x0][0x3a8] ;  /* 0x0000ea00ff141b82 */ /* 0x000f220000000a00 */
[----:B0-----:R-:W-:-:S04]  /*11d30*/  @!P1 IADD3 R2, P0, PT, R31, R2, RZ ;  /* 0x000000021f029210 */ /* 0x001fc80007f1e0ff */
[----:B------:R-:W-:Y:S01]  /*11d40*/  @!P1 LEA.HI.X.SX32 R3, R31, R3, 0x1, P0 ;  /* 0x000000031f039211 */ /* 0x000fe200000f0eff */
[----:B-1----:R-:W3:Y:S04]  /*11d50*/  @!P1 LDG.E R24, desc[UR36][R24.64+0x8] ;  /* 0x0000082418189981 */ /* 0x002ee8000c1e1900 */
[----:B------:R-:W3:Y:S01]  /*11d60*/  @!P1 LDG.E R15, desc[UR36][R2.64] ;  /* 0x00000024020f9981 */ /* 0x000ee2000c1e1900 */
[----:B--2---:R-:W-:-:S04]  /*11d70*/  ISETP.NE.U32.AND P0, PT, RZ, UR8, PT ;  /* 0x00000008ff007c0c */ /* 0x004fc8000bf05070 */
[----:B------:R-:W-:-:S13]  /*11d80*/  ISETP.NE.AND.EX P0, PT, RZ, UR9, PT, P0 ;  /* 0x00000009ff007c0c */ /* 0x000fda000bf05300 */
[----:B------:R-:W0:Y:S08]  /*11d90*/  @P0 LDC R33, c[0x0][0x3f8] ;  /* 0x0000fe00ff210b82 */ /* 0x000e300000000800 */
[----:B------:R-:W1:Y:S01]  /*11da0*/  @P0 LDC.64 R22, c[0x0][0x458] ;  /* 0x00011600ff160b82 */ /* 0x000e620000000a00 */
[----:B----4-:R-:W-:-:S04]  /*11db0*/  @P1 IMAD.WIDE R2, R31, 0x4, R20 ;  /* 0x000000041f021825 */ /* 0x010fc800078e0214 */
[----:B0-----:R-:W-:-:S04]  /*11dc0*/  @P0 IMAD R12, R33, UR38, R12 ;  /* 0x00000026210c0c24 */ /* 0x001fc8000f8e020c */
[----:B------:R-:W-:-:S04]  /*11dd0*/  @P0 IMAD R21, R12, 0x90, R13 ;  /* 0x000000900c150824 */ /* 0x000fc800078e020d */
[----:B-1----:R-:W-:-:S06]  /*11de0*/  @P0 IMAD.WIDE R20, R21, 0x4, R22 ;  /* 0x0000000415140825 */ /* 0x002fcc00078e0216 */
[----:B------:R-:W2:Y:S01]  /*11df0*/  @P0 LDG.E.128 R20, desc[UR36][R20.64] ;  /* 0x0000002414140981 */ /* 0x000ea2000c1e1d00 */
[----:B---3--:R-:W0:Y:S08]  /*11e00*/  @!P1 I2F.S8 R17, R15 ;  /* 0x0000000f00119306 */ /* 0x008e300000001400 */
[----:B------:R-:W1:Y:S08]  /*11e10*/  @!P1 I2F.S8 R19, R15.B1 ;  /* 0x1000000f00139306 */ /* 0x000e700000001400 */
[----:B------:R-:W3:Y:S08]  /*11e20*/  @!P1 I2F.S8 R27, R15.B2 ;  /* 0x2000000f001b9306 */ /* 0x000ef00000001400 */
[----:B------:R-:W4:Y:S01]  /*11e30*/  @!P1 I2F.S8 R29, R15.B3 ;  /* 0x3000000f001d9306 */ /* 0x000f220000001400 */
[C---:B0-----:R-:W-:Y:S01]  /*11e40*/  @!P1 FMUL.FTZ R32, R24.reuse, R17 ;  /* 0x0000001118209220 */ /* 0x041fe20000410000 */
[C---:B-1----:R-:W-:Y:S01]  /*11e50*/  @!P1 FMUL.FTZ R33, R24.reuse, R19 ;  /* 0x0000001318219220 */ /* 0x042fe20000410000 */
[C---:B---3--:R-:W-:Y:S01]  /*11e60*/  @!P1 FMUL.FTZ R34, R24.reuse, R27 ;  /* 0x0000001b18229220 */ /* 0x048fe20000410000 */
[----:B----4-:R-:W-:-:S06]  /*11e70*/  @!P1 FMUL.FTZ R35, R24, R29 ;  /* 0x0000001d18239220 */ /* 0x010fcc0000410000 */
[----:B------:R0:W3:Y:S01]  /*11e80*/  @P1 LDG.E.128 R32, desc[UR36][R2.64] ;  /* 0x0000002402201981 */ /* 0x0000e2000c1e1d00 */
[----:B------:R-:W1:Y:S01]  /*11e90*/  S2UR UR9, SR_CgaCtaId ;  /* 0x00000000000979c3 */ /* 0x000e620000008800 */
[----:B------:R-:W-:Y:S02]  /*11ea0*/  UMOV UR8, 0x400 ;  /* 0x0000040000087882 */ /* 0x000fe40000000000 */
[----:B------:R-:W-:Y:S02]  /*11eb0*/  UIADD3 UR14, UPT, UPT, UR8, 0x440, URZ ;  /* 0x00000440080e7890 */ /* 0x000fe4000fffe0ff */
[----:B------:R-:W-:Y:S01]  /*11ec0*/  UIADD3 UR8, UPT, UPT, -UR5, UR45, URZ ;  /* 0x0000002d05087290 */ /* 0x000fe2000fffe1ff */
[----:B------:R-:W-:Y:S01]  /*11ed0*/  IMAD R18, R16, R18, R13 ;  /* 0x0000001210127224 */ /* 0x000fe200078e020d */
[----:B-1----:R-:W-:-:S04]  /*11ee0*/  ULEA UR9, UR9, UR14, 0x18 ;  /* 0x0000000e09097291 */ /* 0x002fc8000f8ec0ff */
[----:B------:R-:W-:Y:S01]  /*11ef0*/  ULEA UR8, UR8, UR9, 0x2 ;  /* 0x0000000908087291 */ /* 0x000fe2000f8e10ff */
[----:B0-----:R-:W-:-:S08]  /*11f00*/  SHF.R.S32.HI R2, RZ, 0x1f, R18 ;  /* 0x0000001fff027819 */ /* 0x001fd00000011412 */
[----:B------:R-:W0:Y:S01]  /*11f10*/  LDS R15, [UR8] ;  /* 0x00000008ff0f7984 */ /* 0x000e220008000800 */
[----:B------:R-:W-:-:S06]  /*11f20*/  UIMAD UR8, UR41, 0x90, URZ ;  /* 0x00000090290878a4 */ /* 0x000fcc000f8e02ff */
[----:B------:R-:W-:Y:S02]  /*11f30*/  IADD3 R18, P1, PT, R18, UR8, RZ ;  /* 0x0000000812127c10 */ /* 0x000fe4000ff3e0ff */
[----:B------:R-:W-:-:S04]  /*11f40*/  MOV R3, UR8 ;  /* 0x0000000800037c02 */ /* 0x000fc80008000f00 */
[----:B------:R-:W-:Y:S02]  /*11f50*/  LEA.HI.X.SX32 R3, R3, R2, 0x1, P1 ;  /* 0x0000000203037211 */ /* 0x000fe400008f0eff */
[----:B------:R-:W-:-:S04]  /*11f60*/  LEA R2, P1, R18, UR16, 0x2 ;  /* 0x0000001012027c11 */ /* 0x000fc8000f8210ff */
[----:B------:R-:W-:Y:S01]  /*11f70*/  LEA.HI.X R3, R18, UR17, R3, 0x2, P1 ;  /* 0x0000001112037c11 */ /* 0x000fe200088f1403 */
[----:B---3-5:R-:W-:Y:S01]  /*11f80*/  FADD.FTZ R4, R32, R4 ;  /* 0x0000000420047221 */ /* 0x028fe20000010000 */
[----:B------:R-:W-:Y:S01]  /*11f90*/  FADD.FTZ R5, R33, R5 ;  /* 0x0000000521057221 */ /* 0x000fe20000010000 */
[----:B------:R-:W-:Y:S01]  /*11fa0*/  FADD.FTZ R6, R34, R6 ;  /* 0x0000000622067221 */ /* 0x000fe20000010000 */
[----:B------:R-:W-:Y:S01]  /*11fb0*/  FADD.FTZ R7, R35, R7 ;  /* 0x0000000723077221 */ /* 0x000fe20000010000 */
[----:B--2---:R-:W-:Y:S01]  /*11fc0*/  @P0 FMUL.FTZ R4, R4, R20 ;  /* 0x0000001404040220 */ /* 0x004fe20000410000 */
[----:B------:R-:W-:Y:S01]  /*11fd0*/  @P0 FMUL.FTZ R5, R5, R21 ;  /* 0x0000001505050220 */ /* 0x000fe20000410000 */
[----:B------:R-:W-:Y:S01]  /*11fe0*/  @P0 FMUL.FTZ R6, R6, R22 ;  /* 0x0000001606060220 */ /* 0x000fe20000410000 */
[----:B------:R-:W-:-:S05]  /*11ff0*/  @P0 FMUL.FTZ R7, R7, R23 ;  /* 0x0000001707070220 */ /* 0x000fca0000410000 */
[----:B------:R3:W-:Y:S01]  /*12000*/  STG.E.128 desc[UR36][R2.64], R4 ;  /* 0x0000000402007986 */ /* 0x0007e2000c101d24 */
[C---:B0-----:R-:W-:Y:S01]  /*12010*/  FFMA.FTZ R8, R15.reuse, R4, R8 ;  /* 0x000000040f087223 */ /* 0x041fe20000010008 */
[C---:B------:R-:W-:Y:S01]  /*12020*/  FFMA.FTZ R9, R15.reuse, R5, R9 ;  /* 0x000000050f097223 */ /* 0x040fe20000010009 */
[C---:B------:R-:W-:Y:S01]  /*12030*/  FFMA.FTZ R10, R15.reuse, R6, R10 ;  /* 0x000000060f0a7223 */ /* 0x040fe2000001000a */
[----:B------:R-:W-:-:S07]  /*12040*/  FFMA.FTZ R11, R15, R7, R11 ;  /* 0x000000070f0b7223 */ /* 0x000fce000001000b */
.L_x_4676:
[----:B------:R-:W-:Y:S05]  /*12050*/  BSYNC.RECONVERGENT B0 ;  /* 0x0000000000007941 */ /* 0x000fea0003800200 */
.L_x_4675:
[----:B------:R-:W-:Y:S01]  /*12060*/  BAR.SYNC.DEFER_BLOCKING 0x0 ;  /* 0x0000000000007b1d */ /* 0x000fe20000010000 */
[----:B------:R-:W-:-:S04]  /*12070*/  ISETP.GT.U32.AND P1, PT, R13, 0x8f, PT ;  /* 0x0000008f0d00780c */ /* 0x000fc80003f24070 */
[----:B------:R-:W-:-:S09]  /*12080*/  ISETP.GT.U32.OR P0, PT, R0, 0x3f, P1 ;  /* 0x0000003f0000780c */ /* 0x000fd20000f04470 */
[----:B------:R-:W-:Y:S05]  /*12090*/  @P1 BRA `(.L_x_4704) ;  /* 0x0000000000741947 */ /* 0x000fea0003800000 */
[----:B------:R-:W0:Y:S01]  /*120a0*/  S2UR UR5, SR_CgaCtaId ;  /* 0x00000000000579c3 */ /* 0x000e220000008800 */
[----:B------:R-:W-:Y:S01]  /*120b0*/  UMOV UR4, 0x400 ;  /* 0x0000040000047882 */ /* 0x000fe20000000000 */
[----:B---3--:R-:W-:Y:S01]  /*120c0*/  LOP3.LUT R2, R0, 0x380, RZ, 0xc0, !PT ;  /* 0x0000038000027812 */ /* 0x008fe200078ec0ff */
[----:B------:R-:W-:Y:S01]  /*120d0*/  UIADD3 UR4, UPT, UPT, UR4, 0x440, URZ ;  /* 0x0000044004047890 */ /* 0x000fe2000fffe0ff */
[----:B------:R-:W-:Y:S01]  /*120e0*/  IMAD R14, R14, 0x90, R13 ;  /* 0x000000900e0e7824 */ /* 0x000fe200078e020d */
[----:B------:R-:W-:Y:S02]  /*120f0*/  ISETP.GT.U32.AND P2, PT, R0, 0x7f, PT ;  /* 0x0000007f0000780c */ /* 0x000fe40003f44070 */
[----:B------:R-:W-:Y:S02]  /*12100*/  ISETP.NE.AND P1, PT, R2, 0x80, PT ;  /* 0x000000800200780c */ /* 0x000fe40003f25270 */
[C---:B------:R-:W-:Y:S02]  /*12110*/  LOP3.LUT R2, R0.reuse, 0x3c0, RZ, 0xc0, !PT ;  /* 0x000003c000027812 */ /* 0x040fe400078ec0ff */
[----:B------:R-:W-:Y:S01]  /*12120*/  ISETP.GT.U32.AND P3, PT, R0, 0x3f, PT ;  /* 0x0000003f0000780c */ /* 0x000fe20003f64070 */
[----:B0-----:R-:W-:-:S06]  /*12130*/  ULEA UR4, UR5, UR4, 0x18 ;  /* 0x0000000405047291 */ /* 0x001fcc000f8ec0ff */
[----:B------:R-:W-:Y:S01]  /*12140*/  LEA R14, R14, UR4, 0x2 ;  /* 0x000000040e0e7c11 */ /* 0x000fe2000f8e10ff */
[----:B------:R-:W-:Y:S05]  /*12150*/  WARPSYNC.ALL ;  /* 0x0000000000007948 */ /* 0x000fea0003800000 */
[----:B------:R-:W-:Y:S01]  /*12160*/  @!P1 STS.128 [R14+-0x480], R8 ;  /* 0xfffb80080e009388 */ /* 0x000fe20000000c00 */
[----:B------:R-:W-:Y:S01]  /*12170*/  BAR.SYNC.DEFER_BLOCKING 0x0 ;  /* 0x0000000000007b1d */ /* 0x000fe20000010000 */
[----:B------:R-:W-:-:S05]  /*12180*/  ISETP.NE.AND P1, PT, R2, 0x40, PT ;  /* 0x000000400200780c */ /* 0x000fca0003f25270 */
[----:B-----5:R-:W0:Y:S02]  /*12190*/  @!P2 LDS.128 R4, [R14] ;  /* 0x000000000e04a984 */ /* 0x020e240000000c00 */
[----:B0-----:R-:W-:Y:S01]  /*121a0*/  @!P2 FADD.FTZ R8, R8, R4 ;  /* 0x000000040808a221 */ /* 0x001fe20000010000 */
[----:B------:R-:W-:Y:S01]  /*121b0*/  @!P2 FADD.FTZ R9, R9, R5 ;  /* 0x000000050909a221 */ /* 0x000fe20000010000 */
[----:B------:R-:W-:Y:S01]  /*121c0*/  @!P2 FADD.FTZ R10, R10, R6 ;  /* 0x000000060a0aa221 */ /* 0x000fe20000010000 */
[----:B------:R-:W-:Y:S01]  /*121d0*/  @!P2 FADD.FTZ R11, R11, R7 ;  /* 0x000000070b0ba221 */ /* 0x000fe20000010000 */
[----:B------:R-:W-:Y:S06]  /*121e0*/  BAR.SYNC.DEFER_BLOCKING 0x0 ;  /* 0x0000000000007b1d */ /* 0x000fec0000010000 */
[----:B------:R-:W-:Y:S02]  /*121f0*/  @!P1 STS.128 [R14+-0x240], R8 ;  /* 0xfffdc0080e009388 */ /* 0x000fe40000000c00 */
[----:B------:R-:W-:Y:S06]  /*12200*/  BAR.SYNC.DEFER_BLOCKING 0x0 ;  /* 0x0000000000007b1d */ /* 0x000fec0000010000 */
[----:B------:R-:W0:Y:S02]  /*12210*/  @!P3 LDS.128 R4, [R14] ;  /* 0x000000000e04b984 */ /* 0x000e240000000c00 */
[----:B0-----:R-:W-:Y:S01]  /*12220*/  @!P3 FADD.FTZ R8, R8, R4 ;  /* 0x000000040808b221 */ /* 0x001fe20000010000 */
[----:B------:R-:W-:Y:S01]  /*12230*/  @!P3 FADD.FTZ R9, R9, R5 ;  /* 0x000000050909b221 */ /* 0x000fe20000010000 */
[----:B------:R-:W-:Y:S01]  /*12240*/  @!P3 FADD.FTZ R10, R10, R6 ;  /* 0x000000060a0ab221 */ /* 0x000fe20000010000 */
[----:B------:R-:W-:Y:S01]  /*12250*/  @!P3 FADD.FTZ R11, R11, R7 ;  /* 0x000000070b0bb221 */ /* 0x000fe20000010000 */
[----:B------:R-:W-:Y:S06]  /*12260*/  BAR.SYNC.DEFER_BLOCKING 0x0 ;  /* 0x0000000000007b1d */ /* 0x000fec0000010000 */
.L_x_4704:
[----:B------:R-:W-:Y:S05]  /*12270*/  @P0 EXIT ;  /* 0x000000000000094d */ /* 0x000fea0003800000 */
[----:B------:R-:W0:Y:S02]  /*12280*/  LDCU UR4, c[0x0][0x478] ;  /* 0x00008f00ff0477ac */ /* 0x000e240008000800 */
[----:B0-----:R-:W-:-:S09]  /*12290*/  UISETP.NE.AND UP0, UPT, UR4, 0x2, UPT ;  /* 0x000000020400788c */ /* 0x001fd2000bf05270 */
[----:B------:R-:W-:Y:S05]  /*122a0*/  BRA.U UP0, `(.L_x_4705) ;  /* 0x00000001007c7547 */ /* 0x000fea000b800000 */
[----:B---3--:R-:W0:Y:S01]  /*122b0*/  LDC.64 R2, c[0x0][0x470] ;  /* 0x00011c00ff027b82 */ /* 0x008e220000000a00 */
[----:B------:R-:W3:Y:S01]  /*122c0*/  LDCU.64 UR4, c[0x0][0x380] ;  /* 0x00007000ff0477ac */ /* 0x000ee20008000a00 */
[----:B0-----:R-:W4:Y:S01]  /*122d0*/  LDG.E R2, desc[UR36][R2.64] ;  /* 0x0000002402027981 */ /* 0x001f22000c1e1900 */
[----:B------:R-:W-:Y:S01]  /*122e0*/  IADD3 R13, PT, PT, R16, R13, RZ ;  /* 0x0000000d100d7210 */ /* 0x000fe20007ffe0ff */
        /* <DEDUP_REMOVED lines=17> */
[----:B----45:R-:W-:-:S04]  /*12400*/  PRMT R4, R8, 0x8880, RZ ;  /* 0x0000888008047816 */ /* 0x030fc800000000ff */
[----:B------:R-:W-:Y:S02]  /*12410*/  PRMT R0, R4, 0x7710, RZ ;  /* 0x0000771004007816 */ /* 0x000fe400000000ff */
[----:B------:R-:W-:Y:S02]  /*12420*/  LOP3.LUT R4, R2, 0xff, RZ, 0xc0, !PT ;  /* 0x000000ff02047812 */ /* 0x000fe400078ec0ff */
[----:B------:R-:W-:Y:S02]  /*12430*/  LOP3.LUT R5, R0, 0xff, RZ, 0xc0, !PT ;  /* 0x000000ff00057812 */ /* 0x000fe400078ec0ff */
[----:B------:R-:W-:Y:S02]  /*12440*/  LEA R4, R4, R3, 0x8 ;  /* 0x0000000304047211 */ /* 0x000fe400078e40ff */
[----:B---3--:R-:W-:-:S03]  /*12450*/  IADD3 R2, P0, PT, R13, UR4, RZ ;  /* 0x000000040d027c10 */ /* 0x008fc6000ff1e0ff */
[----:B------:R-:W-:Y:S01]  /*12460*/  IMAD.IADD R5, R4, 0x1, R5 ;  /* 0x0000000104057824 */ /* 0x000fe200078e0205 */
[----:B------:R-:W-:-:S05]  /*12470*/  LEA.HI.X.SX32 R3, R13, UR5, 0x1, P0 ;  /* 0x000000050d037c11 */ /* 0x000fca00080f0eff */
[----:B------:R-:W-:Y:S01]  /*12480*/  STG.E desc[UR36][R2.64], R5 ;  /* 0x0000000502007986 */ /* 0x000fe2000c101924 */
[----:B------:R-:W-:Y:S05]  /*12490*/  EXIT ;  /* 0x000000000000794d */ /* 0x000fea0003800000 */
.L_x_4705:
[----:B---3--:R-:W0:Y:S01]  /*124a0*/  LDC.64 R2, c[0x0][0x380] ;  /* 0x0000e000ff027b82 */ /* 0x008e220000000a00 */
[----:B------:R-:W-:-:S05]  /*124b0*/  IADD3 R13, PT, PT, R16, R13, RZ ;  /* 0x0000000d100d7210 */ /* 0x000fca0007ffe0ff */
[----:B0-----:R-:W-:-:S05]  /*124c0*/  IMAD.WIDE R2, R13, 0x4, R2 ;  /* 0x000000040d027825 */ /* 0x001fca00078e0202 */
[----:B------:R-:W-:Y:S01]  /*124d0*/  STG.E.128 desc[UR36][R2.64], R8 ;  /* 0x0000000802007986 */ /* 0x000fe2000c101d24 */
[----:B------:R-:W-:Y:S05]  /*124e0*/  EXIT ;  /* 0x000000000000794d */ /* 0x000fea0003800000 */
.L_x_4706:
        /* <DEDUP_REMOVED lines=9> */
.L_x_5607:


//--------------------- .text._ZN4mmha33masked_multihead_attention_kernelIfLi144ELi256ELi2ELi64ELi128ELb0ELb1EEEv26Multihead_attention_paramsIT_XT5_EE --------------------------
	.section	.text._ZN4mmha33masked_multihead_attention_kernelIfLi144ELi256ELi2ELi64ELi128ELb0ELb1EEEv26Multihead_attention_paramsIT_XT5_EE,"ax",@progbits
	.align	128
        .global         _ZN4mmha33masked_multihead_attention_kernelIfLi144ELi256ELi2ELi64ELi128ELb0ELb1EEEv26Multihead_attention_paramsIT_XT5_EE
        .type           _ZN4mmha33masked_multihead_attention_kernelIfLi144ELi256ELi2ELi64ELi128ELb0ELb1EEEv26Multihead_attention_paramsIT_XT5_EE,@function
        .size           _ZN4mmha33masked_multihead_attention_kernelIfLi144ELi256ELi2ELi64ELi128ELb0ELb1EEEv26Multihead_attention_paramsIT_XT5_EE,(.L_x_5608 - _ZN4mmha33masked_multihead_attention_kernelIfLi144ELi256ELi2ELi64ELi128ELb0ELb1EEEv26Multihead_attention_paramsIT_XT5_EE)
        .other          _ZN4mmha33masked_multihead_attention_kernelIfLi144ELi256ELi2ELi64ELi128ELb0ELb1EEEv26Multihead_attention_paramsIT_XT5_EE,@"STO_CUDA_ENTRY STV_DEFAULT"
_ZN4mmha33masked_multihead_attention_kernelIfLi144ELi256ELi2ELi64ELi128ELb0ELb1EEEv26Multihead_attention_paramsIT_XT5_EE:
.text._ZN4mmha33masked_multihead_attention_kernelIfLi144ELi256ELi2ELi64ELi128ELb0ELb1EEEv26Multihead_attention_paramsIT_XT5_EE:
        /* <DEDUP_REMOVED lines=11> */
[----:B------:R-:W-:-:S05]  /*00b0*/  IMAD.U32 R3, RZ, RZ, UR5 ;  /* 0x00000005ff037e24 */ /* 0x000fca000f8e00ff */
[----:B0-----:R-:W2:Y:S02]  /*00c0*/  LDG.E.U8 R2, desc[UR36][R2.64] ;  /* 0x0000002402027981 */ /* 0x001ea4000c1e1100 */
[----:B--2---:R-:W-:-:S13]  /*00d0*/  ISETP.NE.AND P0, PT, R2, 0x1, PT ;  /* 0x000000010200780c */ /* 0x004fda0003f05270 */
[----:B------:R-:W-:Y:S05]  /*00e0*/  @!P0 EXIT ;  /* 0x000000000000894d */ /* 0x000fea0003800000 */
.L_x_4707:
        /* <DEDUP_REMOVED lines=17> */
[----:B------:R-:W-:Y:S02]  /*0200*/  IMAD.U32 R2, RZ, RZ, UR4 ;  /* 0x00000004ff027e24 */ /* 0x000fe4000f8e00ff */
[----:B------:R-:W-:-:S05]  /*0210*/  IMAD.U32 R3, RZ, RZ, UR5 ;  /* 0x00000005ff037e24 */ /* 0x000fca000f8e00ff */
[----:B0-----:R0:W3:Y:S01]  /*0220*/  @P1 LDG.E R7, desc[UR36][R2.64] ;  /* 0x0000002402071981 */ /* 0x0010e2000c1e1900 */
[----:B----4-:R-:W-:-:S06]  /*0230*/  IADD3 R4, PT, PT, R0, 0xffffffe, RZ ;  /* 0x0ffffffe00047810 */ /* 0x010fcc0007ffe0ff */
        /* <DEDUP_REMOVED lines=12> */
[----:B------:R-:W-:Y:S02]  /*0300*/  @!UP1 UIMAD UR44, UR45, 0x90, URZ ;  /* 0x000000902d2c98a4 */ /* 0x000fe4000f8e02ff */
[----:B------:R-:W-:Y:S01]  /*0310*/  @UP1 UIMAD UR44, UR43, 0x90, UR7 ;  /* 0x000000902b2c18a4 */ /* 0x000fe2000f8e0207 */
[----:B----4-:R-:W-:Y:S01]  /*0320*/  IMAD.SHL.U32 R10, R22, 0x4, RZ ;  /* 0x00000004160a7824 */ /* 0x010fe200078e00ff */
[----:B------:R-:W1:Y:S01]  /*0330*/  @!P4 LDC.64 R4, c[0x0][0x468] ;  /* 0x00011a00ff04cb82 */ /* 0x000e620000000a00 */
[----:B------:R-:W-:Y:S01]  /*0340*/  IABS R0, R6 ;  /* 0x0000000600007213 */ /* 0x000fe20000000000 */
[----:B------:R-:W2:Y:S02]  /*0350*/  LDCU.64 UR10, c[0x0][0x460] ;  /* 0x00008c00ff0a77ac */ /* 0x000ea40008000a00 */
[----:B------:R-:W-:-:S05]  /*0360*/  VIADD R13, R10, UR44 ;  /* 0x0000002c0a0d7c36 */ /* 0x000fca0008000000 */
        /* <DEDUP_REMOVED lines=10> */
[----:B------:R-:W-:Y:S01]  /*0410*/  UISETP.GT.U32.AND UP2, UPT, UR12, UR4, UPT ;  /* 0x000000040c00728c */ /* 0x000fe2000bf44070 */
[----:B-1----:R-:W-:-:S10]  /*0420*/  IMAD.U32 R0, RZ, RZ, UR8 ;  /* 0x00000008ff007e24 */ /* 0x002fd4000f8e00ff */
[----:B------:R-:W-:Y:S01]  /*0430*/  @!UP2 UIADD3 UR4, UPT, UPT, UR4, -UR12, URZ ;  /* 0x8000000c0404a290 */ /* 0x000fe2000fffe0ff */
[----:B------:R-:W-:-:S03]  /*0440*/  IABS R0, R0 ;  /* 0x0000000000007213 */ /* 0x000fc60000000000 */
[----:B------:R-:W-:Y:S01]  /*0450*/  UISETP.GE.U32.AND UP4, UPT, UR4, UR12, UPT ;  /* 0x0000000c0400728c */ /* 0x000fe2000bf86070 */
        /* <DEDUP_REMOVED lines=18> */
[----:B------:R-:W-:Y:S01]  /*0580*/  MOV R2, UR4 ;  /* 0x0000000400027c02 */ /* 0x000fe20008000f00 */
        /* <DEDUP_REMOVED lines=9> */
[----:B------:R-:W-:Y:S01]  /*0620*/  UIMAD UR42, UR42, UR9, URZ ;  /* 0x000000092a2a72a4 */ /* 0x000fe2000f8e02ff */
        /* <DEDUP_REMOVED lines=17> */
[----:B------:R-:W-:Y:S02]  /*0740*/  UISETP.NE.AND UP0, UPT, UR8, URZ, UPT ;  /* 0x000000ff0800728c */ /* 0x000fe4000bf05270 */
[----:B------:R-:W-:Y:S01]  /*0750*/  UIADD3 UR41, UPT, UPT, UR46, 0x1, -UR8 ;  /* 0x000000012e297890 */ /* 0x000fe2000fffe808 */
[----:B---3--:R-:W4:Y:S08]  /*0760*/  @!P4 I2F.S8 R0, R6 ;  /* 0x000000060000c306 */ /* 0x008f300000001400 */
[----:B------:R-:W0:Y:S01]  /*0770*/  @!P4 I2F.S8 R2, R6.B1 ;  /* 0x100000060002c306 */ /* 0x000e220000001400 */
[----:B------:R-:W-:-:S07]  /*0780*/  @!UP1 UIADD3 UR40, UPT, UPT, UR40, -UR12, URZ ;  /* 0x8000000c28289290 */ /* 0x000fce000fffe0ff */
[----:B------:R-:W1:Y:S08]  /*0790*/  @!P4 I2F.S8 R4, R6.B2 ;  /* 0x200000060004c306 */ /* 0x000e700000001400 */
[----:B------:R-:W2:Y:S01]  /*07a0*/  @!P4 I2F.S8 R12, R6.B3 ;  /* 0x30000006000cc306 */ /* 0x000ea20000001400 */
[----:B------:R-:W-:Y:S02]  /*07b0*/  UISETP.LT.AND UP1, UPT, URZ, UR41, UPT ;  /* 0x00000029ff00728c */ /* 0x000fe4000bf21270 */
[----:B------:R-:W-:-:S02]  /*07c0*/  @!UP2 UIADD3 UR40, UPT, UPT, -UR40, URZ, URZ ;  /* 0x000000ff2828a290 */ /* 0x000fc4000fffe1ff */
[----:B------:R-:W-:Y:S02]  /*07d0*/  USEL UR41, URZ, UR41, !UP1 ;  /* 0x00000029ff297287 */ /* 0x000fe4000c800000 */
[----:B------:R-:W-:Y:S01]  /*07e0*/  @!UP0 ULOP3.LUT UR40, URZ, UR8, URZ, 0x33, !UPT ;  /* 0x00000008ff288292 */ /* 0x000fe2000f8e33ff */
[C---:B----4-:R-:W-:Y:S01]  /*07f0*/  @!P4 FMUL.FTZ R24, R5.reuse, R0 ;  /* 0x000000000518c220 */ /* 0x050fe20000410000 */
[C---:B0-----:R-:W-:Y:S01]  /*0800*/  @!P4 FMUL.FTZ R25, R5.reuse, R2 ;  /* 0x000000020519c220 */ /* 0x041fe20000410000 */
[C---:B-1----:R-:W-:Y:S01]  /*0810*/  @!P4 FMUL.FTZ R26, R5.reuse, R4 ;  /* 0x00000004051ac220 */ /* 0x042fe20000410000 */
[----:B--2---:R-:W-:Y:S01]  /*0820*/  @!P4 FMUL.FTZ R27, R5, R12 ;  /* 0x0000000c051bc220 */ /* 0x004fe20000410000 */
[----:B------:R-:W-:Y:S07]  /*0830*/  @P0 BRA `(.L_x_4709) ;  /* 0x00000000004c0947 */ /* 0x000fee0003800000 */
        /* <DEDUP_REMOVED lines=19> */
.L_x_4709:
[----:B------:R-:W-:Y:S05]  /*0970*/  BSYNC.RECONVERGENT B0 ;  /* 0x0000000000007941 */ /* 0x000fea0003800200 */
.L_x_4708:
        /* <DEDUP_REMOVED lines=8> */
.L_x_4711:
[----:B------:R-:W-:Y:S05]  /*0a00*/  BSYNC.RECONVERGENT B0 ;  /* 0x0000000000007941 */ /* 0x000fea0003800200 */
.L_x_4710:
[----:B------:R-:W2:Y:S01]  /*0a10*/  LDCU.64 UR4, c[0x0][0x390] ;  /* 0x00007200ff0477ac */ /* 0x000ea20008000a00 */
[----:B------:R-:W3:Y:S01]  /*0a20*/  S2R R11, SR_CTAID.X ;  /* 0x00000000000b7919 */ /* 0x000ee20000002500 */
[----:B------:R-:W-:Y:S02]  /*0a30*/  ISETP.GT.U32.AND P2, PT, R22, 0x3f, PT ;  /* 0x0000003f1600780c */ /* 0x000fe40003f44070 */
[----:B------:R-:W-:Y:S01]  /*0a40*/  CS2R R14, SRZ ;  /* 0x00000000000e7805 */ /* 0x000fe2000001ff00 */
[----:B------:R-:W4:Y:S01]  /*0a50*/  LDCU.64 UR12, c[0x0][0x3a0] ;  /* 0x00007400ff0c77ac */ /* 0x000f220008000a00 */
[----:B------:R-:W-:Y:S02]  /*0a60*/  ISETP.EQ.U32.AND P4, PT, RZ, UR10, PT ;  /* 0x0000000aff007c0c */ /* 0x000fe4000bf82070 */
[----:B------:R-:W-:Y:S02]  /*0a70*/  CS2R R12, SRZ ;  /* 0x00000000000c7805 */ /* 0x000fe4000001ff00 */
[----:B-----5:R-:W-:Y:S01]  /*0a80*/  @P3 R2UR UR38, R8 ;  /* 0x00000000082632ca */ /* 0x020fe200000e0000 */
[----:B------:R-:W0:Y:S01]  /*0a90*/  LDCU.64 UR14, c[0x0][0x418] ;  /* 0x00008300ff0e77ac */ /* 0x000e220008000a00 */
[----:B------:R-:W-:-:S02]  /*0aa0*/  ISETP.EQ.OR.EX P2, PT, RZ, UR11, P2, P4 ;  /* 0x0000000bff007c0c */ /* 0x000fc40009742740 */
[----:B--2---:R-:W-:Y:S02]  /*0ab0*/  ISETP.NE.U32.AND P0, PT, RZ, UR4, PT ;  /* 0x00000004ff007c0c */ /* 0x004fe4000bf05070 */
[----:B----4-:R-:W-:-:S09]  /*0ac0*/  ISETP.NE.U32.AND P1, PT, RZ, UR12, PT ;  /* 0x0000000cff007c0c */ /* 0x010fd2000bf25070 */
[----:B------:R-:W2:Y:S01]  /*0ad0*/  @!P2 LDC.64 R6, c[0x0][0x450] ;  /* 0x00011400ff06ab82 */ /* 0x000ea20000000a00 */
[----:B------:R-:W-:Y:S01]  /*0ae0*/  ISETP.NE.AND.EX P0, PT, RZ, UR5, PT, P0 ;  /* 0x00000005ff007c0c */ /* 0x000fe2000bf05300 */
[----:B------:R-:W-:Y:S01]  /*0af0*/  VOTEU.ALL UP1, P2 ;  /* 0x0000000000ff7886 */ /* 0x000fe20001020000 */
[----:B------:R-:W-:Y:S01]  /*0b00*/  ISETP.NE.AND.EX P1, PT, RZ, UR13, PT, P1 ;  /* 0x0000000dff007c0c */ /* 0x000fe2000bf25310 */
[----:B0-----:R-:W-:Y:S01]  /*0b10*/  UISETP.NE.U32.AND UP0, UPT, UR14, URZ, UPT ;  /* 0x000000ff0e00728c */ /* 0x001fe2000bf05070 */
[C---:B------:R-:W-:Y:S02]  /*0b20*/  ISETP.GT.U32.OR P0, PT, R22.reuse, 0x23, !P0 ;  /* 0x000000231600780c */ /* 0x040fe40004704470 */
[----:B------:R-:W-:Y:S01]  /*0b30*/  ISETP.GT.U32.OR P1, PT, R22, 0x23, !P1 ;  /* 0x000000231600780c */ /* 0x000fe20004f24470 */
[----:B------:R-:W-:Y:S02]  /*0b40*/  UISETP.NE.AND.EX UP0, UPT, UR15, URZ, UPT, UP0 ;  /* 0x000000ff0f00728c */ /* 0x000fe4000bf05300 */
[----:B------:R-:W-:Y:S01]  /*0b50*/  @!UP1 UIMAD UR8, UR38, UR9, URZ ;  /* 0x00000009260892a4 */ /* 0x000fe2000f8e02ff */
[----:B---3--:R-:W-:-:S03]  /*0b60*/  IMAD R11, R11, 0x90, R10 ;  /* 0x000000900b0b7824 */ /* 0x008fc600078e020a */
[----:B------:R-:W-:-:S04]  /*0b70*/  PLOP3.LUT P3, PT, PT, PT, UP0, 0x80, 0x8 ;  /* 0x000000000008781c */ /* 0x000fc80003f6f008 */
[----:B-1----:R-:W0:Y:S01]  /*0b80*/  @!P0 LDC.64 R2, c[0x0][0x390] ;  /* 0x0000e400ff028b82 */ /* 0x002e220000000a00 */
[----:B------:R-:W1:Y:S07]  /*0b90*/  @UP0 LDCU.64 UR4, c[0x0][0x418] ;  /* 0x00008300ff0407ac */ /* 0x000e6e0008000a00 */
[----:B------:R-:W3:Y:S01]  /*0ba0*/  @!P1 LDC.64 R4, c[0x0][0x3a0] ;  /* 0x0000e800ff049b82 */ /* 0x000ee20000000a00 */
[----:B------:R-:W-:Y:S01]  /*0bb0*/  IMAD.U32 R0, RZ, RZ, UR8 ;  /* 0x00000008ff007e24 */ /* 0x000fe2000f8e00ff */
[----:B------:R-:W-:-:S02]  /*0bc0*/  CS2R R30, SRZ ;  /* 0x00000000001e7805 */ /* 0x000fc4000001ff00 */
[----:B------:R-:W-:Y:S01]  /*0bd0*/  CS2R R28, SRZ ;  /* 0x00000000001c7805 */ /* 0x000fe2000001ff00 */
[----:B-1----:R-:W-:Y:S01]  /*0be0*/  @UP0 UIMAD.WIDE.U32 UR6, UR6, 0x4, UR4 ;  /* 0x00000004060608a5 */ /* 0x002fe2000f8e0004 */
[----:B------:R-:W1:Y:S01]  /*0bf0*/  LDCU.U8 UR4, c[0x0][0x404] ;  /* 0x00008080ff0477ac */ /* 0x000e620008000000 */
[----:B0-----:R-:W-:-:S04]  /*0c00*/  @!P0 IMAD.WIDE.U32 R2, R11, 0x4, R2 ;  /* 0x000000040b028825 */ /* 0x001fc800078e0002 */
[----:B------:R-:W-:Y:S01]  /*0c10*/  MOV R8, UR6 ;  /* 0x0000000600087c02 */ /* 0x000fe20008000f00 */
[----:B------:R-:W-:Y:S01]  /*0c20*/  IMAD.U32 R9, RZ, RZ, UR7 ;  /* 0x00000007ff097e24 */ /* 0x000fe2000f8e00ff */
[----:B------:R2:W4:Y:S01]  /*0c30*/  @!P0 LDG.E.128 R12, desc[UR36][R2.64] ;  /* 0x00000024020c8981 */ /* 0x000522000c1e1d00 */
[----:B---3--:R-:W-:-:S03]  /*0c40*/  @!P1 IMAD.WIDE.U32 R4, R11, 0x4, R4 ;  /* 0x000000040b049825 */ /* 0x008fc600078e0004 */
[----:B------:R-:W3:Y:S01]  /*0c50*/  @P3 LDG.E R8, desc[UR36][R8.64] ;  /* 0x0000002408083981 */ /* 0x000ee2000c1e1900 */
[----:B------:R-:W-:-:S03]  /*0c60*/  @!P2 IMAD R11, R0, 0x90, R11 ;  /* 0x00000090000ba824 */ /* 0x000fc600078e020b */
[----:B------:R-:W3:Y:S01]  /*0c70*/  @!P1 LDG.E.128 R28, desc[UR36][R4.64] ;  /* 0x00000024041c9981 */ /* 0x000ee2000c1e1d00 */
[----:B--2---:R-:W-:Y:S02]  /*0c80*/  @!P2 IMAD.WIDE R2, R11, 0x4, R6 ;  /* 0x000000040b02a825 */ /* 0x004fe400078e0206 */
[----:B------:R-:W0:Y:S03]  /*0c90*/  LDC R7, c[0x0][0x400] ;  /* 0x00010000ff077b82 */ /* 0x000e260000000800 */
[----:B------:R-:W2:Y:S01]  /*0ca0*/  @!P2 LDG.E.128 R32, desc[UR36][R2.64] ;  /* 0x000000240220a981 */ /* 0x000ea2000c1e1d00 */
[----:B-1----:R-:W-:Y:S01]  /*0cb0*/  ISETP.NE.AND P0, PT, RZ, UR4, PT ;  /* 0x00000004ff007c0c */ /* 0x002fe2000bf05270 */
[----:B------:R-:W-:Y:S01]  /*0cc0*/  UMOV UR39, URZ ;  /* 0x000000ff00277c82 */ /* 0x000fe20008000000 */
[----:B------:R-:W-:Y:S01]  /*0cd0*/  USHF.R.S32.HI UR48, URZ, 0x1f, UR47 ;  /* 0x0000001fff307899 */ /* 0x000fe2000801142f */
[----:B------:R-:W-:Y:S01]  /*0ce0*/  BSSY.RECONVERGENT B6, `(.L_x_4712) ;  /* 0x00000d1000067945 */ /* 0x000fe20003800200 */
[----:B0-----:R-:W-:Y:S01]  /*0cf0*/  ISETP.LT.OR P0, PT, R7, 0x1, P0 ;  /* 0x000000010700780c */ /* 0x001fe20000701670 */
[----:B----4-:R-:W-:Y:S01]  /*0d00*/  FADD.FTZ R16, R12, R16 ;  /* 0x000000100c107221 */ /* 0x010fe20000010000 */
[----:B------:R-:W-:Y:S01]  /*0d10*/  FADD.FTZ R17, R13, R17 ;  /* 0x000000110d117221 */ /* 0x000fe20000010000 */
[----:B---3--:R-:W-:Y:S01]  /*0d20*/  @P3 R2UR UR39, R8 ;  /* 0x00000000082732ca */ /* 0x008fe200000e0000 */
[----:B------:R-:W-:Y:S01]  /*0d30*/  FADD.FTZ R24, R28, R24 ;  /* 0x000000181c187221 */ /* 0x000fe20000010000 */
[----:B------:R-:W-:Y:S01]  /*0d40*/  FADD.FTZ R25, R29, R25 ;  /* 0x000000191d197221 */ /* 0x000fe20000010000 */
[----:B------:R-:W-:Y:S01]  /*0d50*/  FADD.FTZ R26, R30, R26 ;  /* 0x0000001a1e1a7221 */ /* 0x000fe20000010000 */
[----:B------:R-:W-:Y:S01]  /*0d60*/  FADD.FTZ R27, R31, R27 ;  /* 0x0000001b1f1b7221 */ /* 0x000fe20000010000 */
[----:B------:R-:W-:Y:S01]  /*0d70*/  FADD.FTZ R18, R14, R18 ;  /* 0x000000120e127221 */ /* 0x000fe20000010000 */
[----:B------:R-:W-:Y:S01]  /*0d80*/  FADD.FTZ R19, R15, R19 ;  /* 0x000000130f137221 */ /* 0x000fe20000010000 */
[----:B--2---:R-:W-:Y:S01]  /*0d90*/  @!P2 FMUL.FTZ R24, R24, R32 ;  /* 0x000000201818a220 */ /* 0x004fe20000410000 */
[----:B------:R-:W-:Y:S01]  /*0da0*/  @!P2 FMUL.FTZ R25, R25, R33 ;  /* 0x000000211919a220 */ /* 0x000fe20000410000 */
[----:B------:R-:W-:Y:S01]  /*0db0*/  @!P2 FMUL.FTZ R26, R26, R34 ;  /* 0x000000221a1aa220 */ /* 0x000fe20000410000 */
[----:B------:R-:W-:Y:S01]  /*0dc0*/  @!P2 FMUL.FTZ R27, R27, R35 ;  /* 0x000000231b1ba220 */ /* 0x000fe20000410000 */
[----:B------:R-:W-:Y:S06]  /*0dd0*/  @P0 BRA `(.L_x_4713) ;  /* 0x0000000000ac0947 */ /* 0x000fec0003800000 */
[----:B------:R-:W-:-:S13]  /*0de0*/  ISETP.GE.AND P0, PT, R10, R7, PT ;  /* 0x000000070a00720c */ /* 0x000fda0003f06270 */
[----:B------:R-:W-:Y:S05]  /*0df0*/  @P0 BRA `(.L_x_4714) ;  /* 0x0000000800fc0947 */ /* 0x000fea0003800000 */
[----:B------:R-:W-:Y:S01]  /*0e00*/  I2FP.F32.U32 R0, R7 ;  /* 0x0000000700007245 */ /* 0x000fe20000201000 */
[----:B------:R-:W-:Y:S01]  /*0e10*/  VIADD R2, R10, 0x2 ;  /* 0x000000020a027836 */ /* 0x000fe20000000000 */
[----:B------:R-:W0:Y:S01]  /*0e20*/  LDCU UR4, c[0x0][0x40c] ;  /* 0x00008180ff0477ac */ /* 0x000e220008000800 */
[----:B------:R-:W-:Y:S01]  /*0e30*/  I2FP.F32.U32 R10, R10 ;  /* 0x0000000a000a7245 */ /* 0x000fe20000201000 */
[----:B------:R-:W1:Y:S02]  /*0e40*/  MUFU.RCP R3, R0 ;  /* 0x0000000000037308 */ /* 0x000e640000001000 */
[----:B------:R-:W-:Y:S01]  /*0e50*/  I2FP.F32.U32 R2, R2 ;  /* 0x0000000200027245 */ /* 0x000fe20000201000 */
[----:B0-----:R-:W-:-:S04]  /*0e60*/  UIADD3 UR4, UPT, UPT, -UR39, UR4, URZ ;  /* 0x0000000427047290 */ /* 0x001fc8000fffe1ff */
[-C--:B-1----:R-:W-:Y:S01]  /*0e70*/  FMUL.FTZ R2, R2, R3.reuse ;  /* 0x0000000302027220 */ /* 0x082fe20000410000 */
        /* <DEDUP_REMOVED lines=33> */
.L_x_4713:
        /* <DEDUP_REMOVED lines=10> */
[----:B0-----:R-:W-:Y:S01]  /*1130*/  IADD3 R2, PT, PT, R0, 0xffffffe, RZ ;  /* 0x0ffffffe00027810 */ /* 0x001fe20007ffe0ff */
[----:B------:R-:W-:-:S05]  /*1140*/  IMAD.MOV R0, RZ, RZ, -R8 ;  /* 0x000000ffff007224 */ /* 0x000fca00078e0a08 */
        /* <DEDUP_REMOVED lines=37> */
[----:B------:R-:W-:Y:S01]  /*13a0*/  IMAD.U32 R7, RZ, RZ, UR7 ;  /* 0x00000007ff077e24 */ /* 0x000fe2000f8e00ff */
[----:B----4-:R-:W-:Y:S01]  /*13b0*/  MOV R10, UR8 ;  /* 0x00000008000a7c02 */ /* 0x010fe20008000f00 */
[----:B-1----:R-:W-:-:S07]  /*13c0*/  IMAD.U32 R11, RZ, RZ, UR9 ;  /* 0x00000009ff0b7e24 */ /* 0x002fce000f8e00ff */
[----:B------:R-:W-:-:S07]  /*13d0*/  LEPC R20, `(.L_x_4715) ;  /* 0x000000001014794e */ /* 0x000fce0000000000 */
[----:B--2---:R-:W-:Y:S05]  /*13e0*/  CALL.ABS.NOINC R2 ;  /* 0x0000000002007343 */ /* 0x004fea0003c00000 */
.L_x_4715:
        /* <DEDUP_REMOVED lines=8> */
[--C-:B-1----:R-:W-:Y:S02]  /*1470*/  IMAD R2, R5, 0x4, R0.reuse ;  /* 0x0000000405027824 */ /* 0x102fe400078e0200 */
[C---:B------:R-:W-:Y:S02]  /*1480*/  @!P6 IMAD R4, R3.reuse, 0x4, R0 ;  /* 0x000000040304e824 */ /* 0x040fe400078e0200 */
[----:B------:R-:W-:-:S03]  /*1490*/  @!P6 IMAD R3, R3, 0x4, R2 ;  /* 0x000000040303e824 */ /* 0x000fc600078e0202 */
        /* <DEDUP_REMOVED lines=14> */
[----:B------:R-:W-:Y:S01]  /*1580*/  SHF.L.U32 R4, R4, 0x1, RZ ;  /* 0x0000000104047819 */ /* 0x000fe200000006ff */
[C---:B------:R-:W-:Y:S01]  /*1590*/  IMAD R20, R23.reuse, 0x4, R15 ;  /* 0x0000000417147824 */ /* 0x040fe200078e020f */
[----:B------:R0:W1:Y:S01]  /*15a0*/  LDS R16, [R15] ;  /* 0x000000000f107984 */ /* 0x0000620000000800 */
[----:B------:R-:W-:Y:S01]  /*15b0*/  IMAD R30, R23, 0x4, R21 ;  /* 0x00000004171e7824 */ /* 0x000fe200078e0215 */
[----:B------:R-:W-:Y:S02]  /*15c0*/  LOP3.LUT R6, R4, 0xfffffffc, RZ, 0xc0, !PT ;  /* 0xfffffffc04067812 */ /* 0x000fe400078ec0ff */
[----:B------:R0:W2:Y:S02]  /*15d0*/  LDS R18, [R15+0x4] ;  /* 0x000004000f127984 */ /* 0x0000a40000000800 */
[----:B------:R-:W-:-:S02]  /*15e0*/  ISETP.GE.AND P0, PT, R6, R5, PT ;  /* 0x000000050600720c */ /* 0x000fc40003f06270 */
        /* <DEDUP_REMOVED lines=24> */
[----:B------:R-:W-:Y:S01]  /*1770*/  MUFU.COS R9, R13 ;  /* 0x0000000d00097308 */ /* 0x000fe20000000000 */
[----:B------:R-:W-:-:S07]  /*1780*/  FMUL.RZ R8, R4, 0.15915493667125701904 ;  /* 0x3e22f98304087820 */ /* 0x000fce000040c000 */
[----:B------:R-:W0:Y:S08]  /*1790*/  MUFU.SIN R6, R13 ;  /* 0x0000000d00067308 */ /* 0x000e300000000400 */
[----:B------:R-:W1:Y:S08]  /*17a0*/  MUFU.SIN R5, R8 ;  /* 0x0000000800057308 */ /* 0x000e700000000400 */
[----:B------:R3:W5:Y:S01]  /*17b0*/  MUFU.COS R4, R8 ;  /* 0x0000000800047308 */ /* 0x0007620000000000 */
[-C--:B0-----:R-:W-:Y:S01]  /*17c0*/  FMUL.FTZ R7, R19, R6.reuse ;  /* 0x0000000613077220 */ /* 0x081fe20000410000 */
[-C--:B------:R-:W-:Y:S01]  /*17d0*/  FMUL.FTZ R11, R27, R6.reuse ;  /* 0x000000061b0b7220 */ /* 0x080fe20000410000 */
[-C--:B--2---:R-:W-:Y:S01]  /*17e0*/  FMUL.FTZ R12, R18, R6.reuse ;  /* 0x00000006120c7220 */ /* 0x084fe20000410000 */
[----:B----4-:R-:W-:Y:S01]  /*17f0*/  FMUL.FTZ R14, R26, R6 ;  /* 0x000000061a0e7220 */ /* 0x010fe20000410000 */
[-C--:B------:R-:W-:Y:S01]  /*1800*/  FFMA.FTZ R10, R18, R9.reuse, -R7 ;  /* 0x00000009120a7223 */ /* 0x080fe20000010807 */
[-C--:B------:R-:W-:Y:S01]  /*1810*/  FFMA.FTZ R26, R26, R9.reuse, -R11 ;  /* 0x000000091a1a7223 */ /* 0x080fe2000001080b */
[-C--:B------:R-:W-:Y:S01]  /*1820*/  FFMA.FTZ R19, R19, R9.reuse, R12 ;  /* 0x0000000913137223 */ /* 0x080fe2000001000c */
[----:B------:R-:W-:Y:S01]  /*1830*/  FFMA.FTZ R27, R27, R9, R14 ;  /* 0x000000091b1b7223 */ /* 0x000fe2000001000e */
[-C--:B-1----:R-:W-:Y:S01]  /*1840*/  FMUL.FTZ R3, R17, R5.reuse ;  /* 0x0000000511037220 */ /* 0x082fe20000410000 */
[-C--:B------:R-:W-:Y:S01]  /*1850*/  FMUL.FTZ R7, R25, R5.reuse ;  /* 0x0000000519077220 */ /* 0x080fe20000410000 */
[-C--:B------:R-:W-:Y:S01]  /*1860*/  FMUL.FTZ R6, R16, R5.reuse ;  /* 0x0000000510067220 */ /* 0x080fe20000410000 */
[----:B---3--:R-:W-:Y:S01]  /*1870*/  FMUL.FTZ R8, R24, R5 ;  /* 0x0000000518087220 */ /* 0x008fe20000410000 */
[----:B------:R-:W-:Y:S01]  /*1880*/  MOV R18, R10 ;  /* 0x0000000a00127202 */ /* 0x000fe20000000f00 */
[-C--:B-----5:R-:W-:Y:S01]  /*1890*/  FFMA.FTZ R3, R16, R4.reuse, -R3 ;  /* 0x0000000410037223 */ /* 0x0a0fe20000010803 */
[-C--:B------:R-:W-:Y:S01]  /*18a0*/  FFMA.FTZ R24, R24, R4.reuse, -R7 ;  /* 0x0000000418187223 */ /* 0x080fe20000010807 */
[-C--:B------:R-:W-:Y:S01]  /*18b0*/  FFMA.FTZ R17, R17, R4.reuse, R6 ;  /* 0x0000000411117223 */ /* 0x080fe20000010006 */
[----:B------:R-:W-:Y:S01]  /*18c0*/  FFMA.FTZ R25, R25, R4, R8 ;  /* 0x0000000419197223 */ /* 0x000fe20000010008 */
[----:B------:R-:W-:-:S07]  /*18d0*/  IMAD.MOV.U32 R16, RZ, RZ, R3 ;  /* 0x000000ffff107224 */ /* 0x000fce00078e0003 */
.L_x_4719:
[----:B------:R-:W-:Y:S05]  /*18e0*/  BSYNC.RECONVERGENT B1 ;  /* 0x0000000000017941 */ /* 0x000fea0003800200 */
.L_x_4718:
        /* <DEDUP_REMOVED lines=8> */
.L_x_4717:
[----:B------:R-:W-:Y:S05]  /*1970*/  BSYNC.RECONVERGENT B0 ;  /* 0x0000000000007941 */ /* 0x000fea0003800200 */
.L_x_4716:
[----:B------:R-:W-:Y:S01]  /*1980*/  BAR.SYNC.DEFER_BLOCKING 0x0 ;  /* 0x0000000000007b1d */ /* 0x000fe20000010000 */
[----:B------:R-:W-:-:S04]  /*1990*/  @!P6 IMAD R23, R23, R28, R29 ;  /* 0x0000001c1717e224 */ /* 0x000fc800078e021d */
[C---:B------:R-:W-:Y:S02]  /*19a0*/  @!P6 IMAD R0, R23.reuse, 0x4, R0 ;  /* 0x000000041700e824 */ /* 0x040fe400078e0200 */
[----:B------:R-:W-:-:S03]  /*19b0*/  @!P6 IMAD R2, R23, 0x4, R2 ;  /* 0x000000041702e824 */ /* 0x000fc600078e0202 */
[----:B---3--:R0:W1:Y:S04]  /*19c0*/  @!P6 LDS.128 R16, [R0] ;  /* 0x000000000010e984 */ /* 0x0080680000000c00 */
[----:B------:R0:W2:Y:S01]  /*19d0*/  @!P6 LDS.128 R24, [R2] ;  /* 0x000000000218e984 */ /* 0x0000a20000000c00 */
[----:B------:R-:W-:Y:S06]  /*19e0*/  BAR.SYNC.DEFER_BLOCKING 0x0 ;  /* 0x0000000000007b1d */ /* 0x000fec0000010000 */
.L_x_4714:
[----:B------:R-:W-:Y:S05]  /*19f0*/  BSYNC.RECONVERGENT B6 ;  /* 0x0000000000067941 */ /* 0x000fea0003800200 */
.L_x_4712:
[----:B------:R-:W-:Y:S01]  /*1a00*/  ISETP.GT.U32.AND P0, PT, R22, 0x3f, PT ;  /* 0x0000003f1600780c */ /* 0x000fe20003f04070 */
[----:B------:R-:W-:Y:S01]  /*1a10*/  BSSY.RECONVERGENT B0, `(.L_x_4720) ;  /* 0x0000016000007945 */ /* 0x000fe20003800200 */
[----:B0-----:R-:W-:-:S11]  /*1a20*/  IMAD.MOV.U32 R0, RZ, RZ, RZ ;  /* 0x000000ffff007224 */ /* 0x001fd600078e00ff */
[----:B------:R-:W-:Y:S05]  /*1a30*/  @P0 BRA `(.L_x_4721) ;  /* 0x00000000004c0947 */ /* 0x000fea0003800000 */
[----:B------:R-:W-:Y:S01]  /*1a40*/  ISETP.GT.U32.AND P0, PT, R22, 0x23, PT ;  /* 0x000000231600780c */ /* 0x000fe20003f04070 */
[----:B------:R-:W0:Y:S01]  /*1a50*/  S2UR UR5, SR_CgaCtaId ;  /* 0x00000000000579c3 */ /* 0x000e220000008800 */
[----:B------:R-:W-:Y:S02]  /*1a60*/  UMOV UR4, 0x400 ;  /* 0x0000040000047882 */ /* 0x000fe40000000000 */
[----:B------:R-:W-:-:S09]  /*1a70*/  UIADD3 UR4, UPT, UPT, UR4, 0x20, URZ ;  /* 0x0000002004047890 */ /* 0x000fd2000fffe0ff */
[----:B------:R-:W3:Y:S08]  /*1a80*/  @!P0 LDC R5, c[0x0][0x3f4] ;  /* 0x0000fd00ff058b82 */ /* 0x000ef00000000800 */
[----:B------:R-:W4:Y:S01]  /*1a90*/  @!P0 LDC.64 R2, c[0x0][0x3b8] ;  /* 0x0000ee00ff028b82 */ /* 0x000f220000000a00 */
[----:B0-----:R-:W-:-:S06]  /*1aa0*/  ULEA UR4, UR5, UR4, 0x18 ;  /* 0x0000000405047291 */ /* 0x001fcc000f8ec0ff */
[----:B------:R-:W-:-:S05]  /*1ab0*/  LEA R4, R22, UR4, 0x4 ;  /* 0x0000000416047c11 */ /* 0x000fca000f8e20ff */
[----:B-1----:R0:W-:Y:S01]  /*1ac0*/  STS.128 [R4], R16 ;  /* 0x0000001004007388 */ /* 0x0021e20000000c00 */
[----:B---3--:R-:W-:Y:S02]  /*1ad0*/  @!P0 IMAD R0, R22, R5, UR40 ;  /* 0x0000002816008e24 */ /* 0x008fe4000f8e0205 */
[----:B------:R-:W-:-:S04]  /*1ae0*/  @!P0 IMAD R5, R5, UR45, RZ ;  /* 0x0000002d05058c24 */ /* 0x000fc8000f8e02ff */
[----:B------:R-:W-:Y:S02]  /*1af0*/  @!P0 IMAD R5, R5, 0x24, R0 ;  /* 0x0000002405058824 */ /* 0x000fe400078e0200 */
[----:B--2---:R-:W-:-:S03]  /*1b00*/  FMUL.FTZ R0, R24, R16 ;  /* 0x0000001018007220 */ /* 0x004fc60000410000 */
[----:B------:R-:W-:-:S05]  /*1b10*/  @!P0 SHF.L.U32 R5, R5, 0x2, RZ ;  /* 0x0000000205058819 */ /* 0x000fca00000006ff */
[----:B----4-:R-:W-:-:S04]  /*1b20*/  @!P0 IMAD.WIDE R2, R5, 0x4, R2 ;  /* 0x0000000405028825 */ /* 0x010fc800078e0202 */
[----:B------:R-:W-:Y:S01]  /*1b30*/  FFMA.FTZ R5, R25, R17, R0 ;  /* 0x0000001119057223 */ /* 0x000fe20000010000 */
[----:B------:R0:W-:Y:S03]  /*1b40*/  @!P0 STG.E.128 desc[UR36][R2.64], R24 ;  /* 0x0000001802008986 */ /* 0x0001e6000c101d24 */
[----:B------:R-:W-:-:S04]  /*1b50*/  FFMA.FTZ R0, R26, R18, R5 ;  /* 0x000000121a007223 */ /* 0x000fc80000010005 */
[----:B------:R-:W-:-:S07]  /*1b60*/  FFMA.FTZ R0, R27, R19, R0 ;  /* 0x000000131b007223 */ /* 0x000fce0000010000 */
.L_x_4721:
[----:B------:R-:W-:Y:S05]  /*1b70*/  BSYNC.RECONVERGENT B0 ;  /* 0x0000000000007941 */ /* 0x000fea0003800200 */
.L_x_4720:
[----:B0-----:R-:W0:Y:S01]  /*1b80*/  SHFL.BFLY PT, R3, R0, 0x10, 0x1f ;  /* 0x0e001f0000037f89 */ /* 0x001e2200000e0000 */
[----:B------:R-:W3:Y:S01]  /*1b90*/  S2UR UR12, SR_CgaCtaId ;  /* 0x00000000000c79c3 */ /* 0x000ee20000008800 */
[----:B------:R-:W-:Y:S01]  /*1ba0*/  UMOV UR11, 0x400 ;  /* 0x00000400000b7882 */ /* 0x000fe20000000000 */
[----:B------:R-:W-:Y:S01]  /*1bb0*/  UIADD3 UR10, UPT, UPT, -UR41, UR46, URZ ;  /* 0x0000002e290a7290 */ /* 0x000fe2000fffe1ff */
[----:B------:R-:W-:Y:S01]  /*1bc0*/  BSSY.RECONVERGENT B0, `(.L_x_4722) ;  /* 0x000002d000007945 */ /* 0x000fe20003800200 */
[----:B------:R-:W-:Y:S01]  /*1bd0*/  UIADD3 UR5, UPT, UPT, UR11, 0x420, URZ ;  /* 0x000004200b057890 */ /* 0x000fe2000fffe0ff */
[----:B------:R-:W-:Y:S02]  /*1be0*/  IMAD.MOV.U32 R252, RZ, RZ, -0x800001 ;  /* 0xff7ffffffffc7424 */ /* 0x000fe400078e00ff */
[----:B0-----:R-:W-:Y:S01]  /*1bf0*/  FADD.FTZ R3, R3, R0 ;  /* 0x0000000003037221 */ /* 0x001fe20000010000 */
[----:B------:R-:W-:Y:S01]  /*1c00*/  SHF.R.U32.HI R0, RZ, 0x3, R22 ;  /* 0x00000003ff007819 */ /* 0x000fe20000011616 */
[----:B---3--:R-:W-:-:S02]  /*1c10*/  ULEA UR4, UR12, UR11, 0x18 ;  /* 0x0000000b0c047291 */ /* 0x008fc4000f8ec0ff */
[----:B------:R-:W-:Y:S01]  /*1c20*/  ULEA UR5, UR12, UR5, 0x18 ;  /* 0x000000050c057291 */ /* 0x000fe2000f8ec0ff */
[----:B------:R-:W0:Y:S01]  /*1c30*/  SHFL.BFLY PT, R2, R3, 0x8, 0x1f ;  /* 0x0d001f0003027f89 */ /* 0x000e2200000e0000 */
[----:B------:R-:W-:Y:S02]  /*1c40*/  LOP3.LUT R0, R0, 0x7c, RZ, 0xc0, !PT ;  /* 0x0000007c00007812 */ /* 0x000fe400078ec0ff */
[----:B------:R-:W-:Y:S01]  /*1c50*/  ULEA UR13, UR10, UR5, 0x2 ;  /* 0x000000050a0d7291 */ /* 0x000fe2000f8e10ff */
[----:B0-----:R-:W-:-:S05]  /*1c60*/  FADD.FTZ R4, R3, R2 ;  /* 0x0000000203047221 */ /* 0x001fca0000010000 */
        /* <DEDUP_REMOVED lines=9> */
[----:B------:R-:W-:Y:S01]  /*1d00*/  @!P0 STS [R0+UR4+0x8], R7 ;  /* 0x0000080700008988 */ /* 0x000fe20008000804 */
[----:B------:R-:W-:Y:S01]  /*1d10*/  BAR.SYNC.DEFER_BLOCKING 0x0 ;  /* 0x0000000000007b1d */ /* 0x000fe20000010000 */
[----:B------:R-:W-:-:S05]  /*1d20*/  ISETP.NE.AND P0, PT, R22, RZ, PT ;  /* 0x000000ff1600720c */ /* 0x000fca0003f05270 */
[----:B------:R-:W0:Y:S04]  /*1d30*/  @!P1 LDS R7, [R2+0x8] ;  /* 0x0000080002079984 */ /* 0x000e280000000800 */
[----:B0-----:R-:W0:Y:S02]  /*1d40*/  SHFL.BFLY PT, R4, R7, 0x1, 0x1f ;  /* 0x0c201f0007047f89 */ /* 0x001e2400000e0000 */
[----:B0-----:R-:W-:-:S06]  /*1d50*/  FADD.FTZ R4, R4, R7 ;  /* 0x0000000704047221 */ /* 0x001fcc0000010000 */
[----:B------:R-:W0:Y:S01]  /*1d60*/  SHFL.IDX PT, R4, R4, RZ, 0x1f ;  /* 0x00001fff04047589 */ /* 0x000e2200000e0000 */
[----:B------:R-:W-:Y:S05]  /*1d70*/  @P0 BRA `(.L_x_4723) ;  /* 0x0000000000440947 */ /* 0x000fea0003800000 */
[----:B------:R-:W3:Y:S01]  /*1d80*/  LDCU.64 UR6, c[0x0][0x438] ;  /* 0x00008700ff0677ac */ /* 0x000ee20008000a00 */
[----:B------:R-:W0:Y:S01]  /*1d90*/  LDCU UR4, c[0x0][0x410] ;  /* 0x00008200ff0477ac */ /* 0x000e220008000800 */
[----:B---3--:R-:W-:-:S04]  /*1da0*/  UISETP.NE.U32.AND UP0, UPT, UR6, URZ, UPT ;  /* 0x000000ff0600728c */ /* 0x008fc8000bf05070 */
[----:B------:R-:W-:Y:S01]  /*1db0*/  UISETP.NE.AND.EX UP0, UPT, UR7, URZ, UPT, UP0 ;  /* 0x000000ff0700728c */ /* 0x000fe2000bf05300 */
[----:B0-----:R-:W-:-:S08]  /*1dc0*/  FMUL.FTZ R252, R4, UR4 ;  /* 0x0000000404fc7c20 */ /* 0x001fd00008410000 */
[----:B------:R-:W-:Y:S05]  /*1dd0*/  BRA.U !UP0, `(.L_x_4724) ;  /* 0x0000000108287547 */ /* 0x000fea000b800000 */
[----:B------:R-:W0:Y:S01]  /*1de0*/  LDCU UR9, c[0x0][0x440] ;  /* 0x00008800ff0977ac */ /* 0x000e220008000800 */
[----:B------:R-:W3:Y:S01]  /*1df0*/  LDCU.64 UR6, c[0x0][0x438] ;  /* 0x00008700ff0677ac */ /* 0x000ee20008000a00 */
[----:B------:R-:W-:-:S04]  /*1e00*/  UIADD3 UR4, UPT, UPT, -UR39, UR46, URZ ;  /* 0x0000002e27047290 */ /* 0x000fc8000fffe1ff */
[----:B0-----:R-:W-:-:S04]  /*1e10*/  UIMAD UR8, UR43, UR9, UR4 ;  /* 0x000000092b0872a4 */ /* 0x001fc8000f8e0204 */
[----:B------:R-:W-:-:S04]  /*1e20*/  UIMAD UR8, UR8, UR9, UR4 ;  /* 0x00000009080872a4 */ /* 0x000fc8000f8e0204 */
[----:B---3--:R-:W-:-:S06]  /*1e30*/  UIMAD.WIDE UR6, UR8, 0x4, UR6 ;  /* 0x00000004080678a5 */ /* 0x008fcc000f8e0206 */
[----:B------:R-:W-:Y:S02]  /*1e40*/  IMAD.U32 R3, RZ, RZ, UR7 ;  /* 0x00000007ff037e24 */ /* 0x000fe4000f8e00ff */
[----:B------:R-:W-:-:S05]  /*1e50*/  IMAD.U32 R2, RZ, RZ, UR6 ;  /* 0x00000006ff027e24 */ /* 0x000fca000f8e00ff */
[----:B------:R-:W3:Y:S02]  /*1e60*/  LDG.E R3, desc[UR36][R2.64] ;  /* 0x0000002402037981 */ /* 0x000ee4000c1e1900 */
[----:B---3--:R-:W-:-:S07]  /*1e70*/  FADD.FTZ R252, R252, R3 ;  /* 0x00000003fcfc7221 */ /* 0x008fce0000010000 */
.L_x_4724:
[----:B------:R3:W-:Y:S02]  /*1e80*/  STS [UR13], R252 ;  /* 0x000000fcff007988 */ /* 0x0007e4000800080d */
.L_x_4723:
[----:B------:R-:W-:Y:S05]  /*1e90*/  BSYNC.RECONVERGENT B0 ;  /* 0x0000000000007941 */ /* 0x000fea0003800200 */
.L_x_4722:
[----:B------:R-:W-:Y:S01]  /*1ea0*/  UIADD3 UR4, UPT, UPT, UR10, 0xf, URZ ;  /* 0x0000000f0a047890 */ /* 0x000fe2000fffe0ff */
[----:B------:R-:W-:Y:S01]  /*1eb0*/  SHF.R.U32.HI R248, RZ, 0x1, R22 ;  /* 0x00000001fff87819 */ /* 0x000fe20000011616 */
[----:B------:R-:W4:Y:S01]  /*1ec0*/  LDCU UR8, c[0x0][0x3f0] ;  /* 0x00007e00ff0877ac */ /* 0x000f220008000800 */
[----:B------:R-:W-:Y:S01]  /*1ed0*/  IMAD.SHL.U32 R22, R22, 0x8, RZ ;  /* 0x0000000816167824 */ /* 0x000fe200078e00ff */
[----:B------:R-:W-:Y:S01]  /*1ee0*/  BSSY B0, `(.L_x_4725) ;  /* 0x0000892000007945 */ /* 0x000fe20003800000 */
[----:B------:R-:W-:Y:S02]  /*1ef0*/  USHF.R.S32.HI UR6, URZ, 0x1f, UR4 ;  /* 0x0000001fff067899 */ /* 0x000fe40008011404 */
[----:B------:R-:W-:Y:S01]  /*1f00*/  UIADD3 UR11, UPT, UPT, UR11, 0x20, URZ ;  /* 0x000000200b0b7890 */ /* 0x000fe2000fffe0ff */
[----:B------:R-:W-:Y:S01]  /*1f10*/  LOP3.LUT R3, R22, 0x8, RZ, 0xc0, !PT ;  /* 0x0000000816037812 */ /* 0x000fe200078ec0ff */
[----:B------:R-:W-:Y:S01]  /*1f20*/  ULEA.HI UR6, UR6, UR4, URZ, 0x4 ;  /* 0x0000000406067291 */ /* 0x000fe2000f8f20ff */
[----:B------:R-:W0:Y:S03]  /*1f30*/  LDCU UR10, c[0x0][0x3f8] ;  /* 0x00007f00ff0a77ac */ /* 0x000e260008000800 */
[----:B------:R-:W-:Y:S01]  /*1f40*/  ULOP3.LUT UR7, UR6, 0xfffffff0, URZ, 0xc0, !UPT ;  /* 0xfffffff006077892 */ /* 0x000fe2000f8ec0ff */
[----:B------:R-:W0:Y:S05]  /*1f50*/  LDCU UR13, c[0x0][0x3f4] ;  /* 0x00007e80ff0d77ac */ /* 0x000e2a0008000800 */
[----:B------:R-:W-:Y:S01]  /*1f60*/  ISETP.GE.AND P0, PT, R248, UR7, PT ;  /* 0x00000007f8007c0c */ /* 0x000fe2000bf06270 */
[----:B----4-:R-:W-:Y:S01]  /*1f70*/  UIMAD UR4, UR42, UR8, UR43 ;  /* 0x000000082a0472a4 */ /* 0x010fe2000f8e022b */
[----:B------:R-:W4:Y:S01]  /*1f80*/  LDCU UR22, c[0x0][0x410] ;  /* 0x00008200ff1677ac */ /* 0x000f220008000800 */
[----:B------:R-:W0:Y:S01]  /*1f90*/  LDCU.64 UR14, c[0x0][0x3c8] ;  /* 0x00007900ff0e77ac */ /* 0x000e220008000a00 */
[----:B------:R-:W0:Y:S01]  /*1fa0*/  LDCU.64 UR16, c[0x0][0x3b8] ;  /* 0x00007700ff1077ac */ /* 0x000e220008000a00 */
[----:B------:R-:W0:Y:S01]  /*1fb0*/  LDCU.64 UR18, c[0x0][0x438] ;  /* 0x00008700ff1277ac */ /* 0x000e220008000a00 */
[----:B------:R-:W0:Y:S01]  /*1fc0*/  LDCU.64 UR20, c[0x0][0x448] ;  /* 0x00008900ff1477ac */ /* 0x000e220008000a00 */
[----:B------:R-:W-:-:S02]  /*1fd0*/  ULEA UR6, UR12, UR11, 0x18 ;  /* 0x0000000b0c067291 */ /* 0x000fc4000f8ec0ff */
[----:B------:R-:W-:Y:S01]  /*1fe0*/  UIMAD UR4, UR4, 0x90, URZ ;  /* 0x00000090040478a4 */ /* 0x000fe2000f8e02ff */
[----:B------:R-:W-:Y:S06]  /*1ff0*/  BAR.SYNC.DEFER_BLOCKING 0x0 ;  /* 0x0000000000007b1d */ /* 0x000fec0000010000 */
[----:B------:R-:W-:Y:S05]  /*2000*/  @P0 BRA `(.L_x_4726) ;  /* 0x0000008400fc0947 */ /* 0x000fea0003800000 */
[----:B------:R-:W5:Y:S01]  /*2010*/  LDS.64 R8, [R3+UR6] ;  /* 0x0000000603087984 */ /* 0x000f620008000a00 */
[----:B------:R-:W1:Y:S01]  /*2020*/  LDCU.64 UR8, c[0x0][0x420] ;  /* 0x00008400ff0877ac */ /* 0x000e620008000a00 */
[C---:B------:R-:W-:Y:S02]  /*2030*/  IADD3 R0, PT, PT, R248.reuse, UR41, RZ ;  /* 0x00000029f8007c10 */ /* 0x040fe4000fffe0ff */
[----:B------:R-:W2:Y:S01]  /*2040*/  LDS.64 R6, [R3+UR6+0x10] ;  /* 0x0000100603067984 */ /* 0x000ea20008000a00 */
[----:B------:R-:W3:Y:S01]  /*2050*/  LDCU UR11, c[0x0][0x440] ;  /* 0x00008800ff0b77ac */ /* 0x000ee20008000800 */
[----:B------:R-:W-:Y:S02]  /*2060*/  LEA R248, R248, UR5, 0x2 ;  /* 0x00000005f8f87c11 */ /* 0x000fe4000f8e10ff */
[----:B0-----:R-:W0:Y:S04]  /*2070*/  LDS.64 R4, [R3+UR6+0x20] ;  /* 0x0000200603047984 */ /* 0x001e280008000a00 */
[----:B------:R-:W-:Y:S04]  /*2080*/  LDS.64 R250, [R3+UR6+0x90] ;  /* 0x0000900603fa7984 */ /* 0x000fe80008000a00 */
[----:B------:R-:W-:Y:S01]  /*2090*/  LDS.64 R244, [R3+UR6+0xa0] ;  /* 0x0000a00603f47984 */ /* 0x000fe20008000a00 */
[----:B-1----:R-:W-:Y:S01]  /*20a0*/  IMAD.U32 R11, RZ, RZ, UR8 ;  /* 0x00000008ff0b7e24 */ /* 0x002fe2000f8e00ff */
[----:B------:R-:W-:Y:S01]  /*20b0*/  ISETP.NE.U32.AND P0, PT, RZ, UR8, PT ;  /* 0x00000008ff007c0c */ /* 0x000fe2000bf05070 */
[----:B------:R-:W-:Y:S01]  /*20c0*/  IMAD.U32 R10, RZ, RZ, UR9 ;  /* 0x00000009ff0a7e24 */ /* 0x000fe2000f8e00ff */
[----:B------:R-:W-:Y:S01]  /*20d0*/  LDS.64 R114, [R3+UR6+0xb0] ;  /* 0x0000b00603727984 */ /* 0x000fe20008000a00 */
[----:B---3--:R-:W-:-:S02]  /*20e0*/  UIMAD UR7, UR43, UR11, UR46 ;  /* 0x0000000b2b0772a4 */ /* 0x008fc4000f8e022e */
[----:B------:R-:W-:Y:S01]  /*20f0*/  IMAD.U32 R247, RZ, RZ, UR11 ;  /* 0x0000000bfff77e24 */ /* 0x000fe2000f8e00ff */
[--C-:B------:R-:W-:Y:S01]  /*2100*/  IADD3 R2, P1, P2, R11, UR47, R0.reuse ;  /* 0x0000002f0b027c10 */ /* 0x100fe2000fa3e000 */
[----:B------:R-:W-:Y:S01]  /*2110*/  LDS.64 R112, [R3+UR6+0xc0] ;  /* 0x0000c00603707984 */ /* 0x000fe20008000a00 */
[----:B------:R-:W-:Y:S01]  /*2120*/  ISETP.NE.AND.EX P0, PT, RZ, UR9, PT, P0 ;  /* 0x00000009ff007c0c */ /* 0x000fe2000bf05300 */
[----:B------:R-:W-:Y:S02]  /*2130*/  IMAD R247, R247, UR7, R0 ;  /* 0x00000007f7f77c24 */ /* 0x000fe4000f8e0200 */
[----:B------:R-:W-:Y:S04]  /*2140*/  LDS.64 R110, [R3+UR6+0xd0] ;  /* 0x0000d006036e7984 */ /* 0x000fe80008000a00 */
[----:B------:R-:W-:Y:S04]  /*2150*/  LDS.64 R108, [R3+UR6+0xe0] ;  /* 0x0000e006036c7984 */ /* 0x000fe80008000a00 */
[----:B------:R-:W-:Y:S04]  /*2160*/  LDS.64 R106, [R3+UR6+0xf0] ;  /* 0x0000f006036a7984 */ /* 0x000fe80008000a00 */
[----:B-----5:R-:W-:Y:S04]  /*2170*/  STL.64 [R1+0x40], R8 ;  /* 0x0000400801007387 */ /* 0x020fe80000100a00 */
[----:B------:R-:W1:Y:S04]  /*2180*/  LDS.64 R8, [R3+UR6+0x30] ;  /* 0x0000300603087984 */ /* 0x000e680008000a00 */
[----:B--2---:R-:W-:Y:S04]  /*2190*/  STL.64 [R1+0x38], R6 ;  /* 0x0000380601007387 */ /* 0x004fe80000100a00 */
[----:B------:R-:W2:Y:S04]  /*21a0*/  LDS.64 R6, [R3+UR6+0x40] ;  /* 0x0000400603067984 */ /* 0x000ea80008000a00 */
[----:B0-----:R-:W-:Y:S04]  /*21b0*/  STL.64 [R1+0x30], R4 ;  /* 0x0000300401007387 */ /* 0x001fe80000100a00 */
[----:B------:R-:W0:Y:S04]  /*21c0*/  LDS.64 R4, [R3+UR6+0x50] ;  /* 0x0000500603047984 */ /* 0x000e280008000a00 */
[----:B------:R-:W-:Y:S04]  /*21d0*/  LDS.64 R104, [R3+UR6+0x100] ;  /* 0x0001000603687984 */ /* 0x000fe80008000a00 */
[----:B------:R-:W-:Y:S04]  /*21e0*/  LDS.64 R102, [R3+UR6+0x110] ;  /* 0x0001100603667984 */ /* 0x000fe80008000a00 */
[----:B------:R-:W-:Y:S04]  /*21f0*/  LDS.64 R100, [R3+UR6+0x120] ;  /* 0x0001200603647984 */ /* 0x000fe80008000a00 */
[----:B------:R-:W-:Y:S04]  /*2200*/  LDS.64 R98, [R3+UR6+0x130] ;  /* 0x0001300603627984 */ /* 0x000fe80008000a00 */
[----:B------:R-:W-:Y:S04]  /*2210*/  LDS.64 R96, [R3+UR6+0x140] ;  /* 0x0001400603607984 */ /* 0x000fe80008000a00 */
[----:B-1----:R-:W-:Y:S04]  /*2220*/  STL.64 [R1+0x28], R8 ;  /* 0x0000280801007387 */ /* 0x002fe80000100a00 */
[----:B------:R-:W1:Y:S04]  /*2230*/  LDS.64 R8, [R3+UR6+0x60] ;  /* 0x0000600603087984 */ /* 0x000e680008000a00 */
[----:B--2---:R-:W-:Y:S04]  /*2240*/  STL.64 [R1+0x20], R6 ;  /* 0x0000200601007387 */ /* 0x004fe80000100a00 */
[----:B------:R-:W2:Y:S04]  /*2250*/  LDS.64 R6, [R3+UR6+0x70] ;  /* 0x0000700603067984 */ /* 0x000ea80008000a00 */
[----:B0-----:R-:W-:Y:S04]  /*2260*/  STL.64 [R1+0x18], R4 ;  /* 0x0000180401007387 */ /* 0x001fe80000100a00 */
[----:B------:R-:W0:Y:S04]  /*2270*/  LDS.64 R4, [R3+UR6+0x80] ;  /* 0x0000800603047984 */ /* 0x000e280008000a00 */
[----:B------:R-:W3:Y:S04]  /*2280*/  LDS.64 R94, [R3+UR6+0x150] ;  /* 0x00015006035e7984 */ /* 0x000ee80008000a00 */
[----:B------:R-:W3:Y:S04]  /*2290*/  LDS.64 R92, [R3+UR6+0x160] ;  /* 0x00016006035c7984 */ /* 0x000ee80008000a00 */
[----:B------:R-:W3:Y:S04]  /*22a0*/  LDS.64 R90, [R3+UR6+0x170] ;  /* 0x00017006035a7984 */ /* 0x000ee80008000a00 */
[----:B------:R-:W3:Y:S04]  /*22b0*/  LDS.64 R88, [R3+UR6+0x180] ;  /* 0x0001800603587984 */ /* 0x000ee80008000a00 */
[----:B------:R-:W3:Y:S04]  /*22c0*/  LDS.64 R86, [R3+UR6+0x190] ;  /* 0x0001900603567984 */ /* 0x000ee80008000a00 */
[----:B-1----:R-:W-:Y:S04]  /*22d0*/  STL.64 [R1+0x10], R8 ;  /* 0x0000100801007387 */ /* 0x002fe80000100a00 */
[----:B------:R-:W1:Y:S04]  /*22e0*/  LDS.64 R84, [R3+UR6+0x1a0] ;  /* 0x0001a00603547984 */ /* 0x000e680008000a00 */
[----:B--2---:R-:W-:Y:S04]  /*22f0*/  STL.64 [R1+0x8], R6 ;  /* 0x0000080601007387 */ /* 0x004fe80000100a00 */
[----:B------:R-:W2:Y:S04]  /*2300*/  LDS.64 R82, [R3+UR6+0x1b0] ;  /* 0x0001b00603527984 */ /* 0x000ea80008000a00 */
[----:B0-----:R-:W-:Y:S04]  /*2310*/  STL.64 [R1], R4 ;  /* 0x0000000401007387 */ /* 0x001fe80000100a00 */
        /* <DEDUP_REMOVED lines=36> */
[----:B-123-5:R-:W-:-:S07]  /*2560*/  IADD3.X R3, PT, PT, R10, UR48, RZ, P1, P2 ;  /* 0x000000300a037c10 */ /* 0x02efce0008fe44ff */
.L_x_4858:
[----:B------:R-:W1:Y:S02]  /*2570*/  LDC R12, c[0x0][0x3f4] ;  /* 0x0000fd00ff0c7b82 */ /* 0x000e640000000800 */
[----:B-1----:R-:W-:-:S04]  /*2580*/  IABS R12, R12 ;  /* 0x0000000c000c7213 */ /* 0x002fc80000000000 */
[----:B0-----:R-:W1:Y:S08]  /*2590*/  I2F.RP R10, R12 ;  /* 0x0000000c000a7306 */ /* 0x001e700000209400 */
[----:B-1----:R-:W1:Y:S02]  /*25a0*/  MUFU.RCP R10, R10 ;  /* 0x0000000a000a7308 */ /* 0x002e640000001000 */
[----:B-1----:R-:W-:-:S06]  /*25b0*/  VIADD R10, R10, 0xffffffe ;  /* 0x0ffffffe0a0a7836 */ /* 0x002fcc0000000000 */
[----:B------:R-:W1:Y:S02]  /*25c0*/  F2I.FTZ.U32.TRUNC.NTZ R11, R10 ;  /* 0x0000000a000b7305 */ /* 0x000e64000021f000 */
[----:B-1----:R-:W-:-:S05]  /*25d0*/  IADD3 R10, PT, PT, RZ, -R11, RZ ;  /* 0x8000000bff0a7210 */ /* 0x002fca0007ffe0ff */
[----:B------:R-:W-:Y:S02]  /*25e0*/  IMAD R13, R10, R12, RZ ;  /* 0x0000000c0a0d7224 */ /* 0x000fe400078e02ff */
[----:B------:R-:W-:-:S04]  /*25f0*/  IMAD.MOV.U32 R10, RZ, RZ, RZ ;  /* 0x000000ffff0a7224 */ /* 0x000fc800078e00ff */
[----:B------:R-:W-:Y:S01]  /*2600*/  IMAD.HI.U32 R11, R11, R13, R10 ;  /* 0x0000000d0b0b7227 */ /* 0x000fe200078e000a */
[----:B------:R-:W-:Y:S01]  /*2610*/  IABS R13, R0 ;  /* 0x00000000000d7213 */ /* 0x000fe20000000000 */
[----:B------:R-:W1:Y:S04]  /*2620*/  LDC R10, c[0x0][0x3f4] ;  /* 0x0000fd00ff0a7b82 */ /* 0x000e680000000800 */
[----:B------:R-:W-:-:S04]  /*2630*/  IMAD.HI.U32 R11, R11, R13, RZ ;  /* 0x0000000d0b0b7227 */ /* 0x000fc800078e00ff */
[----:B------:R-:W-:Y:S01]  /*2640*/  IMAD.MOV R11, RZ, RZ, -R11 ;  /* 0x000000ffff0b7224 */ /* 0x000fe200078e0a0b */
[----:B-1----:R-:W-:-:S05]  /*2650*/  IABS R14, R10 ;  /* 0x0000000a000e7213 */ /* 0x002fca0000000000 */
[----:B------:R-:W-:-:S05]  /*2660*/  IMAD R11, R14, R11, R13 ;  /* 0x0000000b0e0b7224 */ /* 0x000fca00078e020d */
[----:B------:R-:W-:-:S13]  /*2670*/  ISETP.GT.U32.AND P1, PT, R12, R11, PT ;  /* 0x0000000b0c00720c */ /* 0x000fda0003f24070 */
[----:B------:R-:W-:-:S05]  /*2680*/  @!P1 IMAD.IADD R11, R11, 0x1, -R14 ;  /* 0x000000010b0b9824 */ /* 0x000fca00078e0a0e */
[----:B------:R-:W-:Y:S02]  /*2690*/  ISETP.GT.U32.AND P1, PT, R12, R11, PT ;  /* 0x0000000b0c00720c */ /* 0x000fe40003f24070 */
[----:B------:R-:W2:Y:S01]  /*26a0*/  @P0 LDG.E.U8 R12, desc[UR36][R2.64] ;  /* 0x00000024020c0981 */ /* 0x000ea2000c1e1100 */
[C---:B------:R-:W-:Y:S01]  /*26b0*/  ISETP.GE.AND P2, PT, R0.reuse, RZ, PT ;  /* 0x000000ff0000720c */ /* 0x040fe20003f46270 */
[----:B------:R-:W-:Y:S01]  /*26c0*/  BSSY.RECONVERGENT B1, `(.L_x_4727) ;  /* 0x0000022000017945 */ /* 0x000fe20003800200 */
[----:B------:R-:W-:-:S04]  /*26d0*/  ISETP.GE.AND P3, PT, R0, UR46, PT ;  /* 0x0000002e00007c0c */ /* 0x000fc8000bf66270 */
[----:B------:R-:W-:Y:S02]  /*26e0*/  FSEL R117, R117, RZ, P3 ;  /* 0x000000ff75757208 */ /* 0x000fe40001800000 */
[----:B------:R-:W-:Y:S02]  /*26f0*/  FSEL R116, R116, RZ, P3 ;  /* 0x000000ff74747208 */ /* 0x000fe40001800000 */
[----:B------:R-:W-:Y:S01]  /*2700*/  @!P1 IMAD.IADD R11, R11, 0x1, -R14 ;  /* 0x000000010b0b9824 */ /* 0x000fe200078e0a0e */
[----:B------:R-:W-:-:S04]  /*2710*/  ISETP.NE.AND P1, PT, R10, RZ, PT ;  /* 0x000000ff0a00720c */ /* 0x000fc80003f25270 */
[----:B------:R-:W-:-:S09]  /*2720*/  @!P2 IADD3 R11, PT, PT, -R11, RZ, RZ ;  /* 0x000000ff0b0ba210 */ /* 0x000fd20007ffe1ff */
[----:B------:R-:W-:Y:S02]  /*2730*/  @!P1 LOP3.LUT R11, RZ, R10, RZ, 0x33, !PT ;  /* 0x0000000aff0b9212 */ /* 0x000fe400078e33ff */
[----:B------:R-:W-:-:S03]  /*2740*/  ISETP.GE.AND P1, PT, R0, UR46, PT ;  /* 0x0000002e00007c0c */ /* 0x000fc6000bf26270 */
[----:B------:R-:W-:Y:S01]  /*2750*/  IMAD.SHL.U32 R13, R11, 0x4, RZ ;  /* 0x000000040b0d7824 */ /* 0x000fe200078e00ff */
[----:B--2---:R-:W-:Y:S01]  /*2760*/  ISETP.NE.AND P2, PT, R12, RZ, P0 ;  /* 0x000000ff0c00720c */ /* 0x004fe20000745270 */
[----:B------:R-:W-:-:S05]  /*2770*/  IMAD R12, R10, 0x90, RZ ;  /* 0x000000900a0c7824 */ /* 0x000fca00078e02ff */
[----:B------:R-:W-:-:S13]  /*2780*/  ISETP.GE.OR P4, PT, R13, R12, P1 ;  /* 0x0000000c0d00720c */ /* 0x000fda0000f86670 */
[----:B------:R-:W-:Y:S05]  /*2790*/  @P4 BRA `(.L_x_4728) ;  /* 0x0000000000504947 */ /* 0x000fea0003800000 */
[----:B------:R-:W1:Y:S02]  /*27a0*/  S2UR UR7, SR_CTAID.Y ;  /* 0x00000000000779c3 */ /* 0x000e640000002600 */
[----:B-1----:R-:W-:-:S05]  /*27b0*/  IMAD R116, R10, UR7, RZ ;  /* 0x000000070a747c24 */ /* 0x002fca000f8e02ff */
[----:B------:R-:W-:-:S04]  /*27c0*/  IADD3 R15, P4, PT, R116, R11, RZ ;  /* 0x0000000b740f7210 */ /* 0x000fc80007f9e0ff */
[----:B------:R-:W-:Y:S02]  /*27d0*/  LEA.HI.X.SX32 R116, R116, RZ, 0x1, P4 ;  /* 0x000000ff74747211 */ /* 0x000fe400020f0eff */
[----:B------:R-:W-:-:S04]  /*27e0*/  LEA R14, P4, R15, UR14, 0x2 ;  /* 0x0000000e0f0e7c11 */ /* 0x000fc8000f8810ff */
[----:B------:R-:W-:-:S05]  /*27f0*/  LEA.HI.X R15, R15, UR15, R116, 0x2, P4 ;  /* 0x0000000f0f0f7c11 */ /* 0x000fca000a0f1474 */
[----:B------:R1:W2:Y:S02]  /*2800*/  LDG.E R14, desc[UR36][R14.64] ;  /* 0x000000240e0e7981 */ /* 0x0002a4000c1e1900 */
[----:B-1----:R-:W-:-:S04]  /*2810*/  IMAD R15, R10, UR10, RZ ;  /* 0x0000000a0a0f7c24 */ /* 0x002fc8000f8e02ff */
[----:B--2---:R-:W-:Y:S02]  /*2820*/  IMAD R15, R14, R15, RZ ;  /* 0x0000000f0e0f7224 */ /* 0x004fe400078e02ff */
[----:B------:R-:W1:Y:S02]  /*2830*/  S2R R14, SR_TID.X ;  /* 0x00000000000e7919 */ /* 0x000e640000002100 */
[----:B------:R-:W-:Y:S02]  /*2840*/  IMAD R15, R15, 0x90, R13 ;  /* 0x000000900f0f7824 */ /* 0x000fe400078e020d */
[----:B-1----:R-:W-:-:S05]  /*2850*/  IMAD.SHL.U32 R14, R14, 0x2, RZ ;  /* 0x000000020e0e7824 */ /* 0x002fca00078e00ff */
        /* <DEDUP_REMOVED lines=8> */
.L_x_4728:
[----:B----4-:R-:W-:Y:S05]  /*28e0*/  BSYNC.RECONVERGENT B1 ;  /* 0x0000000000017941 */ /* 0x010fea0003800200 */
.L_x_4727:
[----:B------:R-:W-:Y:S01]  /*28f0*/  IMAD.IADD R14, R11, 0x1, R10 ;  /* 0x000000010b0e7824 */ /* 0x000fe200078e020a */
[----:B------:R-:W-:Y:S01]  /*2900*/  BSSY.RECONVERGENT B1, `(.L_x_4729) ;  /* 0x000001b000017945 */ /* 0x000fe20003800200 */
[----:B------:R-:W-:Y:S02]  /*2910*/  FSEL R119, R119, RZ, P3 ;  /* 0x000000ff77777208 */ /* 0x000fe40001800000 */
[----:B------:R-:W-:Y:S01]  /*2920*/  IMAD.SHL.U32 R15, R14, 0x4, RZ ;  /* 0x000000040e0f7824 */ /* 0x000fe200078e00ff */
[----:B------:R-:W-:-:S04]  /*2930*/  FSEL R118, R118, RZ, P3 ;  /* 0x000000ff76767208 */ /* 0x000fc80001800000 */
        /* <DEDUP_REMOVED lines=8> */
[----:B------:R1:W2:Y:S01]  /*29c0*/  LDG.E R118, desc[UR36][R118.64] ;  /* 0x0000002476767981 */ /* 0x0002a2000c1e1900 */
[----:B------:R-:W-:Y:S01]  /*29d0*/  IMAD R15, R10, UR10, RZ ;  /* 0x0000000a0a0f7c24 */ /* 0x000fe2000f8e02ff */
[----:B-1----:R-:W1:Y:S02]  /*29e0*/  S2R R119, SR_TID.X ;  /* 0x0000000000777919 */ /* 0x002e640000002100 */
[----:B-1----:R-:W-:-:S04]  /*29f0*/  SHF.L.U32 R119, R119, 0x1, RZ ;  /* 0x0000000177777819 */ /* 0x002fc800000006ff */
[----:B------:R-:W-:-:S05]  /*2a00*/  LOP3.LUT R119, R119, 0x2, RZ, 0xc0, !PT ;  /* 0x0000000277777812 */ /* 0x000fca00078ec0ff */
[----:B------:R-:W-:Y:S02]  /*2a10*/  IMAD R119, R10, UR4, R119 ;  /* 0x000000040a777c24 */ /* 0x000fe4000f8e0277 */
        /* <DEDUP_REMOVED lines=9> */
.L_x_4730:
[----:B------:R-:W-:Y:S05]  /*2ab0*/  BSYNC.RECONVERGENT B1 ;  /* 0x0000000000017941 */ /* 0x000fea0003800200 */
.L_x_4729:
[----:B------:R-:W-:Y:S01]  /*2ac0*/  IMAD R15, R10, 0x8, R13 ;  /* 0x000000080a0f7824 */ /* 0x000fe200078e020d */
[----:B------:R-:W-:Y:S01]  /*2ad0*/  BSSY.RECONVERGENT B1, `(.L_x_4731) ;  /* 0x0000019000017945 */ /* 0x000fe20003800200 */
[----:B------:R-:W-:Y:S02]  /*2ae0*/  FSEL R121, R121, RZ, P3 ;  /* 0x000000ff79797208 */ /* 0x000fe40001800000 */
[----:B------:R-:W-:Y:S02]  /*2af0*/  FSEL R120, R120, RZ, P3 ;  /* 0x000000ff78787208 */ /* 0x000fe40001800000 */
        /* <DEDUP_REMOVED lines=12> */
[----:B------:R-:W-:-:S05]  /*2bc0*/  IMAD R15, R120, 0x90, R15 ;  /* 0x00000090780f7824 */ /* 0x000fca00078e020f */
[----:B------:R-:W-:Y:S01]  /*2bd0*/  SHF.R.S32.HI R120, RZ, 0x1f, R15 ;  /* 0x0000001fff787819 */ /* 0x000fe2000001140f */
[----:B-1----:R-:W-:-:S05]  /*2be0*/  IMAD.SHL.U32 R121, R121, 0x2, RZ ;  /* 0x0000000279797824 */ /* 0x002fca00078e00ff */
[----:B------:R-:W-:-:S05]  /*2bf0*/  LOP3.LUT R121, R121, 0x2, RZ, 0xc0, !PT ;  /* 0x0000000279797812 */ /* 0x000fca00078ec0ff */
[----:B------:R-:W-:-:S05]  /*2c00*/  IMAD R121, R10, UR4, R121 ;  /* 0x000000040a797c24 */ /* 0x000fca000f8e0279 */
[----:B------:R-:W-:-:S04]  /*2c10*/  IADD3 R15, P4, PT, R121, R15, RZ ;  /* 0x0000000f790f7210 */ /* 0x000fc80007f9e0ff */
[----:B------:R-:W-:Y:S02]  /*2c20*/  LEA.HI.X.SX32 R121, R121, R120, 0x1, P4 ;  /* 0x0000007879797211 */ /* 0x000fe400020f0eff */
[----:B------:R-:W-:-:S04]  /*2c30*/  LEA R120, P4, R15, UR16, 0x2 ;  /* 0x000000100f787c11 */ /* 0x000fc8000f8810ff */
[----:B------:R-:W-:-:S06]  /*2c40*/  LEA.HI.X R121, R15, UR17, R121, 0x2, P4 ;  /* 0x000000110f797c11 */ /* 0x000fcc000a0f1479 */
[----:B------:R-:W5:Y:S03]  /*2c50*/  LDG.E.64 R120, desc[UR36][R120.64] ;  /* 0x0000002478787981 */ /* 0x000f66000c1e1b00 */
.L_x_4732:
[----:B------:R-:W-:Y:S05]  /*2c60*/  BSYNC.RECONVERGENT B1 ;  /* 0x0000000000017941 */ /* 0x000fea0003800200 */
.L_x_4731:
[----:B------:R-:W-:Y:S01]  /*2c70*/  IMAD R15, R10, 0x2, R14 ;  /* 0x000000020a0f7824 */ /* 0x000fe200078e020e */
[----:B------:R-:W-:Y:S01]  /*2c80*/  BSSY.RECONVERGENT B1, `(.L_x_4733) ;  /* 0x000001a000017945 */ /* 0x000fe20003800200 */
[----:B------:R-:W-:Y:S02]  /*2c90*/  FSEL R123, R123, RZ, P3 ;  /* 0x000000ff7b7b7208 */ /* 0x000fe40001800000 */
[----:B------:R-:W-:Y:S02]  /*2ca0*/  FSEL R122, R122, RZ, P3 ;  /* 0x000000ff7a7a7208 */ /* 0x000fe40001800000 */
[----:B------:R-:W-:-:S04]  /*2cb0*/  SHF.L.U32 R15, R15, 0x2, RZ ;  /* 0x000000020f0f7819 */ /* 0x000fc800000006ff */
        /* <DEDUP_REMOVED lines=22> */
.L_x_4734:
[----:B------:R-:W-:Y:S05]  /*2e20*/  BSYNC.RECONVERGENT B1 ;  /* 0x0000000000017941 */ /* 0x000fea0003800200 */
.L_x_4733:
        /* <DEDUP_REMOVED lines=26> */
.L_x_4736:
[----:B------:R-:W-:Y:S05]  /*2fd0*/  BSYNC.RECONVERGENT B1 ;  /* 0x0000000000017941 */ /* 0x000fea0003800200 */
.L_x_4735:
        /* <DEDUP_REMOVED lines=17> */
[----:B------:R-:W-:-:S04]  /*30f0*/  IMAD R15, R126, 0x24, R15 ;  /* 0x000000247e0f7824 */ /* 0x000fc800078e020f */
[----:B------:R-:W-:-:S05]  /*3100*/  IMAD.SHL.U32 R15, R15, 0x4, RZ ;  /* 0x000000040f0f7824 */ /* 0x000fca00078e00ff */
        /* <DEDUP_REMOVED lines=9> */
.L_x_4738:
[----:B------:R-:W-:Y:S05]  /*31a0*/  BSYNC.RECONVERGENT B1 ;  /* 0x0000000000017941 */ /* 0x000fea0003800200 */
.L_x_4737:
[----:B------:R-:W-:Y:S01]  /*31b0*/  IMAD R14, R10, 0x4, R14 ;  /* 0x000000040a0e7824 */ /* 0x000fe200078e020e */
[----:B------:R-:W-:Y:S01]  /*31c0*/  BSSY.RECONVERGENT B1, `(.L_x_4739) ;  /* 0x000001c000017945 */ /* 0x000fe20003800200 */
[----:B------:R-:W-:Y:S02]  /*31d0*/  FSEL R129, R129, RZ, P3 ;  /* 0x000000ff81817208 */ /* 0x000fe40001800000 */
[----:B------:R-:W-:Y:S01]  /*31e0*/  IMAD.IADD R15, R14, 0x1, R10 ;  /* 0x000000010e0f7824 */ /* 0x000fe200078e020a */
[----:B------:R-:W-:-:S04]  /*31f0*/  FSEL R128, R128, RZ, P3 ;  /* 0x000000ff80807208 */ /* 0x000fc80001800000 */
        /* <DEDUP_REMOVED lines=24> */
.L_x_4740:
[----:B------:R-:W-:Y:S05]  /*3380*/  BSYNC.RECONVERGENT B1 ;  /* 0x0000000000017941 */ /* 0x000fea0003800200 */
.L_x_4739:
[----:B------:R-:W-:Y:S01]  /*3390*/  IMAD R15, R10, 0x2, R14 ;  /* 0x000000020a0f7824 */ /* 0x000fe200078e020e */
        /* <DEDUP_REMOVED lines=18> */
[----:B------:R-:W-:Y:S02]  /*34c0*/  SHF.R.S32.HI R130, RZ, 0x1f, R15 ;  /* 0x0000001fff827819 */ /* 0x000fe4000001140f */
[----:B-1----:R-:W-:-:S04]  /*34d0*/  SHF.L.U32 R131, R131, 0x1, RZ ;  /* 0x0000000183837819 */ /* 0x002fc800000006ff */
[----:B------:R-:W-:-:S05]  /*34e0*/  LOP3.LUT R131, R131, 0x2, RZ, 0xc0, !PT ;  /* 0x0000000283837812 */ /* 0x000fca00078ec0ff */
[----:B------:R-:W-:-:S05]  /*34f0*/  IMAD R131, R10, UR4, R131 ;  /* 0x000000040a837c24 */ /* 0x000fca000f8e0283 */
[----:B------:R-:W-:-:S04]  /*3500*/  IADD3 R15, P4, PT, R131, R15, RZ ;  /* 0x0000000f830f7210 */ /* 0x000fc80007f9e0ff */
[----:B------:R-:W-:Y:S02]  /*3510*/  LEA.HI.X.SX32 R131, R131, R130, 0x1, P4 ;  /* 0x0000008283837211 */ /* 0x000fe400020f0eff */
[----:B------:R-:W-:-:S04]  /*3520*/  LEA R130, P4, R15, UR16, 0x2 ;  /* 0x000000100f827c11 */ /* 0x000fc8000f8810ff */
[----:B------:R-:W-:-:S06]  /*3530*/  LEA.HI.X R131, R15, UR17, R131, 0x2, P4 ;  /* 0x000000110f837c11 */ /* 0x000fcc000a0f1483 */
[----:B------:R-:W5:Y:S03]  /*3540*/  LDG.E.64 R130, desc[UR36][R130.64] ;  /* 0x0000002482827981 */ /* 0x000f66000c1e1b00 */
.L_x_4742:
[----:B------:R-:W-:Y:S05]  /*3550*/  BSYNC.RECONVERGENT B1 ;  /* 0x0000000000017941 */ /* 0x000fea0003800200 */
.L_x_4741:
        /* <DEDUP_REMOVED lines=26> */
.L_x_4744:
[----:B------:R-:W-:Y:S05]  /*3700*/  BSYNC.RECONVERGENT B1 ;  /* 0x0000000000017941 */ /* 0x000fea0003800200 */
.L_x_4743:
[----:B------:R-:W-:Y:S01]  /*3710*/  IMAD R246, R10, 0x2, R14 ;  /* 0x000000020af67824 */ /* 0x000fe200078e020e */
[----:B------:R-:W-:Y:S01]  /*3720*/  BSSY.RECONVERGENT B1, `(.L_x_4745) ;  /* 0x000001c000017945 */ /* 0x000fe20003800200 */
[----:B------:R-:W-:Y:S02]  /*3730*/  FSEL R135, R135, RZ, P3 ;  /* 0x000000ff87877208 */ /* 0x000fe40001800000 */
[----:B------:R-:W-:Y:S02]  /*3740*/  FSEL R134, R134, RZ, P3 ;  /* 0x000000ff86867208 */ /* 0x000fe40001800000 */
[----:B------:R-:W-:-:S05]  /*3750*/  LEA R246, R10, R246, 0x1 ;  /* 0x000000f60af67211 */ /* 0x000fca00078e08ff */
[----:B------:R-:W-:-:S05]  /*3760*/  IMAD.SHL.U32 R14, R246, 0x4, RZ ;  /* 0x00000004f60e7824 */ /* 0x000fca00078e00ff */
        /* <DEDUP_REMOVED lines=23> */
.L_x_4746:
[----:B------:R-:W-:Y:S05]  /*38e0*/  BSYNC.RECONVERGENT B1 ;  /* 0x0000000000017941 */ /* 0x000fea0003800200 */
.L_x_4745:
[----:B------:R-:W-:Y:S01]  /*38f0*/  IMAD.IADD R249, R246, 0x1, R10 ;  /* 0x00000001f6f97824 */ /* 0x000fe200078e020a */
        /* <DEDUP_REMOVED lines=27> */
.L_x_4748:
[----:B------:R-:W-:Y:S05]  /*3ab0*/  BSYNC.RECONVERGENT B1 ;  /* 0x0000000000017941 */ /* 0x000fea0003800200 */
.L_x_4747:
        /* <DEDUP_REMOVED lines=28> */
.L_x_4750:
[----:B------:R-:W-:Y:S05]  /*3c80*/  BSYNC.RECONVERGENT B1 ;  /* 0x0000000000017941 */ /* 0x000fea0003800200 */
.L_x_4749:
        /* <DEDUP_REMOVED lines=18> */
[----:B------:R-:W-:-:S04]  /*3db0*/  SHF.L.U32 R14, R14, 0x2, RZ ;  /* 0x000000020e0e7819 */ /* 0x000fc800000006ff */
        /* <DEDUP_REMOVED lines=9> */
.L_x_4752:
[----:B------:R-:W-:Y:S05]  /*3e50*/  BSYNC.RECONVERGENT B1 ;  /* 0x0000000000017941 */ /* 0x000fea0003800200 */
.L_x_4751:
        /* <DEDUP_REMOVED lines=28> */
.L_x_4754:
[----:B------:R-:W-:Y:S05]  /*4020*/  BSYNC.RECONVERGENT B1 ;  /* 0x0000000000017941 */ /* 0x000fea0003800200 */
.L_x_4753:
[----:B------:R-:W-:Y:S01]  /*4030*/  IADD3 R246, PT, PT, R246, R10, RZ ;  /* 0x0000000af6f67210 */ /* 0x000fe20007ffe0ff */
[----:B------:R-:W-:Y:S01]  /*4040*/  BSSY.RECONVERGENT B1, `(.L_x_4755) ;  /* 0x000001b000017945 */ /* 0x000fe20003800200 */
[----:B------:R-:W-:Y:S02]  /*4050*/  FSEL R145, R145, RZ, P3 ;  /* 0x000000ff91917208 */ /* 0x000fe40001800000 */
[----:B------:R-:W-:Y:S01]  /*4060*/  FSEL R144, R144, RZ, P3 ;  /* 0x000000ff90907208 */ /* 0x000fe20001800000 */
        /* <DEDUP_REMOVED lines=24> */
.L_x_4756:
[----:B------:R-:W-:Y:S05]  /*41f0*/  BSYNC.RECONVERGENT B1 ;  /* 0x0000000000017941 */ /* 0x000fea0003800200 */
.L_x_4755:
        /* <DEDUP_REMOVED lines=28> */
.L_x_4758:
[----:B------:R-:W-:Y:S05]  /*43c0*/  BSYNC.RECONVERGENT B1 ;  /* 0x0000000000017941 */ /* 0x000fea0003800200 */
.L_x_4757:
        /* <DEDUP_REMOVED lines=26> */
.L_x_4760:
[----:B------:R-:W-:Y:S05]  /*4570*/  BSYNC.RECONVERGENT B1 ;  /* 0x0000000000017941 */ /* 0x000fea0003800200 */
.L_x_4759:
[----:B------:R-:W-:Y:S01]  /*4580*/  LEA R246, R10, R246, 0x1 ;  /* 0x000000f60af67211 */ /* 0x000fe200078e08ff */
        /* <DEDUP_REMOVED lines=27> */
.L_x_4762:
[----:B------:R-:W-:Y:S05]  /*4740*/  BSYNC.RECONVERGENT B1 ;  /* 0x0000000000017941 */ /* 0x000fea0003800200 */
.L_x_4761:
        /* <DEDUP_REMOVED lines=28> */
.L_x_4764:
[----:B------:R-:W-:Y:S05]  /*4910*/  BSYNC.RECONVERGENT B1 ;  /* 0x0000000000017941 */ /* 0x000fea0003800200 */
.L_x_4763:
        /* <DEDUP_REMOVED lines=28> */
.L_x_4766:
[----:B------:R-:W-:Y:S05]  /*4ae0*/  BSYNC.RECONVERGENT B1 ;  /* 0x0000000000017941 */ /* 0x000fea0003800200 */
.L_x_4765:
        /* <DEDUP_REMOVED lines=28> */
.L_x_4768:
[----:B------:R-:W-:Y:S05]  /*4cb0*/  BSYNC.RECONVERGENT B1 ;  /* 0x0000000000017941 */ /* 0x000fea0003800200 */
.L_x_4767:
        /* <DEDUP_REMOVED lines=28> */
.L_x_4770:
[----:B------:R-:W-:Y:S05]  /*4e80*/  BSYNC.RECONVERGENT B1 ;  /* 0x0000000000017941 */ /* 0x000fea0003800200 */
.L_x_4769:
        /* <DEDUP_REMOVED lines=28> */
.L_x_4772:
[----:B------:R-:W-:Y:S05]  /*5050*/  BSYNC.RECONVERGENT B1 ;  /* 0x0000000000017941 */ /* 0x000fea0003800200 */
.L_x_4771:
        /* <DEDUP_REMOVED lines=28> */
.L_x_4774:
[----:B------:R-:W-:Y:S05]  /*5220*/  BSYNC.RECONVERGENT B1 ;  /* 0x0000000000017941 */ /* 0x000fea0003800200 */
.L_x_4773:
        /* <DEDUP_REMOVED lines=28> */
.L_x_4776:
[----:B------:R-:W-:Y:S05]  /*53f0*/  BSYNC.RECONVERGENT B1 ;  /* 0x0000000000017941 */ /* 0x000fea0003800200 */
.L_x_4775:
        /* <DEDUP_REMOVED lines=28> */
.L_x_4778:
[----:B------:R-:W-:Y:S05]  /*55c0*/  BSYNC.RECONVERGENT B1 ;  /* 0x0000000000017941 */ /* 0x000fea0003800200 */
.L_x_4777:
        /* <DEDUP_REMOVED lines=28> */
.L_x_4780:
[----:B------:R-:W-:Y:S05]  /*5790*/  BSYNC.RECONVERGENT B1 ;  /* 0x0000000000017941 */ /* 0x000fea0003800200 */
.L_x_4779:
        /* <DEDUP_REMOVED lines=28> */
.L_x_4782:
[----:B------:R-:W-:Y:S05]  /*5960*/  BSYNC.RECONVERGENT B1 ;  /* 0x0000000000017941 */ /* 0x000fea0003800200 */
.L_x_4781:
        /* <DEDUP_REMOVED lines=28> */
.L_x_4784:
[----:B------:R-:W-:Y:S05]  /*5b30*/  BSYNC.RECONVERGENT B1 ;  /* 0x0000000000017941 */ /* 0x000fea0003800200 */
.L_x_4783:
        /* <DEDUP_REMOVED lines=28> */
.L_x_4786:
[----:B------:R-:W-:Y:S05]  /*5d00*/  BSYNC.RECONVERGENT B1 ;  /* 0x0000000000017941 */ /* 0x000fea0003800200 */
.L_x_4785:
        /* <DEDUP_REMOVED lines=28> */
.L_x_4788:
[----:B------:R-:W-:Y:S05]  /*5ed0*/  BSYNC.RECONVERGENT B1 ;  /* 0x0000000000017941 */ /* 0x000fea0003800200 */
.L_x_4787:
[----:B------:R-:W-:Y:S01]  /*5ee0*/  IMAD.IADD R249, R246, 0x1, R10 ;  /* 0x00000001f6f97824 */ /* 0x000fe200078e020a */
[----:B------:R-:W-:Y:S01]  /*5ef0*/  BSSY.RECONVERGENT B1, `(.L_x_4789) ;  /* 0x000001e000017945 */ /* 0x000fe20003800200 */
[----:B------:R-:W-:Y:S01]  /*5f00*/  IMAD R246, R10, 0x80, R13 ;  /* 0x000000800af67824 */ /* 0x000fe200078e020d */
[----:B------:R-:W-:Y:S01]  /*5f10*/  FSEL R179, R179, RZ, P3 ;  /* 0x000000ffb3b37208 */ /* 0x000fe20001800000 */
[----:B------:R-:W-:Y:S01]  /*5f20*/  IMAD.SHL.U32 R14, R249, 0x4, RZ ;  /* 0x00000004f90e7824 */ /* 0x000fe200078e00ff */
[----:B------:R-:W-:Y:S02]  /*5f30*/  FSEL R181, R181, RZ, P3 ;  /* 0x000000ffb5b57208 */ /* 0x000fe40001800000 */
[-C--:B------:R-:W-:Y:S02]  /*5f40*/  ISETP.GE.OR P4, PT, R246, R12.reuse, P1 ;  /* 0x0000000cf600720c */ /* 0x080fe40000f86670 */
[----:B------:R-:W-:Y:S02]  /*5f50*/  ISETP.GE.OR P5, PT, R14, R12, P1 ;  /* 0x0000000c0e00720c */ /* 0x000fe40000fa6670 */
[----:B------:R-:W-:-:S11]  /*5f60*/  FSEL R178, R178, RZ, P3 ;  /* 0x000000ffb2b27208 */ /* 0x000fd60001800000 */
        /* <DEDUP_REMOVED lines=8> */
[----:B------:R-:W-:-:S04]  /*5ff0*/  IMAD R13, R10, UR10, RZ ;  /* 0x0000000a0a0d7c24 */ /* 0x000fc8000f8e02ff */
        /* <DEDUP_REMOVED lines=13> */
.L_x_4790:
[----:B------:R-:W-:Y:S05]  /*60d0*/  BSYNC.RECONVERGENT B1 ;  /* 0x0000000000017941 */ /* 0x000fea0003800200 */
.L_x_4789:
[----:B------:R-:W-:Y:S01]  /*60e0*/  BSSY.RECONVERGENT B1, `(.L_x_4791) ;  /* 0x0000018000017945 */ /* 0x000fe20003800200 */
[----:B------:R-:W-:Y:S01]  /*60f0*/  IMAD R13, R10, 0x2, R249 ;  /* 0x000000020a0d7824 */ /* 0x000fe200078e02f9 */
[----:B------:R-:W-:Y:S02]  /*6100*/  FSEL R180, R180, RZ, P3 ;  /* 0x000000ffb4b47208 */ /* 0x000fe40001800000 */
        /* <DEDUP_REMOVED lines=21> */
.L_x_4792:
[----:B------:R-:W-:Y:S05]  /*6260*/  BSYNC.RECONVERGENT B1 ;  /* 0x0000000000017941 */ /* 0x000fea0003800200 */
.L_x_4791:
[----:B------:R-:W-:Y:S01]  /*6270*/  IMAD.SHL.U32 R14, R13, 0x4, RZ ;  /* 0x000000040d0e7824 */ /* 0x000fe200078e00ff */
[----:B------:R-:W-:Y:S01]  /*6280*/  BSSY.RECONVERGENT B1, `(.L_x_4793) ;  /* 0x000001b000017945 */ /* 0x000fe20003800200 */
[----:B------:R-:W-:Y:S01]  /*6290*/  FSEL R183, R183, RZ, P3 ;  /* 0x000000ffb7b77208 */ /* 0x000fe20001800000 */
[----:B------:R-:W-:Y:S01]  /*62a0*/  IMAD.IADD R246, R13, 0x1, R10 ;  /* 0x000000010df67824 */ /* 0x000fe200078e020a */
        /* <DEDUP_REMOVED lines=14> */
[----:B------:R-:W-:Y:S01]  /*6390*/  IMAD.SHL.U32 R13, R13, 0x4, RZ ;  /* 0x000000040d0d7824 */ /* 0x000fe200078e00ff */
[----:B-1----:R-:W-:-:S04]  /*63a0*/  SHF.L.U32 R15, R15, 0x1, RZ ;  /* 0x000000010f0f7819 */ /* 0x002fc800000006ff */
        /* <DEDUP_REMOVED lines=8> */
.L_x_4794:
[----:B------:R-:W-:Y:S05]  /*6430*/  BSYNC.RECONVERGENT B1 ;  /* 0x0000000000017941 */ /* 0x000fea0003800200 */
.L_x_4793:
[----:B------:R-:W-:Y:S01]  /*6440*/  IMAD.SHL.U32 R13, R246, 0x4, RZ ;  /* 0x00000004f60d7824 */ /* 0x000fe200078e00ff */
[----:B------:R-:W-:Y:S01]  /*6450*/  BSSY.RECONVERGENT B1, `(.L_x_4795) ;  /* 0x000001b000017945 */ /* 0x000fe20003800200 */
[----:B------:R-:W-:Y:S02]  /*6460*/  FSEL R185, R185, RZ, P3 ;  /* 0x000000ffb9b97208 */ /* 0x000fe40001800000 */
[----:B------:R-:W-:Y:S02]  /*6470*/  FSEL R184, R184, RZ, P3 ;  /* 0x000000ffb8b87208 */ /* 0x000fe40001800000 */
[----:B------:R-:W-:Y:S01]  /*6480*/  ISETP.GE.OR P4, PT, R13, R12, P1 ;  /* 0x0000000c0d00720c */ /* 0x000fe20000f86670 */
[----:B------:R-:W-:-:S12]  /*6490*/  IMAD.IADD R13, R246, 0x1, R10 ;  /* 0x00000001f60d7824 */ /* 0x000fd800078e020a */
        /* <DEDUP_REMOVED lines=22> */
.L_x_4796:
[----:B------:R-:W-:Y:S05]  /*6600*/  BSYNC.RECONVERGENT B1 ;  /* 0x0000000000017941 */ /* 0x000fea0003800200 */
.L_x_4795:
        /* <DEDUP_REMOVED lines=18> */
[----:B------:R-:W-:Y:S02]  /*6730*/  IMAD.SHL.U32 R13, R13, 0x4, RZ ;  /* 0x000000040d0d7824 */ /* 0x000fe400078e00ff */
[----:B-1----:R-:W-:-:S05]  /*6740*/  IMAD.SHL.U32 R15, R15, 0x2, RZ ;  /* 0x000000020f0f7824 */ /* 0x002fca00078e00ff */
        /* <DEDUP_REMOVED lines=8> */
.L_x_4798:
[----:B------:R-:W-:Y:S05]  /*67d0*/  BSYNC.RECONVERGENT B1 ;  /* 0x0000000000017941 */ /* 0x000fea0003800200 */
.L_x_4797:
[C---:B------:R-:W-:Y:S01]  /*67e0*/  SHF.L.U32 R13, R246.reuse, 0x2, RZ ;  /* 0x00000002f60d7819 */ /* 0x040fe200000006ff */
[----:B------:R-:W-:Y:S01]  /*67f0*/  BSSY.RECONVERGENT B1, `(.L_x_4799) ;  /* 0x000001b000017945 */ /* 0x000fe20003800200 */
[----:B------:R-:W-:Y:S02]  /*6800*/  FSEL R189, R189, RZ, P3 ;  /* 0x000000ffbdbd7208 */ /* 0x000fe40001800000 */
[----:B------:R-:W-:Y:S01]  /*6810*/  ISETP.GE.OR P4, PT, R13, R12, P1 ;  /* 0x0000000c0d00720c */ /* 0x000fe20000f86670 */
[----:B------:R-:W-:Y:S01]  /*6820*/  IMAD.IADD R13, R246, 0x1, R10 ;  /* 0x00000001f60d7824 */ /* 0x000fe200078e020a */
        /* <DEDUP_REMOVED lines=23> */
.L_x_4800:
[----:B------:R-:W-:Y:S05]  /*69a0*/  BSYNC.RECONVERGENT B1 ;  /* 0x0000000000017941 */ /* 0x000fea0003800200 */
.L_x_4799:
[----:B------:R-:W-:Y:S01]  /*69b0*/  IMAD.SHL.U32 R14, R13, 0x4, RZ ;  /* 0x000000040d0e7824 */ /* 0x000fe200078e00ff */
[----:B------:R-:W-:Y:S01]  /*69c0*/  BSSY.RECONVERGENT B1, `(.L_x_4801) ;  /* 0x000001b000017945 */ /* 0x000fe20003800200 */
[----:B------:R-:W-:Y:S02]  /*69d0*/  FSEL R191, R191, RZ, P3 ;  /* 0x000000ffbfbf7208 */ /* 0x000fe40001800000 */
[----:B------:R-:W-:Y:S02]  /*69e0*/  FSEL R190, R190, RZ, P3 ;  /* 0x000000ffbebe7208 */ /* 0x000fe40001800000 */
[----:B------:R-:W-:Y:S02]  /*69f0*/  ISETP.GE.OR P4, PT, R14, R12, P1 ;  /* 0x0000000c0e00720c */ /* 0x000fe40000f86670 */
[----:B------:R-:W-:-:S11]  /*6a00*/  IADD3 R246, PT, PT, R13, R10, RZ ;  /* 0x0000000a0df67210 */ /* 0x000fd60007ffe0ff */
        /* <DEDUP_REMOVED lines=22> */
.L_x_4802:
[----:B------:R-:W-:Y:S05]  /*6b70*/  BSYNC.RECONVERGENT B1 ;  /* 0x0000000000017941 */ /* 0x000fea0003800200 */
.L_x_4801:
        /* <DEDUP_REMOVED lines=28> */
.L_x_4804:
[----:B------:R-:W-:Y:S05]  /*6d40*/  BSYNC.RECONVERGENT B1 ;  /* 0x0000000000017941 */ /* 0x000fea0003800200 */
.L_x_4803:
        /* <DEDUP_REMOVED lines=18> */
[----:B------:R-:W-:Y:S01]  /*6e70*/  SHF.L.U32 R13, R13, 0x2, RZ ;  /* 0x000000020d0d7819 */ /* 0x000fe200000006ff */
        /* <DEDUP_REMOVED lines=9> */
.L_x_4806:
[----:B------:R-:W-:Y:S05]  /*6f10*/  BSYNC.RECONVERGENT B1 ;  /* 0x0000000000017941 */ /* 0x000fea0003800200 */
.L_x_4805:
        /* <DEDUP_REMOVED lines=28> */
.L_x_4808:
[----:B------:R-:W-:Y:S05]  /*70e0*/  BSYNC.RECONVERGENT B1 ;  /* 0x0000000000017941 */ /* 0x000fea0003800200 */
.L_x_4807:
[----:B------:R-:W-:Y:S01]  /*70f0*/  SHF.L.U32 R14, R13, 0x2, RZ ;  /* 0x000000020d0e7819 */ /* 0x000fe200000006ff */
[----:B------:R-:W-:Y:S01]  /*7100*/  BSSY.RECONVERGENT B1, `(.L_x_4809) ;  /* 0x000001b000017945 */ /* 0x000fe20003800200 */
[----:B------:R-:W-:Y:S01]  /*7110*/  FSEL R199, R199, RZ, P3 ;  /* 0x000000ffc7c77208 */ /* 0x000fe20001800000 */
[----:B------:R-:W-:Y:S01]  /*7120*/  IMAD.IADD R246, R13, 0x1, R10 ;  /* 0x000000010df67824 */ /* 0x000fe200078e020a */
        /* <DEDUP_REMOVED lines=24> */
.L_x_4810:
[----:B------:R-:W-:Y:S05]  /*72b0*/  BSYNC.RECONVERGENT B1 ;  /* 0x0000000000017941 */ /* 0x000fea0003800200 */
.L_x_4809:
        /* <DEDUP_REMOVED lines=28> */
.L_x_4812:
[----:B------:R-:W-:Y:S05]  /*7480*/  BSYNC.RECONVERGENT B1 ;  /* 0x0000000000017941 */ /* 0x000fea0003800200 */
.L_x_4811:
        /* <DEDUP_REMOVED lines=28> */
.L_x_4814:
[----:B------:R-:W-:Y:S05]  /*7650*/  BSYNC.RECONVERGENT B1 ;  /* 0x0000000000017941 */ /* 0x000fea0003800200 */
.L_x_4813:
        /* <DEDUP_REMOVED lines=28> */
.L_x_4816:
[----:B------:R-:W-:Y:S05]  /*7820*/  BSYNC.RECONVERGENT B1 ;  /* 0x0000000000017941 */ /* 0x000fea0003800200 */
.L_x_4815:
        /* <DEDUP_REMOVED lines=28> */
.L_x_4818:
[----:B------:R-:W-:Y:S05]  /*79f0*/  BSYNC.RECONVERGENT B1 ;  /* 0x0000000000017941 */ /* 0x000fea0003800200 */
.L_x_4817:
        /* <DEDUP_REMOVED lines=28> */
.L_x_4820:
[----:B------:R-:W-:Y:S05]  /*7bc0*/  BSYNC.RECONVERGENT B1 ;  /* 0x0000000000017941 */ /* 0x000fea0003800200 */
.L_x_4819:
        /* <DEDUP_REMOVED lines=28> */
.L_x_4822:
[----:B------:R-:W-:Y:S05]  /*7d90*/  BSYNC.RECONVERGENT B1 ;  /* 0x0000000000017941 */ /* 0x000fea0003800200 */
.L_x_4821:
        /* <DEDUP_REMOVED lines=28> */
.L_x_4824:
[----:B------:R-:W-:Y:S05]  /*7f60*/  BSYNC.RECONVERGENT B1 ;  /* 0x0000000000017941 */ /* 0x000fea0003800200 */
.L_x_4823:
        /* <DEDUP_REMOVED lines=28> */
.L_x_4826:
[----:B------:R-:W-:Y:S05]  /*8130*/  BSYNC.RECONVERGENT B1 ;  /* 0x0000000000017941 */ /* 0x000fea0003800200 */
.L_x_4825:
        /* <DEDUP_REMOVED lines=28> */
.L_x_4828:
[----:B------:R-:W-:Y:S05]  /*8300*/  BSYNC.RECONVERGENT B1 ;  /* 0x0000000000017941 */ /* 0x000fea0003800200 */
.L_x_4827:
        /* <DEDUP_REMOVED lines=28> */
.L_x_4830:
[----:B------:R-:W-:Y:S05]  /*84d0*/  BSYNC.RECONVERGENT B1 ;  /* 0x0000000000017941 */ /* 0x000fea0003800200 */
.L_x_4829:
        /* <DEDUP_REMOVED lines=28> */
.L_x_4832:
[----:B------:R-:W-:Y:S05]  /*86a0*/  BSYNC.RECONVERGENT B1 ;  /* 0x0000000000017941 */ /* 0x000fea0003800200 */
.L_x_4831:
        /* <DEDUP_REMOVED lines=28> */
.L_x_4834:
[----:B------:R-:W-:Y:S05]  /*8870*/  BSYNC.RECONVERGENT B1 ;  /* 0x0000000000017941 */ /* 0x000fea0003800200 */
.L_x_4833:
        /* <DEDUP_REMOVED lines=28> */
.L_x_4836:
[----:B------:R-:W-:Y:S05]  /*8a40*/  BSYNC.RECONVERGENT B1 ;  /* 0x0000000000017941 */ /* 0x000fea0003800200 */
.L_x_4835:
        /* <DEDUP_REMOVED lines=28> */
.L_x_4838:
[----:B------:R-:W-:Y:S05]  /*8c10*/  BSYNC.RECONVERGENT B1 ;  /* 0x0000000000017941 */ /* 0x000fea0003800200 */
.L_x_4837:
        /* <DEDUP_REMOVED lines=28> */
.L_x_4840:
[----:B------:R-:W-:Y:S05]  /*8de0*/  BSYNC.RECONVERGENT B1 ;  /* 0x0000000000017941 */ /* 0x000fea0003800200 */
.L_x_4839:
        /* <DEDUP_REMOVED lines=28> */
.L_x_4842:
[----:B------:R-:W-:Y:S05]  /*8fb0*/  BSYNC.RECONVERGENT B1 ;  /* 0x0000000000017941 */ /* 0x000fea0003800200 */
.L_x_4841:
        /* <DEDUP_REMOVED lines=28> */
.L_x_4844:
[----:B------:R-:W-:Y:S05]  /*9180*/  BSYNC.RECONVERGENT B1 ;  /* 0x0000000000017941 */ /* 0x000fea0003800200 */
.L_x_4843:
        /* <DEDUP_REMOVED lines=28> */
.L_x_4846:
[----:B------:R-:W-:Y:S05]  /*9350*/  BSYNC.RECONVERGENT B1 ;  /* 0x0000000000017941 */ /* 0x000fea0003800200 */
.L_x_4845:
        /* <DEDUP_REMOVED lines=28> */
.L_x_4848:
[----:B------:R-:W-:Y:S05]  /*9520*/  BSYNC.RECONVERGENT B1 ;  /* 0x0000000000017941 */ /* 0x000fea0003800200 */
.L_x_4847:
        /* <DEDUP_REMOVED lines=28> */
.L_x_4850:
[----:B------:R-:W-:Y:S05]  /*96f0*/  BSYNC.RECONVERGENT B1 ;  /* 0x0000000000017941 */ /* 0x000fea0003800200 */
.L_x_4849:
[C---:B------:R-:W-:Y:S01]  /*9700*/  IMAD.SHL.U32 R13, R246.reuse, 0x4, RZ ;  /* 0x00000004f60d7824 */ /* 0x040fe200078e00ff */
[----:B------:R-:W-:Y:S01]  /*9710*/  IADD3 R14, PT, PT, R246, R10, RZ ;  /* 0x0000000af60e7210 */ /* 0x000fe20007ffe0ff */
[----:B------:R-:W-:Y:S01]  /*9720*/  BSSY.RECONVERGENT B1, `(.L_x_4851) ;  /* 0x000001c000017945 */ /* 0x000fe20003800200 */
[----:B------:R-:W-:Y:S02]  /*9730*/  FSEL R241, R241, RZ, P3 ;  /* 0x000000fff1f17208 */ /* 0x000fe40001800000 */
[----:B------:R-:W-:Y:S01]  /*9740*/  ISETP.GE.OR P5, PT, R13, R12, P1 ;  /* 0x0000000c0d00720c */ /* 0x000fe20000fa6670 */
[----:B------:R-:W-:Y:S01]  /*9750*/  IMAD.SHL.U32 R14, R14, 0x4, RZ ;  /* 0x000000040e0e7824 */ /* 0x000fe200078e00ff */
[----:B------:R-:W-:-:S04]  /*9760*/  FSEL R240, R240, RZ, P3 ;  /* 0x000000fff0f07208 */ /* 0x000fc80001800000 */
        /* <DEDUP_REMOVED lines=23> */
.L_x_4852:
[----:B------:R-:W-:Y:S05]  /*98e0*/  BSYNC.RECONVERGENT B1 ;  /* 0x0000000000017941 */ /* 0x000fea0003800200 */
.L_x_4851:
[----:B------:R-:W-:Y:S01]  /*98f0*/  BSSY.RECONVERGENT B1, `(.L_x_4853) ;  /* 0x0000018000017945 */ /* 0x000fe20003800200 */
[----:B------:R-:W-:Y:S02]  /*9900*/  FSEL R243, R243, RZ, P3 ;  /* 0x000000fff3f37208 */ /* 0x000fe40001800000 */
[----:B------:R-:W-:Y:S01]  /*9910*/  FSEL R242, R242, RZ, P3 ;  /* 0x000000fff2f27208 */ /* 0x000fe20001800000 */
        /* <DEDUP_REMOVED lines=11> */
[----:B------:R-:W-:Y:S02]  /*99d0*/  IMAD R14, R11, 0x90, R14 ;  /* 0x000000900b0e7824 */ /* 0x000fe400078e020e */
[----:B-1----:R-:W-:-:S05]  /*99e0*/  IMAD.SHL.U32 R12, R12, 0x2, RZ ;  /* 0x000000020c0c7824 */ /* 0x002fca00078e00ff */
[----:B------:R-:W-:-:S05]  /*99f0*/  LOP3.LUT R12, R12, 0x2, RZ, 0xc0, !PT ;  /* 0x000000020c0c7812 */ /* 0x000fca00078ec0ff */
[----:B------:R-:W-:Y:S01]  /*9a00*/  IMAD R11, R10, UR4, R12 ;  /* 0x000000040a0b7c24 */ /* 0x000fe2000f8e020c */
[----:B------:R-:W-:-:S04]  /*9a10*/  SHF.R.S32.HI R12, RZ, 0x1f, R14 ;  /* 0x0000001fff0c7819 */ /* 0x000fc8000001140e */
[----:B------:R-:W-:-:S04]  /*9a20*/  IADD3 R10, P3, PT, R11, R14, RZ ;  /* 0x0000000e0b0a7210 */ /* 0x000fc80007f7e0ff */
[----:B------:R-:W-:Y:S02]  /*9a30*/  LEA.HI.X.SX32 R12, R11, R12, 0x1, P3 ;  /* 0x0000000c0b0c7211 */ /* 0x000fe400018f0eff */
[----:B------:R-:W-:-:S04]  /*9a40*/  LEA R242, P3, R10, UR16, 0x2 ;  /* 0x000000100af27c11 */ /* 0x000fc8000f8610ff */
[----:B------:R-:W-:-:S06]  /*9a50*/  LEA.HI.X R243, R10, UR17, R12, 0x2, P3 ;  /* 0x000000110af37c11 */ /* 0x000fcc00098f140c */
[----:B------:R-:W5:Y:S03]  /*9a60*/  LDG.E.64 R242, desc[UR36][R242.64] ;  /* 0x00000024f2f27981 */ /* 0x000f66000c1e1b00 */
.L_x_4854:
[----:B------:R-:W-:Y:S05]  /*9a70*/  BSYNC.RECONVERGENT B1 ;  /* 0x0000000000017941 */ /* 0x000fea0003800200 */
.L_x_4853:
[----:B------:R-:W2:Y:S04]  /*9a80*/  LDL R10, [R1+0x38] ;  /* 0x00003800010a7983 */ /* 0x000ea80000100800 */
[----:B0-----:R0:W-:Y:S04]  /*9a90*/  STL [R1+0x6c], R4 ;  /* 0x00006c0401007387 */ /* 0x0011e80000100800 */
[----:B------:R-:W3:Y:S04]  /*9aa0*/  LDL R11, [R1+0x3c] ;  /* 0x00003c00010b7983 */ /* 0x000ee80000100800 */
[----:B0-----:R-:W4:Y:S04]  /*9ab0*/  LDL R4, [R1+0x40] ;  /* 0x0000400001047983 */ /* 0x001f280000100800 */
[----:B-----5:R0:W-:Y:S04]  /*9ac0*/  STL [R1+0x68], R242 ;  /* 0x000068f201007387 */ /* 0x0201e80000100800 */
[----:B0-----:R-:W4:Y:S04]  /*9ad0*/  LDL R242, [R1+0x44] ;  /* 0x0000440001f27983 */ /* 0x001f280000100800 */
[----:B------:R0:W-:Y:S04]  /*9ae0*/  STL [R1+0x64], R5 ;  /* 0x0000640501007387 */ /* 0x0001e80000100800 */
        /* <DEDUP_REMOVED lines=14> */
[----:B------:R-:W4:Y:S04]  /*9bd0*/  LDL R249, [R1+0x10] ;  /* 0x0000100001f97983 */ /* 0x000f280000100800 */
[----:B------:R-:W4:Y:S04]  /*9be0*/  LDL R246, [R1+0x14] ;  /* 0x0000140001f67983 */ /* 0x000f280000100800 */
[----:B0-----:R-:W4:Y:S04]  /*9bf0*/  LDL R0, [R1+0x1c] ;  /* 0x00001c0001007983 */ /* 0x001f280000100800 */
[----:B------:R-:W4:Y:S04]  /*9c00*/  LDL R15, [R1+0x8] ;  /* 0x00000800010f7983 */ /* 0x000f280000100800 */
[----:B------:R-:W4:Y:S04]  /*9c10*/  LDL R14, [R1+0xc] ;  /* 0x00000c00010e7983 */ /* 0x000f280000100800 */
[----:B------:R-:W4:Y:S04]  /*9c20*/  LDL R13, [R1] ;  /* 0x00000000010d7983 */ /* 0x000f280000100800 */
[----:B------:R-:W4:Y:S01]  /*9c30*/  LDL R12, [R1+0x4] ;  /* 0x00000400010c7983 */ /* 0x000f220000100800 */
[----:B--2---:R-:W-:Y:S01]  /*9c40*/  FMUL.FTZ R10, R10, R118 ;  /* 0x000000760a0a7220 */ /* 0x004fe20000410000 */
[----:B---3--:R-:W-:-:S03]  /*9c50*/  FMUL.FTZ R11, R11, R119 ;  /* 0x000000770b0b7220 */ /* 0x008fc60000410000 */
[----:B----4-:R-:W-:Y:S02]  /*9c60*/  FFMA.FTZ R10, R4, R116, R10 ;  /* 0x00000074040a7223 */ /* 0x010fe4000001000a */
[----:B------:R-:W2:Y:S01]  /*9c70*/  LDL.LU R4, [R1+0x6c] ;  /* 0x00006c0001047983 */ /* 0x000ea20000300800 */
[----:B------:R-:W-:-:S03]  /*9c80*/  FFMA.FTZ R11, R242, R117, R11 ;  /* 0x00000075f20b7223 */ /* 0x000fc6000001000b */
[----:B------:R-:W2:Y:S01]  /*9c90*/  LDL.LU R242, [R1+0x68] ;  /* 0x0000680001f27983 */ /* 0x000ea20000300800 */
[----:B------:R-:W-:-:S03]  /*9ca0*/  FFMA.FTZ R10, R5, R120, R10 ;  /* 0x00000078050a7223 */ /* 0x000fc6000001000a */
[----:B------:R-:W3:Y:S01]  /*9cb0*/  LDL.LU R5, [R1+0x64] ;  /* 0x0000640001057983 */ /* 0x000ee20000300800 */
[----:B------:R-:W-:-:S03]  /*9cc0*/  FFMA.FTZ R11, R243, R121, R11 ;  /* 0x00000079f30b7223 */ /* 0x000fc6000001000b */
[----:B------:R-:W3:Y:S01]  /*9cd0*/  LDL.LU R243, [R1+0x60] ;  /* 0x0000600001f37983 */ /* 0x000ee20000300800 */
        /* <DEDUP_REMOVED lines=113> */
[----:B------:R-:W1:Y:S01]  /*a3f0*/  S2R R246, SR_TID.X ;  /* 0x0000000000f67919 */ /* 0x000e620000002100 */
[----:B------:R-:W-:Y:S02]  /*a400*/  FFMA.FTZ R11, R25, R229, R11 ;  /* 0x000000e5190b7223 */ /* 0x000fe4000001000b */
[----:B------:R-:W-:Y:S02]  /*a410*/  FFMA.FTZ R10, R22, R230, R10 ;  /* 0x000000e6160a7223 */ /* 0x000fe4000001000a */
[----:B------:R-:W-:Y:S02]  /*a420*/  FFMA.FTZ R11, R23, R231, R11 ;  /* 0x000000e7170b7223 */ /* 0x000fe4000001000b */
[----:B------:R-:W-:Y:S02]  /*a430*/  FFMA.FTZ R10, R20, R232, R10 ;  /* 0x000000e8140a7223 */ /* 0x000fe4000001000a */
[----:B------:R-:W-:-:S02]  /*a440*/  FFMA.FTZ R11, R21, R233, R11 ;  /* 0x000000e9150b7223 */ /* 0x000fc4000001000b */
[----:B------:R-:W-:Y:S02]  /*a450*/  FFMA.FTZ R10, R18, R234, R10 ;  /* 0x000000ea120a7223 */ /* 0x000fe4000001000a */
[----:B------:R-:W-:Y:S02]  /*a460*/  FFMA.FTZ R11, R19, R235, R11 ;  /* 0x000000eb130b7223 */ /* 0x000fe4000001000b */
[----:B------:R-:W-:Y:S02]  /*a470*/  FFMA.FTZ R10, R16, R236, R10 ;  /* 0x000000ec100a7223 */ /* 0x000fe4000001000a */
[----:B------:R-:W-:Y:S02]  /*a480*/  FFMA.FTZ R11, R17, R237, R11 ;  /* 0x000000ed110b7223 */ /* 0x000fe4000001000b */
[----:B------:R-:W-:Y:S02]  /*a490*/  FFMA.FTZ R10, R8, R238, R10 ;  /* 0x000000ee080a7223 */ /* 0x000fe4000001000a */
[----:B------:R-:W-:-:S02]  /*a4a0*/  FFMA.FTZ R11, R9, R239, R11 ;  /* 0x000000ef090b7223 */ /* 0x000fc4000001000b */
[----:B------:R-:W-:Y:S02]  /*a4b0*/  FFMA.FTZ R10, R6, R240, R10 ;  /* 0x000000f0060a7223 */ /* 0x000fe4000001000a */
[----:B------:R-:W-:Y:S01]  /*a4c0*/  FFMA.FTZ R11, R7, R241, R11 ;  /* 0x000000f1070b7223 */ /* 0x000fe2000001000b */
[----:B------:R-:W-:Y:S01]  /*a4d0*/  UMOV UR7, 0xffffffff ;  /* 0xffffffff00077882 */ /* 0x000fe20000000000 */
[----:B--2---:R-:W-:Y:S02]  /*a4e0*/  FFMA.FTZ R10, R4, R242, R10 ;  /* 0x000000f2040a7223 */ /* 0x004fe4000001000a */
[----:B---3--:R-:W-:Y:S01]  /*a4f0*/  FFMA.FTZ R11, R5, R243, R11 ;  /* 0x000000f3050b7223 */ /* 0x008fe2000001000b */
[----:B-1----:R-:W-:-:S03]  /*a500*/  LOP3.LUT R246, R246, 0x1, RZ, 0xc0, !PT ;  /* 0x00000001f6f67812 */ /* 0x002fc600078ec0ff */
[----:B------:R-:W-:Y:S01]  /*a510*/  FADD.FTZ R10, R10, R11 ;  /* 0x0000000b0a0a7221 */ /* 0x000fe20000010000 */
[----:B0-----:R-:W-:Y:S06]  /*a520*/  BRA.DIV UR7, `(.L_x_4855) ;  /* 0x0000005e07287947 */ /* 0x001fec000b800000 */
[----:B------:R0:W1:Y:S02]  /*a530*/  SHFL.BFLY PT, R14, R10, 0x1, 0x1f ;  /* 0x0c201f000a0e7f89 */ /* 0x00006400000e0000 */
.L_x_4928:
[----:B------:R-:W-:Y:S01]  /*a540*/  ISETP.EQ.U32.OR P1, PT, R246, 0x1, P1 ;  /* 0x00000001f600780c */ /* 0x000fe20000f22470 */
[----:B-1----:R-:W-:Y:S01]  /*a550*/  FADD.FTZ R12, R10, R14 ;  /* 0x0000000e0a0c7221 */ /* 0x002fe20000010000 */
[----:B------:R-:W-:Y:S03]  /*a560*/  BSSY.RECONVERGENT B1, `(.L_x_4856) ;  /* 0x0000019000017945 */ /* 0x000fe60003800200 */
[----:B------:R-:W-:-:S08]  /*a570*/  FMUL.FTZ R12, R12, UR22 ;  /* 0x000000160c0c7c20 */ /* 0x000fd00008410000 */
[----:B------:R-:W-:Y:S05]  /*a580*/  @P1 BRA `(.L_x_4857) ;  /* 0x0000000000581947 */ /* 0x000fea0003800000 */
[----:B------:R-:W-:-:S04]  /*a590*/  ISETP.NE.U32.AND P1, PT, RZ, UR18, PT ;  /* 0x00000012ff007c0c */ /* 0x000fc8000bf25070 */
[----:B------:R-:W-:-:S13]  /*a5a0*/  ISETP.NE.AND.EX P3, PT, RZ, UR19, PT, P1 ;  /* 0x00000013ff007c0c */ /* 0x000fda000bf65310 */
[----:B0-----:R-:W0:Y:S02]  /*a5b0*/  @P3 LDC.64 R10, c[0x0][0x438] ;  /* 0x00010e00ff0a3b82 */ /* 0x001e240000000a00 */
[----:B0----5:R-:W-:-:S06]  /*a5c0*/  @P3 IMAD.WIDE R10, R247, 0x4, R10 ;  /* 0x00000004f70a3825 */ /* 0x021fcc00078e020a */
[----:B------:R0:W2:Y:S01]  /*a5d0*/  @P3 LDG.E R10, desc[UR36][R10.64] ;  /* 0x000000240a0a3981 */ /* 0x0000a2000c1e1900 */
[----:B------:R-:W-:-:S04]  /*a5e0*/  ISETP.NE.U32.AND P1, PT, RZ, UR20, PT ;  /* 0x00000014ff007c0c */ /* 0x000fc8000bf25070 */
[----:B------:R-:W-:-:S13]  /*a5f0*/  ISETP.NE.AND.EX P1, PT, RZ, UR21, PT, P1 ;  /* 0x00000015ff007c0c */ /* 0x000fda000bf25310 */
[----:B0-----:R-:W0:Y:S01]  /*a600*/  @P1 LDC R11, c[0x0][0x430] ;  /* 0x00010c00ff0b1b82 */ /* 0x001e220000000800 */
[----:B------:R-:W1:Y:S01]  /*a610*/  @P1 S2R R13, SR_CTAID.X ;  /* 0x00000000000d1919 */ /* 0x000e620000002500 */
[----:B--2---:R-:W-:-:S06]  /*a620*/  @P3 FADD.FTZ R12, R12, R10 ;  /* 0x0000000a0c0c3221 */ /* 0x004fcc0000010000 */
[----:B------:R-:W0:Y:S02]  /*a630*/  @P1 LDC R10, c[0x0][0x408] ;  /* 0x00010200ff0a1b82 */ /* 0x000e240000000800 */
[----:B0-----:R-:W-:-:S04]  /*a640*/  @P1 IADD3 R10, PT, PT, R11, R10, RZ ;  /* 0x0000000a0b0a1210 */ /* 0x001fc80007ffe0ff */
[----:B------:R-:W-:Y:S02]  /*a650*/  @P1 ISETP.GE.AND P3, PT, R0, R10, PT ;  /* 0x0000000a0000120c */ /* 0x000fe40003f66270 */
[----:B------:R-:W1:Y:S02]  /*a660*/  @P1 LDC.64 R10, c[0x0][0x448] ;  /* 0x00011200ff0a1b82 */ /* 0x000e640000000a00 */
[----:B-1----:R-:W-:-:S06]  /*a670*/  @P1 IMAD.WIDE.U32 R10, R13, 0x4, R10 ;  /* 0x000000040d0a1825 */ /* 0x002fcc00078e000a */
[----:B------:R0:W2:Y:S02]  /*a680*/  @P1 LDG.E R10, desc[UR36][R10.64] ;  /* 0x000000240a0a1981 */ /* 0x0000a4000c1e1900 */
[----:B0-----:R-:W-:-:S04]  /*a690*/  @P1 SEL R11, RZ, UR39, P3 ;  /* 0x00000027ff0b1c07 */ /* 0x001fc80009800000 */
[----:B------:R-:W-:-:S04]  /*a6a0*/  @P1 IADD3 R11, PT, PT, R0, -UR46, R11 ;  /* 0x8000002e000b1c10 */ /* 0x000fc8000fffe00b */
[----:B------:R-:W-:-:S05]  /*a6b0*/  @P1 I2FP.F32.S32 R11, R11 ;  /* 0x0000000b000b1245 */ /* 0x000fca0000201400 */
[----:B--2---:R-:W-:-:S05]  /*a6c0*/  @P1 FFMA.FTZ R12, R11, R10, R12 ;  /* 0x0000000a0b0c1223 */ /* 0x004fca000001000c */
[----:B------:R1:W-:Y:S01]  /*a6d0*/  STS [R248], R12 ;  /* 0x0000000cf8007388 */ /* 0x0003e20000000800 */
[----:B------:R-:W-:-:S07]  /*a6e0*/  @!P2 FMNMX.FTZ R252, R252, R12, !PT ;  /* 0x0000000cfcfca209 */ /* 0x000fce0007810000 */
.L_x_4857:
[----:B------:R-:W-:Y:S05]  /*a6f0*/  BSYNC.RECONVERGENT B1 ;  /* 0x0000000000017941 */ /* 0x000fea0003800200 */
.L_x_4856:
[----:B------:R-:W-:Y:S01]  /*a700*/  UIADD3 UR7, UPT, UPT, UR46, 0x1, -UR13 ;  /* 0x000000012e077890 */ /* 0x000fe2000fffe80d */
[----:B-----5:R-:W-:Y:S01]  /*a710*/  VIADD R0, R0, 0x40 ;  /* 0x0000004000007836 */ /* 0x020fe20000000000 */
[----:B------:R-:W-:Y:S01]  /*a720*/  IADD3 R2, P2, PT, R2, 0x40, RZ ;  /* 0x0000004002027810 */ /* 0x000fe20007f5e0ff */
[----:B-1----:R-:W-:Y:S01]  /*a730*/  VIADD R248, R248, 0x100 ;  /* 0x00000100f8f87836 */ /* 0x002fe20000000000 */
[----:B------:R-:W-:Y:S01]  /*a740*/  UISETP.LT.AND UP0, UPT, URZ, UR7, UPT ;  /* 0x00000007ff00728c */ /* 0x000fe2000bf01270 */
[----:B------:R-:W-:Y:S02]  /*a750*/  VIADD R247, R247, 0x40 ;  /* 0x00000040f7f77836 */ /* 0x000fe40000000000 */
[----:B------:R-:W-:Y:S01]  /*a760*/  IMAD.X R3, RZ, RZ, R3, P2 ;  /* 0x000000ffff037224 */ /* 0x000fe200010e0603 */
[----:B------:R-:W-:-:S04]  /*a770*/  USEL UR7, URZ, UR7, !UP0 ;  /* 0x00000007ff077287 */ /* 0x000fc8000c000000 */
[----:B------:R-:W-:-:S04]  /*a780*/  UIADD3 UR8, UPT, UPT, -UR7, UR46, URZ ;  /* 0x0000002e07087290 */ /* 0x000fc8000fffe1ff */
[----:B------:R-:W-:-:S04]  /*a790*/  UIADD3 UR8, UPT, UPT, UR8, 0xf, URZ ;  /* 0x0000000f08087890 */ /* 0x000fc8000fffe0ff */
[----:B------:R-:W-:-:S04]  /*a7a0*/  USHF.R.S32.HI UR9, URZ, 0x1f, UR8 ;  /* 0x0000001fff097899 */ /* 0x000fc80008011408 */
[----:B------:R-:W-:-:S04]  /*a7b0*/  ULEA.HI UR9, UR9, UR8, URZ, 0x4 ;  /* 0x0000000809097291 */ /* 0x000fc8000f8f20ff */
[----:B------:R-:W-:-:S04]  /*a7c0*/  ULOP3.LUT UR9, UR9, 0xfffffff0, URZ, 0xc0, !UPT ;  /* 0xfffffff009097892 */ /* 0x000fc8000f8ec0ff */
[----:B------:R-:W-:-:S06]  /*a7d0*/  UIADD3 UR9, UPT, UPT, UR7, UR9, URZ ;  /* 0x0000000907097290 */ /* 0x000fcc000fffe0ff */
[----:B------:R-:W-:-:S13]  /*a7e0*/  ISETP.GE.AND P1, PT, R0, UR9, PT ;  /* 0x0000000900007c0c */ /* 0x000fda000bf26270 */
[----:B------:R-:W-:Y:S05]  /*a7f0*/  @!P1 BRA `(.L_x_4858) ;  /* 0xffffff7c005c9947 */ /* 0x000fea000383ffff */
.L_x_4726:
[----:B0---4-:R-:W-:Y:S05]  /*a800*/  BSYNC B0 ;  /* 0x0000000000007941 */ /* 0x011fea0003800000 */
.L_x_4725:
[----:B------:R-:W0:Y:S01]  /*a810*/  S2R R3, SR_TID.X ;  /* 0x0000000000037919 */ /* 0x000e220000002100 */
[----:B------:R-:W4:Y:S02]  /*a820*/  LDCU UR7, c[0x0][0x3f4] ;  /* 0x00007e80ff0777ac */ /* 0x000f240008000800 */
[----:B----4-:R-:W-:-:S06]  /*a830*/  UIADD3 UR7, UPT, UPT, UR46, 0x1, -UR7 ;  /* 0x000000012e077890 */ /* 0x010fcc000fffe807 */
[----:B------:R-:W-:Y:S01]  /*a840*/  VIMNMX R4, PT, PT, RZ, UR7, !PT ;  /* 0x00000007ff047c48 */ /* 0x000fe2000ffe0100 */
        /* <DEDUP_REMOVED lines=9> */
[----:B------:R0:W4:Y:S02]  /*a8e0*/  SHFL.BFLY PT, R14, R2, 0x2, 0x1f ;  /* 0x0c401f00020e7f89 */ /* 0x00012400000e0000 */
.L_x_4934:
[----:B-1----:R-:W1:Y:S01]  /*a8f0*/  S2R R18, SR_CgaCtaId ;  /* 0x0000000000127919 */ /* 0x002e620000008800 */
[----:B------:R-:W-:Y:S01]  /*a900*/  MOV R13, 0x400 ;  /* 0x00000400000d7802 */ /* 0x000fe20000000f00 */
[----:B------:R-:W-:Y:S05]  /*a910*/  WARPSYNC.ALL ;  /* 0x0000000000007948 */ /* 0x000fea0003800000 */
[----:B----4-:R-:W-:Y:S02]  /*a920*/  FMNMX.FTZ R14, R2, R14, !PT ;  /* 0x0000000e020e7209 */ /* 0x010fe40007810000 */
[----:B-1----:R-:W-:-:S04]  /*a930*/  LEA R0, R18, R13, 0x18 ;  /* 0x0000000d12007211 */ /* 0x002fc800078ec0ff */
[-C--:B------:R-:W-:Y:S02]  /*a940*/  @!P0 LEA.HI R5, R3, R0.reuse, RZ, 0x1d ;  /* 0x0000000003058211 */ /* 0x080fe400078fe8ff */
[----:B0-----:R-:W-:-:S03]  /*a950*/  LEA R2, R6, R0, 0x2 ;  /* 0x0000000006027211 */ /* 0x001fc600078e10ff */
[----:B------:R0:W-:Y:S01]  /*a960*/  @!P0 STS [R5], R14 ;  /* 0x0000000e05008388 */ /* 0x0001e20000000800 */
[----:B------:R-:W-:Y:S01]  /*a970*/  BAR.SYNC.DEFER_BLOCKING 0x0 ;  /* 0x0000000000007b1d */ /* 0x000fe20000010000 */
[----:B------:R-:W-:Y:S01]  /*a980*/  ISETP.GT.U32.AND P0, PT, R6, 0x3, PT ;  /* 0x000000030600780c */ /* 0x000fe20003f04070 */
[----:B0-----:R-:W-:Y:S01]  /*a990*/  IMAD.MOV.U32 R5, RZ, RZ, -0x800001 ;  /* 0xff7fffffff057424 */ /* 0x001fe200078e00ff */
[----:B------:R-:W-:Y:S01]  /*a9a0*/  UIADD3 UR12, UPT, UPT, UR46, 0x1, URZ ;  /* 0x000000012e0c7890 */ /* 0x000fe2000fffe0ff */
[----:B------:R-:W-:-:S04]  /*a9b0*/  IMAD.MOV.U32 R10, RZ, RZ, RZ ;  /* 0x000000ffff0a7224 */ /* 0x000fc800078e00ff */
        /* <DEDUP_REMOVED lines=8> */
[----:B------:R-:W-:-:S04]  /*aa40*/  IMAD.SHL.U32 R5, R3, 0x4, RZ ;  /* 0x0000000403057824 */ /* 0x000fc800078e00ff */
        /* <DEDUP_REMOVED lines=12> */
[----:B------:R-:W-:Y:S02]  /*ab10*/  LOP3.LUT R8, RZ, R3, RZ, 0x33, !PT ;  /* 0x00000003ff087212 */ /* 0x000fe400078e33ff */
[----:B------:R-:W-:Y:S01]  /*ab20*/  VIADDMNMX R9, R7, 0x80, R10, !PT ;  /* 0x0000008007097846 */ /* 0x000fe2000780010a */
        /* <DEDUP_REMOVED lines=11> */
[----:B------:R-:W-:Y:S02]  /*abe0*/  LOP3.LUT R9, R8, 0x3, RZ, 0xc0, !PT ;  /* 0x0000000308097812 */ /* 0x000fe400078ec0ff */
[----:B------:R-:W-:Y:S01]  /*abf0*/  MOV R8, R7 ;  /* 0x0000000700087202 */ /* 0x000fe20000000f00 */
[----:B------:R-:W-:Y:S02]  /*ac00*/  IMAD.IADD R11, R5, 0x1, R12 ;  /* 0x00000001050b7824 */ /* 0x000fe400078e020c */
[----:B------:R-:W-:-:S07]  /*ac10*/  IMAD.MOV R9, RZ, RZ, -R9 ;  /* 0x000000ffff097224 */ /* 0x000fce00078e0a09 */
.L_x_4865:
        /* <DEDUP_REMOVED lines=11> */
.L_x_4864:
[----:B------:R-:W-:Y:S05]  /*acd0*/  BSYNC.RECONVERGENT B1 ;  /* 0x0000000000017941 */ /* 0x000fea0003800200 */
.L_x_4863:
[----:B------:R-:W-:Y:S05]  /*ace0*/  @!P1 BRA `(.L_x_4861) ;  /* 0x0000001400009947 */ /* 0x000fea0003800000 */
[----:B------:R-:W-:Y:S02]  /*acf0*/  VIADD R13, R13, 0x420 ;  /* 0x000004200d0d7836 */ /* 0x000fe40000000000 */
[----:B------:R-:W-:-:S03]  /*ad00*/  IMAD.SHL.U32 R9, R4, 0x4, RZ ;  /* 0x0000000404097824 */ /* 0x000fc600078e00ff */
[----:B------:R-:W-:Y:S01]  /*ad10*/  LEA R18, R18, R13, 0x18 ;  /* 0x0000000d12127211 */ /* 0x000fe200078ec0ff */
[C---:B------:R-:W-:Y:S01]  /*ad20*/  IMAD R9, R8.reuse, 0x4, -R9 ;  /* 0x0000000408097824 */ /* 0x040fe200078e0a09 */
[----:B------:R-:W-:-:S03]  /*ad30*/  IADD3 R8, PT, PT, R8, 0x200, RZ ;  /* 0x0000020008087810 */ /* 0x000fc60007ffe0ff */
[----:B------:R-:W-:Y:S01]  /*ad40*/  IMAD.IADD R9, R18, 0x1, R9 ;  /* 0x0000000112097824 */ /* 0x000fe200078e0209 */
[----:B------:R-:W-:-:S04]  /*ad50*/  ISETP.GT.AND P0, PT, R8, UR46, PT ;  /* 0x0000002e08007c0c */ /* 0x000fc8000bf04270 */
[----:B------:R-:W1:Y:S04]  /*ad60*/  LDS R11, [R9] ;  /* 0x00000000090b7984 */ /* 0x000e680000000800 */
[----:B------:R-:W0:Y:S04]  /*ad70*/  LDS R12, [R9+0x200] ;  /* 0x00020000090c7984 */ /* 0x000e280000000800 */
[----:B------:R-:W4:Y:S04]  /*ad80*/  LDS R13, [R9+0x400] ;  /* 0x00040000090d7984 */ /* 0x000f280000000800 */
[----:B------:R-:W5:Y:S01]  /*ad90*/  LDS R14, [R9+0x600] ;  /* 0x00060000090e7984 */ /* 0x000f620000000800 */
[C---:B-1----:R-:W-:Y:S01]  /*ada0*/  FADD.FTZ R11, -R28.reuse, R11 ;  /* 0x0000000b1c0b7221 */ /* 0x042fe20000010100 */
[----:B0-----:R-:W-:-:S03]  /*adb0*/  FADD.FTZ R12, -R28, R12 ;  /* 0x0000000c1c0c7221 */ /* 0x001fc60000010100 */
        /* <DEDUP_REMOVED lines=25> */
[----:B--2---:R-:W-:Y:S01]  /*af50*/  IMAD.U32 R27, RZ, RZ, UR46 ;  /* 0x0000002eff1b7e24 */ /* 0x004fe2000f8e00ff */
[----:B------:R-:W-:-:S03]  /*af60*/  PLOP3.LUT P0, PT, PT, PT, PT, 0x8, 0x80 ;  /* 0x000000000080781c */ /* 0x000fc60003f0e170 */
[----:B------:R-:W-:-:S10]  /*af70*/  VIADD R27, R27, 0xfffffa01 ;  /* 0xfffffa011b1b7836 */ /* 0x000fd40000000000 */
.L_x_4868:
[----:B------:R-:W0:Y:S01]  /*af80*/  LDS R11, [R9+-0x400] ;  /* 0xfffc0000090b7984 */ /* 0x000e220000000800 */
[----:B------:R-:W-:-:S03]  /*af90*/  VIADD R8, R8, 0x800 ;  /* 0x0000080008087836 */ /* 0x000fc60000000000 */
[----:B------:R-:W1:Y:S02]  /*afa0*/  LDS R12, [R9+-0x200] ;  /* 0xfffe0000090c7984 */ /* 0x000e640000000800 */
        /* <DEDUP_REMOVED lines=26> */
[C---:B---3--:R-:W-:Y:S01]  /*b150*/  FADD.FTZ R16, -R28.reuse, R16 ;  /* 0x000000101c107221 */ /* 0x048fe20000010100 */
[----:B------:R-:W3:Y:S01]  /*b160*/  LDS R26, [R9+0x1a00] ;  /* 0x001a0000091a7984 */ /* 0x000ee20000000800 */
        /* <DEDUP_REMOVED lines=25> */
[----:B----4-:R-:W-:Y:S01]  /*b300*/  FADD.FTZ R24, -R28, R24 ;  /* 0x000000181c187221 */ /* 0x010fe20000010100 */
[----:B------:R-:W-:Y:S02]  /*b310*/  STS [R9+0x200], R14 ;  /* 0x0002000e09007388 */ /* 0x000fe40000000800 */
[----:B------:R-:W-:Y:S01]  /*b320*/  FMUL.FTZ R23, R23, 1.4426950216293334961 ;  /* 0x3fb8aa3b17177820 */ /* 0x000fe20000410000 */
[----:B------:R-:W-:Y:S01]  /*b330*/  FMUL.FTZ R24, R24, 1.4426950216293334961 ;  /* 0x3fb8aa3b18187820 */ /* 0x000fe20000410000 */
[----:B------:R-:W2:Y:S01]  /*b340*/  MUFU.EX2 R17, R17 ;  /* 0x0000001100117308 */ /* 0x000ea20000000800 */
[----:B0-----:R-:W-:Y:S01]  /*b350*/  FADD.FTZ R10, R10, R15 ;  /* 0x0000000f0a0a7221 */ /* 0x001fe20000010000 */
[C---:B-----5:R-:W-:Y:S01]  /*b360*/  FADD.FTZ R25, -R28.reuse, R25 ;  /* 0x000000191c197221 */ /* 0x060fe20000010100 */
[----:B---3--:R-:W-:Y:S01]  /*b370*/  FADD.FTZ R26, -R28, R26 ;  /* 0x0000001a1c1a7221 */ /* 0x008fe20000010100 */
        /* <DEDUP_REMOVED lines=36> */
.L_x_4867:
[----:B------:R-:W-:Y:S05]  /*b5c0*/  BSYNC.RECONVERGENT B1 ;  /* 0x0000000000017941 */ /* 0x000fea0003800200 */
.L_x_4866:
        /* <DEDUP_REMOVED lines=10> */
[----:B------:R-:W2:Y:S04]  /*b670*/  LDS R15, [R9+0x400] ;  /* 0x00040000090f7984 */ /* 0x000ea80000000800 */
[----:B------:R-:W3:Y:S04]  /*b680*/  LDS R16, [R9+0x600] ;  /* 0x0006000009107984 */ /* 0x000ee80000000800 */
        /* <DEDUP_REMOVED lines=43> */
.L_x_4870:
[----:B------:R-:W-:Y:S05]  /*b940*/  BSYNC.RECONVERGENT B1 ;  /* 0x0000000000017941 */ /* 0x000fea0003800200 */
.L_x_4869:
        /* <DEDUP_REMOVED lines=27> */
.L_x_4862:
[----:B------:R-:W-:Y:S01]  /*bb00*/  IMAD.U32 R12, RZ, RZ, UR12 ;  /* 0x0000000cff0c7e24 */ /* 0x000fe2000f8e00ff */
[----:B------:R-:W-:Y:S01]  /*bb10*/  LOP3.LUT R10, RZ, R3, RZ, 0x33, !PT ;  /* 0x00000003ff0a7212 */ /* 0x000fe200078e33ff */
[----:B------:R-:W-:Y:S03]  /*bb20*/  BSSY.RECONVERGENT B1, `(.L_x_4871) ;  /* 0x0000024000017945 */ /* 0x000fe60003800200 */
[----:B------:R-:W-:-:S04]  /*bb30*/  VIADDMNMX R11, R7, 0x80, R12, !PT ;  /* 0x00000080070b7846 */ /* 0x000fc8000780010c */
        /* <DEDUP_REMOVED lines=8> */
[--C-:B------:R-:W-:Y:S01]  /*bbc0*/  IADD3 R16, P0, P2, R8, UR5, R7.reuse ;  /* 0x0000000508107c10 */ /* 0x100fe2000fa1e007 */
[----:B------:R-:W-:Y:S01]  /*bbd0*/  IMAD.MOV.U32 R10, RZ, RZ, RZ ;  /* 0x000000ffff0a7224 */ /* 0x000fe200078e00ff */
[----:B------:R-:W-:Y:S01]  /*bbe0*/  LEA.HI R8, R12, 0x1, RZ, 0x19 ;  /* 0x000000010c087811 */ /* 0x000fe200078fc8ff */
[----:B------:R-:W-:Y:S01]  /*bbf0*/  IMAD.MOV.U32 R11, RZ, RZ, R7 ;  /* 0x000000ffff0b7224 */ /* 0x000fe200078e0007 */
[----:B------:R-:W-:Y:S02]  /*bc00*/  LEA R12, R18, R13, 0x18 ;  /* 0x0000000d120c7211 */ /* 0x000fe400078ec0ff */
[----:B------:R-:W-:Y:S02]  /*bc10*/  LOP3.LUT R8, R8, 0x3, RZ, 0xc0, !PT ;  /* 0x0000000308087812 */ /* 0x000fe400078ec0ff */
[----:B------:R-:W-:Y:S01]  /*bc20*/  IADD3.X R9, PT, PT, R9, UR9, RZ, P0, P2 ;  /* 0x0000000909097c10 */ /* 0x000fe200087e44ff */
[----:B------:R-:W-:Y:S01]  /*bc30*/  IMAD.IADD R12, R5, 0x1, R12 ;  /* 0x00000001050c7824 */ /* 0x000fe200078e020c */
[----:B------:R-:W-:-:S07]  /*bc40*/  IADD3 R13, PT, PT, -R8, RZ, RZ ;  /* 0x000000ff080d7210 */ /* 0x000fce0007ffe1ff */
.L_x_4873:
[----:B------:R-:W-:-:S06]  /*bc50*/  IMAD.MOV.U32 R8, RZ, RZ, R16 ;  /* 0x000000ffff087224 */ /* 0x000fcc00078e0010 */
[----:B------:R0:W4:Y:S01]  /*bc60*/  LDG.E.U8 R8, desc[UR36][R8.64] ;  /* 0x0000002408087981 */ /* 0x000122000c1e1100 */
[----:B------:R-:W-:Y:S01]  /*bc70*/  IMAD.MOV.U32 R15, RZ, RZ, RZ ;  /* 0x000000ffff0f7224 */ /* 0x000fe200078e00ff */
[----:B------:R-:W-:Y:S01]  /*bc80*/  IADD3 R16, P2, PT, R16, 0x80, RZ ;  /* 0x0000008010107810 */ /* 0x000fe20007f5e0ff */
[----:B------:R-:W-:Y:S02]  /*bc90*/  VIADD R13, R13, 0x1 ;  /* 0x000000010d0d7836 */ /* 0x000fe40000000000 */
[----:B------:R-:W-:Y:S01]  /*bca0*/  VIADD R11, R11, 0x80 ;  /* 0x000000800b0b7836 */ /* 0x000fe20000000000 */
[----:B0-----:R-:W-:Y:S02]  /*bcb0*/  IADD3.X R9, PT, PT, RZ, R9, RZ, P2, !PT ;  /* 0x00000009ff097210 */ /* 0x001fe400017fe4ff */
[----:B----4-:R-:W-:-:S13]  /*bcc0*/  ISETP.NE.AND P0, PT, R8, RZ, PT ;  /* 0x000000ff0800720c */ /* 0x010fda0003f05270 */
[----:B------:R-:W1:Y:S02]  /*bcd0*/  @!P0 LDS R14, [R12] ;  /* 0x000000000c0e8984 */ /* 0x000e640000000800 */
[----:B-1----:R-:W-:-:S04]  /*bce0*/  @!P0 FADD.FTZ R14, -R28, R14 ;  /* 0x0000000e1c0e8221 */ /* 0x002fc80000010100 */
[----:B------:R-:W-:-:S04]  /*bcf0*/  @!P0 FMUL.FTZ R14, R14, 1.4426950216293334961 ;  /* 0x3fb8aa3b0e0e8820 */ /* 0x000fc80000410000 */
[----:B------:R-:W0:Y:S01]  /*bd00*/  @!P0 MUFU.EX2 R15, R14 ;  /* 0x0000000e000f8308 */ /* 0x000e220000000800 */
[----:B------:R-:W-:Y:S01]  /*bd10*/  ISETP.NE.AND P0, PT, R13, RZ, PT ;  /* 0x000000ff0d00720c */ /* 0x000fe20003f05270 */
[----:B0-----:R0:W-:Y:S01]  /*bd20*/  STS [R12], R15 ;  /* 0x0000000f0c007388 */ /* 0x0011e20000000800 */
[----:B------:R-:W-:Y:S01]  /*bd30*/  FADD.FTZ R10, R15, R10 ;  /* 0x0000000a0f0a7221 */ /* 0x000fe20000010000 */
[----:B0-----:R-:W-:-:S10]  /*bd40*/  VIADD R12, R12, 0x200 ;  /* 0x000002000c0c7836 */ /* 0x001fd40000000000 */
[----:B------:R-:W-:Y:S05]  /*bd50*/  @P0 BRA `(.L_x_4873) ;  /* 0xfffffffc00bc0947 */ /* 0x000fea000383ffff */
.L_x_4872:
[----:B------:R-:W-:Y:S05]  /*bd60*/  BSYNC.RECONVERGENT B1 ;  /* 0x0000000000017941 */ /* 0x000fea0003800200 */
.L_x_4871:
[----:B------:R-:W-:Y:S05]  /*bd70*/  @!P1 BRA `(.L_x_4861) ;  /* 0x0000000000dc9947 */ /* 0x000fea0003800000 */
[----:B------:R-:W0:Y:S01]  /*bd80*/  S2R R12, SR_CgaCtaId ;  /* 0x00000000000c7919 */ /* 0x000e220000008800 */
[----:B------:R-:W4:Y:S01]  /*bd90*/  LDC.64 R14, c[0x0][0x420] ;  /* 0x00010800ff0e7b82 */ /* 0x000f220000000a00 */
[----:B------:R-:W-:Y:S01]  /*bda0*/  MOV R9, 0x400 ;  /* 0x0000040000097802 */ /* 0x000fe20000000f00 */
[----:B------:R-:W-:-:S04]  /*bdb0*/  IMAD.SHL.U32 R8, R4, 0x4, RZ ;  /* 0x0000000404087824 */ /* 0x000fc800078e00ff */
[----:B------:R-:W-:Y:S02]  /*bdc0*/  VIADD R9, R9, 0x420 ;  /* 0x0000042009097836 */ /* 0x000fe40000000000 */
[----:B------:R-:W-:Y:S01]  /*bdd0*/  IMAD R8, R11, 0x4, -R8 ;  /* 0x000000040b087824 */ /* 0x000fe200078e0a08 */
[----:B----4-:R-:W-:-:S04]  /*bde0*/  IADD3 R14, P0, P1, R14, UR5, R11 ;  /* 0x000000050e0e7c10 */ /* 0x010fc8000f91e00b */
[----:B------:R-:W-:Y:S02]  /*bdf0*/  IADD3 R14, P2, PT, R14, 0x100, RZ ;  /* 0x000001000e0e7810 */ /* 0x000fe40007f5e0ff */
[----:B0-----:R-:W-:Y:S02]  /*be00*/  LEA R13, R12, R9, 0x18 ;  /* 0x000000090c0d7211 */ /* 0x001fe400078ec0ff */
[----:B------:R-:W-:Y:S02]  /*be10*/  IADD3.X R9, PT, PT, R15, UR9, RZ, P0, P1 ;  /* 0x000000090f097c10 */ /* 0x000fe400087e24ff */
[----:B------:R-:W-:Y:S02]  /*be20*/  IADD3 R12, PT, PT, R8, 0x400, R13 ;  /* 0x00000400080c7810 */ /* 0x000fe40007ffe00d */
[----:B------:R-:W-:-:S07]  /*be30*/  IADD3.X R9, PT, PT, RZ, R9, RZ, P2, !PT ;  /* 0x00000009ff097210 */ /* 0x000fce00017fe4ff */
.L_x_4874:
[----:B------:R-:W-:-:S05]  /*be40*/  IMAD.MOV.U32 R8, RZ, RZ, R14 ;  /* 0x000000ffff087224 */ /* 0x000fca00078e000e */
[----:B------:R-:W4:Y:S04]  /*be50*/  LDG.E.U8 R15, desc[UR36][R8.64+-0x100] ;  /* 0xffff0024080f7981 */ /* 0x000f28000c1e1100 */
[----:B------:R-:W5:Y:S04]  /*be60*/  LDG.E.U8 R13, desc[UR36][R8.64+-0x80] ;  /* 0xffff8024080d7981 */ /* 0x000f68000c1e1100 */
[----:B------:R-:W2:Y:S04]  /*be70*/  LDG.E.U8 R14, desc[UR36][R8.64] ;  /* 0x00000024080e7981 */ /* 0x000ea8000c1e1100 */
[----:B------:R-:W3:Y:S01]  /*be80*/  LDG.E.U8 R16, desc[UR36][R8.64+0x80] ;  /* 0x0000802408107981 */ /* 0x000ee2000c1e1100 */
[----:B------:R-:W-:Y:S01]  /*be90*/  VIADD R11, R11, 0x200 ;  /* 0x000002000b0b7836 */ /* 0x000fe20000000000 */
[----:B----4-:R-:W-:-:S02]  /*bea0*/  ISETP.NE.AND P0, PT, R15, RZ, PT ;  /* 0x000000ff0f00720c */ /* 0x010fc40003f05270 */
[----:B-----5:R-:W-:Y:S02]  /*beb0*/  ISETP.NE.AND P1, PT, R13, RZ, PT ;  /* 0x000000ff0d00720c */ /* 0x020fe40003f25270 */
[----:B--2---:R-:W-:Y:S02]  /*bec0*/  ISETP.NE.AND P2, PT, R14, RZ, PT ;  /* 0x000000ff0e00720c */ /* 0x004fe40003f45270 */
[----:B---3--:R-:W-:-:S07]  /*bed0*/  ISETP.NE.AND P3, PT, R16, RZ, PT ;  /* 0x000000ff1000720c */ /* 0x008fce0003f65270 */
        /* <DEDUP_REMOVED lines=9> */
[----:B------:R0:W1:Y:S01]  /*bf70*/  @!P0 MUFU.EX2 R13, R14 ;  /* 0x0000000e000d8308 */ /* 0x0000620000000800 */
[----:B------:R-:W-:Y:S01]  /*bf80*/  @!P1 FMUL.FTZ R16, R16, 1.4426950216293334961 ;  /* 0x3fb8aa3b10109820 */ /* 0x000fe20000410000 */
[C---:B--2---:R-:W-:Y:S01]  /*bf90*/  @!P2 FADD.FTZ R18, -R28.reuse, R17 ;  /* 0x000000111c12a221 */ /* 0x044fe20000010100 */
[----:B------:R-:W-:Y:S02]  /*bfa0*/  IMAD.MOV.U32 R17, RZ, RZ, RZ ;  /* 0x000000ffff117224 */ /* 0x000fe400078e00ff */
[----:B---3--:R-:W-:Y:S01]  /*bfb0*/  @!P3 FADD.FTZ R20, -R28, R19 ;  /* 0x000000131c14b221 */ /* 0x008fe20000010100 */
[----:B------:R-:W-:-:S02]  /*bfc0*/  HFMA2 R19, -RZ, RZ, 0, 0 ;  /* 0x00000000ff137431 */ /* 0x000fc400000001ff */
[----:B------:R-:W-:Y:S01]  /*bfd0*/  @!P2 FMUL.FTZ R18, R18, 1.4426950216293334961 ;  /* 0x3fb8aa3b1212a820 */ /* 0x000fe20000410000 */
[----:B------:R-:W-:Y:S01]  /*bfe0*/  ISETP.GT.AND P0, PT, R11, UR46, PT ;  /* 0x0000002e0b007c0c */ /* 0x000fe2000bf04270 */
        /* <DEDUP_REMOVED lines=16> */
.L_x_4861:
[----:B------:R-:W-:Y:S05]  /*c0f0*/  BSYNC.RECONVERGENT B0 ;  /* 0x0000000000007941 */ /* 0x000fea0003800200 */
.L_x_4860:
[----:B0-----:R-:W0:Y:S01]  /*c100*/  SHFL.BFLY PT, R9, R10, 0x10, 0x1f ;  /* 0x0e001f000a097f89 */ /* 0x001e2200000e0000 */
[C---:B------:R-:W-:Y:S01]  /*c110*/  ISETP.NE.AND P0, PT, R6.reuse, RZ, PT ;  /* 0x000000ff0600720c */ /* 0x040fe20003f05270 */
[----:B------:R-:W4:Y:S01]  /*c120*/  LDCU.U8 UR8, c[0x0][0x48c] ;  /* 0x00009180ff0877ac */ /* 0x000f220008000000 */
[----:B------:R-:W-:Y:S01]  /*c130*/  ISETP.GT.U32.AND P1, PT, R6, 0x3, PT ;  /* 0x000000030600780c */ /* 0x000fe20003f24070 */
[----:B------:R-:W5:Y:S10]  /*c140*/  LDC R19, c[0x0][0x3f8] ;  /* 0x0000fe00ff137b82 */ /* 0x000f740000000800 */
[----:B------:R-:W-:-:S04]  /*c150*/  @!P0 SHF.R.U32.HI R14, RZ, 0x3, R3 ;  /* 0x00000003ff0e8819 */ /* 0x000fc80000011603 */
[----:B------:R-:W-:Y:S01]  /*c160*/  @!P0 LOP3.LUT R15, R14, 0x7c, RZ, 0xc0, !PT ;  /* 0x0000007c0e0f8812 */ /* 0x000fe200078ec0ff */
[----:B----4-:R-:W-:-:S04]  /*c170*/  UISETP.NE.AND UP0, UPT, UR8, URZ, UPT ;  /* 0x000000ff0800728c */ /* 0x010fc8000bf05270 */
        /* <DEDUP_REMOVED lines=12> */
[----:B------:R-:W-:-:S05]  /*c240*/  ISETP.GT.AND P0, PT, R7, UR46, PT ;  /* 0x0000002e07007c0c */ /* 0x000fca000bf04270 */
[----:B------:R-:W0:Y:S04]  /*c250*/  @!P1 LDS R13, [R2+0x10] ;  /* 0x00001000020d9984 */ /* 0x000e280000000800 */
[----:B0-----:R-:W0:Y:S02]  /*c260*/  SHFL.BFLY PT, R0, R13, 0x2, 0x1f ;  /* 0x0c401f000d007f89 */ /* 0x001e2400000e0000 */
[----:B0-----:R-:W-:Y:S02]  /*c270*/  FADD.FTZ R6, R0, R13 ;  /* 0x0000000d00067221 */ /* 0x001fe40000010000 */
[----:B------:R-:W5:Y:S03]  /*c280*/  S2R R0, SR_CTAID.X ;  /* 0x0000000000007919 */ /* 0x000f660000002500 */
[----:B------:R-:W0:Y:S02]  /*c290*/  SHFL.BFLY PT, R9, R6, 0x1, 0x1f ;  /* 0x0c201f0006097f89 */ /* 0x000e2400000e0000 */
[----:B0-----:R-:W-:Y:S01]  /*c2a0*/  FADD.FTZ R10, R6, R9 ;  /* 0x00000009060a7221 */ /* 0x001fe20000010000 */
[----:B------:R-:W-:Y:S01]  /*c2b0*/  CS2R R8, SRZ ;  /* 0x0000000000087805 */ /* 0x000fe2000001ff00 */
[----:B-----5:R-:W-:-:S04]  /*c2c0*/  IMAD R37, R19, UR6, R0 ;  /* 0x0000000613257c24 */ /* 0x020fc8000f8e0200 */
[----:B------:R-:W0:Y:S02]  /*c2d0*/  SHFL.IDX PT, R10, R10, RZ, 0x1f ;  /* 0x00001fff0a0a7589 */ /* 0x000e2400000e0000 */
[----:B0-----:R-:W-:-:S04]  /*c2e0*/  FADD.FTZ R11, R10, 9.9999999747524270788e-07 ;  /* 0x358637bd0a0b7421 */ /* 0x001fc80000010000 */
[----:B------:R0:W4:Y:S01]  /*c2f0*/  MUFU.RCP R35, R11 ;  /* 0x0000000b00237308 */ /* 0x0001220000001000 */
[----:B------:R-:W-:Y:S05]  /*c300*/  BRA.U !UP0, `(.L_x_4875) ;  /* 0x0000000108187547 */ /* 0x000fea000b800000 */
[----:B------:R-:W5:Y:S08]  /*c310*/  LDC R2, c[0x0][0x488] ;  /* 0x00012200ff027b82 */ /* 0x000f700000000800 */
[----:B------:R-:W5:Y:S08]  /*c320*/  LDC R6, c[0x0][0x40c] ;  /* 0x00010300ff067b82 */ /* 0x000f700000000800 */
[----:B------:R-:W1:Y:S01]  /*c330*/  LDC R9, c[0x0][0x3f4] ;  /* 0x0000fd00ff097b82 */ /* 0x000e620000000800 */
[----:B-----5:R-:W-:-:S04]  /*c340*/  IMAD R2, R37, R2, R6 ;  /* 0x0000000225027224 */ /* 0x020fc800078e0206 */
[----:B-1----:R-:W-:-:S05]  /*c350*/  IMAD R8, R2, R9, RZ ;  /* 0x0000000902087224 */ /* 0x002fca00078e02ff */
[----:B------:R-:W-:-:S07]  /*c360*/  SHF.R.S32.HI R9, RZ, 0x1f, R8 ;  /* 0x0000001fff097819 */ /* 0x000fce0000011408 */
.L_x_4875:
[----:B------:R-:W-:Y:S04]  /*c370*/  BSSY.RECONVERGENT B0, `(.L_x_4876) ;  /* 0x0000168000007945 */ /* 0x000fe80003800200 */
[----:B------:R-:W-:Y:S05]  /*c380*/  @P0 BRA `(.L_x_4877) ;  /* 0x0000001400980947 */ /* 0x000fea0003800000 */
[----:B------:R-:W-:-:S09]  /*c390*/  UISETP.NE.AND UP0, UPT, UR8, URZ, UPT ;  /* 0x000000ff0800728c */ /* 0x000fd2000bf05270 */
[----:B------:R-:W-:Y:S05]  /*c3a0*/  BRA.U UP0, `(.L_x_4878) ;  /* 0x0000000900807547 */ /* 0x000fea000b800000 */
[----:B------:R-:W-:Y:S01]  /*c3b0*/  MOV R6, UR12 ;  /* 0x0000000c00067c02 */ /* 0x000fe20008000f00 */
        /* <DEDUP_REMOVED lines=8> */
[----:B------:R-:W5:Y:S01]  /*c440*/  S2UR UR7, SR_CgaCtaId ;  /* 0x00000000000779c3 */ /* 0x000f620000008800 */
        /* <DEDUP_REMOVED lines=8> */
[----:B-----5:R-:W-:-:S06]  /*c4d0*/  ULEA UR6, UR7, UR6, 0x18 ;  /* 0x0000000607067291 */ /* 0x020fcc000f8ec0ff */
[----:B------:R-:W-:-:S07]  /*c4e0*/  VIADD R2, R5, UR6 ;  /* 0x0000000605027c36 */ /* 0x000fce0008000000 */
.L_x_4881:
[----:B------:R-:W4:Y:S01]  /*c4f0*/  LDS R6, [R2] ;  /* 0x0000000002067984 */ /* 0x000f220000000800 */
[----:B------:R-:W-:-:S04]  /*c500*/  IADD3 R8, PT, PT, R8, 0x1, RZ ;  /* 0x0000000108087810 */ /* 0x000fc80007ffe0ff */
[----:B------:R-:W-:Y:S01]  /*c510*/  ISETP.NE.AND P0, PT, R8, RZ, PT ;  /* 0x000000ff0800720c */ /* 0x000fe20003f05270 */
[----:B----4-:R-:W-:-:S05]  /*c520*/  FMUL.FTZ R9, R6, R35 ;  /* 0x0000002306097220 */ /* 0x010fca0000410000 */
[----:B------:R4:W-:Y:S02]  /*c530*/  STS [R2], R9 ;  /* 0x0000000902007388 */ /* 0x0009e40000000800 */
[----:B----4-:R-:W-:-:S05]  /*c540*/  VIADD R2, R2, 0x200 ;  /* 0x0000020002027836 */ /* 0x010fca0000000000 */
[----:B------:R-:W-:Y:S05]  /*c550*/  @P0 BRA `(.L_x_4881) ;  /* 0xfffffffc00e40947 */ /* 0x000fea000383ffff */
.L_x_4880:
[----:B------:R-:W-:Y:S05]  /*c560*/  BSYNC.RECONVERGENT B1 ;  /* 0x0000000000017941 */ /* 0x000fea0003800200 */
.L_x_4879:
[----:B------:R-:W-:Y:S05]  /*c570*/  @!P1 BRA `(.L_x_4877) ;  /* 0x00000014001c9947 */ /* 0x000fea0003800000 */
[----:B------:R-:W5:Y:S01]  /*c580*/  S2UR UR7, SR_CgaCtaId ;  /* 0x00000000000779c3 */ /* 0x000f620000008800 */
[----:B------:R-:W-:Y:S01]  /*c590*/  UMOV UR6, 0x400 ;  /* 0x0000040000067882 */ /* 0x000fe20000000000 */
[----:B------:R-:W-:Y:S01]  /*c5a0*/  IMAD.SHL.U32 R2, R4, 0x4, RZ ;  /* 0x0000000404027824 */ /* 0x000fe200078e00ff */
[----:B------:R-:W-:-:S03]  /*c5b0*/  UIADD3 UR6, UPT, UPT, UR6, 0x420, URZ ;  /* 0x0000042006067890 */ /* 0x000fc6000fffe0ff */
[C---:B------:R-:W-:Y:S02]  /*c5c0*/  IMAD R2, R7.reuse, 0x4, -R2 ;  /* 0x0000000407027824 */ /* 0x040fe400078e0a02 */
[----:B------:R-:W-:-:S05]  /*c5d0*/  VIADD R7, R7, 0x200 ;  /* 0x0000020007077836 */ /* 0x000fca0000000000 */
[----:B------:R-:W-:Y:S01]  /*c5e0*/  ISETP.GT.AND P0, PT, R7, UR46, PT ;  /* 0x0000002e07007c0c */ /* 0x000fe2000bf04270 */
[----:B-----5:R-:W-:-:S09]  /*c5f0*/  ULEA UR6, UR7, UR6, 0x18 ;  /* 0x0000000607067291 */ /* 0x020fd2000f8ec0ff */
[----:B------:R-:W4:Y:S04]  /*c600*/  LDS R6, [R2+UR6] ;  /* 0x0000000602067984 */ /* 0x000f280008000800 */
[----:B------:R-:W0:Y:S04]  /*c610*/  LDS R8, [R2+UR6+0x200] ;  /* 0x0002000602087984 */ /* 0x000e280008000800 */
[----:B------:R-:W5:Y:S04]  /*c620*/  LDS R10, [R2+UR6+0x400] ;  /* 0x00040006020a7984 */ /* 0x000f680008000800 */
[----:B------:R-:W1:Y:S01]  /*c630*/  LDS R12, [R2+UR6+0x600] ;  /* 0x00060006020c7984 */ /* 0x000e620008000800 */
[-C--:B----4-:R-:W-:Y:S01]  /*c640*/  FMUL.FTZ R9, R6, R35.reuse ;  /* 0x0000002306097220 */ /* 0x090fe20000410000 */
[----:B------:R-:W-:Y:S01]  /*c650*/  IADD3 R6, PT, PT, R2, UR6, RZ ;  /* 0x0000000602067c10 */ /* 0x000fe2000fffe0ff */
[----:B0-----:R-:W-:-:S03]  /*c660*/  FMUL.FTZ R11, R8, R35 ;  /* 0x00000023080b7220 */ /* 0x001fc60000410000 */
[----:B------:R0:W-:Y:S01]  /*c670*/  STS [R2+UR6], R9 ;  /* 0x0000000902007988 */ /* 0x0001e20008000806 */
[----:B-----5:R-:W-:-:S03]  /*c680*/  FMUL.FTZ R13, R10, R35 ;  /* 0x000000230a0d7220 */ /* 0x020fc60000410000 */
[----:B------:R0:W-:Y:S01]  /*c690*/  STS [R2+UR6+0x200], R11 ;  /* 0x0002000b02007988 */ /* 0x0001e20008000806 */
[----:B-1----:R-:W-:-:S03]  /*c6a0*/  FMUL.FTZ R15, R12, R35 ;  /* 0x000000230c0f7220 */ /* 0x002fc60000410000 */
[----:B------:R0:W-:Y:S04]  /*c6b0*/  STS [R2+UR6+0x400], R13 ;  /* 0x0004000d02007988 */ /* 0x0001e80008000806 */
[----:B------:R0:W-:Y:S01]  /*c6c0*/  STS [R2+UR6+0x600], R15 ;  /* 0x0006000f02007988 */ /* 0x0001e20008000806 */
[----:B------:R-:W-:Y:S05]  /*c6d0*/  @P0 BRA `(.L_x_4877) ;  /* 0x0000001000c40947 */ /* 0x000fea0003800000 */
[----:B0-----:R-:W-:Y:S01]  /*c6e0*/  IADD3 R2, PT, PT, -R7, UR46, RZ ;  /* 0x0000002e07027c10 */ /* 0x001fe2000fffe1ff */
[----:B------:R-:W-:Y:S01]  /*c6f0*/  BSSY.RECONVERGENT B1, `(.L_x_4882) ;  /* 0x000003c000017945 */ /* 0x000fe20003800200 */
[----:B------:R-:W-:Y:S01]  /*c700*/  VIADD R6, R6, 0xc00 ;  /* 0x00000c0006067836 */ /* 0x000fe20000000000 */
[----:B------:R-:W-:Y:S02]  /*c710*/  PLOP3.LUT P0, PT, PT, PT, PT, 0x80, 0x8 ;  /* 0x000000000008781c */ /* 0x000fe40003f0f070 */
[----:B------:R-:W-:-:S13]  /*c720*/  ISETP.GT.AND P1, PT, R2, 0x5ff, PT ;  /* 0x000005ff0200780c */ /* 0x000fda0003f24270 */
[----:B------:R-:W-:Y:S05]  /*c730*/  @!P1 BRA `(.L_x_4883) ;  /* 0x0000000000dc9947 */ /* 0x000fea0003800000 */
[----:B------:R-:W-:Y:S01]  /*c740*/  IMAD.U32 R34, RZ, RZ, UR46 ;  /* 0x0000002eff227e24 */ /* 0x000fe2000f8e00ff */
[----:B------:R-:W-:-:S03]  /*c750*/  PLOP3.LUT P0, PT, PT, PT, PT, 0x8, 0x80 ;  /* 0x000000000080781c */ /* 0x000fc60003f0e170 */
[----:B------:R-:W-:-:S10]  /*c760*/  VIADD R34, R34, 0xfffffa01 ;  /* 0xfffffa0122227836 */ /* 0x000fd40000000000 */
.L_x_4884:
[----:B------:R-:W0:Y:S01]  /*c770*/  LDS R2, [R6+-0x400] ;  /* 0xfffc000006027984 */ /* 0x000e220000000800 */
[----:B------:R-:W-:-:S03]  /*c780*/  VIADD R7, R7, 0x800 ;  /* 0x0000080007077836 */ /* 0x000fc60000000000 */
[----:B------:R-:W1:Y:S02]  /*c790*/  LDS R8, [R6+-0x200] ;  /* 0xfffe000006087984 */ /* 0x000e640000000800 */
        /* <DEDUP_REMOVED lines=8> */
[----:B--2---:R-:W2:Y:S04]  /*c820*/  LDS R24, [R6+0xe00] ;  /* 0x000e000006187984 */ /* 0x004ea80000000800 */
        /* <DEDUP_REMOVED lines=17> */
[C---:B--2---:R-:W-:Y:S02]  /*c940*/  FMUL.FTZ R9, R35.reuse, R18 ;  /* 0x0000001223097220 */ /* 0x044fe40000410000 */
        /* <DEDUP_REMOVED lines=8> */
[----:B----4-:R-:W-:-:S03]  /*c9d0*/  FMUL.FTZ R31, R35, R31 ;  /* 0x0000001f231f7220 */ /* 0x010fc60000410000 */
[----:B------:R-:W-:Y:S01]  /*c9e0*/  STS [R6+0xa00], R23 ;  /* 0x000a001706007388 */ /* 0x000fe20000000800 */
[----:B-----5:R-:W-:-:S03]  /*c9f0*/  FMUL.FTZ R15, R35, R32 ;  /* 0x00000020230f7220 */ /* 0x020fc60000410000 */
        /* <DEDUP_REMOVED lines=11> */
.L_x_4883:
[----:B------:R-:W-:Y:S05]  /*cab0*/  BSYNC.RECONVERGENT B1 ;  /* 0x0000000000017941 */ /* 0x000fea0003800200 */
.L_x_4882:
        /* <DEDUP_REMOVED lines=14> */
[C---:B0-----:R-:W-:Y:S01]  /*cba0*/  FMUL.FTZ R9, R35.reuse, R2 ;  /* 0x0000000223097220 */ /* 0x041fe20000410000 */
[----:B-1----:R-:W-:-:S04]  /*cbb0*/  FMUL.FTZ R11, R35, R8 ;  /* 0x00000008230b7220 */ /* 0x002fc80000410000 */
[----:B------:R-:W-:Y:S01]  /*cbc0*/  STS [R6+-0x400], R9 ;  /* 0xfffc000906007388 */ /* 0x000fe20000000800 */
[----:B----4-:R-:W-:-:S03]  /*cbd0*/  FMUL.FTZ R13, R35, R10 ;  /* 0x0000000a230d7220 */ /* 0x010fc60000410000 */
[----:B------:R-:W-:Y:S01]  /*cbe0*/  STS [R6+-0x200], R11 ;  /* 0xfffe000b06007388 */ /* 0x000fe20000000800 */
[----:B-----5:R-:W-:-:S03]  /*cbf0*/  FMUL.FTZ R15, R35, R12 ;  /* 0x0000000c230f7220 */ /* 0x020fc60000410000 */
[----:B------:R-:W-:Y:S01]  /*cc00*/  STS [R6], R13 ;  /* 0x0000000d06007388 */ /* 0x000fe20000000800 */
[----:B--2---:R-:W-:-:S03]  /*cc10*/  FMUL.FTZ R17, R35, R14 ;  /* 0x0000000e23117220 */ /* 0x004fc60000410000 */
        /* <DEDUP_REMOVED lines=9> */
.L_x_4886:
[----:B------:R-:W-:Y:S05]  /*ccb0*/  BSYNC.RECONVERGENT B1 ;  /* 0x0000000000017941 */ /* 0x000fea0003800200 */
.L_x_4885:
[----:B------:R-:W-:-:S13]  /*ccc0*/  ISETP.GT.AND P1, PT, R7, UR46, PT ;  /* 0x0000002e07007c0c */ /* 0x000fda000bf24270 */
[----:B------:R-:W-:Y:S05]  /*ccd0*/  @!P0 BRA P1, `(.L_x_4877) ;  /* 0x0000000c00448947 */ /* 0x000fea0000800000 */
[----:B------:R-:W0:Y:S04]  /*cce0*/  LDS R2, [R6+-0x400] ;  /* 0xfffc000006027984 */ /* 0x000e280000000800 */
[----:B------:R-:W1:Y:S04]  /*ccf0*/  LDS R8, [R6+-0x200] ;  /* 0xfffe000006087984 */ /* 0x000e680000000800 */
[----:B------:R-:W4:Y:S04]  /*cd00*/  LDS R10, [R6] ;  /* 0x00000000060a7984 */ /* 0x000f280000000800 */
[----:B------:R-:W5:Y:S01]  /*cd10*/  LDS R12, [R6+0x200] ;  /* 0x00020000060c7984 */ /* 0x000f620000000800 */
[C---:B0-----:R-:W-:Y:S01]  /*cd20*/  FMUL.FTZ R7, R35.reuse, R2 ;  /* 0x0000000223077220 */ /* 0x041fe20000410000 */
[----:B-1----:R-:W-:-:S04]  /*cd30*/  FMUL.FTZ R9, R35, R8 ;  /* 0x0000000823097220 */ /* 0x002fc80000410000 */
[----:B------:R0:W-:Y:S01]  /*cd40*/  STS [R6+-0x400], R7 ;  /* 0xfffc000706007388 */ /* 0x0001e20000000800 */
[----:B----4-:R-:W-:-:S03]  /*cd50*/  FMUL.FTZ R11, R35, R10 ;  /* 0x0000000a230b7220 */ /* 0x010fc60000410000 */
[----:B------:R0:W-:Y:S01]  /*cd60*/  STS [R6+-0x200], R9 ;  /* 0xfffe000906007388 */ /* 0x0001e20000000800 */
[----:B-----5:R-:W-:-:S03]  /*cd70*/  FMUL.FTZ R13, R35, R12 ;  /* 0x0000000c230d7220 */ /* 0x020fc60000410000 */
[----:B------:R0:W-:Y:S04]  /*cd80*/  STS [R6], R11 ;  /* 0x0000000b06007388 */ /* 0x0001e80000000800 */
[----:B------:R0:W-:Y:S01]  /*cd90*/  STS [R6+0x200], R13 ;  /* 0x0002000d06007388 */ /* 0x0001e20000000800 */
[----:B------:R-:W-:Y:S05]  /*cda0*/  BRA `(.L_x_4877) ;  /* 0x0000000c00107947 */ /* 0x000fea0003800000 */
.L_x_4878:
[----:B------:R-:W-:Y:S01]  /*cdb0*/  IMAD.U32 R6, RZ, RZ, UR12 ;  /* 0x0000000cff067e24 */ /* 0x000fe2000f8e00ff */
[----:B------:R-:W-:Y:S01]  /*cdc0*/  LOP3.LUT R2, RZ, R3, RZ, 0x33, !PT ;  /* 0x00000003ff027212 */ /* 0x000fe200078e33ff */
[----:B------:R-:W-:Y:S03]  /*cdd0*/  BSSY.RECONVERGENT B1, `(.L_x_4887) ;  /* 0x0000023000017945 */ /* 0x000fe60003800200 */
[----:B0-----:R-:W-:-:S04]  /*cde0*/  VIADDMNMX R11, R7, 0x80, R6, !PT ;  /* 0x00000080070b7846 */ /* 0x001fc80007800106 */
[----:B------:R-:W-:-:S04]  /*cdf0*/  IADD3 R2, PT, PT, -R4, R11, R2 ;  /* 0x0000000b04027210 */ /* 0x000fc80007ffe102 */
[C---:B------:R-:W-:Y:S02]  /*ce00*/  LOP3.LUT R6, R2.reuse, 0x180, RZ, 0xc0, !PT ;  /* 0x0000018002067812 */ /* 0x040fe400078ec0ff */
[----:B------:R-:W-:Y:S02]  /*ce10*/  ISETP.GE.U32.AND P1, PT, R2, 0x180, PT ;  /* 0x000001800200780c */ /* 0x000fe40003f26070 */
[----:B------:R-:W-:-:S13]  /*ce20*/  ISETP.NE.AND P0, PT, R6, 0x180, PT ;  /* 0x000001800600780c */ /* 0x000fda0003f05270 */
[----:B------:R-:W-:Y:S05]  /*ce30*/  @!P0 BRA `(.L_x_4888) ;  /* 0x0000000000708947 */ /* 0x000fea0003800000 */
[----:B------:R-:W0:Y:S01]  /*ce40*/  S2UR UR7, SR_CgaCtaId ;  /* 0x00000000000779c3 */ /* 0x000e220000008800 */
[----:B------:R-:W5:Y:S01]  /*ce50*/  LDCU.64 UR10, c[0x0][0x480] ;  /* 0x00009000ff0a77ac */ /* 0x000f620008000a00 */
[----:B------:R-:W-:Y:S02]  /*ce60*/  LEA.HI R2, R2, 0x1, RZ, 0x19 ;  /* 0x0000000102027811 */ /* 0x000fe400078fc8ff */
[----:B------:R-:W-:Y:S01]  /*ce70*/  IADD3 R15, P0, PT, R7, R8, RZ ;  /* 0x00000008070f7210 */ /* 0x000fe20007f1e0ff */
[----:B------:R-:W-:Y:S02]  /*ce80*/  UMOV UR6, 0x400 ;  /* 0x0000040000067882 */ /* 0x000fe40000000000 */
[C---:B------:R-:W-:Y:S01]  /*ce90*/  IMAD.SHL.U32 R6, R2.reuse, 0x80, RZ ;  /* 0x0000008002067824 */ /* 0x040fe200078e00ff */
[----:B------:R-:W-:Y:S01]  /*cea0*/  UIADD3 UR6, UPT, UPT, UR6, 0x420, URZ ;  /* 0x0000042006067890 */ /* 0x000fe2000fffe0ff */
[----:B------:R-:W-:Y:S02]  /*ceb0*/  LOP3.LUT R2, R2, 0x3, RZ, 0xc0, !PT ;  /* 0x0000000302027812 */ /* 0x000fe400078ec0ff */
[----:B------:R-:W-:-:S02]  /*cec0*/  IADD3.X R10, PT, PT, RZ, R9, RZ, P0, !PT ;  /* 0x00000009ff0a7210 */ /* 0x000fc400007fe4ff */
[----:B------:R-:W-:-:S05]  /*ced0*/  LOP3.LUT R6, R6, 0x180, RZ, 0xc0, !PT ;  /* 0x0000018006067812 */ /* 0x000fca00078ec0ff */
[----:B------:R-:W-:Y:S01]  /*cee0*/  IMAD.IADD R7, R7, 0x1, R6 ;  /* 0x0000000107077824 */ /* 0x000fe200078e0206 */
[----:B-----5:R-:W-:Y:S01]  /*cef0*/  LEA R12, P0, R15, UR10, 0x2 ;  /* 0x0000000a0f0c7c11 */ /* 0x020fe2000f8010ff */
[----:B------:R-:W-:-:S03]  /*cf00*/  IMAD.MOV R6, RZ, RZ, -R2 ;  /* 0x000000ffff067224 */ /* 0x000fc600078e0a02 */
[----:B------:R-:W-:Y:S01]  /*cf10*/  LEA.HI.X R15, R15, UR11, R10, 0x2, P0 ;  /* 0x0000000b0f0f7c11 */ /* 0x000fe200080f140a */
[----:B0-----:R-:W-:-:S06]  /*cf20*/  ULEA UR6, UR7, UR6, 0x18 ;  /* 0x0000000607067291 */ /* 0x001fcc000f8ec0ff */
[----:B------:R-:W-:-:S07]  /*cf30*/  VIADD R2, R5, UR6 ;  /* 0x0000000605027c36 */ /* 0x000fce0008000000 */
.L_x_4889:
[----:B----4-:R-:W4:Y:S01]  /*cf40*/  LDS R10, [R2] ;  /* 0x00000000020a7984 */ /* 0x010f220000000800 */
[----:B------:R-:W-:Y:S01]  /*cf50*/  MOV R11, R15 ;  /* 0x0000000f000b7202 */ /* 0x000fe20000000f00 */
[----:B------:R-:W-:-:S05]  /*cf60*/  VIADD R6, R6, 0x1 ;  /* 0x0000000106067836 */ /* 0x000fca0000000000 */
[----:B------:R-:W-:Y:S01]  /*cf70*/  ISETP.NE.AND P0, PT, R6, RZ, PT ;  /* 0x000000ff0600720c */ /* 0x000fe20003f05270 */
[----:B----4-:R-:W-:Y:S01]  /*cf80*/  FMUL.FTZ R13, R10, R35 ;  /* 0x000000230a0d7220 */ /* 0x010fe20000410000 */
[----:B------:R-:W-:Y:S01]  /*cf90*/  IMAD.MOV.U32 R10, RZ, RZ, R12 ;  /* 0x000000ffff0a7224 */ /* 0x000fe200078e000c */
[----:B------:R-:W-:-:S03]  /*cfa0*/  IADD3 R12, P2, PT, R12, 0x200, RZ ;  /* 0x000002000c0c7810 */ /* 0x000fc60007f5e0ff */
[----:B------:R0:W-:Y:S02]  /*cfb0*/  STS [R2], R13 ;  /* 0x0000000d02007388 */ /* 0x0001e40000000800 */
[----:B------:R-:W-:Y:S02]  /*cfc0*/  IMAD.X R15, RZ, RZ, R15, P2 ;  /* 0x000000ffff0f7224 */ /* 0x000fe400010e060f */
[----:B------:R4:W-:Y:S01]  /*cfd0*/  STG.E desc[UR36][R10.64], R13 ;  /* 0x0000000d0a007986 */ /* 0x0009e2000c101924 */
[----:B0-----:R-:W-:Y:S02]  /*cfe0*/  VIADD R2, R2, 0x200 ;  /* 0x0000020002027836 */ /* 0x001fe40000000000 */
[----:B------:R-:W-:Y:S05]  /*cff0*/  @P0 BRA `(.L_x_4889) ;  /* 0xfffffffc00d00947 */ /* 0x000fea000383ffff */
.L_x_4888:
[----:B------:R-:W-:Y:S05]  /*d000*/  BSYNC.RECONVERGENT B1 ;  /* 0x0000000000017941 */ /* 0x000fea0003800200 */
.L_x_4887:
[----:B------:R-:W-:Y:S05]  /*d010*/  @!P1 BRA `(.L_x_4877) ;  /* 0x0000000800749947 */ /* 0x000fea0003800000 */
[----:B----4-:R-:W0:Y:S01]  /*d020*/  S2R R11, SR_CgaCtaId ;  /* 0x00000000000b7919 */ /* 0x010e220000008800 */
[----:B------:R-:W4:Y:S01]  /*d030*/  LDCU.64 UR6, c[0x0][0x480] ;  /* 0x00009000ff0677ac */ /* 0x000f220008000a00 */
[C---:B------:R-:W-:Y:S01]  /*d040*/  IADD3 R6, P0, PT, R7.reuse, R8, RZ ;  /* 0x0000000807067210 */ /* 0x040fe20007f1e0ff */
[----:B------:R-:W-:Y:S01]  /*d050*/  BSSY.RECONVERGENT B1, `(.L_x_4890) ;  /* 0x000005b000017945 */ /* 0x000fe20003800200 */
[----:B------:R-:W-:Y:S02]  /*d060*/  IADD3 R10, PT, PT, -R7, UR46, RZ ;  /* 0x0000002e070a7c10 */ /* 0x000fe4000fffe1ff */
[----:B------:R-:W-:Y:S01]  /*d070*/  MOV R2, 0x400 ;  /* 0x0000040000027802 */ /* 0x000fe20000000f00 */
[----:B------:R-:W-:Y:S01]  /*d080*/  IMAD.X R9, RZ, RZ, R9, P0 ;  /* 0x000000ffff097224 */ /* 0x000fe200000e0609 */
[----:B------:R-:W-:Y:S02]  /*d090*/  ISETP.GT.AND P1, PT, R10, 0x5ff, PT ;  /* 0x000005ff0a00780c */ /* 0x000fe40003f24270 */
[----:B----4-:R-:W-:-:S04]  /*d0a0*/  LEA R8, P0, R6, UR6, 0x2 ;  /* 0x0000000606087c11 */ /* 0x010fc8000f8010ff */
[----:B------:R-:W-:Y:S02]  /*d0b0*/  LEA.HI.X R9, R6, UR7, R9, 0x2, P0 ;  /* 0x0000000706097c11 */ /* 0x000fe400080f1409 */
[----:B------:R-:W-:Y:S01]  /*d0c0*/  IADD3 R6, PT, PT, R2, 0x420, RZ ;  /* 0x0000042002067810 */ /* 0x000fe20007ffe0ff */
[----:B------:R-:W-:Y:S01]  /*d0d0*/  IMAD.SHL.U32 R2, R4, 0x4, RZ ;  /* 0x0000000404027824 */ /* 0x000fe200078e00ff */
[----:B------:R-:W-:-:S03]  /*d0e0*/  IADD3 R8, P0, PT, R8, 0x400, RZ ;  /* 0x0000040008087810 */ /* 0x000fc60007f1e0ff */
[----:B------:R-:W-:Y:S01]  /*d0f0*/  IMAD R2, R7, 0x4, -R2 ;  /* 0x0000000407027824 */ /* 0x000fe200078e0a02 */
[----:B0-----:R-:W-:Y:S01]  /*d100*/  LEA R11, R11, R6, 0x18 ;  /* 0x000000060b0b7211 */ /* 0x001fe200078ec0ff */
[----:B------:R-:W-:Y:S01]  /*d110*/  IMAD.X R9, RZ, RZ, R9, P0 ;  /* 0x000000ffff097224 */ /* 0x000fe200000e0609 */
[----:B------:R-:W-:Y:S02]  /*d120*/  PLOP3.LUT P0, PT, PT, PT, PT, 0x80, 0x8 ;  /* 0x000000000008781c */ /* 0x000fe40003f0f070 */
[----:B------:R-:W-:Y:S01]  /*d130*/  IADD3 R2, PT, PT, R2, 0x400, R11 ;  /* 0x0000040002027810 */ /* 0x000fe20007ffe00b */
[----:B------:R-:W-:Y:S10]  /*d140*/  @!P1 BRA `(.L_x_4891) ;  /* 0x00000004002c9947 */ /* 0x000ff40003800000 */
[----:B------:R-:W-:Y:S01]  /*d150*/  IMAD.U32 R32, RZ, RZ, UR46 ;  /* 0x0000002eff207e24 */ /* 0x000fe2000f8e00ff */
[----:B------:R-:W-:-:S04]  /*d160*/  PLOP3.LUT P0, PT, PT, PT, PT, 0x8, 0x80 ;  /* 0x000000000080781c */ /* 0x000fc80003f0e170 */
[----:B------:R-:W-:-:S09]  /*d170*/  IADD3 R32, PT, PT, R32, -0x5ff, RZ ;  /* 0xfffffa0120207810 */ /* 0x000fd20007ffe0ff */
.L_x_4892:
[----:B------:R-:W0:Y:S01]  /*d180*/  LDS R6, [R2+-0x400] ;  /* 0xfffc000002067984 */ /* 0x000e220000000800 */
[----:B------:R-:W-:-:S03]  /*d190*/  VIADD R7, R7, 0x800 ;  /* 0x0000080007077836 */ /* 0x000fc60000000000 */
[----:B------:R-:W4:Y:S02]  /*d1a0*/  LDS R10, [R2+-0x200] ;  /* 0xfffe0000020a7984 */ /* 0x000f240000000800 */
[----:B------:R-:W-:Y:S02]  /*d1b0*/  ISETP.GE.AND P1, PT, R7, R32, PT ;  /* 0x000000200700720c */ /* 0x000fe40003f26270 */
[----:B------:R-:W5:Y:S04]  /*d1c0*/  LDS R12, [R2] ;  /* 0x00000000020c7984 */ /* 0x000f680000000800 */
[----:B--2---:R-:W-:Y:S04]  /*d1d0*/  LDS R24, [R2+0xc00] ;  /* 0x000c000002187984 */ /* 0x004fe80000000800 */
[----:B------:R-:W2:Y:S04]  /*d1e0*/  LDS R14, [R2+0x200] ;  /* 0x00020000020e7984 */ /* 0x000ea80000000800 */
[----:B------:R-:W-:Y:S04]  /*d1f0*/  LDS R22, [R2+0xa00] ;  /* 0x000a000002167984 */ /* 0x000fe80000000800 */
[----:B------:R-:W-:Y:S04]  /*d200*/  LDS R26, [R2+0xe00] ;  /* 0x000e0000021a7984 */ /* 0x000fe80000000800 */
[----:B------:R-:W3:Y:S04]  /*d210*/  LDS R16, [R2+0x400] ;  /* 0x0004000002107984 */ /* 0x000ee80000000800 */
[----:B------:R-:W3:Y:S04]  /*d220*/  LDS R18, [R2+0x600] ;  /* 0x0006000002127984 */ /* 0x000ee80000000800 */
[----:B------:R-:W3:Y:S01]  /*d230*/  LDS R20, [R2+0x800] ;  /* 0x0008000002147984 */ /* 0x000ee20000000800 */
[----:B0-----:R-:W-:-:S03]  /*d240*/  FMUL.FTZ R11, R35, R6 ;  /* 0x00000006230b7220 */ /* 0x001fc60000410000 */
[----:B------:R-:W0:Y:S01]  /*d250*/  LDS R27, [R2+0x1000] ;  /* 0x00100000021b7984 */ /* 0x000e220000000800 */
[----:B----4-:R-:W-:-:S03]  /*d260*/  FMUL.FTZ R13, R35, R10 ;  /* 0x0000000a230d7220 */ /* 0x010fc60000410000 */
[----:B------:R-:W-:Y:S01]  /*d270*/  LDS R6, [R2+0x1a00] ;  /* 0x001a000002067984 */ /* 0x000fe20000000800 */
[----:B-----5:R-:W-:-:S03]  /*d280*/  FMUL.FTZ R15, R35, R12 ;  /* 0x0000000c230f7220 */ /* 0x020fc60000410000 */
[----:B-1----:R-:W-:Y:S04]  /*d290*/  LDS R28, [R2+0x1200] ;  /* 0x00120000021c7984 */ /* 0x002fe80000000800 */
[----:B------:R-:W1:Y:S01]  /*d2a0*/  LDS R29, [R2+0x1400] ;  /* 0x00140000021d7984 */ /* 0x000e620000000800 */
[----:B--2---:R-:W-:-:S03]  /*d2b0*/  FMUL.FTZ R17, R35, R14 ;  /* 0x0000000e23117220 */ /* 0x004fc60000410000 */
[----:B------:R-:W-:Y:S04]  /*d2c0*/  LDS R30, [R2+0x1600] ;  /* 0x00160000021e7984 */ /* 0x000fe80000000800 */
[----:B------:R-:W2:Y:S04]  /*d2d0*/  LDS R31, [R2+0x1800] ;  /* 0x00180000021f7984 */ /* 0x000ea80000000800 */
[----:B------:R-:W-:Y:S01]  /*d2e0*/  STG.E desc[UR36][R8.64+-0x200], R13 ;  /* 0xfffe000d08007986 */ /* 0x000fe2000c101924 */
[----:B---3--:R-:W-:-:S03]  /*d2f0*/  FMUL.FTZ R21, R35, R16 ;  /* 0x0000001023157220 */ /* 0x008fc60000410000 */
[----:B------:R3:W-:Y:S01]  /*d300*/  STS [R2+-0x200], R13 ;  /* 0xfffe000d02007388 */ /* 0x0007e20000000800 */
[----:B------:R-:W-:-:S03]  /*d310*/  FMUL.FTZ R23, R35, R18 ;  /* 0x0000001223177220 */ /* 0x000fc60000410000 */
[----:B------:R-:W-:Y:S01]  /*d320*/  STG.E desc[UR36][R8.64+-0x400], R11 ;  /* 0xfffc000b08007986 */ /* 0x000fe2000c101924 */
[----:B------:R-:W-:-:S03]  /*d330*/  FMUL.FTZ R25, R35, R20 ;  /* 0x0000001423197220 */ /* 0x000fc60000410000 */
[----:B------:R4:W-:Y:S01]  /*d340*/  STS [R2+-0x400], R11 ;  /* 0xfffc000b02007388 */ /* 0x0009e20000000800 */
[----:B---3--:R-:W-:-:S03]  /*d350*/  FMUL.FTZ R13, R35, R24 ;  /* 0x00000018230d7220 */ /* 0x008fc60000410000 */
[----:B------:R-:W-:Y:S01]  /*d360*/  STG.E desc[UR36][R8.64], R15 ;  /* 0x0000000f08007986 */ /* 0x000fe2000c101924 */
[----:B0-----:R-:W-:-:S03]  /*d370*/  FMUL.FTZ R27, R35, R27 ;  /* 0x0000001b231b7220 */ /* 0x001fc60000410000 */
[----:B------:R0:W-:Y:S01]  /*d380*/  STS [R2], R15 ;  /* 0x0000000f02007388 */ /* 0x0001e20000000800 */
[----:B----4-:R-:W-:-:S03]  /*d390*/  FMUL.FTZ R11, R35, R22 ;  /* 0x00000016230b7220 */ /* 0x010fc60000410000 */
[----:B------:R-:W-:Y:S04]  /*d3a0*/  STG.E desc[UR36][R8.64+0xc00], R13 ;  /* 0x000c000d08007986 */ /* 0x000fe8000c101924 */
[----:B------:R3:W-:Y:S01]  /*d3b0*/  STS [R2+0xc00], R13 ;  /* 0x000c000d02007388 */ /* 0x0007e20000000800 */
[C---:B-1----:R-:W-:Y:S01]  /*d3c0*/  FMUL.FTZ R29, R35.reuse, R29 ;  /* 0x0000001d231d7220 */ /* 0x042fe20000410000 */
[C---:B0-----:R-:W-:Y:S02]  /*d3d0*/  FMUL.FTZ R15, R35.reuse, R26 ;  /* 0x0000001a230f7220 */ /* 0x041fe40000410000 */
[----:B------:R-:W-:Y:S04]  /*d3e0*/  STG.E desc[UR36][R8.64+0x200], R17 ;  /* 0x0002001108007986 */ /* 0x000fe8000c101924 */
[----:B------:R0:W-:Y:S01]  /*d3f0*/  STS [R2+0x200], R17 ;  /* 0x0002001102007388 */ /* 0x0001e20000000800 */
[C---:B--2---:R-:W-:Y:S01]  /*d400*/  FMUL.FTZ R31, R35.reuse, R31 ;  /* 0x0000001f231f7220 */ /* 0x044fe20000410000 */
[C---:B---3--:R-:W-:Y:S01]  /*d410*/  FMUL.FTZ R13, R35.reuse, R6 ;  /* 0x00000006230d7220 */ /* 0x048fe20000410000 */
[----:B------:R-:W-:Y:S01]  /*d420*/  IADD3 R6, P2, PT, R8, 0x2000, RZ ;  /* 0x0000200008067810 */ /* 0x000fe20007f5e0ff */
[----:B------:R-:W-:Y:S04]  /*d430*/  STG.E desc[UR36][R8.64+0xa00], R11 ;  /* 0x000a000b08007986 */ /* 0x000fe8000c101924 */
[----:B------:R1:W-:Y:S01]  /*d440*/  STS [R2+0xa00], R11 ;  /* 0x000a000b02007388 */ /* 0x0003e20000000800 */
[----:B0-----:R-:W-:-:S03]  /*d450*/  FMUL.FTZ R17, R35, R28 ;  /* 0x0000001c23117220 */ /* 0x001fc60000410000 */
[----:B------:R-:W-:Y:S04]  /*d460*/  STG.E desc[UR36][R8.64+0xe00], R15 ;  /* 0x000e000f08007986 */ /* 0x000fe8000c101924 */
[----:B------:R0:W-:Y:S01]  /*d470*/  STS [R2+0xe00], R15 ;  /* 0x000e000f02007388 */ /* 0x0001e20000000800 */
[----:B-1----:R-:W-:-:S03]  /*d480*/  FMUL.FTZ R11, R35, R30 ;  /* 0x0000001e230b7220 */ /* 0x002fc60000410000 */
[----:B------:R-:W-:Y:S04]  /*d490*/  STG.E desc[UR36][R8.64+0x400], R21 ;  /* 0x0004001508007986 */ /* 0x000fe8000c101924 */
[----:B------:R-:W-:Y:S01]  /*d4a0*/  STS [R2+0x400], R21 ;  /* 0x0004001502007388 */ /* 0x000fe20000000800 */
[----:B0-----:R-:W-:-:S03]  /*d4b0*/  IMAD.X R15, RZ, RZ, R9, P2 ;  /* 0x000000ffff0f7224 */ /* 0x001fc600010e0609 */
        /* <DEDUP_REMOVED lines=17> */
[----:B------:R-:W-:Y:S01]  /*d5d0*/  MOV R9, R15 ;  /* 0x0000000f00097202 */ /* 0x000fe20000000f00 */
[----:B-1----:R-:W-:Y:S01]  /*d5e0*/  VIADD R2, R2, 0x2000 ;  /* 0x0000200002027836 */ /* 0x002fe20000000000 */
[----:B------:R-:W-:Y:S06]  /*d5f0*/  @!P1 BRA `(.L_x_4892) ;  /* 0xfffffff800e09947 */ /* 0x000fec000383ffff */
.L_x_4891:
[----:B------:R-:W-:Y:S05]  /*d600*/  BSYNC.RECONVERGENT B1 ;  /* 0x0000000000017941 */ /* 0x000fea0003800200 */
.L_x_4890:
[----:B------:R-:W-:Y:S01]  /*d610*/  IADD3 R6, PT, PT, -R7, UR46, RZ ;  /* 0x0000002e07067c10 */ /* 0x000fe2000fffe1ff */
[----:B------:R-:W-:Y:S03]  /*d620*/  BSSY.RECONVERGENT B1, `(.L_x_4893) ;  /* 0x000002a000017945 */ /* 0x000fe60003800200 */
[----:B------:R-:W-:-:S13]  /*d630*/  ISETP.GT.AND P1, PT, R6, 0x1ff, PT ;  /* 0x000001ff0600780c */ /* 0x000fda0003f24270 */
[----:B------:R-:W-:Y:S05]  /*d640*/  @!P1 BRA `(.L_x_4894) ;  /* 0x00000000009c9947 */ /* 0x000fea0003800000 */
[----:B------:R-:W0:Y:S01]  /*d650*/  LDS R6, [R2+-0x400] ;  /* 0xfffc000002067984 */ /* 0x000e220000000800 */
[----:B------:R-:W-:Y:S01]  /*d660*/  PLOP3.LUT P0, PT, PT, PT, PT, 0x8, 0x80 ;  /* 0x000000000080781c */ /* 0x000fe20003f0e170 */
[----:B------:R-:W-:Y:S02]  /*d670*/  VIADD R7, R7, 0x400 ;  /* 0x0000040007077836 */ /* 0x000fe40000000000 */
[----:B------:R-:W4:Y:S04]  /*d680*/  LDS R10, [R2+-0x200] ;  /* 0xfffe0000020a7984 */ /* 0x000f280000000800 */
[----:B------:R-:W5:Y:S04]  /*d690*/  LDS R12, [R2] ;  /* 0x00000000020c7984 */ /* 0x000f680000000800 */
[----:B------:R-:W1:Y:S04]  /*d6a0*/  LDS R14, [R2+0x200] ;  /* 0x00020000020e7984 */ /* 0x000e680000000800 */
[----:B------:R-:W2:Y:S04]  /*d6b0*/  LDS R16, [R2+0x400] ;  /* 0x0004000002107984 */ /* 0x000ea80000000800 */
[----:B------:R-:W3:Y:S04]  /*d6c0*/  LDS R18, [R2+0x600] ;  /* 0x0006000002127984 */ /* 0x000ee80000000800 */
[----:B------:R-:W3:Y:S04]  /*d6d0*/  LDS R20, [R2+0x800] ;  /* 0x0008000002147984 */ /* 0x000ee80000000800 */
[----:B------:R-:W3:Y:S01]  /*d6e0*/  LDS R22, [R2+0xa00] ;  /* 0x000a000002167984 */ /* 0x000ee20000000800 */
[C---:B0-----:R-:W-:Y:S01]  /*d6f0*/  FMUL.FTZ R11, R35.reuse, R6 ;  /* 0x00000006230b7220 */ /* 0x041fe20000410000 */
[----:B------:R-:W-:Y:S01]  /*d700*/  IADD3 R6, P1, PT, R8, 0x1000, RZ ;  /* 0x0000100008067810 */ /* 0x000fe20007f3e0ff */
[----:B----4-:R-:W-:-:S03]  /*d710*/  FMUL.FTZ R13, R35, R10 ;  /* 0x0000000a230d7220 */ /* 0x010fc60000410000 */
[----:B------:R-:W-:Y:S01]  /*d720*/  STG.E desc[UR36][R8.64+-0x400], R11 ;  /* 0xfffc000b08007986 */ /* 0x000fe2000c101924 */
[----:B-----5:R-:W-:-:S03]  /*d730*/  FMUL.FTZ R15, R35, R12 ;  /* 0x0000000c230f7220 */ /* 0x020fc60000410000 */
[----:B------:R-:W-:Y:S01]  /*d740*/  STS [R2+-0x400], R11 ;  /* 0xfffc000b02007388 */ /* 0x000fe20000000800 */
[----:B-1----:R-:W-:-:S03]  /*d750*/  FMUL.FTZ R17, R35, R14 ;  /* 0x0000000e23117220 */ /* 0x002fc60000410000 */
[----:B------:R-:W-:Y:S01]  /*d760*/  STG.E desc[UR36][R8.64+-0x200], R13 ;  /* 0xfffe000d08007986 */ /* 0x000fe2000c101924 */
[----:B--2---:R-:W-:-:S03]  /*d770*/  FMUL.FTZ R21, R35, R16 ;  /* 0x0000001023157220 */ /* 0x004fc60000410000 */
[----:B------:R0:W-:Y:S01]  /*d780*/  STS [R2+-0x200], R13 ;  /* 0xfffe000d02007388 */ /* 0x0001e20000000800 */
[----:B---3--:R-:W-:-:S03]  /*d790*/  FMUL.FTZ R23, R35, R18 ;  /* 0x0000001223177220 */ /* 0x008fc60000410000 */
        /* <DEDUP_REMOVED lines=17> */
[----:B-1----:R-:W-:-:S07]  /*d8b0*/  VIADD R2, R2, 0x1000 ;  /* 0x0000100002027836 */ /* 0x002fce0000000000 */
.L_x_4894:
[----:B------:R-:W-:Y:S05]  /*d8c0*/  BSYNC.RECONVERGENT B1 ;  /* 0x0000000000017941 */ /* 0x000fea0003800200 */
.L_x_4893:
[----:B------:R-:W-:-:S13]  /*d8d0*/  ISETP.LE.OR P0, PT, R7, UR46, P0 ;  /* 0x0000002e07007c0c */ /* 0x000fda0008703670 */
[----:B------:R-:W-:Y:S05]  /*d8e0*/  @!P0 BRA `(.L_x_4877) ;  /* 0x0000000000408947 */ /* 0x000fea0003800000 */
[----:B------:R-:W0:Y:S04]  /*d8f0*/  LDS R6, [R2+-0x400] ;  /* 0xfffc000002067984 */ /* 0x000e280000000800 */
[----:B------:R-:W4:Y:S04]  /*d900*/  LDS R10, [R2+-0x200] ;  /* 0xfffe0000020a7984 */ /* 0x000f280000000800 */
[----:B------:R-:W5:Y:S04]  /*d910*/  LDS R12, [R2] ;  /* 0x00000000020c7984 */ /* 0x000f680000000800 */
[----:B------:R-:W1:Y:S01]  /*d920*/  LDS R14, [R2+0x200] ;  /* 0x00020000020e7984 */ /* 0x000e620000000800 */
[-C--:B0-----:R-:W-:Y:S01]  /*d930*/  FMUL.FTZ R7, R6, R35.reuse ;  /* 0x0000002306077220 */ /* 0x081fe20000410000 */
[----:B----4-:R-:W-:-:S04]  /*d940*/  FMUL.FTZ R11, R10, R35 ;  /* 0x000000230a0b7220 */ /* 0x010fc80000410000 */
[----:B------:R0:W-:Y:S01]  /*d950*/  STG.E desc[UR36][R8.64+-0x400], R7 ;  /* 0xfffc000708007986 */ /* 0x0001e2000c101924 */
[----:B-----5:R-:W-:-:S03]  /*d960*/  FMUL.FTZ R13, R12, R35 ;  /* 0x000000230c0d7220 */ /* 0x020fc60000410000 */
[----:B------:R0:W-:Y:S01]  /*d970*/  STS [R2+-0x400], R7 ;  /* 0xfffc000702007388 */ /* 0x0001e20000000800 */
[----:B-1----:R-:W-:-:S03]  /*d980*/  FMUL.FTZ R15, R14, R35 ;  /* 0x000000230e0f7220 */ /* 0x002fc60000410000 */
[----:B------:R0:W-:Y:S04]  /*d990*/  STG.E desc[UR36][R8.64+-0x200], R11 ;  /* 0xfffe000b08007986 */ /* 0x0001e8000c101924 */
[----:B------:R0:W-:Y:S04]  /*d9a0*/  STS [R2+-0x200], R11 ;  /* 0xfffe000b02007388 */ /* 0x0001e80000000800 */
[----:B------:R0:W-:Y:S04]  /*d9b0*/  STG.E desc[UR36][R8.64], R13 ;  /* 0x0000000d08007986 */ /* 0x0001e8000c101924 */
[----:B------:R0:W-:Y:S04]  /*d9c0*/  STS [R2], R13 ;  /* 0x0000000d02007388 */ /* 0x0001e80000000800 */
[----:B------:R0:W-:Y:S04]  /*d9d0*/  STG.E desc[UR36][R8.64+0x200], R15 ;  /* 0x0002000f08007986 */ /* 0x0001e8000c101924 */
[----:B------:R0:W-:Y:S02]  /*d9e0*/  STS [R2+0x200], R15 ;  /* 0x0002000f02007388 */ /* 0x0001e40000000800 */
.L_x_4877:
[----:B------:R-:W-:Y:S05]  /*d9f0*/  BSYNC.RECONVERGENT B0 ;  /* 0x0000000000007941 */ /* 0x000fea0003800200 */
.L_x_4876:
[----:B------:R-:W1:Y:S01]  /*da00*/  LDCU.64 UR10, c[0x0][0x3b0] ;  /* 0x00007600ff0a77ac */ /* 0x000e620008000a00 */
[----:B------:R-:W-:Y:S02]  /*da10*/  SHF.R.U32.HI R17, RZ, 0x6, R3 ;  /* 0x00000006ff117819 */ /* 0x000fe40000011603 */
[----:B0---4-:R-:W-:Y:S02]  /*da20*/  CS2R R10, SRZ ;  /* 0x00000000000a7805 */ /* 0x011fe4000001ff00 */
[----:B------:R-:W-:Y:S01]  /*da30*/  LOP3.LUT R5, R5, 0xfc, RZ, 0xc0, !PT ;  /* 0x000000fc05057812 */ /* 0x000fe200078ec0ff */
[----:B------:R-:W-:Y:S01]  /*da40*/  ULEA.HI UR6, UR46, UR46, URZ, 0x1 ;  /* 0x0000002e2e067291 */ /* 0x000fe2000f8f08ff */
[----:B------:R-:W0:Y:S03]  /*da50*/  LDCU.64 UR12, c[0x0][0x3c8] ;  /* 0x00007900ff0c77ac */ /* 0x000e260008000a00 */
[----:B------:R-:W-:-:S04]  /*da60*/  ULOP3.LUT UR6, UR6, 0xfffffffe, URZ, 0xc0, !UPT ;  /* 0xfffffffe06067892 */ /* 0x000fc8000f8ec0ff */
[----:B------:R-:W-:Y:S01]  /*da70*/  UIADD3 UR6, UPT, UPT, -UR6, UR46, URZ ;  /* 0x0000002e06067290 */ /* 0x000fe2000fffe1ff */
[----:B-1----:R-:W-:-:S05]  /*da80*/  ISETP.EQ.U32.AND P1, PT, RZ, UR10, PT ;  /* 0x0000000aff007c0c */ /* 0x002fca000bf22070 */
[----:B------:R-:W-:-:S04]  /*da90*/  ISETP.NE.AND P0, PT, R17, UR6, PT ;  /* 0x0000000611007c0c */ /* 0x000fc8000bf05270 */
[----:B------:R-:W-:-:S04]  /*daa0*/  ISETP.GT.U32.OR P0, PT, R5, 0x8f, P0 ;  /* 0x0000008f0500780c */ /* 0x000fc80000704470 */
[----:B------:R-:W-:Y:S01]  /*dab0*/  ISETP.EQ.OR.EX P0, PT, RZ, UR11, P0, P1 ;  /* 0x0000000bff007c0c */ /* 0x000fe20008702710 */
[----:B------:R-:W1:-:S12]  /*dac0*/  LDCU.64 UR10, c[0x0][0x3c8] ;  /* 0x00007900ff0a77ac */ /* 0x000e580008000a00 */
        /* <DEDUP_REMOVED lines=13> */
[----:B------:R-:W1:Y:S01]  /*dba0*/  LDC.64 R6, c[0x0][0x3c0] ;  /* 0x0000f000ff067b82 */ /* 0x000e620000000a00 */
[----:B------:R-:W-:Y:S01]  /*dbb0*/  IMAD.IADD R29, R4, 0x1, R17 ;  /* 0x00000001041d7824 */ /* 0x000fe200078e0211 */
[----:B------:R-:W-:Y:S01]  /*dbc0*/  BSSY.RECONVERGENT B1, `(.L_x_4897) ;  /* 0x0000093000017945 */ /* 0x000fe20003800200 */
[----:B------:R-:W-:Y:S02]  /*dbd0*/  IMAD.MOV.U32 R15, RZ, RZ, RZ ;  /* 0x000000ffff0f7224 */ /* 0x000fe400078e00ff */
[----:B0-----:R-:W-:-:S04]  /*dbe0*/  IMAD.U32 R16, RZ, RZ, UR7 ;  /* 0x00000007ff107e24 */ /* 0x001fc8000f8e00ff */
[C---:B------:R-:W-:Y:S01]  /*dbf0*/  IMAD R21, R16.reuse, UR4, R5 ;  /* 0x0000000410157c24 */ /* 0x040fe2000f8e0205 */
[----:B------:R-:W-:-:S03]  /*dc00*/  VIMNMX R20, PT, PT, R16, UR46, PT ;  /* 0x0000002e10147c48 */ /* 0x000fc6000bfe0100 */
[----:B-1----:R-:W-:Y:S01]  /*dc10*/  IMAD.WIDE R6, R21, 0x4, R6 ;  /* 0x0000000415067825 */ /* 0x002fe200078e0206 */
[----:B------:R-:W-:-:S13]  /*dc20*/  ISETP.GE.AND P0, PT, R29, R20, PT ;  /* 0x000000141d00720c */ /* 0x000fda0003f06270 */
[----:B------:R-:W-:Y:S05]  /*dc30*/  @P0 BRA `(.L_x_4898) ;  /* 0x00000008002c0947 */ /* 0x000fea0003800000 */
[----:B------:R-:W-:Y:S01]  /*dc40*/  VIADD R18, R29, 0x2 ;  /* 0x000000021d127836 */ /* 0x000fe20000000000 */
[----:B------:R-:W-:Y:S01]  /*dc50*/  LOP3.LUT R13, RZ, R4, RZ, 0x33, !PT ;  /* 0x00000004ff0d7212 */ /* 0x000fe200078e33ff */
[----:B------:R-:W-:Y:S01]  /*dc60*/  BSSY.RECONVERGENT B2, `(.L_x_4899) ;  /* 0x000004b000027945 */ /* 0x000fe20003800200 */
[----:B------:R-:W-:Y:S01]  /*dc70*/  IMAD R51, R19, R16, RZ ;  /* 0x0000001013337224 */ /* 0x000fe200078e02ff */
[----:B------:R-:W-:Y:S02]  /*dc80*/  MOV R31, R29 ;  /* 0x0000001d001f7202 */ /* 0x000fe40000000f00 */
[----:B------:R-:W-:Y:S02]  /*dc90*/  CS2R R14, SRZ ;  /* 0x00000000000e7805 */ /* 0x000fe4000001ff00 */
[----:B------:R-:W-:-:S04]  /*dca0*/  VIMNMX R12, PT, PT, R20, R18, !PT ;  /* 0x00000012140c7248 */ /* 0x000fc80007fe0100 */
[----:B------:R-:W-:Y:S02]  /*dcb0*/  IADD3 R50, PT, PT, -R17, R12, R13 ;  /* 0x0000000c11327210 */ /* 0x000fe40007ffe10d */
[----:B------:R-:W-:Y:S02]  /*dcc0*/  CS2R R12, SRZ ;  /* 0x00000000000c7805 */ /* 0x000fe4000001ff00 */
        /* <DEDUP_REMOVED lines=8> */
[C---:B------:R-:W-:Y:S02]  /*dd50*/  VIADD R28, R29.reuse, 0x6 ;  /* 0x000000061d1c7836 */ /* 0x040fe40000000000 */
[----:B------:R-:W-:Y:S01]  /*dd60*/  VIADD R30, R29, 0x4 ;  /* 0x000000041d1e7836 */ /* 0x000fe20000000000 */
[----:B------:R-:W-:Y:S01]  /*dd70*/  IADD3 R32, PT, PT, -R20, RZ, RZ ;  /* 0x000000ff14207210 */ /* 0x000fe20007ffe1ff */
[----:B------:R-:W-:Y:S02]  /*dd80*/  IMAD.MOV.U32 R31, RZ, RZ, R29 ;  /* 0x000000ffff1f7224 */ /* 0x000fe400078e001d */
[----:B------:R-:W-:Y:S01]  /*dd90*/  IMAD.MOV.U32 R12, RZ, RZ, RZ ;  /* 0x000000ffff0c7224 */ /* 0x000fe200078e00ff */
[----:B0-----:R-:W-:-:S06]  /*dda0*/  ULEA UR7, UR8, UR7, 0x18 ;  /* 0x0000000708077291 */ /* 0x001fcc000f8ec0ff */
[----:B------:R-:W-:-:S05]  /*ddb0*/  LEA R21, R17, UR7, 0x2 ;  /* 0x0000000711157c11 */ /* 0x000fca000f8e10ff */
[----:B------:R-:W-:-:S07]  /*ddc0*/  VIADD R33, R21, 0x10 ;  /* 0x0000001015217836 */ /* 0x000fce0000000000 */
.L_x_4901:
[----:B------:R-:W-:Y:S01]  /*ddd0*/  IADD3 R21, P0, PT, R31, UR5, RZ ;  /* 0x000000051f157c10 */ /* 0x000fe2000ff1e0ff */
[----:B------:R-:W-:Y:S04]  /*dde0*/  LDS R48, [R33] ;  /* 0x0000000021307984 */ /* 0x000fe80000000800 */
[----:B------:R-:W-:Y:S01]  /*ddf0*/  IMAD.X R22, RZ, RZ, UR9, P0 ;  /* 0x00000009ff167e24 */ /* 0x000fe200080e06ff */
[C---:B------:R-:W-:Y:S01]  /*de00*/  LEA R20, P0, R21.reuse, UR10, 0x2 ;  /* 0x0000000a15147c11 */ /* 0x040fe2000f8010ff */
[----:B------:R-:W-:Y:S03]  /*de10*/  LDS R49, [R33+0x8] ;  /* 0x0000080021317984 */ /* 0x000fe60000000800 */
[----:B------:R-:W-:-:S05]  /*de20*/  LEA.HI.X R21, R21, UR11, R22, 0x2, P0 ;  /* 0x0000000b15157c11 */ /* 0x000fca00080f1416 */
[----:B------:R-:W4:Y:S04]  /*de30*/  LDG.E R22, desc[UR36][R20.64] ;  /* 0x0000002414167981 */ /* 0x000f28000c1e1900 */
[----:B------:R-:W3:Y:S04]  /*de40*/  LDG.E R23, desc[UR36][R20.64+0x8] ;  /* 0x0000082414177981 */ /* 0x000ee8000c1e1900 */
[----:B--2---:R-:W2:Y:S04]  /*de50*/  LDG.E R25, desc[UR36][R20.64+0x10] ;  /* 0x0000102414197981 */ /* 0x004ea8000c1e1900 */
[----:B------:R-:W2:Y:S01]  /*de60*/  LDG.E R27, desc[UR36][R20.64+0x18] ;  /* 0x00001824141b7981 */ /* 0x000ea2000c1e1900 */
[----:B----4-:R-:W-:-:S02]  /*de70*/  IMAD R22, R51, R22, R31 ;  /* 0x0000001633167224 */ /* 0x010fc400078e021f */
[C---:B---3--:R-:W-:Y:S02]  /*de80*/  IMAD R24, R51.reuse, R23, R18 ;  /* 0x0000001733187224 */ /* 0x048fe400078e0212 */
[----:B------:R-:W-:Y:S02]  /*de90*/  IMAD R23, R22, 0x90, RZ ;  /* 0x0000009016177824 */ /* 0x000fe400078e02ff */
[----:B--2---:R-:W-:Y:S02]  /*dea0*/  IMAD R26, R51, R25, R30 ;  /* 0x00000019331a7224 */ /* 0x004fe400078e021e */
[----:B------:R-:W-:-:S04]  /*deb0*/  IMAD.WIDE R22, R23, 0x4, R6 ;  /* 0x0000000417167825 */ /* 0x000fc800078e0206 */
[----:B------:R-:W-:Y:S01]  /*dec0*/  IMAD R25, R24, 0x90, RZ ;  /* 0x0000009018197824 */ /* 0x000fe200078e02ff */
[----:B------:R-:W2:Y:S01]  /*ded0*/  LDG.E.128 R36, desc[UR36][R22.64] ;  /* 0x0000002416247981 */ /* 0x000ea2000c1e1d00 */
[----:B------:R-:W-:Y:S02]  /*dee0*/  IMAD R34, R51, R27, R28 ;  /* 0x0000001b33227224 */ /* 0x000fe400078e021c */
[----:B------:R-:W-:Y:S02]  /*def0*/  IMAD R27, R26, 0x90, RZ ;  /* 0x000000901a1b7824 */ /* 0x000fe400078e02ff */
[----:B------:R-:W-:-:S04]  /*df00*/  IMAD.WIDE R24, R25, 0x4, R6 ;  /* 0x0000000419187825 */ /* 0x000fc800078e0206 */
[----:B------:R-:W-:Y:S01]  /*df10*/  IMAD R35, R34, 0x90, RZ ;  /* 0x0000009022237824 */ /* 0x000fe200078e02ff */
[----:B------:R-:W3:Y:S01]  /*df20*/  LDG.E.128 R40, desc[UR36][R24.64] ;  /* 0x0000002418287981 */ /* 0x000ee2000c1e1d00 */
[----:B------:R-:W-:-:S03]  /*df30*/  IMAD.WIDE R20, R27, 0x4, R6 ;  /* 0x000000041b147825 */ /* 0x000fc600078e0206 */
[----:B------:R-:W2:Y:S01]  /*df40*/  LDS R34, [R33+-0x10] ;  /* 0xfffff00021227984 */ /* 0x000ea20000000800 */
[----:B------:R-:W-:-:S03]  /*df50*/  IMAD.WIDE R26, R35, 0x4, R6 ;  /* 0x00000004231a7825 */ /* 0x000fc600078e0206 */
[----:B------:R-:W4:Y:S04]  /*df60*/  LDG.E.128 R44, desc[UR36][R20.64] ;  /* 0x00000024142c7981 */ /* 0x000f28000c1e1d00 */
[----:B------:R-:W4:Y:S04]  /*df70*/  LDG.E.128 R52, desc[UR36][R26.64] ;  /* 0x000000241a347981 */ /* 0x000f28000c1e1d00 */
[----:B------:R0:W3:Y:S01]  /*df80*/  LDS R35, [R33+-0x8] ;  /* 0xfffff80021237984 */ /* 0x0000e20000000800 */
[----:B------:R-:W-:-:S05]  /*df90*/  VIADD R32, R32, 0x4 ;  /* 0x0000000420207836 */ /* 0x000fca0000000000 */
[----:B------:R-:W-:Y:S01]  /*dfa0*/  ISETP.NE.AND P0, PT, R32, RZ, PT ;  /* 0x000000ff2000720c */ /* 0x000fe20003f05270 */
[----:B------:R-:W-:Y:S01]  /*dfb0*/  VIADD R18, R18, 0x8 ;  /* 0x0000000812127836 */ /* 0x000fe20000000000 */
[----:B------:R-:W-:Y:S01]  /*dfc0*/  IADD3 R31, PT, PT, R31, 0x8, RZ ;  /* 0x000000081f1f7810 */ /* 0x000fe20007ffe0ff */
[----:B0-----:R-:W-:Y:S02]  /*dfd0*/  VIADD R33, R33, 0x20 ;  /* 0x0000002021217836 */ /* 0x001fe40000000000 */
[----:B------:R-:W-:Y:S02]  /*dfe0*/  VIADD R30, R30, 0x8 ;  /* 0x000000081e1e7836 */ /* 0x000fe40000000000 */
[----:B------:R-:W-:Y:S02]  /*dff0*/  VIADD R28, R28, 0x8 ;  /* 0x000000081c1c7836 */ /* 0x000fe40000000000 */
[-C--:B--2---:R-:W-:Y:S01]  /*e000*/  FFMA.FTZ R23, R36, R34.reuse, R12 ;  /* 0x0000002224177223 */ /* 0x084fe2000001000c */
[-C--:B------:R-:W-:Y:S01]  /*e010*/  FFMA.FTZ R12, R37, R34.reuse, R13 ;  /* 0x00000022250c7223 */ /* 0x080fe2000001000d */
[-C--:B------:R-:W-:Y:S01]  /*e020*/  FFMA.FTZ R13, R38, R34.reuse, R14 ;  /* 0x00000022260d7223 */ /* 0x080fe2000001000e */
[----:B------:R-:W-:-:S02]  /*e030*/  FFMA.FTZ R34, R39, R34, R15 ;  /* 0x0000002227227223 */ /* 0x000fc4000001000f */
        /* <DEDUP_REMOVED lines=13> */
.L_x_4900:
[----:B------:R-:W-:Y:S05]  /*e110*/  BSYNC.RECONVERGENT B2 ;  /* 0x0000000000027941 */ /* 0x000fea0003800200 */
.L_x_4899:
        /* <DEDUP_REMOVED lines=10> */
[----:B------:R-:W4:Y:S04]  /*e1c0*/  LDG.E R18, desc[UR36][R20.64] ;  /* 0x0000002414127981 */ /* 0x000f28000c1e1900 */
[----:B------:R-:W3:Y:S01]  /*e1d0*/  LDG.E R22, desc[UR36][R20.64+0x8] ;  /* 0x0000082414167981 */ /* 0x000ee2000c1e1900 */
[----:B--2---:R-:W-:Y:S01]  /*e1e0*/  HFMA2 R25, -RZ, RZ, 0, 8.58306884765625e-06 ;  /* 0x00000090ff197431 */ /* 0x004fe200000001ff */
[----:B------:R-:W0:Y:S01]  /*e1f0*/  S2UR UR8, SR_CgaCtaId ;  /* 0x00000000000879c3 */ /* 0x000e220000008800 */
[----:B------:R-:W-:Y:S02]  /*e200*/  UMOV UR7, 0x400 ;  /* 0x0000040000077882 */ /* 0x000fe40000000000 */
[----:B------:R-:W-:-:S04]  /*e210*/  UIADD3 UR7, UPT, UPT, UR7, 0x420, URZ ;  /* 0x0000042007077890 */ /* 0x000fc8000fffe0ff */
[----:B0-----:R-:W-:Y:S01]  /*e220*/  ULEA UR7, UR8, UR7, 0x18 ;  /* 0x0000000708077291 */ /* 0x001fe2000f8ec0ff */
[C-C-:B----4-:R-:W-:Y:S02]  /*e230*/  IMAD R18, R51.reuse, R18, R31.reuse ;  /* 0x0000001233127224 */ /* 0x150fe400078e021f */
[----:B---3--:R-:W-:Y:S02]  /*e240*/  IMAD R22, R51, R22, R31 ;  /* 0x0000001633167224 */ /* 0x008fe400078e021f */
[----:B------:R-:W-:Y:S02]  /*e250*/  IMAD R23, R18, 0x90, RZ ;  /* 0x0000009012177824 */ /* 0x000fe400078e02ff */
[----:B------:R-:W-:Y:S02]  /*e260*/  IMAD R25, R22, R25, 0x120 ;  /* 0x0000012016197424 */ /* 0x000fe400078e0219 */
[----:B------:R-:W-:-:S04]  /*e270*/  IMAD.WIDE R22, R23, 0x4, R6 ;  /* 0x0000000417167825 */ /* 0x000fc800078e0206 */
[----:B------:R-:W-:Y:S01]  /*e280*/  IMAD.WIDE R24, R25, 0x4, R6 ;  /* 0x0000000419187825 */ /* 0x000fe200078e0206 */
[----:B------:R-:W2:Y:S05]  /*e290*/  LDG.E.128 R32, desc[UR36][R22.64] ;  /* 0x0000002416207981 */ /* 0x000eaa000c1e1d00 */
[----:B------:R-:W3:Y:S01]  /*e2a0*/  LDG.E.128 R24, desc[UR36][R24.64] ;  /* 0x0000002418187981 */ /* 0x000ee2000c1e1d00 */
[C---:B------:R-:W-:Y:S02]  /*e2b0*/  IMAD.IADD R18, R31.reuse, 0x1, -R4 ;  /* 0x000000011f127824 */ /* 0x040fe400078e0a04 */
[----:B------:R-:W-:-:S03]  /*e2c0*/  VIADD R31, R31, 0x4 ;  /* 0x000000041f1f7836 */ /* 0x000fc60000000000 */
[----:B------:R-:W-:-:S05]  /*e2d0*/  LEA R18, R18, UR7, 0x2 ;  /* 0x0000000712127c11 */ /* 0x000fca000f8e10ff */
        /* <DEDUP_REMOVED lines=10> */
.L_x_4903:
[----:B------:R-:W-:Y:S05]  /*e380*/  BSYNC.RECONVERGENT B2 ;  /* 0x0000000000027941 */ /* 0x000fea0003800200 */
.L_x_4902:
[----:B------:R-:W-:Y:S05]  /*e390*/  @P0 BRA `(.L_x_4898) ;  /* 0x0000000000540947 */ /* 0x000fea0003800000 */
[----:B------:R-:W0:Y:S01]  /*e3a0*/  LDCU.64 UR14, c[0x0][0x3c8] ;  /* 0x00007900ff0e77ac */ /* 0x000e220008000a00 */
[----:B------:R-:W-:-:S05]  /*e3b0*/  IADD3 R18, P0, PT, R31, UR5, RZ ;  /* 0x000000051f127c10 */ /* 0x000fca000ff1e0ff */
[----:B------:R-:W-:Y:S01]  /*e3c0*/  IMAD.X R21, RZ, RZ, UR9, P0 ;  /* 0x00000009ff157e24 */ /* 0x000fe200080e06ff */
[----:B0-----:R-:W-:-:S04]  /*e3d0*/  LEA R22, P0, R18, UR14, 0x2 ;  /* 0x0000000e12167c11 */ /* 0x001fc8000f8010ff */
[----:B------:R-:W-:-:S05]  /*e3e0*/  LEA.HI.X R23, R18, UR15, R21, 0x2, P0 ;  /* 0x0000000f12177c11 */ /* 0x000fca00080f1415 */
[----:B------:R-:W4:Y:S01]  /*e3f0*/  LDG.E R22, desc[UR36][R22.64] ;  /* 0x0000002416167981 */ /* 0x000f22000c1e1900 */
[----:B------:R-:W0:Y:S01]  /*e400*/  S2UR UR8, SR_CgaCtaId ;  /* 0x00000000000879c3 */ /* 0x000e220000008800 */
[----:B------:R-:W-:Y:S02]  /*e410*/  UMOV UR7, 0x400 ;  /* 0x0000040000077882 */ /* 0x000fe40000000000 */
[----:B------:R-:W-:-:S04]  /*e420*/  UIADD3 UR7, UPT, UPT, UR7, 0x420, URZ ;  /* 0x0000042007077890 */ /* 0x000fc8000fffe0ff */
[----:B0-----:R-:W-:Y:S01]  /*e430*/  ULEA UR7, UR8, UR7, 0x18 ;  /* 0x0000000708077291 */ /* 0x001fe2000f8ec0ff */
[----:B----4-:R-:W-:-:S04]  /*e440*/  IMAD R18, R51, R22, R31 ;  /* 0x0000001633127224 */ /* 0x010fc800078e021f */
[----:B------:R-:W-:-:S04]  /*e450*/  IMAD R21, R18, 0x90, RZ ;  /* 0x0000009012157824 */ /* 0x000fc800078e02ff */
[----:B------:R-:W-:-:S05]  /*e460*/  IMAD.WIDE R20, R21, 0x4, R6 ;  /* 0x0000000415147825 */ /* 0x000fca00078e0206 */
[----:B--2---:R-:W2:Y:S01]  /*e470*/  LDG.E.128 R24, desc[UR36][R20.64] ;  /* 0x0000002414187981 */ /* 0x004ea2000c1e1d00 */
[----:B------:R-:W-:-:S05]  /*e480*/  IMAD.IADD R18, R31, 0x1, -R4 ;  /* 0x000000011f127824 */ /* 0x000fca00078e0a04 */
[----:B------:R-:W-:-:S06]  /*e490*/  LEA R18, R18, UR7, 0x2 ;  /* 0x0000000712127c11 */ /* 0x000fcc000f8e10ff */
[----:B------:R-:W2:Y:S02]  /*e4a0*/  LDS R18, [R18] ;  /* 0x0000000012127984 */ /* 0x000ea40000000800 */
[-C--:B--2---:R-:W-:Y:S01]  /*e4b0*/  FFMA.FTZ R12, R24, R18.reuse, R12 ;  /* 0x00000012180c7223 */ /* 0x084fe2000001000c */
[-C--:B------:R-:W-:Y:S01]  /*e4c0*/  FFMA.FTZ R13, R25, R18.reuse, R13 ;  /* 0x00000012190d7223 */ /* 0x080fe2000001000d */
[-C--:B------:R-:W-:Y:S01]  /*e4d0*/  FFMA.FTZ R14, R26, R18.reuse, R14 ;  /* 0x000000121a0e7223 */ /* 0x080fe2000001000e */
[----:B------:R-:W-:-:S07]  /*e4e0*/  FFMA.FTZ R15, R27, R18, R15 ;  /* 0x000000121b0f7223 */ /* 0x000fce000001000f */
.L_x_4898:
[----:B------:R-:W-:Y:S05]  /*e4f0*/  BSYNC.RECONVERGENT B1 ;  /* 0x0000000000017941 */ /* 0x000fea0003800200 */
.L_x_4897:
[----:B------:R-:W-:Y:S01]  /*e500*/  ISETP.GE.AND P0, PT, R29, UR46, PT ;  /* 0x0000002e1d007c0c */ /* 0x000fe2000bf06270 */
[----:B------:R-:W-:-:S12]  /*e510*/  BSSY.RECONVERGENT B3, `(.L_x_4904) ;  /* 0x0000151000037945 */ /* 0x000fd80003800200 */
[----:B------:R-:W-:Y:S05]  /*e520*/  @P0 BRA `(.L_x_4905) ;  /* 0x00000014003c0947 */ /* 0x000fea0003800000 */
[----:B------:R-:W-:Y:S01]  /*e530*/  MOV R18, 0x2 ;  /* 0x0000000200127802 */ /* 0x000fe20000000f00 */
[----:B------:R-:W-:Y:S01]  /*e540*/  BSSY.RECONVERGENT B2, `(.L_x_4906) ;  /* 0x00000be000027945 */ /* 0x000fe20003800200 */
[----:B------:R-:W-:Y:S01]  /*e550*/  LOP3.LUT R30, RZ, R4, RZ, 0x33, !PT ;  /* 0x00000004ff1e7212 */ /* 0x000fe200078e33ff */
[----:B------:R-:W-:Y:S01]  /*e560*/  IMAD R32, R19, R16, RZ ;  /* 0x0000001013207224 */ /* 0x000fe200078e02ff */
[----:B------:R-:W-:-:S04]  /*e570*/  VIADDMNMX R18, R29, R18, UR46, !PT ;  /* 0x0000002e1d127e46 */ /* 0x000fc8000f800112 */
[----:B------:R-:W-:-:S04]  /*e580*/  IADD3 R30, PT, PT, -R17, R18, R30 ;  /* 0x00000012111e7210 */ /* 0x000fc80007ffe11e */
        /* <DEDUP_REMOVED lines=8> */
[----:B------:R-:W-:Y:S02]  /*e610*/  VIADD R29, R29, 0x4 ;  /* 0x000000041d1d7836 */ /* 0x000fe40000000000 */
[----:B------:R-:W-:Y:S01]  /*e620*/  IMAD.MOV R23, RZ, RZ, -R16 ;  /* 0x000000ffff177224 */ /* 0x000fe200078e0a10 */
[----:B------:R-:W1:Y:S01]  /*e630*/  LDC R34, c[0x0][0x3f4] ;  /* 0x0000fd00ff227b82 */ /* 0x000e620000000800 */
[----:B0-----:R-:W-:-:S06]  /*e640*/  ULEA UR7, UR8, UR7, 0x18 ;  /* 0x0000000708077291 */ /* 0x001fcc000f8ec0ff */
[----:B------:R-:W-:-:S05]  /*e650*/  LEA R22, R17, UR7, 0x2 ;  /* 0x0000000711167c11 */ /* 0x000fca000f8e10ff */
[----:B------:R-:W-:-:S07]  /*e660*/  VIADD R22, R22, 0x10 ;  /* 0x0000001016167836 */ /* 0x000fce0000000000 */
.L_x_4917:
[----:B-1----:R-:W-:Y:S01]  /*e670*/  IMAD.MOV.U32 R16, RZ, RZ, R34 ;  /* 0x000000ffff107224 */ /* 0x002fe200078e0022 */
[----:B------:R-:W-:Y:S01]  /*e680*/  IADD3 R21, PT, PT, R29, -0x4, RZ ;  /* 0xfffffffc1d157810 */ /* 0x000fe20007ffe0ff */
[----:B------:R-:W-:Y:S01]  /*e690*/  VIADD R23, R23, 0x4 ;  /* 0x0000000417177836 */ /* 0x000fe20000000000 */
[----:B------:R-:W-:Y:S01]  /*e6a0*/  BSSY.RECONVERGENT B4, `(.L_x_4909) ;  /* 0x000002d000047945 */ /* 0x000fe20003800200 */
[----:B------:R-:W-:Y:S01]  /*e6b0*/  VIADD R33, R29, 0xfffffffe ;  /* 0xfffffffe1d217836 */ /* 0x000fe20000000000 */
[-C--:B------:R-:W-:Y:S01]  /*e6c0*/  ISETP.GE.AND P4, PT, R21, R16.reuse, PT ;  /* 0x000000101500720c */ /* 0x080fe20003f86270 */
[----:B------:R-:W-:Y:S01]  /*e6d0*/  VIADD R35, R29, 0x2 ;  /* 0x000000021d237836 */ /* 0x000fe20000000000 */
[----:B------:R-:W-:Y:S02]  /*e6e0*/  ISETP.NE.AND P0, PT, R23, RZ, PT ;  /* 0x000000ff1700720c */ /* 0x000fe40003f05270 */
[-C--:B------:R-:W-:Y:S02]  /*e6f0*/  ISETP.GE.AND P1, PT, R33, R16.reuse, PT ;  /* 0x000000102100720c */ /* 0x080fe40003f26270 */
[----:B------:R-:W-:-:S02]  /*e700*/  ISETP.GE.AND P2, PT, R29, R16, PT ;  /* 0x000000101d00720c */ /* 0x000fc40003f46270 */
[----:B------:R-:W-:-:S05]  /*e710*/  ISETP.GE.AND P3, PT, R35, R16, PT ;  /* 0x000000102300720c */ /* 0x000fca0003f66270 */
[----:B------:R-:W-:Y:S08]  /*e720*/  @!P4 BRA `(.L_x_4910) ;  /* 0x000000000090c947 */ /* 0x000ff00003800000 */
[----:B--2---:R-:W-:Y:S01]  /*e730*/  IABS R25, R16 ;  /* 0x0000001000197213 */ /* 0x004fe20000000000 */
[----:B------:R-:W0:Y:S01]  /*e740*/  LDS R28, [R22+-0x10] ;  /* 0xfffff000161c7984 */ /* 0x000e220000000800 */
[----:B------:R-:W-:Y:S02]  /*e750*/  IABS R26, R21 ;  /* 0x00000015001a7213 */ /* 0x000fe40000000000 */
[----:B------:R-:W1:Y:S01]  /*e760*/  I2F.RP R20, R25 ;  /* 0x0000001900147306 */ /* 0x000e620000209400 */
[----:B------:R-:W-:Y:S02]  /*e770*/  ISETP.GE.AND P5, PT, R21, RZ, PT ;  /* 0x000000ff1500720c */ /* 0x000fe40003fa6270 */
[----:B------:R-:W-:-:S05]  /*e780*/  ISETP.NE.AND P6, PT, R16, RZ, PT ;  /* 0x000000ff1000720c */ /* 0x000fca0003fc5270 */
[----:B-1----:R-:W1:Y:S02]  /*e790*/  MUFU.RCP R20, R20 ;  /* 0x0000001400147308 */ /* 0x002e640000001000 */
[----:B-1----:R-:W-:-:S06]  /*e7a0*/  VIADD R24, R20, 0xffffffe ;  /* 0x0ffffffe14187836 */ /* 0x002fcc0000000000 */
[----:B------:R-:W1:Y:S02]  /*e7b0*/  F2I.FTZ.U32.TRUNC.NTZ R19, R24 ;  /* 0x0000001800137305 */ /* 0x000e64000021f000 */
[----:B-1----:R-:W-:-:S05]  /*e7c0*/  IADD3 R18, PT, PT, RZ, -R19, RZ ;  /* 0x80000013ff127210 */ /* 0x002fca0007ffe0ff */
        /* <DEDUP_REMOVED lines=26> */
.L_x_4910:
[----:B------:R-:W-:Y:S05]  /*e970*/  BSYNC.RECONVERGENT B4 ;  /* 0x0000000000047941 */ /* 0x000fea0003800200 */
.L_x_4909:
[----:B------:R-:W-:Y:S04]  /*e980*/  BSSY.RECONVERGENT B4, `(.L_x_4911) ;  /* 0x0000026000047945 */ /* 0x000fe80003800200 */
[----:B------:R-:W-:Y:S05]  /*e990*/  @!P1 BRA `(.L_x_4912) ;  /* 0x0000000000909947 */ /* 0x000fea0003800000 */
[----:B------:R-:W-:Y:S01]  /*e9a0*/  IABS R21, R16 ;  /* 0x0000001000157213 */ /* 0x000fe20000000000 */
[----:B------:R-:W0:Y:S01]  /*e9b0*/  LDS R28, [R22+-0x8] ;  /* 0xfffff800161c7984 */ /* 0x000e220000000800 */
[----:B--2---:R-:W-:Y:S02]  /*e9c0*/  IABS R26, R33 ;  /* 0x00000021001a7213 */ /* 0x004fe40000000000 */
        /* <DEDUP_REMOVED lines=8> */
[----:B------:R-:W-:-:S05]  /*ea50*/  HFMA2 R18, -RZ, RZ, 0, 0 ;  /* 0x00000000ff127431 */ /* 0x000fca00000001ff */
        /* <DEDUP_REMOVED lines=24> */
.L_x_4912:
[----:B------:R-:W-:Y:S05]  /*ebe0*/  BSYNC.RECONVERGENT B4 ;  /* 0x0000000000047941 */ /* 0x000fea0003800200 */
.L_x_4911:
[----:B------:R-:W-:Y:S04]  /*ebf0*/  BSSY.RECONVERGENT B4, `(.L_x_4913) ;  /* 0x0000026000047945 */ /* 0x000fe80003800200 */
[----:B------:R-:W-:Y:S05]  /*ec00*/  @!P2 BRA `(.L_x_4914) ;  /* 0x000000000090a947 */ /* 0x000fea0003800000 */
[----:B------:R-:W-:Y:S01]  /*ec10*/  IABS R21, R16 ;  /* 0x0000001000157213 */ /* 0x000fe20000000000 */
[----:B------:R-:W0:Y:S01]  /*ec20*/  LDS R28, [R22] ;  /* 0x00000000161c7984 */ /* 0x000e220000000800 */
        /* <DEDUP_REMOVED lines=34> */
.L_x_4914:
[----:B------:R-:W-:Y:S05]  /*ee50*/  BSYNC.RECONVERGENT B4 ;  /* 0x0000000000047941 */ /* 0x000fea0003800200 */
.L_x_4913:
[----:B------:R-:W-:Y:S04]  /*ee60*/  BSSY.RECONVERGENT B4, `(.L_x_4915) ;  /* 0x0000026000047945 */ /* 0x000fe80003800200 */
[----:B------:R-:W-:Y:S05]  /*ee70*/  @!P3 BRA `(.L_x_4916) ;  /* 0x000000000090b947 */ /* 0x000fea0003800000 */
[----:B------:R-:W-:Y:S01]  /*ee80*/  IABS R21, R16 ;  /* 0x0000001000157213 */ /* 0x000fe20000000000 */
[----:B------:R-:W0:Y:S01]  /*ee90*/  LDS R28, [R22+0x8] ;  /* 0x00000800161c7984 */ /* 0x000e220000000800 */
        /* <DEDUP_REMOVED lines=18> */
[----:B------:R-:W-:-:S04]  /*efc0*/  @!P1 IMAD.IADD R18, R18, 0x1, -R21 ;  /* 0x0000000112129824 */ /* 0x000fc800078e0a15 */
        /* <DEDUP_REMOVED lines=15> */
.L_x_4916:
[----:B------:R-:W-:Y:S05]  /*f0c0*/  BSYNC.RECONVERGENT B4 ;  /* 0x0000000000047941 */ /* 0x000fea0003800200 */
.L_x_4915:
[----:B------:R-:W-:Y:S01]  /*f0d0*/  IADD3 R29, PT, PT, R29, 0x8, RZ ;  /* 0x000000081d1d7810 */ /* 0x000fe20007ffe0ff */
[----:B------:R-:W-:Y:S01]  /*f0e0*/  VIADD R22, R22, 0x20 ;  /* 0x0000002016167836 */ /* 0x000fe20000000000 */
[----:B------:R-:W-:Y:S06]  /*f0f0*/  @P0 BRA `(.L_x_4917) ;  /* 0xfffffff4005c0947 */ /* 0x000fec000383ffff */
[----:B------:R-:W-:Y:S05]  /*f100*/  BSYNC.RECONVERGENT B1 ;  /* 0x0000000000017941 */ /* 0x000fea0003800200 */
.L_x_4908:
[----:B------:R-:W-:-:S07]  /*f110*/  VIADD R29, R29, 0xfffffffc ;  /* 0xfffffffc1d1d7836 */ /* 0x000fce0000000000 */
.L_x_4907:
[----:B------:R-:W-:Y:S05]  /*f120*/  BSYNC.RECONVERGENT B2 ;  /* 0x0000000000027941 */ /* 0x000fea0003800200 */
.L_x_4906:
[----:B------:R-:W-:-:S13]  /*f130*/  LOP3.LUT P0, R31, R31, 0x3, RZ, 0xc0, !PT ;  /* 0x000000031f1f7812 */ /* 0x000fda000780c0ff */
[----:B------:R-:W-:Y:S05]  /*f140*/  @!P0 BRA `(.L_x_4905) ;  /* 0x0000000800348947 */ /* 0x000fea0003800000 */
[----:B------:R-:W-:Y:S01]  /*f150*/  ISETP.NE.AND P0, PT, R31, 0x1, PT ;  /* 0x000000011f00780c */ /* 0x000fe20003f05270 */
[----:B------:R-:W-:-:S12]  /*f160*/  BSSY.RECONVERGENT B1, `(.L_x_4918) ;  /* 0x000005c000017945 */ /* 0x000fd80003800200 */
[----:B------:R-:W-:Y:S05]  /*f170*/  @!P0 BRA `(.L_x_4919) ;  /* 0x0000000400688947 */ /* 0x000fea0003800000 */
[----:B------:R-:W0:Y:S01]  /*f180*/  S2UR UR8, SR_CgaCtaId ;  /* 0x00000000000879c3 */ /* 0x000e220000008800 */
[----:B------:R-:W-:Y:S01]  /*f190*/  UMOV UR7, 0x400 ;  /* 0x0000040000077882 */ /* 0x000fe20000000000 */
[C---:B------:R-:W-:Y:S01]  /*f1a0*/  ISETP.GE.AND P1, PT, R29.reuse, R16, PT ;  /* 0x000000101d00720c */ /* 0x040fe20003f26270 */
[----:B------:R-:W-:Y:S01]  /*f1b0*/  UIADD3 UR7, UPT, UPT, UR7, 0x420, URZ ;  /* 0x0000042007077890 */ /* 0x000fe2000fffe0ff */
[C---:B------:R-:W-:Y:S01]  /*f1c0*/  IMAD.IADD R18, R29.reuse, 0x1, -R4 ;  /* 0x000000011d127824 */ /* 0x040fe200078e0a04 */
[----:B------:R-:W-:Y:S01]  /*f1d0*/  BSSY.RECONVERGENT B2, `(.L_x_4920) ;  /* 0x000002b000027945 */ /* 0x000fe20003800200 */
[----:B------:R-:W-:-:S05]  /*f1e0*/  VIADD R31, R29, 0x2 ;  /* 0x000000021d1f7836 */ /* 0x000fca0000000000 */
[----:B------:R-:W-:Y:S01]  /*f1f0*/  ISETP.GE.AND P0, PT, R31, R16, PT ;  /* 0x000000101f00720c */ /* 0x000fe20003f06270 */
[----:B0-----:R-:W-:-:S06]  /*f200*/  ULEA UR7, UR8, UR7, 0x18 ;  /* 0x0000000708077291 */ /* 0x001fcc000f8ec0ff */
[----:B------:R-:W-:Y:S01]  /*f210*/  LEA R23, R18, UR7, 0x2 ;  /* 0x0000000712177c11 */ /* 0x000fe2000f8e10ff */
[----:B------:R-:W-:Y:S06]  /*f220*/  @!P1 BRA `(.L_x_4921) ;  /* 0x0000000000949947 */ /* 0x000fec0003800000 */
[----:B------:R-:W-:Y:S01]  /*f230*/  IABS R21, R16 ;  /* 0x0000001000157213 */ /* 0x000fe20000000000 */
[----:B------:R-:W0:Y:S01]  /*f240*/  LDCU.64 UR14, c[0x0][0x3c8] ;  /* 0x00007900ff0e77ac */ /* 0x000e220008000a00 */
[----:B--2---:R-:W-:Y:S02]  /*f250*/  IABS R24, R29 ;  /* 0x0000001d00187213 */ /* 0x004fe40000000000 */
[----:B------:R-:W1:Y:S01]  /*f260*/  I2F.RP R20, R21 ;  /* 0x0000001500147306 */ /* 0x000e620000209400 */
[----:B------:R-:W-:Y:S02]  /*f270*/  ISETP.GE.AND P2, PT, R29, RZ, PT ;  /* 0x000000ff1d00720c */ /* 0x000fe40003f46270 */
[----:B------:R-:W-:-:S05]  /*f280*/  ISETP.NE.AND P3, PT, R16, RZ, PT ;  /* 0x000000ff1000720c */ /* 0x000fca0003f65270 */
[----:B-1----:R-:W1:Y:S02]  /*f290*/  MUFU.RCP R20, R20 ;  /* 0x0000001400147308 */ /* 0x002e640000001000 */
[----:B-1----:R-:W-:-:S06]  /*f2a0*/  IADD3 R22, PT, PT, R20, 0xffffffe, RZ ;  /* 0x0ffffffe14167810 */ /* 0x002fcc0007ffe0ff */
        /* <DEDUP_REMOVED lines=15> */
[----:B------:R-:W-:-:S05]  /*f3a0*/  IADD3 R19, P1, PT, R18, UR5, RZ ;  /* 0x0000000512137c10 */ /* 0x000fca000ff3e0ff */
[----:B------:R-:W-:Y:S01]  /*f3b0*/  IMAD.X R22, RZ, RZ, UR9, P1 ;  /* 0x00000009ff167e24 */ /* 0x000fe200088e06ff */
[----:B0-----:R-:W-:-:S04]  /*f3c0*/  LEA R20, P1, R19, UR14, 0x2 ;  /* 0x0000000e13147c11 */ /* 0x001fc8000f8210ff */
[----:B------:R-:W-:Y:S02]  /*f3d0*/  LEA.HI.X R21, R19, UR15, R22, 0x2, P1 ;  /* 0x0000000f13157c11 */ /* 0x000fe400088f1416 */
[----:B------:R-:W0:Y:S04]  /*f3e0*/  LDS R22, [R23] ;  /* 0x0000000017167984 */ /* 0x000e280000000800 */
        /* <DEDUP_REMOVED lines=9> */
.L_x_4921:
[----:B------:R-:W-:Y:S05]  /*f480*/  BSYNC.RECONVERGENT B2 ;  /* 0x0000000000027941 */ /* 0x000fea0003800200 */
.L_x_4920:
[----:B------:R-:W-:Y:S04]  /*f490*/  BSSY.RECONVERGENT B2, `(.L_x_4922) ;  /* 0x0000027000027945 */ /* 0x000fe80003800200 */
[----:B------:R-:W-:Y:S05]  /*f4a0*/  @!P0 BRA `(.L_x_4923) ;  /* 0x0000000000948947 */ /* 0x000fea0003800000 */
[----:B------:R-:W-:Y:S01]  /*f4b0*/  IABS R21, R16 ;  /* 0x0000001000157213 */ /* 0x000fe20000000000 */
[----:B------:R-:W0:Y:S01]  /*f4c0*/  LDCU.64 UR14, c[0x0][0x3c8] ;  /* 0x00007900ff0e77ac */ /* 0x000e220008000a00 */
[----:B--2---:R-:W-:Y:S02]  /*f4d0*/  IABS R24, R31 ;  /* 0x0000001f00187213 */ /* 0x004fe40000000000 */
        /* <DEDUP_REMOVED lines=24> */
[----:B------:R-:W0:Y:S04]  /*f660*/  LDS R22, [R23+0x8] ;  /* 0x0000080017167984 */ /* 0x000e280000000800 */
        /* <DEDUP_REMOVED lines=9> */
.L_x_4923:
[----:B------:R-:W-:Y:S05]  /*f700*/  BSYNC.RECONVERGENT B2 ;  /* 0x0000000000027941 */ /* 0x000fea0003800200 */
.L_x_4922:
[----:B------:R-:W-:-:S07]  /*f710*/  IADD3 R29, PT, PT, R29, 0x4, RZ ;  /* 0x000000041d1d7810 */ /* 0x000fce0007ffe0ff */
.L_x_4919:
[----:B------:R-:W-:Y:S05]  /*f720*/  BSYNC.RECONVERGENT B1 ;  /* 0x0000000000017941 */ /* 0x000fea0003800200 */
.L_x_4918:
[----:B------:R-:W-:-:S04]  /*f730*/  LOP3.LUT P0, RZ, R30, 0x2, RZ, 0xc0, !PT ;  /* 0x000000021eff7812 */ /* 0x000fc8000780c0ff */
[----:B------:R-:W-:-:S13]  /*f740*/  ISETP.LT.OR P0, PT, R29, R16, P0 ;  /* 0x000000101d00720c */ /* 0x000fda0000701670 */
[----:B------:R-:W-:Y:S05]  /*f750*/  @P0 BRA `(.L_x_4905) ;  /* 0x0000000000b00947 */ /* 0x000fea0003800000 */
        /* <DEDUP_REMOVED lines=20> */
[----:B------:R-:W-:-:S05]  /*f8a0*/  @!P0 IMAD.IADD R18, R18, 0x1, -R21 ;  /* 0x0000000112128824 */ /* 0x000fca00078e0a15 */
[----:B------:R-:W-:-:S05]  /*f8b0*/  MOV R20, R18 ;  /* 0x0000001200147202 */ /* 0x000fca0000000f00 */
[----:B------:R-:W-:Y:S01]  /*f8c0*/  @!P1 IMAD.MOV R20, RZ, RZ, -R20 ;  /* 0x000000ffff149224 */ /* 0x000fe200078e0a14 */
[----:B------:R-:W-:-:S04]  /*f8d0*/  @!P2 LOP3.LUT R20, RZ, R16, RZ, 0x33, !PT ;  /* 0x00000010ff14a212 */ /* 0x000fc800078e33ff */
[----:B------:R-:W-:-:S05]  /*f8e0*/  IADD3 R19, P0, PT, R20, UR5, RZ ;  /* 0x0000000514137c10 */ /* 0x000fca000ff1e0ff */
[----:B------:R-:W-:Y:S01]  /*f8f0*/  IMAD.X R22, RZ, RZ, UR9, P0 ;  /* 0x00000009ff167e24 */ /* 0x000fe200080e06ff */
[----:B0-----:R-:W-:-:S04]  /*f900*/  LEA R18, P0, R19, UR14, 0x2 ;  /* 0x0000000e13127c11 */ /* 0x001fc8000f8010ff */
[----:B------:R-:W-:-:S06]  /*f910*/  LEA.HI.X R19, R19, UR15, R22, 0x2, P0 ;  /* 0x0000000f13137c11 */ /* 0x000fcc00080f1416 */
[----:B------:R-:W2:Y:S01]  /*f920*/  LDG.E R19, desc[UR36][R18.64] ;  /* 0x0000002412137981 */ /* 0x000ea2000c1e1900 */
[----:B------:R-:W0:Y:S01]  /*f930*/  S2UR UR8, SR_CgaCtaId ;  /* 0x00000000000879c3 */ /* 0x000e220000008800 */
[----:B------:R-:W-:Y:S02]  /*f940*/  UMOV UR7, 0x400 ;  /* 0x0000040000077882 */ /* 0x000fe40000000000 */
[----:B------:R-:W-:Y:S01]  /*f950*/  UIADD3 UR7, UPT, UPT, UR7, 0x420, URZ ;  /* 0x0000042007077890 */ /* 0x000fe2000fffe0ff */
[----:B------:R-:W-:-:S03]  /*f960*/  IMAD.IADD R29, R29, 0x1, -R4 ;  /* 0x000000011d1d7824 */ /* 0x000fc600078e0a04 */
[----:B0-----:R-:W-:-:S06]  /*f970*/  ULEA UR7, UR8, UR7, 0x18 ;  /* 0x0000000708077291 */ /* 0x001fcc000f8ec0ff */
[----:B------:R-:W-:-:S06]  /*f980*/  LEA R29, R29, UR7, 0x2 ;  /* 0x000000071d1d7c11 */ /* 0x000fcc000f8e10ff */
[----:B------:R-:W0:Y:S01]  /*f990*/  LDS R29, [R29] ;  /* 0x000000001d1d7984 */ /* 0x000e220000000800 */
        /* <DEDUP_REMOVED lines=8> */
.L_x_4905:
[----:B------:R-:W-:Y:S05]  /*fa20*/  BSYNC.RECONVERGENT B3 ;  /* 0x0000000000037941 */ /* 0x000fea0003800200 */
.L_x_4904:
[----:B------:R-:W-:-:S13]  /*fa30*/  ISETP.NE.AND P0, PT, R17, UR6, PT ;  /* 0x0000000611007c0c */ /* 0x000fda000bf05270 */
[----:B------:R-:W-:Y:S05]  /*fa40*/  @P0 BRA `(.L_x_4896) ;  /* 0x0000000000e80947 */ /* 0x000fea0003800000 */
[----:B------:R-:W0:Y:S01]  /*fa50*/  LDC R6, c[0x0][0x478] ;  /* 0x00011e00ff067b82 */ /* 0x000e220000000800 */
[----:B------:R-:W-:Y:S01]  /*fa60*/  IADD3 R33, PT, PT, R5, UR44, RZ ;  /* 0x0000002c05217c10 */ /* 0x000fe2000fffe0ff */
[----:B------:R-:W1:Y:S01]  /*fa70*/  LDCU.64 UR14, c[0x0][0x460] ;  /* 0x00008c00ff0e77ac */ /* 0x000e620008000a00 */
[----:B0-----:R-:W-:-:S13]  /*fa80*/  ISETP.NE.AND P1, PT, R6, 0x2, PT ;  /* 0x000000020600780c */ /* 0x001fda0003f25270 */
[----:B------:R-:W0:Y:S08]  /*fa90*/  @!P1 LDC.64 R6, c[0x0][0x3a8] ;  /* 0x0000ea00ff069b82 */ /* 0x000e300000000a00 */
[----:B------:R-:W4:Y:S08]  /*faa0*/  @!P1 LDC.64 R22, c[0x0][0x468] ;  /* 0x00011a00ff169b82 */ /* 0x000f300000000a00 */
[----:B------:R-:W2:Y:S01]  /*fab0*/  @P1 LDC.64 R18, c[0x0][0x3a8] ;  /* 0x0000ea00ff121b82 */ /* 0x000ea20000000a00 */
[----:B0-----:R-:W-:-:S04]  /*fac0*/  @!P1 IADD3 R6, P0, PT, R33, R6, RZ ;  /* 0x0000000621069210 */ /* 0x001fc80007f1e0ff */
[----:B------:R-:W-:Y:S01]  /*fad0*/  @!P1 LEA.HI.X.SX32 R7, R33, R7, 0x1, P0 ;  /* 0x0000000721079211 */ /* 0x000fe200000f0eff */
[----:B----4-:R-:W4:Y:S04]  /*fae0*/  @!P1 LDG.E R22, desc[UR36][R22.64+0x8] ;  /* 0x0000082416169981 */ /* 0x010f28000c1e1900 */
[----:B------:R-:W3:Y:S01]  /*faf0*/  @!P1 LDG.E R17, desc[UR36][R6.64] ;  /* 0x0000002406119981 */ /* 0x000ee2000c1e1900 */
[----:B-1----:R-:W-:-:S04]  /*fb00*/  ISETP.NE.U32.AND P0, PT, RZ, UR14, PT ;  /* 0x0000000eff007c0c */ /* 0x002fc8000bf05070 */
[----:B------:R-:W-:Y:S01]  /*fb10*/  ISETP.NE.AND.EX P0, PT, RZ, UR15, PT, P0 ;  /* 0x0000000fff007c0c */ /* 0x000fe2000bf05300 */
[----:B------:R-:W0:Y:S01]  /*fb20*/  S2UR UR8, SR_CgaCtaId ;  /* 0x00000000000879c3 */ /* 0x000e220000008800 */
[----:B------:R-:W-:Y:S01]  /*fb30*/  UMOV UR7, 0x400 ;  /* 0x0000040000077882 */ /* 0x000fe20000000000 */
[----:B------:R-:W-:Y:S01]  /*fb40*/  IADD3 R4, PT, PT, -R4, UR46, RZ ;  /* 0x0000002e04047c10 */ /* 0x000fe2000fffe1ff */
[----:B------:R-:W1:Y:S09]  /*fb50*/  LDCU.64 UR14, c[0x0][0x3c0] ;  /* 0x00007800ff0e77ac */ /* 0x000e720008000a00 */
[----:B------:R-:W1:Y:S08]  /*fb60*/  @P0 LDC R35, c[0x0][0x3f8] ;  /* 0x0000fe00ff230b82 */ /* 0x000e700000000800 */
[----:B------:R-:W0:Y:S01]  /*fb70*/  @P0 LDC.64 R20, c[0x0][0x458] ;  /* 0x00011600ff140b82 */ /* 0x000e220000000a00 */
[----:B--2---:R-:W-:-:S04]  /*fb80*/  @P1 IMAD.WIDE R6, R33, 0x4, R18 ;  /* 0x0000000421061825 */ /* 0x004fc800078e0212 */
[----:B-1----:R-:W-:-:S04]  /*fb90*/  @P0 IMAD R0, R35, UR38, R0 ;  /* 0x0000002623000c24 */ /* 0x002fc8000f8e0200 */
[----:B------:R-:W-:-:S04]  /*fba0*/  @P0 IMAD R19, R0, 0x90, R5 ;  /* 0x0000009000130824 */ /* 0x000fc800078e0205 */
[----:B0-----:R-:W-:Y:S01]  /*fbb0*/  @P0 IMAD.WIDE R18, R19, 0x4, R20 ;  /* 0x0000000413120825 */ /* 0x001fe200078e0214 */
[----:B---3--:R-:W4:Y:S08]  /*fbc0*/  @!P1 I2F.S8 R25, R17 ;  /* 0x0000001100199306 */ /* 0x008f300000001400 */
[----:B------:R-:W0:Y:S08]  /*fbd0*/  @!P1 I2F.S8 R27, R17.B1 ;  /* 0x10000011001b9306 */ /* 0x000e300000001400 */
[----:B------:R-:W1:Y:S08]  /*fbe0*/  @!P1 I2F.S8 R29, R17.B2 ;  /* 0x20000011001d9306 */ /* 0x000e700000001400 */
[----:B------:R-:W2:Y:S01]  /*fbf0*/  @!P1 I2F.S8 R31, R17.B3 ;  /* 0x30000011001f9306 */ /* 0x000ea20000001400 */
[C---:B----4-:R-:W-:Y:S01]  /*fc00*/  @!P1 FMUL.FTZ R24, R22.reuse, R25 ;  /* 0x0000001916189220 */ /* 0x050fe20000410000 */
[C---:B0-----:R-:W-:Y:S01]  /*fc10*/  @!P1 FMUL.FTZ R25, R22.reuse, R27 ;  /* 0x0000001b16199220 */ /* 0x041fe20000410000 */
[C---:B-1----:R-:W-:Y:S01]  /*fc20*/  @!P1 FMUL.FTZ R26, R22.reuse, R29 ;  /* 0x0000001d161a9220 */ /* 0x042fe20000410000 */
[----:B--2---:R-:W-:-:S02]  /*fc30*/  @!P1 FMUL.FTZ R27, R22, R31 ;  /* 0x0000001f161b9220 */ /* 0x004fc40000410000 */
[----:B------:R-:W2:Y:S04]  /*fc40*/  @P0 LDG.E.128 R20, desc[UR36][R18.64] ;  /* 0x0000002412140981 */ /* 0x000ea8000c1e1d00 */
[----:B------:R0:W3:Y:S01]  /*fc50*/  @P1 LDG.E.128 R24, desc[UR36][R6.64] ;  /* 0x0000002406181981 */ /* 0x0000e2000c1e1d00 */
[----:B------:R-:W-:-:S04]  /*fc60*/  UIADD3 UR7, UPT, UPT, UR7, 0x420, URZ ;  /* 0x0000042007077890 */ /* 0x000fc8000fffe0ff */
[----:B------:R-:W-:Y:S01]  /*fc70*/  ULEA UR7, UR8, UR7, 0x18 ;  /* 0x0000000708077291 */ /* 0x000fe2000f8ec0ff */
[----:B------:R-:W-:-:S05]  /*fc80*/  IMAD R16, R2, R16, R5 ;  /* 0x0000001002107224 */ /* 0x000fca00078e0205 */
[----:B------:R-:W-:Y:S01]  /*fc90*/  LEA R4, R4, UR7, 0x2 ;  /* 0x0000000704047c11 */ /* 0x000fe2000f8e10ff */
[----:B------:R-:W-:-:S04]  /*fca0*/  UIMAD UR7, UR40, 0x90, URZ ;  /* 0x00000090280778a4 */ /* 0x000fc8000f8e02ff */
[----:B------:R-:W1:Y:S01]  /*fcb0*/  LDS R17, [R4] ;  /* 0x0000000004117984 */ /* 0x000e620000000800 */
[----:B------:R-:W-:Y:S01]  /*fcc0*/  SHF.R.S32.HI R0, RZ, 0x1f, R16 ;  /* 0x0000001fff007819 */ /* 0x000fe20000011410 */
[----:B0-----:R-:W-:Y:S01]  /*fcd0*/  IMAD.U32 R7, RZ, RZ, UR7 ;  /* 0x00000007ff077e24 */ /* 0x001fe2000f8e00ff */
[----:B------:R-:W-:-:S04]  /*fce0*/  IADD3 R16, P1, PT, R16, UR7, RZ ;  /* 0x0000000710107c10 */ /* 0x000fc8000ff3e0ff */
        /* <DEDUP_REMOVED lines=12> */
[C---:B-1----:R-:W-:Y:S01]  /*fdb0*/  FFMA.FTZ R12, R17.reuse, R8, R12 ;  /* 0x00000008110c7223 */ /* 0x042fe2000001000c */
[C---:B------:R-:W-:Y:S01]  /*fdc0*/  FFMA.FTZ R13, R17.reuse, R9, R13 ;  /* 0x00000009110d7223 */ /* 0x040fe2000001000d */
[C---:B------:R-:W-:Y:S01]  /*fdd0*/  FFMA.FTZ R14, R17.reuse, R10, R14 ;  /* 0x0000000a110e7223 */ /* 0x040fe2000001000e */
[----:B------:R-:W-:-:S07]  /*fde0*/  FFMA.FTZ R15, R17, R11, R15 ;  /* 0x0000000b110f7223 */ /* 0x000fce000001000f */
.L_x_4896:
[----:B------:R-:W-:Y:S05]  /*fdf0*/  BSYNC.RECONVERGENT B0 ;  /* 0x0000000000007941 */ /* 0x000fea0003800200 */
.L_x_4895:
[----:B------:R-:W-:Y:S01]  /*fe00*/  BAR.SYNC.DEFER_BLOCKING 0x0 ;  /* 0x0000000000007b1d */ /* 0x000fe20000010000 */
[----:B------:R-:W-:-:S04]  /*fe10*/  ISETP.GT.U32.AND P1, PT, R5, 0x8f, PT ;  /* 0x0000008f0500780c */ /* 0x000fc80003f24070 */
[----:B------:R-:W-:-:S09]  /*fe20*/  ISETP.GT.U32.OR P0, PT, R3, 0x3f, P1 ;  /* 0x0000003f0300780c */ /* 0x000fd20000f04470 */
[----:B------:R-:W-:Y:S05]  /*fe30*/  @P1 BRA `(.L_x_4924) ;  /* 0x0000000000441947 */ /* 0x000fea0003800000 */
[----:B------:R-:W1:Y:S01]  /*fe40*/  S2UR UR5, SR_CgaCtaId ;  /* 0x00000000000579c3 */ /* 0x000e620000008800 */
[----:B------:R-:W-:Y:S01]  /*fe50*/  UMOV UR4, 0x400 ;  /* 0x0000040000047882 */ /* 0x000fe20000000000 */
[C---:B------:R-:W-:Y:S01]  /*fe60*/  LOP3.LUT R0, R3.reuse, 0x3c0, RZ, 0xc0, !PT ;  /* 0x000003c003007812 */ /* 0x040fe200078ec0ff */
[----:B------:R-:W-:Y:S01]  /*fe70*/  UIADD3 UR4, UPT, UPT, UR4, 0x420, URZ ;  /* 0x0000042004047890 */ /* 0x000fe2000fffe0ff */
[----:B------:R-:W-:Y:S02]  /*fe80*/  ISETP.GT.U32.AND P2, PT, R3, 0x3f, PT ;  /* 0x0000003f0300780c */ /* 0x000fe40003f44070 */
[----:B------:R-:W-:Y:S01]  /*fe90*/  ISETP.NE.AND P1, PT, R0, 0x40, PT ;  /* 0x000000400000780c */ /* 0x000fe20003f25270 */
[----:B-1----:R-:W-:-:S06]  /*fea0*/  ULEA UR4, UR5, UR4, 0x18 ;  /* 0x0000000405047291 */ /* 0x002fcc000f8ec0ff */
[----:B------:R-:W-:Y:S01]  /*feb0*/  LEA R0, R5, UR4, 0x2 ;  /* 0x0000000405007c11 */ /* 0x000fe2000f8e10ff */
[----:B------:R-:W-:Y:S05]  /*fec0*/  WARPSYNC.ALL ;  /* 0x0000000000007948 */ /* 0x000fea0003800000 */
[----:B------:R-:W-:Y:S01]  /*fed0*/  @!P1 STS.128 [R0], R12 ;  /* 0x0000000c00009388 */ /* 0x000fe20000000c00 */
[----:B------:R-:W-:Y:S06]  /*fee0*/  BAR.SYNC.DEFER_BLOCKING 0x0 ;  /* 0x0000000000007b1d */ /* 0x000fec0000010000 */
[----:B0----5:R-:W0:Y:S02]  /*fef0*/  @!P2 LDS.128 R8, [R0] ;  /* 0x000000000008a984 */ /* 0x021e240000000c00 */
[----:B0-----:R-:W-:Y:S01]  /*ff00*/  @!P2 FADD.FTZ R12, R12, R8 ;  /* 0x000000080c0ca221 */ /* 0x001fe20000010000 */
[----:B------:R-:W-:Y:S01]  /*ff10*/  @!P2 FADD.FTZ R13, R13, R9 ;  /* 0x000000090d0da221 */ /* 0x000fe20000010000 */
[----:B------:R-:W-:Y:S01]  /*ff20*/  @!P2 FADD.FTZ R14, R14, R10 ;  /* 0x0000000a0e0ea221 */ /* 0x000fe20000010000 */
[----:B------:R-:W-:Y:S01]  /*ff30*/  @!P2 FADD.FTZ R15, R15, R11 ;  /* 0x0000000b0f0fa221 */ /* 0x000fe20000010000 */
[----:B------:R-:W-:Y:S06]  /*ff40*/  BAR.SYNC.DEFER_BLOCKING 0x0 ;  /* 0x0000000000007b1d */ /* 0x000fec0000010000 */
.L_x_4924:
[----:B------:R-:W-:Y:S05]  /*ff50*/  @P0 EXIT ;  /* 0x000000000000094d */ /* 0x000fea0003800000 */
[----:B------:R-:W1:Y:S02]  /*ff60*/  LDCU UR4, c[0x0][0x478] ;  /* 0x00008f00ff0477ac */ /* 0x000e640008000800 */
[----:B-1----:R-:W-:-:S09]  /*ff70*/  UISETP.NE.AND UP0, UPT, UR4, 0x2, UPT ;  /* 0x000000020400788c */ /* 0x002fd2000bf05270 */
[----:B------:R-:W-:Y:S05]  /*ff80*/  BRA.U UP0, `(.L_x_4925) ;  /* 0x00000001007c7547 */ /* 0x000fea000b800000 */
[----:B0-----:R-:W0:Y:S01]  /*ff90*/  LDC.64 R6, c[0x0][0x470] ;  /* 0x00011c00ff067b82 */ /* 0x001e220000000a00 */
[----:B------:R-:W1:Y:S01]  /*ffa0*/  LDCU.64 UR4, c[0x0][0x380] ;  /* 0x00007000ff0477ac */ /* 0x000e620008000a00 */
[----:B0-----:R-:W4:Y:S02]  /*ffb0*/  LDG.E R6, desc[UR36][R6.64] ;  /* 0x0000002406067981 */ /* 0x001f24000c1e1900 */
[C---:B----4-:R-:W-:Y:S01]  /*ffc0*/  FMUL.FTZ R14, R6.reuse, R14 ;  /* 0x0000000e060e7220 */ /* 0x050fe20000410000 */
[C---:B------:R-:W-:Y:S01]  /*ffd0*/  FMUL.FTZ R15, R6.reuse, R15 ;  /* 0x0000000f060f7220 */ /* 0x040fe20000410000 */
[C---:B------:R-:W-:Y:S01]  /*ffe0*/  FMUL.FTZ R13, R6.reuse, R13 ;  /* 0x0000000d060d7220 */ /* 0x040fe20000410000 */
[----:B------:R-:W-:Y:S01]  /*fff0*/  FMUL.FTZ R12, R6, R12 ;  /* 0x0000000c060c7220 */ /* 0x000fe20000410000 */
[----:B------:R-:W-:Y:S02]  /*10000*/  IMAD.IADD R6, R2, 0x1, R5 ;  /* 0x0000000102067824 */ /* 0x000fe400078e0205 */
[----:B------:R-:W0:Y:S03]  /*10010*/  F2I.S8.NTZ R14, R14 ;  /* 0x0000000e000e7305 */ /* 0x000e260000202100 */
[----:B-1----:R-:W-:-:S05]  /*10020*/  IADD3 R2, P0, PT, R6, UR4, RZ ;  /* 0x0000000406027c10 */ /* 0x002fca000ff1e0ff */
        /* <DEDUP_REMOVED lines=9> */
[----:B0-----:R-:W-:Y:S02]  /*100c0*/  PRMT R13, R13, 0x8880, RZ ;  /* 0x000088800d0d7816 */ /* 0x001fe400000000ff */
[----:B------:R-:W-:Y:S02]  /*100d0*/  LEA R7, R0, R7, 0x18 ;  /* 0x0000000700077211 */ /* 0x000fe400078ec0ff */
[----:B------:R-:W-:Y:S02]  /*100e0*/  PRMT R3, R13, 0x7710, RZ ;  /* 0x000077100d037816 */ /* 0x000fe400000000ff */
[----:B-1----:R-:W-:-:S04]  /*100f0*/  PRMT R4, R12, 0x8880, RZ ;  /* 0x000088800c047816 */ /* 0x002fc800000000ff */
[----:B------:R-:W-:Y:S02]  /*10100*/  PRMT R0, R4, 0x7710, RZ ;  /* 0x0000771004007816 */ /* 0x000fe400000000ff */
[----:B------:R-:W-:Y:S02]  /*10110*/  LOP3.LUT R4, R3, 0xff, RZ, 0xc0, !PT ;  /* 0x000000ff03047812 */ /* 0x000fe400078ec0ff */
[----:B------:R-:W-:Y:S02]  /*10120*/  LOP3.LUT R5, R0, 0xff, RZ, 0xc0, !PT ;  /* 0x000000ff00057812 */ /* 0x000fe400078ec0ff */
[----:B------:R-:W-:Y:S01]  /*10130*/  LEA.HI.X.SX32 R3, R6, UR5, 0x1, P0 ;  /* 0x0000000506037c11 */ /* 0x000fe200080f0eff */
[----:B------:R-:W-:-:S04]  /*10140*/  IMAD R4, R4, 0x100, R7 ;  /* 0x0000010004047824 */ /* 0x000fc800078e0207 */
[----:B------:R-:W-:-:S05]  /*10150*/  IMAD.IADD R5, R4, 0x1, R5 ;  /* 0x0000000104057824 */ /* 0x000fca00078e0205 */
[----:B------:R-:W-:Y:S01]  /*10160*/  STG.E desc[UR36][R2.64], R5 ;  /* 0x0000000502007986 */ /* 0x000fe2000c101924 */
[----:B------:R-:W-:Y:S05]  /*10170*/  EXIT ;  /* 0x000000000000794d */ /* 0x000fea0003800000 */
.L_x_4925:
[----:B0-----:R-:W0:Y:S01]  /*10180*/  LDC.64 R6, c[0x0][0x380] ;  /* 0x0000e000ff067b82 */ /* 0x001e220000000a00 */
[----:B------:R-:W-:-:S04]  /*10190*/  IMAD.IADD R3, R2, 0x1, R5 ;  /* 0x0000000102037824 */ /* 0x000fc800078e0205 */
[----:B0-----:R-:W-:-:S05]  /*101a0*/  IMAD.WIDE R2, R3, 0x4, R6 ;  /* 0x0000000403027825 */ /* 0x001fca00078e0206 */
[----:B------:R-:W-:Y:S01]  /*101b0*/  STG.E.128 desc[UR36][R2.64], R12 ;  /* 0x0000000c02007986 */ /* 0x000fe2000c101d24 */
[----:B------:R-:W-:Y:S05]  /*101c0*/  EXIT ;  /* 0x000000000000794d */ /* 0x000fea0003800000 */
.L_x_4855:
[----:B------:R-:W-:Y:S01]  /*101d0*/  BSSY B1, `(.L_x_4926) ;  /* 0x0000008000017945 */ /* 0x000fe20003800000 */
[----:B------:R-:W-:Y:S01]  /*101e0*/  MOV R13, R10 ;  /* 0x0000000a000d7202 */ /* 0x000fe20000000f00 */
[----:B------:R-:W-:Y:S02]  /*101f0*/  IMAD.MOV.U32 R12, RZ, RZ, 0x1 ;  /* 0x00000001ff0c7424 */ /* 0x000fe400078e00ff */
[----:B------:R-:W-:Y:S02]  /*10200*/  IMAD.MOV.U32 R11, RZ, RZ, 0x1f ;  /* 0x0000001fff0b7424 */ /* 0x000fe400078e00ff */
[----:B------:R-:W-:-:S07]  /*10210*/  IMAD.MOV.U32 R15, RZ, RZ, -0x1 ;  /* 0xffffffffff0f7424 */ /* 0x000fce00078e00ff */
[----:B-----5:R-:W-:Y:S05]  /*10220*/  WARPSYNC.COLLECTIVE R15, `(.L_x_4927) ;  /* 0x000000000f087348 */ /* 0x020fea0003c00000 */
[----:B------:R0:W1:Y:S02]  /*10230*/  SHFL.BFLY P6, R14, R13, R12, R11 ;  /* 0x0c00000c0d0e7389 */ /* 0x00006400000c000b */
[----:B01---5:R-:W-:Y:S05]  /*10240*/  ENDCOLLECTIVE ;  /* 0x000000000000791b */ /* 0x023fea0003800000 */
.L_x_4927:
[----:B------:R-:W-:Y:S05]  /*10250*/  BSYNC B1 ;  /* 0x0000000000017941 */ /* 0x000fea0003800000 */
.L_x_4926:
[----:B------:R-:W-:Y:S05]  /*10260*/  BRA `(.L_x_4928) ;  /* 0xffffffa000b47947 */ /* 0x000fea000383ffff */
.L_x_4859:
[----:B------:R-:W-:Y:S01]  /*10270*/  BSSY B0, `(.L_x_4929) ;  /* 0x0000008000007945 */ /* 0x000fe20003800000 */
[----:B------:R-:W-:Y:S01]  /*10280*/  MOV R13, R252 ;  /* 0x000000fc000d7202 */ /* 0x000fe20000000f00 */
[----:B------:R-:W-:Y:S02]  /*10290*/  IMAD.MOV.U32 R12, RZ, RZ, 0x10 ;  /* 0x00000010ff0c7424 */ /* 0x000fe400078e00ff */
[----:B------:R-:W-:Y:S02]  /*102a0*/  IMAD.MOV.U32 R11, RZ, RZ, 0x1f ;  /* 0x0000001fff0b7424 */ /* 0x000fe400078e00ff */
[----:B------:R-:W-:-:S07]  /*102b0*/  IMAD.MOV.U32 R15, RZ, RZ, -0x1 ;  /* 0xffffffffff0f7424 */ /* 0x000fce00078e00ff */
[----:B-123--:R-:W-:Y:S05]  /*102c0*/  WARPSYNC.COLLECTIVE R15, `(.L_x_4930) ;  /* 0x000000000f087348 */ /* 0x00efea0003c00000 */
[----:B------:R0:W4:Y:S02]  /*102d0*/  SHFL.BFLY P6, R14, R13, R12, R11 ;  /* 0x0c00000c0d0e7389 */ /* 0x00012400000c000b */
[----:B01234-:R-:W-:Y:S05]  /*102e0*/  ENDCOLLECTIVE ;  /* 0x000000000000791b */ /* 0x01ffea0003800000 */
.L_x_4930:
[----:B------:R-:W-:Y:S05]  /*102f0*/  BSYNC B0 ;  /* 0x0000000000007941 */ /* 0x000fea0003800000 */
.L_x_4929:
[----:B------:R-:W-:Y:S01]  /*10300*/  HFMA2 R12, -RZ, RZ, 0, 4.76837158203125e-07 ;  /* 0x00000008ff0c7431 */ /* 0x000fe200000001ff */
[----:B------:R-:W-:Y:S01]  /*10310*/  FMNMX.FTZ R13, R14, R252, !PT ;  /* 0x000000fc0e0d7209 */ /* 0x000fe20007810000 */
[----:B------:R-:W-:Y:S02]  /*10320*/  IMAD.MOV.U32 R11, RZ, RZ, 0x1f ;  /* 0x0000001fff0b7424 */ /* 0x000fe400078e00ff */
[----:B------:R-:W-:-:S07]  /*10330*/  IMAD.MOV.U32 R15, RZ, RZ, -0x1 ;  /* 0xffffffffff0f7424 */ /* 0x000fce00078e00ff */
[----:B------:R-:W-:Y:S05]  /*10340*/  WARPSYNC.COLLECTIVE R15, `(.L_x_4931) ;  /* 0x000000000f087348 */ /* 0x000fea0003c00000 */
[----:B------:R0:W1:Y:S02]  /*10350*/  SHFL.BFLY P6, R14, R13, R12, R11 ;  /* 0x0c00000c0d0e7389 */ /* 0x00006400000c000b */
[----:B01----:R-:W-:Y:S05]  /*10360*/  ENDCOLLECTIVE ;  /* 0x000000000000791b */ /* 0x003fea0003800000 */
.L_x_4931:
[----:B------:R-:W-:Y:S02]  /*10370*/  MOV R12, 0x4 ;  /* 0x00000004000c7802 */ /* 0x000fe40000000f00 */
[----:B------:R-:W-:-:S05]  /*10380*/  FMNMX.FTZ R0, R13, R14, !PT ;  /* 0x0000000e0d007209 */ /* 0x000fca0007810000 */
[----:B------:R-:W-:-:S07]  /*10390*/  IMAD.MOV.U32 R13, RZ, RZ, R0 ;  /* 0x000000ffff0d7224 */ /* 0x000fce00078e0000 */
[----:B------:R-:W-:Y:S05]  /*103a0*/  WARPSYNC.COLLECTIVE R15, `(.L_x_4932) ;  /* 0x000000000f087348 */ /* 0x000fea0003c00000 */
[----:B------:R0:W1:Y:S02]  /*103b0*/  SHFL.BFLY P6, R14, R13, R12, R11 ;  /* 0x0c00000c0d0e7389 */ /* 0x00006400000c000b */
[----:B01----:R-:W-:Y:S05]  /*103c0*/  ENDCOLLECTIVE ;  /* 0x000000000000791b */ /* 0x003fea0003800000 */
.L_x_4932:
[----:B------:R-:W-:Y:S01]  /*103d0*/  IMAD.MOV.U32 R12, RZ, RZ, 0x2 ;  /* 0x00000002ff0c7424 */ /* 0x000fe200078e00ff */
[----:B------:R-:W-:-:S05]  /*103e0*/  FMNMX.FTZ R2, R0, R14, !PT ;  /* 0x0000000e00027209 */ /* 0x000fca0007810000 */
[----:B------:R-:W-:-:S07]  /*103f0*/  IMAD.MOV.U32 R13, RZ, RZ, R2 ;  /* 0x000000ffff0d7224 */ /* 0x000fce00078e0002 */
[----:B------:R-:W-:Y:S05]  /*10400*/  WARPSYNC.COLLECTIVE R15, `(.L_x_4933) ;  /* 0x000000000f087348 */ /* 0x000fea0003c00000 */
[----:B------:R0:W1:Y:S02]  /*10410*/  SHFL.BFLY P6, R14, R13, R12, R11 ;  /* 0x0c00000c0d0e7389 */ /* 0x00006400000c000b */
[----:B01----:R-:W-:Y:S05]  /*10420*/  ENDCOLLECTIVE ;  /* 0x000000000000791b */ /* 0x003fea0003800000 */
.L_x_4933:
[----:B------:R-:W-:Y:S05]  /*10430*/  BRA `(.L_x_4934) ;  /* 0xffffffa4002c7947 */ /* 0x000fea000383ffff */
.L_x_4935:
        /* <DEDUP_REMOVED lines=12> */
.L_x_5608:


//--------------------- .text._ZN4mmha33masked_multihead_attention_kernelIfLi144ELi256ELi4ELi64ELi64ELb0ELb1EEEv26Multihead_attention_paramsIT_XT5_EE --------------------------
	.section	.text._ZN4mmha33masked_multihead_attention_kernelIfLi144ELi256ELi4ELi64ELi64ELb0ELb1EEEv26Multihead_attention_paramsIT_XT5_EE,"ax",@progbits
	.align	128
        .global         _ZN4mmha33masked_multihead_attention_kernelIfLi144ELi256ELi4ELi64ELi64ELb0ELb1EEEv26Multihead_attention_paramsIT_XT5_EE
        .type           _ZN4mmha33masked_multihead_attention_kernelIfLi144ELi256ELi4ELi64ELi64ELb0ELb1EEEv26Multihead_attention_paramsIT_XT5_EE,@function
        .size           _ZN4mmha33masked_multihead_attention_kernelIfLi144ELi256ELi4ELi64ELi64ELb0ELb1EEEv26Multihead_attention_paramsIT_XT5_EE,(.L_x_5609 - _ZN4mmha33masked_multihead_attention_kernelIfLi144ELi256ELi4ELi64ELi64ELb0ELb1EEEv26Multihead_attention_paramsIT_XT5_EE)
        .other          _ZN4mmha33masked_multihead_attention_kernelIfLi144ELi256ELi4ELi64ELi64ELb0ELb1EEEv26Multihead_attention_paramsIT_XT5_EE,@"STO_CUDA_ENTRY STV_DEFAULT"
_ZN4mmha33masked_multihead_attention_kernelIfLi144ELi256ELi4ELi64ELi64ELb0ELb1EEEv26Multihead_attention_paramsIT_XT5_EE:
.text._ZN4mmha33masked_multihead_attention_kernelIfLi144ELi256ELi4ELi64ELi64ELb0ELb1EEEv26Multihead_attention_paramsIT_XT5_EE:
        /* <DEDUP_REMOVED lines=12> */
.L_x_4936:
[----:B------:R-:W1:Y:S01]  /*00c0*/  LDC R8, c[0x0][0x3f0] ;  /* 0x0000fc00ff087b82 */ /* 0x000e620000000800 */
[----:B------:R-:W3:Y:S01]  /*00d0*/  S2R R86, SR_CTAID.X ;  /* 0x0000000000567919 */ /* 0x000ee20000002500 */
[----:B------:R-:W4:Y:S06]  /*00e0*/  S2R R23, SR_TID.X ;  /* 0x0000000000177919 */ /* 0x000f2c0000002100 */
[----:B------:R-:W0:Y:S08]  /*00f0*/  LDC R6, c[0x0][0x478] ;  /* 0x00011e00ff067b82 */ /* 0x000e300000000800 */
[----:B------:R-:W3:Y:S01]  /*0100*/  LDC R4, c[0x0][0x3e8] ;  /* 0x0000fa00ff047b82 */ /* 0x000ee20000000800 */
[----:B-1----:R-:W-:-:S07]  /*0110*/  IABS R5, R8 ;  /* 0x0000000800057213 */ /* 0x002fce0000000000 */
[----:B------:R-:W1:Y:S01]  /*0120*/  LDC R36, c[0x0][0x3f8] ;  /* 0x0000fe00ff247b82 */ /* 0x000e620000000800 */
[----:B--2---:R-:W-:Y:S01]  /*0130*/  LOP3.LUT R9, R89, R8, RZ, 0x3c, !PT ;  /* 0x0000000859097212 */ /* 0x004fe200078e3cff */
[----:B------:R-:W2:Y:S01]  /*0140*/  I2F.RP R0, R5 ;  /* 0x0000000500007306 */ /* 0x000ea20000209400 */
[----:B0-----:R-:W-:-:S05]  /*0150*/  ISETP.NE.AND P1, PT, R6, 0x2, PT ;  /* 0x000000020600780c */ /* 0x001fca0003f25270 */
[----:B------:R-:W0:Y:S01]  /*0160*/  LDC.64 R28, c[0x0][0x460] ;  /* 0x00011800ff1c7b82 */ /* 0x000e220000000a00 */
[----:B----4-:R-:W-:Y:S01]  /*0170*/  IMAD.SHL.U32 R33, R23, 0x4, RZ ;  /* 0x0000000417217824 */ /* 0x010fe200078e00ff */
[----:B---3--:R-:W-:Y:S01]  /*0180*/  ISETP.NE.AND P0, PT, R4, RZ, PT ;  /* 0x000000ff0400720c */ /* 0x008fe20003f05270 */
[----:B--2---:R-:W2:Y:S01]  /*0190*/  MUFU.RCP R0, R0 ;  /* 0x0000000000007308 */ /* 0x004ea20000001000 */
[----:B-1----:R-:W-:-:S11]  /*01a0*/  IMAD R32, R89, R36, R86 ;  /* 0x0000002459207224 */ /* 0x002fd600078e0256 */
[----:B------:R-:W-:Y:S02]  /*01b0*/  @!P0 IMAD R22, R32, 0x90, RZ ;  /* 0x0000009020168824 */ /* 0x000fe400078e02ff */
[----:B--2---:R-:W-:Y:S01]  /*01c0*/  VIADD R2, R0, 0xffffffe ;  /* 0x0ffffffe00027836 */ /* 0x004fe20000000000 */
[----:B------:R-:W-:-:S03]  /*01d0*/  IABS R0, R89 ;  /* 0x0000005900007213 */ /* 0x000fc60000000000 */
[----:B------:R1:W2:Y:S02]  /*01e0*/  F2I.FTZ.U32.TRUNC.NTZ R3, R2 ;  /* 0x0000000200037305 */ /* 0x0002a4000021f000 */
[----:B-1----:R-:W-:Y:S02]  /*01f0*/  IMAD.MOV.U32 R2, RZ, RZ, RZ ;  /* 0x000000ffff027224 */ /* 0x002fe400078e00ff */
[----:B--2---:R-:W-:-:S04]  /*0200*/  IMAD.MOV R10, RZ, RZ, -R3 ;  /* 0x000000ffff0a7224 */ /* 0x004fc800078e0a03 */
[----:B------:R-:W-:Y:S02]  /*0210*/  IMAD R7, R10, R5, RZ ;  /* 0x000000050a077224 */ /* 0x000fe400078e02ff */
[----:B------:R-:W1:Y:S02]  /*0220*/  @!P1 LDC.64 R10, c[0x0][0x398] ;  /* 0x0000e600ff0a9b82 */ /* 0x000e640000000a00 */
[----:B------:R-:W-:-:S04]  /*0230*/  IMAD.HI.U32 R2, R3, R7, R2 ;  /* 0x0000000703027227 */ /* 0x000fc800078e0002 */
[----:B------:R-:W-:Y:S02]  /*0240*/  IMAD.MOV.U32 R3, RZ, RZ, R0 ;  /* 0x000000ffff037224 */ /* 0x000fe400078e0000 */
[----:B------:R-:W2:Y:S02]  /*0250*/  @!P1 LDC.64 R6, c[0x0][0x468] ;  /* 0x00011a00ff069b82 */ /* 0x000ea40000000a00 */
[----:B------:R-:W-:-:S05]  /*0260*/  IMAD.HI.U32 R0, R2, R3, RZ ;  /* 0x0000000302007227 */ /* 0x000fca00078e00ff */
[----:B------:R-:W-:-:S05]  /*0270*/  IADD3 R2, PT, PT, -R0, RZ, RZ ;  /* 0x000000ff00027210 */ /* 0x000fca0007ffe1ff */
[----:B------:R-:W-:Y:S02]  /*0280*/  IMAD R2, R5, R2, R3 ;  /* 0x0000000205027224 */ /* 0x000fe400078e0203 */
[----:B------:R-:W-:-:S03]  /*0290*/  @P0 IMAD R3, R89, R4, RZ ;  /* 0x0000000459030224 */ /* 0x000fc600078e02ff */
[----:B------:R-:W-:Y:S01]  /*02a0*/  ISETP.GT.U32.AND P2, PT, R5, R2, PT ;  /* 0x000000020500720c */ /* 0x000fe20003f44070 */
[----:B------:R-:W-:Y:S01]  /*02b0*/  @P0 IMAD R22, R86, 0x90, R3 ;  /* 0x0000009056160824 */ /* 0x000fe200078e0203 */
[----:B0-----:R-:W-:-:S03]  /*02c0*/  ISETP.NE.U32.AND P0, PT, R28, RZ, PT ;  /* 0x000000ff1c00720c */ /* 0x001fc60003f05070 */
[----:B------:R-:W-:Y:S01]  /*02d0*/  IMAD.IADD R27, R33, 0x1, R22 ;  /* 0x00000001211b7824 */ /* 0x000fe200078e0216 */
[----:B------:R-:W-:Y:S01]  /*02e0*/  ISETP.NE.AND.EX P0, PT, R29, RZ, PT, P0 ;  /* 0x000000ff1d00720c */ /* 0x000fe20003f05300 */
[----:B--2---:R-:W2:Y:S03]  /*02f0*/  @!P1 LDG.E R7, desc[UR36][R6.64+0x4] ;  /* 0x0000042406079981 */ /* 0x004ea6000c1e1900 */
[----:B-1----:R-:W-:-:S03]  /*0300*/  @!P1 IADD3 R4, P4, PT, R27, R10, RZ ;  /* 0x0000000a1b049210 */ /* 0x002fc60007f9e0ff */
[----:B------:R-:W-:-:S05]  /*0310*/  @!P2 IMAD.IADD R2, R2, 0x1, -R5 ;  /* 0x000000010202a824 */ /* 0x000fca00078e0a05 */
[----:B------:R-:W-:Y:S02]  /*0320*/  ISETP.GE.U32.AND P3, PT, R2, R5, PT ;  /* 0x000000050200720c */ /* 0x000fe40003f66070 */
[----:B------:R-:W-:Y:S01]  /*0330*/  @!P1 LEA.HI.X.SX32 R5, R27, R11, 0x1, P4 ;  /* 0x0000000b1b059211 */ /* 0x000fe200020f0eff */
[----:B------:R-:W0:Y:S04]  /*0340*/  @P0 LDC.64 R2, c[0x0][0x460] ;  /* 0x00011800ff020b82 */ /* 0x000e280000000a00 */
[----:B------:R1:W3:Y:S01]  /*0350*/  @!P1 LDG.E R12, desc[UR36][R4.64] ;  /* 0x00000024040c9981 */ /* 0x0002e2000c1e1900 */
[----:B------:R-:W-:Y:S01]  /*0360*/  @!P2 VIADD R0, R0, 0x1 ;  /* 0x000000010000a836 */ /* 0x000fe20000000000 */
[----:B------:R-:W-:Y:S02]  /*0370*/  ISETP.GE.AND P4, PT, R9, RZ, PT ;  /* 0x000000ff0900720c */ /* 0x000fe40003f86270 */
[----:B------:R-:W-:-:S02]  /*0380*/  ISETP.NE.AND P2, PT, R8, RZ, PT ;  /* 0x000000ff0800720c */ /* 0x000fc40003f45270 */
[----:B------:R-:W-:Y:S01]  /*0390*/  @P3 VIADD R0, R0, 0x1 ;  /* 0x0000000100003836 */ /* 0x000fe20000000000 */
[----:B-1----:R-:W1:Y:S04]  /*03a0*/  LDC.64 R4, c[0x0][0x4a0] ;  /* 0x00012800ff047b82 */ /* 0x002e680000000a00 */
[----:B------:R-:W-:-:S05]  /*03b0*/  MOV R39, R0 ;  /* 0x0000000000277202 */ /* 0x000fca0000000f00 */
[----:B------:R-:W-:Y:S01]  /*03c0*/  @!P4 IMAD.MOV R39, RZ, RZ, -R39 ;  /* 0x000000ffff27c224 */ /* 0x000fe200078e0a27 */
[----:B------:R-:W-:Y:S01]  /*03d0*/  @!P2 LOP3.LUT R39, RZ, R8, RZ, 0x33, !PT ;  /* 0x00000008ff27a212 */ /* 0x000fe200078e33ff */
[----:B------:R-:W-:-:S04]  /*03e0*/  IMAD.MOV.U32 R19, RZ, RZ, RZ ;  /* 0x000000ffff137224 */ /* 0x000fc800078e00ff */
[----:B0-----:R-:W-:-:S05]  /*03f0*/  @P0 IMAD.WIDE R2, R39, 0x4, R2 ;  /* 0x0000000427020825 */ /* 0x001fca00078e0202 */
[----:B------:R0:W5:Y:S01]  /*0400*/  @P0 LDG.E R19, desc[UR36][R2.64] ;  /* 0x0000002402130981 */ /* 0x000162000c1e1900 */
[----:B-1----:R-:W-:-:S04]  /*0410*/  ISETP.NE.U32.AND P0, PT, R4, RZ, PT ;  /* 0x000000ff0400720c */ /* 0x002fc80003f05070 */
[----:B------:R-:W-:Y:S02]  /*0420*/  ISETP.NE.AND.EX P0, PT, R5, RZ, PT, P0 ;  /* 0x000000ff0500720c */ /* 0x000fe40003f05300 */
[----:B------:R-:W-:-:S11]  /*0430*/  ISETP.GT.U32.AND P2, PT, R23, 0x23, PT ;  /* 0x000000231700780c */ /* 0x000fd60003f44070 */
[----:B------:R-:W1:Y:S01]  /*0440*/  @P0 LDC.64 R14, c[0x0][0x4a0] ;  /* 0x00012800ff0e0b82 */ /* 0x000e620000000a00 */
[----:B------:R-:W-:Y:S01]  /*0450*/  BSSY.RECONVERGENT B0, `(.L_x_4937) ;  /* 0x000001f000007945 */ /* 0x000fe20003800200 */
[----:B---3--:R-:W2:Y:S08]  /*0460*/  @!P1 I2F.S8 R4, R12 ;  /* 0x0000000c00049306 */ /* 0x008eb00000001400 */
[----:B------:R-:W3:Y:S08]  /*0470*/  @!P1 I2F.S8 R0, R12.B1 ;  /* 0x1000000c00009306 */ /* 0x000ef00000001400 */
[----:B------:R-:W4:Y:S08]  /*0480*/  @!P1 I2F.S8 R8, R12.B2 ;  /* 0x2000000c00089306 */ /* 0x000f300000001400 */
[----:B------:R-:W0:Y:S01]  /*0490*/  @!P1 I2F.S8 R10, R12.B3 ;  /* 0x3000000c000a9306 */ /* 0x000e220000001400 */
[C---:B--2---:R-:W-:Y:S01]  /*04a0*/  @!P1 FMUL.FTZ R4, R7.reuse, R4 ;  /* 0x0000000407049220 */ /* 0x044fe20000410000 */
[C---:B---3--:R-:W-:Y:S01]  /*04b0*/  @!P1 FMUL.FTZ R5, R7.reuse, R0 ;  /* 0x0000000007059220 */ /* 0x048fe20000410000 */
[C---:B----4-:R-:W-:Y:S01]  /*04c0*/  @!P1 FMUL.FTZ R6, R7.reuse, R8 ;  /* 0x0000000807069220 */ /* 0x050fe20000410000 */
[----:B------:R-:W-:Y:S01]  /*04d0*/  CS2R R8, SRZ ;  /* 0x0000000000087805 */ /* 0x000fe2000001ff00 */
[----:B0-----:R-:W-:Y:S01]  /*04e0*/  @!P1 FMUL.FTZ R7, R7, R10 ;  /* 0x0000000a07079220 */ /* 0x001fe20000410000 */
[----:B------:R-:W-:Y:S01]  /*04f0*/  CS2R R10, SRZ ;  /* 0x00000000000a7805 */ /* 0x000fe2000001ff00 */
[----:B-1----:R-:W-:Y:S06]  /*0500*/  @P2 BRA `(.L_x_4938) ;  /* 0x00000000004c2947 */ /* 0x002fec0003800000 */
        /* <DEDUP_REMOVED lines=19> */
.L_x_4938:
[----:B------:R-:W-:Y:S05]  /*0640*/  BSYNC.RECONVERGENT B0 ;  /* 0x0000000000007941 */ /* 0x000fea0003800200 */
.L_x_4937:
[----:B------:R-:W-:Y:S05]  /*0650*/  @!P1 BRA `(.L_x_4939) ;  /* 0x0000000000209947 */ /* 0x000fea0003800000 */
[----:B------:R-:W-:Y:S01]  /*0660*/  BSSY.RECONVERGENT B0, `(.L_x_4939) ;  /* 0x0000007000007945 */ /* 0x000fe20003800200 */
[----:B------:R-:W-:Y:S02]  /*0670*/  CS2R R6, SRZ ;  /* 0x0000000000067805 */ /* 0x000fe4000001ff00 */
[----:B------:R-:W-:Y:S01]  /*0680*/  CS2R R4, SRZ ;  /* 0x0000000000047805 */ /* 0x000fe2000001ff00 */
[----:B------:R-:W-:Y:S06]  /*0690*/  @P2 BRA `(.L_x_4940) ;  /* 0x00000000000c2947 */ /* 0x000fec0003800000 */
[----:B------:R-:W1:Y:S02]  /*06a0*/  LDC.64 R4, c[0x0][0x398] ;  /* 0x0000e600ff047b82 */ /* 0x000e640000000a00 */
[----:B-1----:R-:W-:-:S06]  /*06b0*/  IMAD.WIDE R4, R27, 0x4, R4 ;  /* 0x000000041b047825 */ /* 0x002fcc00078e0204 */
[----:B------:R-:W5:Y:S02]  /*06c0*/  LDG.E.128 R4, desc[UR36][R4.64] ;  /* 0x0000002404047981 */ /* 0x000f64000c1e1d00 */
.L_x_4940:
[----:B------:R-:W-:Y:S05]  /*06d0*/  BSYNC.RECONVERGENT B0 ;  /* 0x0000000000007941 */ /* 0x000fea0003800200 */
.L_x_4939:
[----:B------:R-:W-:Y:S01]  /*06e0*/  @P0 IMAD.WIDE.U32 R2, R89, 0x4, R14 ;  /* 0x0000000459020825 */ /* 0x000fe200078e000e */
[----:B------:R-:W1:Y:S01]  /*06f0*/  LDCU.64 UR4, c[0x0][0x390] ;  /* 0x00007200ff0477ac */ /* 0x000e620008000a00 */
[----:B------:R-:W2:Y:S03]  /*0700*/  LDCU.64 UR6, c[0x0][0x3a0] ;  /* 0x00007400ff0677ac */ /* 0x000ea60008000a00 */
[----:B------:R3:W4:Y:S01]  /*0710*/  @P0 LDG.E R0, desc[UR36][R2.64] ;  /* 0x0000002402000981 */ /* 0x000722000c1e1900 */
[----:B------:R-:W-:Y:S01]  /*0720*/  ISETP.EQ.U32.AND P4, PT, R28, RZ, PT ;  /* 0x000000ff1c00720c */ /* 0x000fe20003f82070 */
[----:B------:R-:W0:Y:S01]  /*0730*/  LDC.64 R16, c[0x0][0x418] ;  /* 0x00010600ff107b82 */ /* 0x000e220000000a00 */
[----:B------:R-:W-:Y:S02]  /*0740*/  ISETP.GT.U32.AND P2, PT, R23, 0x3f, PT ;  /* 0x0000003f1700780c */ /* 0x000fe40003f44070 */
[----:B------:R-:W-:-:S02]  /*0750*/  CS2R R26, SRZ ;  /* 0x00000000001a7805 */ /* 0x000fc4000001ff00 */
[----:B------:R-:W-:Y:S02]  /*0760*/  CS2R R24, SRZ ;  /* 0x0000000000187805 */ /* 0x000fe4000001ff00 */
[----:B------:R-:W-:Y:S02]  /*0770*/  ISETP.EQ.OR.EX P2, PT, R29, RZ, P2, P4 ;  /* 0x000000ff1d00720c */ /* 0x000fe40001742740 */
[----:B------:R-:W-:Y:S01]  /*0780*/  CS2R R30, SRZ ;  /* 0x00000000001e7805 */ /* 0x000fe2000001ff00 */
[----:B------:R-:W3:Y:S01]  /*0790*/  LDC R38, c[0x0][0x3f4] ;  /* 0x0000fd00ff267b82 */ /* 0x000ee20000000800 */
[----:B-1----:R-:W-:Y:S02]  /*07a0*/  ISETP.NE.U32.AND P1, PT, RZ, UR4, PT ;  /* 0x00000004ff007c0c */ /* 0x002fe4000bf25070 */
[----:B--2---:R-:W-:Y:S02]  /*07b0*/  ISETP.NE.U32.AND P3, PT, RZ, UR6, PT ;  /* 0x00000006ff007c0c */ /* 0x004fe4000bf65070 */
[----:B------:R-:W-:-:S02]  /*07c0*/  CS2R R28, SRZ ;  /* 0x00000000001c7805 */ /* 0x000fc4000001ff00 */
[----:B------:R-:W-:-:S03]  /*07d0*/  ISETP.NE.AND.EX P1, PT, RZ, UR5, PT, P1 ;  /* 0x00000005ff007c0c */ /* 0x000fc6000bf25310 */
[----:B------:R-:W1:Y:S01]  /*07e0*/  @!P2 LDC.64 R14, c[0x0][0x450] ;  /* 0x00011400ff0eab82 */ /* 0x000e620000000a00 */
[----:B------:R-:W-:Y:S01]  /*07f0*/  ISETP.NE.AND.EX P3, PT, RZ, UR7, PT, P3 ;  /* 0x00000007ff007c0c */ /* 0x000fe2000bf65330 */
[----:B------:R-:W2:Y:S01]  /*0800*/  LDCU.U8 UR4, c[0x0][0x404] ;  /* 0x00008080ff0477ac */ /* 0x000ea20008000000 */
[C---:B------:R-:W-:Y:S02]  /*0810*/  ISETP.GT.U32.OR P1, PT, R23.reuse, 0x23, !P1 ;  /* 0x000000231700780c */ /* 0x040fe40004f24470 */
[----:B------:R-:W-:Y:S02]  /*0820*/  ISETP.GT.U32.OR P3, PT, R23, 0x23, !P3 ;  /* 0x000000231700780c */ /* 0x000fe40005f64470 */
[----:B0-----:R-:W-:Y:S01]  /*0830*/  ISETP.NE.U32.AND P4, PT, R16, RZ, PT ;  /* 0x000000ff1000720c */ /* 0x001fe20003f85070 */
[----:B-----5:R-:W-:-:S03]  /*0840*/  @!P2 IMAD R16, R19, R36, RZ ;  /* 0x000000241310a224 */ /* 0x020fc600078e02ff */
[----:B------:R-:W-:Y:S01]  /*0850*/  ISETP.NE.AND.EX P4, PT, R17, RZ, PT, P4 ;  /* 0x000000ff1100720c */ /* 0x000fe20003f85340 */
[----:B------:R-:W-:-:S04]  /*0860*/  IMAD R17, R86, 0x90, R33 ;  /* 0x0000009056117824 */ /* 0x000fc800078e0221 */
[----:B------:R-:W0:Y:S08]  /*0870*/  @!P1 LDC.64 R12, c[0x0][0x390] ;  /* 0x0000e400ff0c9b82 */ /* 0x000e300000000a00 */
[----:B------:R-:W2:Y:S01]  /*0880*/  @!P3 LDC.64 R20, c[0x0][0x3a0] ;  /* 0x0000e800ff14bb82 */ /* 0x000ea20000000a00 */
[----:B---3--:R-:W-:-:S07]  /*0890*/  IABS R37, R38 ;  /* 0x0000002600257213 */ /* 0x008fce0000000000 */
[----:B------:R-:W3:Y:S01]  /*08a0*/  @P4 LDC.64 R34, c[0x0][0x418] ;  /* 0x00010600ff224b82 */ /* 0x000ee20000000a00 */
[----:B0-----:R-:W-:-:S04]  /*08b0*/  @!P1 IMAD.WIDE.U32 R2, R17, 0x4, R12 ;  /* 0x0000000411029825 */ /* 0x001fc800078e000c */
[----:B------:R-:W-:Y:S01]  /*08c0*/  @!P2 IMAD R13, R16, 0x90, R17 ;  /* 0x00000090100da824 */ /* 0x000fe200078e0211 */
[----:B------:R-:W4:Y:S01]  /*08d0*/  @!P1 LDG.E.128 R24, desc[UR36][R2.64] ;  /* 0x0000002402189981 */ /* 0x000f22000c1e1d00 */
[----:B--2---:R-:W-:-:S04]  /*08e0*/  @!P3 IMAD.WIDE.U32 R20, R17, 0x4, R20 ;  /* 0x000000041114b825 */ /* 0x004fc800078e0014 */
[----:B-1----:R-:W-:Y:S01]  /*08f0*/  @!P2 IMAD.WIDE R12, R13, 0x4, R14 ;  /* 0x000000040d0ca825 */ /* 0x002fe200078e020e */
[----:B------:R0:W2:Y:S05]  /*0900*/  @!P3 LDG.E.128 R28, desc[UR36][R20.64] ;  /* 0x00000024141cb981 */ /* 0x0000aa000c1e1d00 */
[----:B------:R-:W2:Y:S01]  /*0910*/  @!P2 LDG.E.128 R12, desc[UR36][R12.64] ;  /* 0x000000240c0ca981 */ /* 0x000ea2000c1e1d00 */
[----:B------:R-:W1:Y:S01]  /*0920*/  I2F.RP R16, R37 ;  /* 0x0000002500107306 */ /* 0x000e620000209400 */
[----:B------:R-:W4:Y:S08]  /*0930*/  @!P0 LDC R17, c[0x0][0x40c] ;  /* 0x00010300ff118b82 */ /* 0x000f300000000800 */
[----:B0-----:R-:W4:Y:S01]  /*0940*/  @P0 LDC R21, c[0x0][0x430] ;  /* 0x00010c00ff150b82 */ /* 0x001f220000000800 */
[----:B-1----:R-:W0:Y:S02]  /*0950*/  MUFU.RCP R16, R16 ;  /* 0x0000001000107308 */ /* 0x002e240000001000 */
[----:B0-----:R-:W-:-:S06]  /*0960*/  VIADD R2, R16, 0xffffffe ;  /* 0x0ffffffe10027836 */ /* 0x001fcc0000000000 */
[----:B------:R0:W1:Y:S02]  /*0970*/  F2I.FTZ.U32.TRUNC.NTZ R3, R2 ;  /* 0x0000000200037305 */ /* 0x000064000021f000 */
[----:B0-----:R-:W-:Y:S02]  /*0980*/  IMAD.MOV.U32 R2, RZ, RZ, RZ ;  /* 0x000000ffff027224 */ /* 0x001fe400078e00ff */
[----:B-1----:R-:W-:Y:S01]  /*0990*/  IMAD.MOV R20, RZ, RZ, -R3 ;  /* 0x000000ffff147224 */ /* 0x002fe200078e0a03 */
[----:B------:R-:W-:Y:S01]  /*09a0*/  ISETP.NE.AND P1, PT, R38, RZ, PT ;  /* 0x000000ff2600720c */ /* 0x000fe20003f25270 */
[----:B------:R-:W-:Y:S02]  /*09b0*/  IMAD.MOV.U32 R18, RZ, RZ, RZ ;  /* 0x000000ffff127224 */ /* 0x000fe400078e00ff */
[C---:B---3--:R-:W-:Y:S01]  /*09c0*/  @P4 IMAD.WIDE.U32 R34, R89.reuse, 0x4, R34 ;  /* 0x0000000459224825 */ /* 0x048fe200078e0022 */
[----:B------:R-:W-:Y:S03]  /*09d0*/  BSSY.RECONVERGENT B6, `(.L_x_4941) ;  /* 0x00000e6000067945 */ /* 0x000fe60003800200 */
[----:B------:R-:W-:Y:S01]  /*09e0*/  IMAD R89, R89, R38, RZ ;  /* 0x0000002659597224 */ /* 0x000fe200078e02ff */
[----:B------:R0:W5:Y:S04]  /*09f0*/  @P4 LDG.E R18, desc[UR36][R34.64] ;  /* 0x0000002422124981 */ /* 0x000168000c1e1900 */
[----:B------:R-:W-:Y:S01]  /*0a00*/  SHF.R.S32.HI R88, RZ, 0x1f, R89 ;  /* 0x0000001fff587819 */ /* 0x000fe20000011459 */
[----:B0-----:R-:W-:Y:S01]  /*0a10*/  IMAD R35, R39, R36, RZ ;  /* 0x0000002427237224 */ /* 0x001fe200078e02ff */
[----:B----4-:R-:W-:Y:S01]  /*0a20*/  @P0 IADD3 R17, PT, PT, R0, R21, RZ ;  /* 0x0000001500110210 */ /* 0x010fe20007ffe0ff */
[----:B------:R-:W-:-:S02]  /*0a30*/  IMAD R21, R20, R37, RZ ;  /* 0x0000002514157224 */ /* 0x000fc400078e02ff */
[----:B------:R-:W0:Y:S01]  /*0a40*/  LDC R20, c[0x0][0x400] ;  /* 0x00010000ff147b82 */ /* 0x000e220000000800 */
[----:B------:R-:W-:Y:S01]  /*0a50*/  IABS R16, R17 ;  /* 0x0000001100107213 */ /* 0x000fe20000000000 */
[----:B------:R-:W-:-:S06]  /*0a60*/  IMAD.HI.U32 R3, R3, R21, R2 ;  /* 0x0000001503037227 */ /* 0x000fcc00078e0002 */
[----:B------:R-:W-:-:S04]  /*0a70*/  IMAD.HI.U32 R3, R3, R16, RZ ;  /* 0x0000001003037227 */ /* 0x000fc800078e00ff */
[----:B------:R-:W-:-:S04]  /*0a80*/  IMAD.MOV R3, RZ, RZ, -R3 ;  /* 0x000000ffff037224 */ /* 0x000fc800078e0a03 */
[----:B------:R-:W-:-:S05]  /*0a90*/  IMAD R16, R37, R3, R16 ;  /* 0x0000000325107224 */ /* 0x000fca00078e0210 */
[----:B------:R-:W-:-:S13]  /*0aa0*/  ISETP.GT.U32.AND P0, PT, R37, R16, PT ;  /* 0x000000102500720c */ /* 0x000fda0003f04070 */
[----:B------:R-:W-:-:S05]  /*0ab0*/  @!P0 IMAD.IADD R16, R16, 0x1, -R37 ;  /* 0x0000000110108824 */ /* 0x000fca00078e0a25 */
[----:B------:R-:W-:Y:S02]  /*0ac0*/  ISETP.GT.U32.AND P0, PT, R37, R16, PT ;  /* 0x000000102500720c */ /* 0x000fe40003f04070 */
[----:B------:R-:W-:-:S11]  /*0ad0*/  ISETP.GE.AND P3, PT, R17, RZ, PT ;  /* 0x000000ff1100720c */ /* 0x000fd60003f66270 */
[----:B------:R-:W-:Y:S01]  /*0ae0*/  @!P0 IMAD.IADD R16, R16, 0x1, -R37 ;  /* 0x0000000110108824 */ /* 0x000fe200078e0a25 */
[----:B------:R-:W-:-:S04]  /*0af0*/  ISETP.NE.AND P0, PT, RZ, UR4, PT ;  /* 0x00000004ff007c0c */ /* 0x000fc8000bf05270 */
[----:B0-----:R-:W-:Y:S02]  /*0b00*/  ISETP.LT.OR P0, PT, R20, 0x1, P0 ;  /* 0x000000011400780c */ /* 0x001fe40000701670 */
[----:B------:R-:W-:Y:S01]  /*0b10*/  IADD3 R2, PT, PT, R17, 0x1, -R38 ;  /* 0x0000000111027810 */ /* 0x000fe20007ffe826 */
[----:B------:R-:W-:Y:S01]  /*0b20*/  @!P3 IMAD.MOV R16, RZ, RZ, -R16 ;  /* 0x000000ffff10b224 */ /* 0x000fe200078e0a10 */
[----:B------:R-:W-:Y:S01]  /*0b30*/  @!P1 LOP3.LUT R16, RZ, R38, RZ, 0x33, !PT ;  /* 0x00000026ff109212 */ /* 0x000fe200078e33ff */
[----:B------:R-:W-:Y:S01]  /*0b40*/  FADD.FTZ R24, R24, R8 ;  /* 0x0000000818187221 */ /* 0x000fe20000010000 */
[----:B------:R-:W-:Y:S01]  /*0b50*/  FADD.FTZ R25, R25, R9 ;  /* 0x0000000919197221 */ /* 0x000fe20000010000 */
[----:B------:R-:W-:Y:S01]  /*0b60*/  FADD.FTZ R26, R26, R10 ;  /* 0x0000000a1a1a7221 */ /* 0x000fe20000010000 */
[----:B------:R-:W-:Y:S01]  /*0b70*/  FADD.FTZ R27, R27, R11 ;  /* 0x0000000b1b1b7221 */ /* 0x000fe20000010000 */
[----:B------:R-:W-:Y:S01]  /*0b80*/  VIMNMX R2, PT, PT, RZ, R2, !PT ;  /* 0x00000002ff027248 */ /* 0x000fe20007fe0100 */
[----:B--2---:R-:W-:Y:S01]  /*0b90*/  FADD.FTZ R28, R28, R4 ;  /* 0x000000041c1c7221 */ /* 0x004fe20000010000 */
        /* <DEDUP_REMOVED lines=8> */
[----:B------:R-:W-:-:S13]  /*0c20*/  ISETP.GE.AND P0, PT, R33, R20, PT ;  /* 0x000000142100720c */ /* 0x000fda0003f06270 */
[----:B------:R-:W-:Y:S05]  /*0c30*/  @P0 BRA `(.L_x_4943) ;  /* 0x0000000800fc0947 */ /* 0x000fea0003800000 */
[----:B------:R-:W-:Y:S01]  /*0c40*/  I2FP.F32.U32 R3, R20 ;  /* 0x0000001400037245 */ /* 0x000fe20000201000 */
[----:B------:R-:W0:Y:S01]  /*0c50*/  LDCU UR4, c[0x0][0x40c] ;  /* 0x00008180ff0477ac */ /* 0x000e220008000800 */
[----:B------:R-:W-:-:S04]  /*0c60*/  IADD3 R0, PT, PT, R33, 0x2, RZ ;  /* 0x0000000221007810 */ /* 0x000fc80007ffe0ff */
[----:B------:R-:W1:Y:S01]  /*0c70*/  MUFU.RCP R3, R3 ;  /* 0x0000000300037308 */ /* 0x000e620000001000 */
[----:B------:R-:W-:-:S05]  /*0c80*/  I2FP.F32.U32 R0, R0 ;  /* 0x0000000000007245 */ /* 0x000fca0000201000 */
[----:B-1----:R-:W-:Y:S01]  /*0c90*/  FMUL.FTZ R4, R0, R3 ;  /* 0x0000000300047220 */ /* 0x002fe20000410000 */
[----:B------:R-:W-:-:S03]  /*0ca0*/  I2FP.F32.U32 R0, R33 ;  /* 0x0000002100007245 */ /* 0x000fc60000201000 */
[----:B------:R-:W-:Y:S02]  /*0cb0*/  FMUL.FTZ R5, R4, 13.28771209716796875 ;  /* 0x41549a7804057820 */ /* 0x000fe40000410000 */
[----:B------:R-:W-:-:S04]  /*0cc0*/  FMUL.FTZ R0, R0, R3 ;  /* 0x0000000300007220 */ /* 0x000fc80000410000 */
[----:B------:R-:W1:Y:S01]  /*0cd0*/  MUFU.EX2 R5, -R5 ;  /* 0x8000000500057308 */ /* 0x000e620000000800 */
[----:B------:R-:W-:Y:S01]  /*0ce0*/  FMUL.FTZ R4, R0, 13.28771209716796875 ;  /* 0x41549a7800047820 */ /* 0x000fe20000410000 */
[----:B0----5:R-:W-:-:S04]  /*0cf0*/  IADD3 R0, PT, PT, -R18, UR4, RZ ;  /* 0x0000000412007c10 */ /* 0x021fc8000fffe1ff */
[----:B------:R-:W-:Y:S02]  /*0d00*/  I2FP.F32.S32 R0, R0 ;  /* 0x0000000000007245 */ /* 0x000fe40000201400 */
[----:B------:R-:W0:Y:S03]  /*0d10*/  MUFU.EX2 R7, -R4 ;  /* 0x8000000400077308 */ /* 0x000e260000000800 */
[----:B-1----:R-:W-:-:S04]  /*0d20*/  FMUL.FTZ R3, R0, R5 ;  /* 0x0000000500037220 */ /* 0x002fc80000410000 */
[----:B------:R-:W-:Y:S01]  /*0d30*/  FMUL.RZ R13, R3, 0.15915493667125701904 ;  /* 0x3e22f983030d7820 */ /* 0x000fe2000040c000 */
[----:B0-----:R-:W-:-:S03]  /*0d40*/  FMUL.FTZ R0, R0, R7 ;  /* 0x0000000700007220 */ /* 0x001fc60000410000 */
        /* <DEDUP_REMOVED lines=24> */
.L_x_4942:
        /* <DEDUP_REMOVED lines=13> */
[----:B0-----:R-:W-:Y:S02]  /*0fa0*/  HFMA2 R4, -RZ, RZ, 0, 0 ;  /* 0x00000000ff047431 */ /* 0x001fe400000001ff */
        /* <DEDUP_REMOVED lines=39> */
[----:B--2--5:R-:W-:Y:S05]  /*1220*/  CALL.ABS.NOINC R14 ;  /* 0x000000000e007343 */ /* 0x024fea0003c00000 */
.L_x_4944:
[----:B------:R-:W0:Y:S01]  /*1230*/  S2R R3, SR_CgaCtaId ;  /* 0x0000000000037919 */ /* 0x000e220000008800 */
[----:B------:R-:W1:Y:S01]  /*1240*/  LDC R9, c[0x0][0x400] ;  /* 0x00010000ff097b82 */ /* 0x000e620000000800 */
[----:B------:R-:W-:Y:S01]  /*1250*/  MOV R0, 0x400 ;  /* 0x0000040000007802 */ /* 0x000fe20000000f00 */
[----:B------:R-:W-:Y:S05]  /*1260*/  WARPSYNC.ALL ;  /* 0x0000000000007948 */ /* 0x000fea0003800000 */
[----:B------:R-:W-:Y:S01]  /*1270*/  ISETP.NE.AND P6, PT, R38, RZ, PT ;  /* 0x000000ff2600720c */ /* 0x000fe20003fc5270 */
[----:B------:R-:W-:-:S12]  /*1280*/  VIADD R0, R0, 0x410 ;  /* 0x0000041000007836 */ /* 0x000fd80000000000 */
[----:B------:R-:W-:Y:S01]  /*1290*/  @!P6 IMAD R4, R34, R37, R36 ;  /* 0x000000252204e224 */ /* 0x000fe200078e0224 */
[----:B0-----:R-:W-:-:S04]  /*12a0*/  LEA R0, R3, R0, 0x18 ;  /* 0x0000000003007211 */ /* 0x001fc800078ec0ff */
[----:B-1----:R-:W-:Y:S01]  /*12b0*/  LEA R3, R9, R0, 0x2 ;  /* 0x0000000009037211 */ /* 0x002fe200078e10ff */
[----:B------:R-:W-:-:S04]  /*12c0*/  @!P6 IMAD R5, R4, 0x4, R0 ;  /* 0x000000040405e824 */ /* 0x000fc800078e0200 */
        /* <DEDUP_REMOVED lines=14> */
[----:B------:R-:W-:Y:S02]  /*13b0*/  IMAD R39, R4, 0x4, R3 ;  /* 0x0000000404277824 */ /* 0x000fe400078e0203 */
[----:B------:R-:W-:Y:S01]  /*13c0*/  IMAD.SHL.U32 R5, R5, 0x2, RZ ;  /* 0x0000000205057824 */ /* 0x000fe200078e00ff */
[C---:B------:R-:W-:Y:S01]  /*13d0*/  LEA R20, R34.reuse, R21, 0x2 ;  /* 0x0000001522147211 */ /* 0x040fe200078e10ff */
[----:B------:R-:W-:Y:S01]  /*13e0*/  IMAD R38, R34, 0x4, R39 ;  /* 0x0000000422267824 */ /* 0x000fe200078e0227 */
[----:B------:R0:W1:Y:S02]  /*13f0*/  LDS R24, [R21] ;  /* 0x0000000015187984 */ /* 0x0000640000000800 */
[----:B------:R-:W-:-:S02]  /*1400*/  LOP3.LUT R7, R5, 0xfffffffc, RZ, 0xc0, !PT ;  /* 0xfffffffc05077812 */ /* 0x000fc400078ec0ff */
[----:B------:R0:W2:Y:S02]  /*1410*/  LDS R26, [R21+0x4] ;  /* 0x00000400151a7984 */ /* 0x0000a40000000800 */
[----:B------:R-:W-:Y:S02]  /*1420*/  ISETP.GE.AND P0, PT, R7, R9, PT ;  /* 0x000000090700720c */ /* 0x000fe40003f06270 */
        /* <DEDUP_REMOVED lines=9> */
[----:B------:R-:W1:Y:S04]  /*14c0*/  LDCU UR4, c[0x0][0x40c] ;  /* 0x00008180ff0477ac */ /* 0x000e680008000800 */
[----:B------:R-:W2:Y:S01]  /*14d0*/  MUFU.RCP R5, R5 ;  /* 0x0000000500057308 */ /* 0x000ea20000001000 */
[----:B------:R-:W-:-:S05]  /*14e0*/  I2FP.F32.S32 R4, R4 ;  /* 0x0000000400047245 */ /* 0x000fca0000201400 */
[----:B--2---:R-:W-:Y:S01]  /*14f0*/  FMUL.FTZ R6, R4, R5 ;  /* 0x0000000504067220 */ /* 0x004fe20000410000 */
[----:B------:R-:W-:Y:S02]  /*1500*/  I2FP.F32.S32 R4, R7 ;  /* 0x0000000700047245 */ /* 0x000fe40000201400 */
[----:B-1---5:R-:W-:Y:S01]  /*1510*/  IADD3 R7, PT, PT, -R18, UR4, RZ ;  /* 0x0000000412077c10 */ /* 0x022fe2000fffe1ff */
[----:B------:R-:W-:Y:S02]  /*1520*/  FMUL.FTZ R6, R6, 13.28771209716796875 ;  /* 0x41549a7806067820 */ /* 0x000fe40000410000 */
[----:B------:R-:W-:Y:S01]  /*1530*/  FMUL.FTZ R4, R4, R5 ;  /* 0x0000000504047220 */ /* 0x000fe20000410000 */
[----:B------:R-:W-:-:S03]  /*1540*/  I2FP.F32.S32 R7, R7 ;  /* 0x0000000700077245 */ /* 0x000fc60000201400 */
[----:B------:R-:W-:Y:S01]  /*1550*/  FMUL.FTZ R4, R4, 13.28771209716796875 ;  /* 0x41549a7804047820 */ /* 0x000fe20000410000 */
[----:B------:R-:W1:Y:S08]  /*1560*/  MUFU.EX2 R6, -R6 ;  /* 0x8000000600067308 */ /* 0x000e700000000800 */
[----:B------:R-:W2:Y:S01]  /*1570*/  MUFU.EX2 R4, -R4 ;  /* 0x8000000400047308 */ /* 0x000ea20000000800 */
[----:B-1----:R-:W-:-:S04]  /*1580*/  FMUL.FTZ R5, R7, R6 ;  /* 0x0000000607057220 */ /* 0x002fc80000410000 */
[----:B------:R-:W-:Y:S01]  /*1590*/  FMUL.RZ R15, R5, 0.15915493667125701904 ;  /* 0x3e22f983050f7820 */ /* 0x000fe2000040c000 */
[----:B--2---:R-:W-:-:S03]  /*15a0*/  FMUL.FTZ R5, R7, R4 ;  /* 0x0000000407057220 */ /* 0x004fc60000410000 */
[----:B------:R-:W0:Y:S01]  /*15b0*/  MUFU.SIN R9, R15 ;  /* 0x0000000f00097308 */ /* 0x000e220000000400 */
[----:B------:R-:W-:-:S07]  /*15c0*/  FMUL.RZ R13, R5, 0.15915493667125701904 ;  /* 0x3e22f983050d7820 */ /* 0x000fce000040c000 */
[----:B------:R-:W1:Y:S08]  /*15d0*/  MUFU.COS R8, R15 ;  /* 0x0000000f00087308 */ /* 0x000e700000000000 */
[----:B------:R-:W2:Y:S01]  /*15e0*/  MUFU.SIN R6, R13 ;  /* 0x0000000d00067308 */ /* 0x000ea20000000400 */
[-C--:B0-----:R-:W-:Y:S01]  /*15f0*/  FMUL.FTZ R7, R27, R9.reuse ;  /* 0x000000091b077220 */ /* 0x081fe20000410000 */
[-C--:B------:R-:W-:Y:S01]  /*1600*/  FMUL.FTZ R11, R31, R9.reuse ;  /* 0x000000091f0b7220 */ /* 0x080fe20000410000 */
[-C--:B------:R-:W-:Y:S01]  /*1610*/  FMUL.FTZ R12, R26, R9.reuse ;  /* 0x000000091a0c7220 */ /* 0x080fe20000410000 */
[----:B----4-:R-:W-:-:S04]  /*1620*/  FMUL.FTZ R14, R30, R9 ;  /* 0x000000091e0e7220 */ /* 0x010fc80000410000 */
        /* <DEDUP_REMOVED lines=9> */
[----:B---3--:R-:W-:Y:S01]  /*16c0*/  FMUL.FTZ R6, R28, R6 ;  /* 0x000000061c067220 */ /* 0x008fe20000410000 */
[-C--:B0-----:R-:W-:Y:S01]  /*16d0*/  FFMA.FTZ R7, R24, R5.reuse, -R7 ;  /* 0x0000000518077223 */ /* 0x081fe20000010807 */
[-C--:B------:R-:W-:Y:S01]  /*16e0*/  FFMA.FTZ R28, R28, R5.reuse, -R9 ;  /* 0x000000051c1c7223 */ /* 0x080fe20000010809 */
[-C--:B------:R-:W-:Y:S01]  /*16f0*/  FFMA.FTZ R25, R25, R5.reuse, R4 ;  /* 0x0000000519197223 */ /* 0x080fe20000010004 */
[----:B------:R-:W-:Y:S01]  /*1700*/  FFMA.FTZ R29, R29, R5, R6 ;  /* 0x000000051d1d7223 */ /* 0x000fe20000010006 */
[----:B------:R-:W-:-:S07]  /*1710*/  IMAD.MOV.U32 R24, RZ, RZ, R7 ;  /* 0x000000ffff187224 */ /* 0x000fce00078e0007 */
.L_x_4948:
[----:B------:R-:W-:Y:S05]  /*1720*/  BSYNC.RECONVERGENT B1 ;  /* 0x0000000000017941 */ /* 0x000fea0003800200 */
.L_x_4947:
        /* <DEDUP_REMOVED lines=8> */
.L_x_4946:
[----:B------:R-:W-:Y:S05]  /*17b0*/  BSYNC.RECONVERGENT B0 ;  /* 0x0000000000007941 */ /* 0x000fea0003800200 */
.L_x_4945:
[----:B------:R-:W-:Y:S01]  /*17c0*/  BAR.SYNC.DEFER_BLOCKING 0x0 ;  /* 0x0000000000007b1d */ /* 0x000fe20000010000 */
[----:B------:R-:W-:-:S04]  /*17d0*/  @!P6 IMAD R34, R34, R37, R36 ;  /* 0x000000252222e224 */ /* 0x000fc800078e0224 */
[C---:B------:R-:W-:Y:S01]  /*17e0*/  @!P6 IMAD R0, R34.reuse, 0x4, R0 ;  /* 0x000000042200e824 */ /* 0x040fe200078e0200 */
[----:B------:R-:W-:-:S04]  /*17f0*/  @!P6 LEA R3, R34, R3, 0x2 ;  /* 0x000000032203e211 */ /* 0x000fc800078e10ff */
[----:B---3--:R0:W1:Y:S04]  /*1800*/  @!P6 LDS.128 R24, [R0] ;  /* 0x000000000018e984 */ /* 0x0080680000000c00 */
[----:B------:R0:W2:Y:S01]  /*1810*/  @!P6 LDS.128 R28, [R3] ;  /* 0x00000000031ce984 */ /* 0x0000a20000000c00 */
[----:B------:R-:W-:Y:S06]  /*1820*/  BAR.SYNC.DEFER_BLOCKING 0x0 ;  /* 0x0000000000007b1d */ /* 0x000fec0000010000 */
.L_x_4943:
[----:B------:R-:W-:Y:S05]  /*1830*/  BSYNC.RECONVERGENT B6 ;  /* 0x0000000000067941 */ /* 0x000fea0003800200 */
.L_x_4941:
        /* <DEDUP_REMOVED lines=11> */
[----:B---3--:R-:W-:-:S02]  /*18f0*/  @!P0 IMAD R3, R32, R7, RZ ;  /* 0x0000000720038224 */ /* 0x008fc400078e02ff */
[----:B------:R-:W-:-:S04]  /*1900*/  @!P0 IMAD R0, R23, R7, R16 ;  /* 0x0000000717008224 */ /* 0x000fc800078e0210 */
        /* <DEDUP_REMOVED lines=10> */
.L_x_4950:
[----:B------:R-:W-:Y:S05]  /*19b0*/  BSYNC.RECONVERGENT B0 ;  /* 0x0000000000007941 */ /* 0x000fea0003800200 */
.L_x_4949:
[----:B0-----:R-:W0:Y:S01]  /*19c0*/  SHFL.BFLY PT, R3, R0, 0x10, 0x1f ;  /* 0x0e001f0000037f89 */ /* 0x001e2200000e0000 */
[----:B------:R-:W3:Y:S01]  /*19d0*/  S2UR UR14, SR_CgaCtaId ;  /* 0x00000000000e79c3 */ /* 0x000ee20000008800 */
[----:B------:R-:W-:Y:S01]  /*19e0*/  UMOV UR15, 0x400 ;  /* 0x00000400000f7882 */ /* 0x000fe20000000000 */
[----:B------:R-:W-:Y:S01]  /*19f0*/  BSSY.RECONVERGENT B0, `(.L_x_4951) ;  /* 0x000002c000007945 */ /* 0x000fe20003800200 */
[----:B0-----:R-:W-:Y:S01]  /*1a00*/  FADD.FTZ R4, R3, R0 ;  /* 0x0000000003047221 */ /* 0x001fe20000010000 */
[----:B------:R-:W-:Y:S01]  /*1a10*/  SHF.R.U32.HI R0, RZ, 0x3, R23 ;  /* 0x00000003ff007819 */ /* 0x000fe20000011617 */
[----:B---3--:R-:W-:-:S03]  /*1a20*/  ULEA UR4, UR14, UR15, 0x18 ;  /* 0x0000000f0e047291 */ /* 0x008fc6000f8ec0ff */
[----:B------:R-:W0:Y:S02]  /*1a30*/  SHFL.BFLY PT, R3, R4, 0x8, 0x1f ;  /* 0x0d001f0004037f89 */ /* 0x000e2400000e0000 */
[----:B0-----:R-:W-:Y:S01]  /*1a40*/  FADD.FTZ R5, R4, R3 ;  /* 0x0000000304057221 */ /* 0x001fe20000010000 */
[----:B------:R-:W-:-:S04]  /*1a50*/  LOP3.LUT R4, R0, 0x7c, RZ, 0xc0, !PT ;  /* 0x0000007c00047812 */ /* 0x000fc800078ec0ff */
        /* <DEDUP_REMOVED lines=8> */
[----:B0-----:R-:W-:Y:S01]  /*1ae0*/  FADD.FTZ R5, R7, R8 ;  /* 0x0000000807057221 */ /* 0x001fe20000010000 */
[----:B------:R-:W-:-:S04]  /*1af0*/  IMAD.IADD R7, R17, 0x1, -R2 ;  /* 0x0000000111077824 */ /* 0x000fc800078e0a02 */
[----:B------:R-:W-:Y:S01]  /*1b00*/  @!P0 STS [R4+UR4+0x8], R5 ;  /* 0x0000080504008988 */ /* 0x000fe20008000804 */
[----:B------:R-:W-:Y:S01]  /*1b10*/  BAR.SYNC.DEFER_BLOCKING 0x0 ;  /* 0x0000000000007b1d */ /* 0x000fe20000010000 */
[----:B------:R-:W-:Y:S01]  /*1b20*/  ISETP.NE.AND P0, PT, R23, RZ, PT ;  /* 0x000000ff1700720c */ /* 0x000fe20003f05270 */
[----:B------:R-:W-:-:S04]  /*1b30*/  UIADD3 UR4, UPT, UPT, UR15, 0x410, URZ ;  /* 0x000004100f047890 */ /* 0x000fc8000fffe0ff */
[----:B------:R-:W-:-:S06]  /*1b40*/  ULEA UR4, UR14, UR4, 0x18 ;  /* 0x000000040e047291 */ /* 0x000fcc000f8ec0ff */
[----:B------:R-:W-:Y:S01]  /*1b50*/  LEA R87, R7, UR4, 0x2 ;  /* 0x0000000407577c11 */ /* 0x000fe2000f8e10ff */
[----:B------:R-:W0:Y:S04]  /*1b60*/  @!P1 LDS R5, [R3+0x8] ;  /* 0x0000080003059984 */ /* 0x000e280000000800 */
[----:B0-----:R-:W0:Y:S02]  /*1b70*/  SHFL.BFLY PT, R0, R5, 0x1, 0x1f ;  /* 0x0c201f0005007f89 */ /* 0x001e2400000e0000 */
[----:B0-----:R-:W-:Y:S01]  /*1b80*/  FADD.FTZ R6, R0, R5 ;  /* 0x0000000500067221 */ /* 0x001fe20000010000 */
[----:B------:R-:W-:-:S05]  /*1b90*/  IMAD.MOV.U32 R0, RZ, RZ, -0x800001 ;  /* 0xff7fffffff007424 */ /* 0x000fca00078e00ff */
        /* <DEDUP_REMOVED lines=9> */
[----:B------:R-:W3:Y:S01]  /*1c30*/  LDC.64 R4, c[0x0][0x438] ;  /* 0x00010e00ff047b82 */ /* 0x000ee20000000a00 */
[----:B-----5:R-:W-:-:S04]  /*1c40*/  IMAD.IADD R3, R17, 0x1, -R18 ;  /* 0x0000000111037824 */ /* 0x020fc800078e0a12 */
[----:B0-----:R-:W-:-:S04]  /*1c50*/  IMAD R6, R86, UR5, R3 ;  /* 0x0000000556067c24 */ /* 0x001fc8000f8e0203 */
[----:B------:R-:W-:-:S04]  /*1c60*/  IMAD R3, R6, UR5, R3 ;  /* 0x0000000506037c24 */ /* 0x000fc8000f8e0203 */
[----:B---3--:R-:W-:-:S06]  /*1c70*/  IMAD.WIDE R4, R3, 0x4, R4 ;  /* 0x0000000403047825 */ /* 0x008fcc00078e0204 */
[----:B------:R-:W3:Y:S02]  /*1c80*/  LDG.E R5, desc[UR36][R4.64] ;  /* 0x0000002404057981 */ /* 0x000ee4000c1e1900 */
[----:B---3--:R-:W-:-:S07]  /*1c90*/  FADD.FTZ R0, R0, R5 ;  /* 0x0000000500007221 */ /* 0x008fce0000010000 */
.L_x_4953:
[----:B------:R3:W-:Y:S02]  /*1ca0*/  STS [R87], R0 ;  /* 0x0000000057007388 */ /* 0x0007e40000000800 */
.L_x_4952:
[----:B------:R-:W-:Y:S05]  /*1cb0*/  BSYNC.RECONVERGENT B0 ;  /* 0x0000000000007941 */ /* 0x000fea0003800200 */
.L_x_4951:
[----:B------:R-:W-:Y:S01]  /*1cc0*/  IADD3 R3, PT, PT, R7, 0x7, RZ ;  /* 0x0000000707037810 */ /* 0x000fe20007ffe0ff */
[----:B------:R-:W4:Y:S01]  /*1cd0*/  LDCU UR5, c[0x0][0x3f0] ;  /* 0x00007e00ff0577ac */ /* 0x000f220008000800 */
[----:B------:R-:W-:Y:S02]  /*1ce0*/  BSSY B0, `(.L_x_4954) ;  /* 0x000079b000007945 */ /* 0x000fe40003800000 */
[----:B------:R-:W-:Y:S01]  /*1cf0*/  SHF.R.S32.HI R4, RZ, 0x1f, R3 ;  /* 0x0000001fff047819 */ /* 0x000fe20000011403 */
[----:B------:R-:W0:Y:S03]  /*1d00*/  LDCU UR16, c[0x0][0x3f8] ;  /* 0x00007f00ff1077ac */ /* 0x000e260008000800 */
[----:B------:R-:W-:Y:S01]  /*1d10*/  LEA.HI R4, R4, R3, RZ, 0x3 ;  /* 0x0000000304047211 */ /* 0x000fe200078f18ff */
[----:B------:R-:W0:Y:S01]  /*1d20*/  LDCU UR17, c[0x0][0x410] ;  /* 0x00008200ff1177ac */ /* 0x000e220008000800 */
[----:B------:R-:W-:-:S02]  /*1d30*/  SHF.R.U32.HI R3, RZ, 0x2, R23 ;  /* 0x00000002ff037819 */ /* 0x000fc40000011617 */
[----:B------:R-:W-:Y:S01]  /*1d40*/  LOP3.LUT R5, R4, 0xfffffff8, RZ, 0xc0, !PT ;  /* 0xfffffff804057812 */ /* 0x000fe200078ec0ff */
[----:B------:R-:W0:Y:S01]  /*1d50*/  LDCU.64 UR6, c[0x0][0x3c8] ;  /* 0x00007900ff0677ac */ /* 0x000e220008000a00 */
[----:B------:R-:W-:Y:S02]  /*1d60*/  BAR.SYNC.DEFER_BLOCKING 0x0 ;  /* 0x0000000000007b1d */ /* 0x000fe40000010000 */
[----:B------:R-:W-:Y:S01]  /*1d70*/  ISETP.GE.AND P0, PT, R3, R5, PT ;  /* 0x000000050300720c */ /* 0x000fe20003f06270 */
[----:B----4-:R-:W-:-:S03]  /*1d80*/  IMAD R35, R35, UR5, R86 ;  /* 0x0000000523237c24 */ /* 0x010fc6000f8e0256 */
[----:B------:R-:W4:Y:S01]  /*1d90*/  LDCU.64 UR8, c[0x0][0x3b8] ;  /* 0x00007700ff0877ac */ /* 0x000f220008000a00 */
[----:B------:R-:W-:Y:S01]  /*1da0*/  IMAD R85, R35, 0x90, RZ ;  /* 0x0000009023557824 */ /* 0x000fe200078e02ff */
[----:B------:R-:W0:Y:S01]  /*1db0*/  LDCU.64 UR10, c[0x0][0x438] ;  /* 0x00008700ff0a77ac */ /* 0x000e220008000a00 */
[----:B------:R-:W0:Y:S06]  /*1dc0*/  LDCU.64 UR12, c[0x0][0x448] ;  /* 0x00008900ff0c77ac */ /* 0x000e2c0008000a00 */
[----:B------:R-:W-:Y:S05]  /*1dd0*/  @P0 BRA `(.L_x_4955) ;  /* 0x00000078002c0947 */ /* 0x000fea0003800000 */
[----:B0-----:R-:W0:Y:S01]  /*1de0*/  LDC R6, c[0x0][0x3f4] ;  /* 0x0000fd00ff067b82 */ /* 0x001e220000000800 */
[----:B------:R-:W-:Y:S01]  /*1df0*/  UIADD3 UR5, UPT, UPT, UR15, 0x10, URZ ;  /* 0x000000100f057890 */ /* 0x000fe2000fffe0ff */
[----:B------:R-:W-:Y:S01]  /*1e00*/  LOP3.LUT R4, R33, 0xc, RZ, 0xc0, !PT ;  /* 0x0000000c21047812 */ /* 0x000fe200078ec0ff */
[----:B------:R-:W1:Y:S01]  /*1e10*/  LDCU.64 UR18, c[0x0][0x420] ;  /* 0x00008400ff1277ac */ /* 0x000e620008000a00 */
[C---:B------:R-:W-:Y:S02]  /*1e20*/  IMAD.IADD R10, R2.reuse, 0x1, R3 ;  /* 0x00000001020a7824 */ /* 0x040fe400078e0203 */
[----:B------:R-:W-:Y:S01]  /*1e30*/  IMAD.IADD R5, R2, 0x1, R5 ;  /* 0x0000000102057824 */ /* 0x000fe200078e0205 */
[----:B------:R-:W-:-:S09]  /*1e40*/  ULEA UR5, UR14, UR5, 0x18 ;  /* 0x000000050e057291 */ /* 0x000fd2000f8ec0ff */
[----:B------:R-:W2:Y:S04]  /*1e50*/  LDS R84, [R4+UR5] ;  /* 0x0000000504547984 */ /* 0x000ea80008000800 */
[----:B------:R-:W2:Y:S01]  /*1e60*/  LDS R83, [R4+UR5+0x10] ;  /* 0x0000100504537984 */ /* 0x000ea20008000800 */
[----:B-1----:R-:W-:Y:S02]  /*1e70*/  ISETP.NE.U32.AND P0, PT, RZ, UR18, PT ;  /* 0x00000012ff007c0c */ /* 0x002fe4000bf05070 */
[----:B------:R-:W-:Y:S01]  /*1e80*/  IADD3 R8, P1, P2, R89, UR18, R10 ;  /* 0x0000001259087c10 */ /* 0x000fe2000fa3e00a */
[----:B------:R-:W1:Y:S01]  /*1e90*/  LDS R82, [R4+UR5+0x20] ;  /* 0x0000200504527984 */ /* 0x000e620008000800 */
[----:B0-----:R-:W-:Y:S02]  /*1ea0*/  IABS R56, R6 ;  /* 0x0000000600387213 */ /* 0x001fe40000000000 */
[----:B------:R-:W-:Y:S01]  /*1eb0*/  ISETP.NE.AND.EX P0, PT, RZ, UR19, PT, P0 ;  /* 0x00000013ff007c0c */ /* 0x000fe2000bf05300 */
[----:B------:R-:W0:Y:S01]  /*1ec0*/  LDS R81, [R4+UR5+0x30] ;  /* 0x0000300504517984 */ /* 0x000e220008000800 */
[----:B------:R-:W3:Y:S03]  /*1ed0*/  I2F.RP R6, R56 ;  /* 0x0000003800067306 */ /* 0x000ee60000209400 */
[----:B------:R-:W0:Y:S04]  /*1ee0*/  LDS R80, [R4+UR5+0x40] ;  /* 0x0000400504507984 */ /* 0x000e280008000800 */
[----:B------:R-:W0:Y:S04]  /*1ef0*/  LDS R79, [R4+UR5+0x50] ;  /* 0x00005005044f7984 */ /* 0x000e280008000800 */
[----:B------:R-:W0:Y:S01]  /*1f00*/  LDS R78, [R4+UR5+0x60] ;  /* 0x00006005044e7984 */ /* 0x000e220008000800 */
[----:B---3--:R-:W3:Y:S03]  /*1f10*/  MUFU.RCP R6, R6 ;  /* 0x0000000600067308 */ /* 0x008ee60000001000 */
[----:B------:R-:W0:Y:S04]  /*1f20*/  LDS R77, [R4+UR5+0x70] ;  /* 0x00007005044d7984 */ /* 0x000e280008000800 */
[----:B------:R-:W0:Y:S04]  /*1f30*/  LDS R76, [R4+UR5+0x80] ;  /* 0x00008005044c7984 */ /* 0x000e280008000800 */
[----:B------:R-:W0:Y:S04]  /*1f40*/  LDS R75, [R4+UR5+0x90] ;  /* 0x00009005044b7984 */ /* 0x000e280008000800 */
[----:B------:R-:W0:Y:S01]  /*1f50*/  LDS R74, [R4+UR5+0xa0] ;  /* 0x0000a005044a7984 */ /* 0x000e220008000800 */
[----:B---3--:R-:W-:-:S03]  /*1f60*/  VIADD R6, R6, 0xffffffe ;  /* 0x0ffffffe06067836 */ /* 0x008fc60000000000 */
[----:B------:R-:W3:Y:S01]  /*1f70*/  LDS R73, [R4+UR5+0xb0] ;  /* 0x0000b00504497984 */ /* 0x000ee20008000800 */
[----:B------:R4:W2:Y:S03]  /*1f80*/  F2I.FTZ.U32.TRUNC.NTZ R7, R6 ;  /* 0x0000000600077305 */ /* 0x0008a6000021f000 */
[----:B------:R-:W0:Y:S04]  /*1f90*/  LDS R72, [R4+UR5+0xc0] ;  /* 0x0000c00504487984 */ /* 0x000e280008000800 */
[----:B------:R-:W0:Y:S04]  /*1fa0*/  LDS R71, [R4+UR5+0xd0] ;  /* 0x0000d00504477984 */ /* 0x000e280008000800 */
[----:B------:R-:W0:Y:S01]  /*1fb0*/  LDS R70, [R4+UR5+0xe0] ;  /* 0x0000e00504467984 */ /* 0x000e220008000800 */
[----:B----4-:R-:W-:-:S03]  /*1fc0*/  IMAD.MOV.U32 R6, RZ, RZ, RZ ;  /* 0x000000ffff067224 */ /* 0x010fc600078e00ff */
[----:B------:R-:W4:Y:S01]  /*1fd0*/  LDS R69, [R4+UR5+0xf0] ;  /* 0x0000f00504457984 */ /* 0x000f220008000800 */
[----:B--2---:R-:W-:-:S03]  /*1fe0*/  IMAD.MOV R11, RZ, RZ, -R7 ;  /* 0x000000ffff0b7224 */ /* 0x004fc600078e0a07 */
[----:B------:R-:W2:Y:S01]  /*1ff0*/  LDS R68, [R4+UR5+0x100] ;  /* 0x0001000504447984 */ /* 0x000ea20008000800 */
[----:B------:R-:W-:-:S03]  /*2000*/  IMAD R11, R11, R56, RZ ;  /* 0x000000380b0b7224 */ /* 0x000fc600078e02ff */
[----:B------:R-:W0:Y:S01]  /*2010*/  LDS R67, [R4+UR5+0x110] ;  /* 0x0001100504437984 */ /* 0x000e220008000800 */
[----:B------:R-:W-:Y:S01]  /*2020*/  IMAD.HI.U32 R6, R7, R11, R6 ;  /* 0x0000000b07067227 */ /* 0x000fe200078e0006 */
[----:B------:R-:W-:Y:S02]  /*2030*/  IADD3.X R7, PT, PT, R88, UR19, RZ, P1, P2 ;  /* 0x0000001358077c10 */ /* 0x000fe40008fe44ff */
        /* <DEDUP_REMOVED lines=46> */
[----:B------:R-:W3:Y:S01]  /*2320*/  LDCU UR5, c[0x0][0x440] ;  /* 0x00008800ff0577ac */ /* 0x000ee20008000800 */
[----:B-1----:R-:W-:Y:S01]  /*2330*/  LEA R4, R3, UR4, 0x2 ;  /* 0x0000000403047c11 */ /* 0x002fe2000f8e10ff */
[----:B---3--:R-:W-:-:S04]  /*2340*/  IMAD R11, R86, UR5, R17 ;  /* 0x00000005560b7c24 */ /* 0x008fc8000f8e0211 */
[----:B--2-4-:R-:W-:-:S07]  /*2350*/  IMAD R3, R11, UR5, R10 ;  /* 0x000000050b037c24 */ /* 0x014fce000f8e020a */
.L_x_5087:
[----:B------:R-:W1:Y:S01]  /*2360*/  LDC R150, c[0x0][0x3f4] ;  /* 0x0000fd00ff967b82 */ /* 0x000e620000000800 */
[----:B------:R-:W-:Y:S01]  /*2370*/  IABS R151, R10 ;  /* 0x0000000a00977213 */ /* 0x000fe20000000000 */
[----:B0-----:R-:W-:Y:S01]  /*2380*/  @P0 IMAD.MOV.U32 R13, RZ, RZ, R7 ;  /* 0x000000ffff0d0224 */ /* 0x001fe200078e0007 */
[----:B------:R-:W-:-:S03]  /*2390*/  @P0 MOV R12, R8 ;  /* 0x00000008000c0202 */ /* 0x000fc60000000f00 */
[----:B------:R-:W-:Y:S01]  /*23a0*/  IMAD.HI.U32 R14, R6, R151, RZ ;  /* 0x00000097060e7227 */ /* 0x000fe200078e00ff */
[C---:B------:R-:W-:Y:S01]  /*23b0*/  ISETP.GE.AND P2, PT, R10.reuse, RZ, PT ;  /* 0x000000ff0a00720c */ /* 0x040fe20003f46270 */
[----:B-----5:R2:W5:Y:S01]  /*23c0*/  @P0 LDG.E.U8 R11, desc[UR36][R12.64] ;  /* 0x000000240c0b0981 */ /* 0x020562000c1e1100 */
[----:B------:R-:W-:Y:S01]  /*23d0*/  ISETP.GE.AND P5, PT, R10, R17, PT ;  /* 0x000000110a00720c */ /* 0x000fe20003fa6270 */
[----:B------:R-:W-:Y:S01]  /*23e0*/  IMAD.MOV R14, RZ, RZ, -R14 ;  /* 0x000000ffff0e7224 */ /* 0x000fe200078e0a0e */
[----:B------:R-:W-:Y:S02]  /*23f0*/  BSSY.RECONVERGENT B1, `(.L_x_4956) ;  /* 0x000002d000017945 */ /* 0x000fe40003800200 */
[----:B------:R-:W-:Y:S02]  /*2400*/  FSEL R148, R148, RZ, P5 ;  /* 0x000000ff94947208 */ /* 0x000fe40002800000 */
[----:B------:R-:W-:Y:S02]  /*2410*/  FSEL R149, R149, RZ, P5 ;  /* 0x000000ff95957208 */ /* 0x000fe40002800000 */
[----:B------:R-:W-:-:S02]  /*2420*/  FSEL R147, R147, RZ, P5 ;  /* 0x000000ff93937208 */ /* 0x000fc40002800000 */
[----:B-1----:R-:W-:Y:S02]  /*2430*/  IABS R152, R150 ;  /* 0x0000009600987213 */ /* 0x002fe40000000000 */
[----:B------:R-:W-:-:S03]  /*2440*/  ISETP.NE.AND P3, PT, R150, RZ, PT ;  /* 0x000000ff9600720c */ /* 0x000fc60003f65270 */
[----:B------:R-:W-:-:S05]  /*2450*/  IMAD R151, R152, R14, R151 ;  /* 0x0000000e98977224 */ /* 0x000fca00078e0297 */
[----:B------:R-:W-:-:S13]  /*2460*/  ISETP.GT.U32.AND P1, PT, R56, R151, PT ;  /* 0x000000973800720c */ /* 0x000fda0003f24070 */
[----:B------:R-:W-:-:S05]  /*2470*/  @!P1 IMAD.IADD R151, R151, 0x1, -R152 ;  /* 0x0000000197979824 */ /* 0x000fca00078e0a98 */
[----:B------:R-:W-:-:S13]  /*2480*/  ISETP.GT.U32.AND P1, PT, R56, R151, PT ;  /* 0x000000973800720c */ /* 0x000fda0003f24070 */
[----:B------:R-:W-:Y:S01]  /*2490*/  @!P1 IMAD.IADD R151, R151, 0x1, -R152 ;  /* 0x0000000197979824 */ /* 0x000fe200078e0a98 */
[----:B------:R-:W-:Y:S01]  /*24a0*/  ISETP.GE.AND P1, PT, R10, R17, PT ;  /* 0x000000110a00720c */ /* 0x000fe20003f26270 */
[----:B------:R-:W-:Y:S02]  /*24b0*/  IMAD R152, R150, 0x90, RZ ;  /* 0x0000009096987824 */ /* 0x000fe400078e02ff */
[----:B------:R-:W-:Y:S01]  /*24c0*/  @!P2 IMAD.MOV R151, RZ, RZ, -R151 ;  /* 0x000000ffff97a224 */ /* 0x000fe200078e0a97 */
[----:B------:R-:W-:-:S04]  /*24d0*/  @!P3 LOP3.LUT R151, RZ, R150, RZ, 0x33, !PT ;  /* 0x00000096ff97b212 */ /* 0x000fc800078e33ff */
[C---:B------:R-:W-:Y:S01]  /*24e0*/  IADD3 R153, PT, PT, R151.reuse, R150, RZ ;  /* 0x0000009697997210 */ /* 0x040fe20007ffe0ff */
[----:B------:R-:W-:-:S04]  /*24f0*/  IMAD.SHL.U32 R155, R151, 0x4, RZ ;  /* 0x00000004979b7824 */ /* 0x000fc800078e00ff */
[C---:B------:R-:W-:Y:S01]  /*2500*/  IMAD R157, R150.reuse, 0x2, R153 ;  /* 0x00000002969d7824 */ /* 0x040fe200078e0299 */
[-C--:B------:R-:W-:Y:S01]  /*2510*/  ISETP.GE.OR P6, PT, R155, R152.reuse, P1 ;  /* 0x000000989b00720c */ /* 0x080fe20000fc6670 */
[----:B--2---:R-:W-:Y:S02]  /*2520*/  IMAD.SHL.U32 R13, R153, 0x4, RZ ;  /* 0x00000004990d7824 */ /* 0x004fe400078e00ff */
[----:B------:R-:W-:Y:S02]  /*2530*/  IMAD.SHL.U32 R157, R157, 0x4, RZ ;  /* 0x000000049d9d7824 */ /* 0x000fe400078e00ff */
[----:B------:R-:W-:Y:S01]  /*2540*/  IMAD R159, R150, 0x8, R155 ;  /* 0x00000008969f7824 */ /* 0x000fe200078e029b */
[-C--:B------:R-:W-:Y:S02]  /*2550*/  ISETP.GE.OR P2, PT, R13, R152.reuse, P1 ;  /* 0x000000980d00720c */ /* 0x080fe40000f46670 */
[-C--:B------:R-:W-:Y:S02]  /*2560*/  ISETP.GE.OR P4, PT, R157, R152.reuse, P1 ;  /* 0x000000989d00720c */ /* 0x080fe40000f86670 */
[----:B------:R-:W-:-:S03]  /*2570*/  ISETP.GE.OR P3, PT, R159, R152, P1 ;  /* 0x000000989f00720c */ /* 0x000fc60000f66670 */
[----:B------:R-:W-:Y:S10]  /*2580*/  @P6 BRA `(.L_x_4957) ;  /* 0x00000000004c6947 */ /* 0x000ff40003800000 */
        /* <DEDUP_REMOVED lines=9> */
[----:B-1----:R-:W-:-:S05]  /*2620*/  LOP3.LUT R147, R147, 0x3, RZ, 0xc0, !PT ;  /* 0x0000000393937812 */ /* 0x002fca00078ec0ff */
[----:B------:R-:W-:Y:S02]  /*2630*/  IMAD R147, R85, R150, R147 ;  /* 0x0000009655937224 */ /* 0x000fe400078e0293 */
[----:B--2---:R-:W-:-:S03]  /*2640*/  IMAD R12, R14, R13, RZ ;  /* 0x0000000d0e0c7224 */ /* 0x004fc600078e02ff */
[----:B------:R-:W-:Y:S01]  /*2650*/  SHF.R.S32.HI R13, RZ, 0x1f, R147 ;  /* 0x0000001fff0d7819 */ /* 0x000fe20000011493 */
[----:B------:R-:W-:-:S05]  /*2660*/  IMAD R12, R12, 0x90, R155 ;  /* 0x000000900c0c7824 */ /* 0x000fca00078e029b */
[----:B------:R-:W-:-:S04]  /*2670*/  IADD3 R147, P6, PT, R12, R147, RZ ;  /* 0x000000930c937210 */ /* 0x000fc80007fde0ff */
[----:B------:R-:W-:Y:S02]  /*2680*/  LEA.HI.X.SX32 R156, R12, R13, 0x1, P6 ;  /* 0x0000000d0c9c7211 */ /* 0x000fe400030f0eff */
[----:B------:R-:W-:-:S04]  /*2690*/  LEA R12, P6, R147, UR8, 0x2 ;  /* 0x00000008930c7c11 */ /* 0x000fc8000f8c10ff */
[----:B------:R-:W-:-:S05]  /*26a0*/  LEA.HI.X R13, R147, UR9, R156, 0x2, P6 ;  /* 0x00000009930d7c11 */ /* 0x000fca000b0f149c */
[----:B------:R1:W5:Y:S04]  /*26b0*/  LDG.E R147, desc[UR36][R12.64] ;  /* 0x000000240c937981 */ /* 0x000368000c1e1900 */
.L_x_4957:
[----:B------:R-:W-:Y:S05]  /*26c0*/  BSYNC.RECONVERGENT B1 ;  /* 0x0000000000017941 */ /* 0x000fea0003800200 */
.L_x_4956:
        /* <DEDUP_REMOVED lines=22> */
.L_x_4959:
[----:B------:R-:W-:Y:S05]  /*2830*/  BSYNC.RECONVERGENT B1 ;  /* 0x0000000000017941 */ /* 0x000fea0003800200 */
.L_x_4958:
[----:B------:R-:W-:Y:S04]  /*2840*/  BSSY.RECONVERGENT B1, `(.L_x_4960) ;  /* 0x0000015000017945 */ /* 0x000fe80003800200 */
[----:B------:R-:W-:Y:S05]  /*2850*/  @P3 BRA `(.L_x_4961) ;  /* 0x00000000004c3947 */ /* 0x000fea0003800000 */
[----:B------:R-:W1:Y:S02]  /*2860*/  S2UR UR5, SR_CTAID.Y ;  /* 0x00000000000579c3 */ /* 0x000e640000002600 */
[----:B-12---:R-:W-:-:S05]  /*2870*/  IMAD R12, R150, UR5, RZ ;  /* 0x00000005960c7c24 */ /* 0x006fca000f8e02ff */
        /* <DEDUP_REMOVED lines=17> */
.L_x_4961:
[----:B------:R-:W-:Y:S05]  /*2990*/  BSYNC.RECONVERGENT B1 ;  /* 0x0000000000017941 */ /* 0x000fea0003800200 */
.L_x_4960:
[----:B------:R-:W-:Y:S01]  /*29a0*/  BSSY.RECONVERGENT B1, `(.L_x_4962) ;  /* 0x0000016000017945 */ /* 0x000fe20003800200 */
[----:B------:R-:W-:-:S03]  /*29b0*/  FSEL R154, R154, RZ, P5 ;  /* 0x000000ff9a9a7208 */ /* 0x000fc60002800000 */
[----:B------:R-:W-:Y:S05]  /*29c0*/  @P4 BRA `(.L_x_4963) ;  /* 0x00000000004c4947 */ /* 0x000fea0003800000 */
[----:B------:R-:W1:Y:S02]  /*29d0*/  S2UR UR5, SR_CTAID.Y ;  /* 0x00000000000579c3 */ /* 0x000e640000002600 */
[----:B-12---:R-:W-:-:S05]  /*29e0*/  IMAD R12, R150, UR5, RZ ;  /* 0x00000005960c7c24 */ /* 0x006fca000f8e02ff */
[----:B------:R-:W-:-:S04]  /*29f0*/  IADD3 R13, P2, PT, R12, R151, RZ ;  /* 0x000000970c0d7210 */ /* 0x000fc80007f5e0ff */
[----:B---3--:R-:W-:Y:S02]  /*2a00*/  LEA.HI.X.SX32 R14, R12, RZ, 0x1, P2 ;  /* 0x000000ff0c0e7211 */ /* 0x008fe400010f0eff */
        /* <DEDUP_REMOVED lines=15> */
.L_x_4963:
[----:B------:R-:W-:Y:S05]  /*2b00*/  BSYNC.RECONVERGENT B1 ;  /* 0x0000000000017941 */ /* 0x000fea0003800200 */
.L_x_4962:
[C---:B---34-:R-:W-:Y:S01]  /*2b10*/  LEA R15, R150.reuse, R155, 0x4 ;  /* 0x0000009b960f7211 */ /* 0x058fe200078e20ff */
[C-C-:B------:R-:W-:Y:S01]  /*2b20*/  IMAD R157, R150.reuse, 0x4, R153.reuse ;  /* 0x00000004969d7824 */ /* 0x140fe200078e0299 */
[----:B------:R-:W-:Y:S01]  /*2b30*/  BSSY.RECONVERGENT B1, `(.L_x_4964) ;  /* 0x000001d000017945 */ /* 0x000fe20003800200 */
[----:B------:R-:W-:Y:S01]  /*2b40*/  IMAD R153, R150, 0x4, R153 ;  /* 0x0000000496997824 */ /* 0x000fe200078e0299 */
[----:B------:R-:W-:Y:S01]  /*2b50*/  ISETP.GE.OR P4, PT, R15, R152, P1 ;  /* 0x000000980f00720c */ /* 0x000fe20000f86670 */
[----:B-12---:R-:W-:Y:S01]  /*2b60*/  IMAD.SHL.U32 R13, R157, 0x4, RZ ;  /* 0x000000049d0d7824 */ /* 0x006fe200078e00ff */
[----:B------:R-:W-:Y:S01]  /*2b70*/  FSEL R89, R89, RZ, P5 ;  /* 0x000000ff59597208 */ /* 0x000fe20002800000 */
[----:B------:R-:W-:-:S03]  /*2b80*/  IMAD.IADD R156, R153, 0x1, R150 ;  /* 0x00000001999c7824 */ /* 0x000fc600078e0296 */
[----:B------:R-:W-:Y:S01]  /*2b90*/  ISETP.GE.OR P2, PT, R13, R152, P1 ;  /* 0x000000980d00720c */ /* 0x000fe20000f46670 */
[----:B------:R-:W-:-:S05]  /*2ba0*/  IMAD.SHL.U32 R13, R156, 0x4, RZ ;  /* 0x000000049c0d7824 */ /* 0x000fca00078e00ff */
[----:B------:R-:W-:Y:S01]  /*2bb0*/  ISETP.GE.OR P3, PT, R13, R152, P1 ;  /* 0x000000980d00720c */ /* 0x000fe20000f66670 */
[----:B------:R-:W-:-:S12]  /*2bc0*/  @P4 BRA `(.L_x_4965) ;  /* 0x00000000004c4947 */ /* 0x000fd80003800000 */
        /* <DEDUP_REMOVED lines=19> */
.L_x_4965:
[----:B------:R-:W-:Y:S05]  /*2d00*/  BSYNC.RECONVERGENT B1 ;  /* 0x0000000000017941 */ /* 0x000fea0003800200 */
.L_x_4964:
[----:B------:R-:W-:Y:S01]  /*2d10*/  BSSY.RECONVERGENT B1, `(.L_x_4966) ;  /* 0x0000017000017945 */ /* 0x000fe20003800200 */
[----:B------:R-:W-:-:S03]  /*2d20*/  FSEL R86, R86, RZ, P5 ;  /* 0x000000ff56567208 */ /* 0x000fc60002800000 */
[----:B------:R-:W-:Y:S05]  /*2d30*/  @P2 BRA `(.L_x_4967) ;  /* 0x0000000000502947 */ /* 0x000fea0003800000 */
[----:B------:R-:W2:Y:S02]  /*2d40*/  S2UR UR5, SR_CTAID.Y ;  /* 0x00000000000579c3 */ /* 0x000ea40000002600 */
[----:B--2---:R-:W-:-:S05]  /*2d50*/  IMAD R12, R150, UR5, RZ ;  /* 0x00000005960c7c24 */ /* 0x004fca000f8e02ff */
[----:B------:R-:W-:-:S04]  /*2d60*/  IADD3 R13, P2, PT, R12, R151, RZ ;  /* 0x000000970c0d7210 */ /* 0x000fc80007f5e0ff */
[----:B-1----:R-:W-:Y:S02]  /*2d70*/  LEA.HI.X.SX32 R14, R12, RZ, 0x1, P2 ;  /* 0x000000ff0c0e7211 */ /* 0x002fe400010f0eff */
        /* <DEDUP_REMOVED lines=16> */
.L_x_4967:
[----:B------:R-:W-:Y:S05]  /*2e80*/  BSYNC.RECONVERGENT B1 ;  /* 0x0000000000017941 */ /* 0x000fea0003800200 */
.L_x_4966:
        /* <DEDUP_REMOVED lines=23> */
.L_x_4969:
[----:B------:R-:W-:Y:S05]  /*3000*/  BSYNC.RECONVERGENT B1 ;  /* 0x0000000000017941 */ /* 0x000fea0003800200 */
.L_x_4968:
[C-C-:B-1----:R-:W-:Y:S01]  /*3010*/  IMAD R14, R150.reuse, 0x2, R153.reuse ;  /* 0x00000002960e7824 */ /* 0x142fe200078e0299 */
[----:B------:R-:W-:Y:S01]  /*3020*/  BSSY.RECONVERGENT B1, `(.L_x_4970) ;  /* 0x0000022000017945 */ /* 0x000fe20003800200 */
[----:B------:R-:W-:Y:S01]  /*3030*/  IMAD R157, R150, 0x2, R153 ;  /* 0x00000002969d7824 */ /* 0x000fe200078e0299 */
[----:B------:R-:W-:Y:S01]  /*3040*/  FSEL R88, R88, RZ, P5 ;  /* 0x000000ff58587208 */ /* 0x000fe20002800000 */
[----:B------:R-:W-:Y:S01]  /*3050*/  IMAD R15, R150, 0x20, R155 ;  /* 0x00000020960f7824 */ /* 0x000fe200078e029b */
[----:B--23--:R-:W-:Y:S01]  /*3060*/  SHF.L.U32 R13, R14, 0x2, RZ ;  /* 0x000000020e0d7819 */ /* 0x00cfe200000006ff */
[----:B------:R-:W-:-:S03]  /*3070*/  IMAD R157, R150, 0x2, R157 ;  /* 0x00000002969d7824 */ /* 0x000fc600078e029d */
[-C--:B------:R-:W-:Y:S01]  /*3080*/  ISETP.GE.OR P6, PT, R13, R152.reuse, P1 ;  /* 0x000000980d00720c */ /* 0x080fe20000fc6670 */
[----:B------:R-:W-:Y:S01]  /*3090*/  IMAD.SHL.U32 R13, R157, 0x4, RZ ;  /* 0x000000049d0d7824 */ /* 0x000fe200078e00ff */
[----:B------:R-:W-:Y:S01]  /*30a0*/  ISETP.GE.OR P4, PT, R15, R152, P1 ;  /* 0x000000980f00720c */ /* 0x000fe20000f86670 */
        /* <DEDUP_REMOVED lines=14> */
[----:B-1----:R-:W-:Y:S01]  /*3190*/  LOP3.LUT R88, R88, 0x3, RZ, 0xc0, !PT ;  /* 0x0000000358587812 */ /* 0x002fe200078ec0ff */
        /* <DEDUP_REMOVED lines=10> */
.L_x_4971:
[----:B------:R-:W-:Y:S05]  /*3240*/  BSYNC.RECONVERGENT B1 ;  /* 0x0000000000017941 */ /* 0x000fea0003800200 */
.L_x_4970:
[----:B------:R-:W-:Y:S01]  /*3250*/  BSSY.RECONVERGENT B1, `(.L_x_4972) ;  /* 0x0000016000017945 */ /* 0x000fe20003800200 */
[----:B------:R-:W-:-:S03]  /*3260*/  FSEL R93, R93, RZ, P5 ;  /* 0x000000ff5d5d7208 */ /* 0x000fc60002800000 */
        /* <DEDUP_REMOVED lines=20> */
.L_x_4973:
[----:B------:R-:W-:Y:S05]  /*33b0*/  BSYNC.RECONVERGENT B1 ;  /* 0x0000000000017941 */ /* 0x000fea0003800200 */
.L_x_4972:
[----:B------:R-:W-:Y:S01]  /*33c0*/  BSSY.RECONVERGENT B1, `(.L_x_4974) ;  /* 0x0000017000017945 */ /* 0x000fe20003800200 */
[----:B------:R-:W-:-:S03]  /*33d0*/  FSEL R90, R90, RZ, P5 ;  /* 0x000000ff5a5a7208 */ /* 0x000fc60002800000 */
[----:B------:R-:W-:Y:S05]  /*33e0*/  @P2 BRA `(.L_x_4975) ;  /* 0x0000000000502947 */ /* 0x000fea0003800000 */
[----:B------:R-:W1:Y:S02]  /*33f0*/  S2UR UR5, SR_CTAID.Y ;  /* 0x00000000000579c3 */ /* 0x000e640000002600 */
[----:B-1----:R-:W-:-:S05]  /*3400*/  IMAD R12, R150, UR5, RZ ;  /* 0x00000005960c7c24 */ /* 0x002fca000f8e02ff */
[----:B------:R-:W-:-:S04]  /*3410*/  IADD3 R13, P2, PT, R12, R151, RZ ;  /* 0x000000970c0d7210 */ /* 0x000fc80007f5e0ff */
[----:B--2---:R-:W-:Y:S02]  /*3420*/  LEA.HI.X.SX32 R14, R12, RZ, 0x1, P2 ;  /* 0x000000ff0c0e7211 */ /* 0x004fe400010f0eff */
        /* <DEDUP_REMOVED lines=16> */
.L_x_4975:
[----:B------:R-:W-:Y:S05]  /*3530*/  BSYNC.RECONVERGENT B1 ;  /* 0x0000000000017941 */ /* 0x000fea0003800200 */
.L_x_4974:
[----:B------:R-:W-:Y:S01]  /*3540*/  BSSY.RECONVERGENT B1, `(.L_x_4976) ;  /* 0x0000018000017945 */ /* 0x000fe20003800200 */
[----:B------:R-:W-:Y:S01]  /*3550*/  IMAD R157, R150, 0x2, R157 ;  /* 0x00000002969d7824 */ /* 0x000fe200078e029d */
[----:B------:R-:W-:Y:S02]  /*3560*/  FSEL R95, R95, RZ, P5 ;  /* 0x000000ff5f5f7208 */ /* 0x000fe40002800000 */
[----:B------:R-:W-:Y:S05]  /*3570*/  @P3 BRA `(.L_x_4977) ;  /* 0x0000000000503947 */ /* 0x000fea0003800000 */
[----:B------:R-:W1:Y:S02]  /*3580*/  S2UR UR5, SR_CTAID.Y ;  /* 0x00000000000579c3 */ /* 0x000e640000002600 */
[----:B-1-3--:R-:W-:-:S05]  /*3590*/  IMAD R12, R150, UR5, RZ ;  /* 0x00000005960c7c24 */ /* 0x00afca000f8e02ff */
        /* <DEDUP_REMOVED lines=18> */
.L_x_4977:
[----:B------:R-:W-:Y:S05]  /*36c0*/  BSYNC.RECONVERGENT B1 ;  /* 0x0000000000017941 */ /* 0x000fea0003800200 */
.L_x_4976:
[C---:B-1-34-:R-:W-:Y:S01]  /*36d0*/  IMAD.SHL.U32 R13, R157.reuse, 0x4, RZ ;  /* 0x000000049d0d7824 */ /* 0x05afe200078e00ff */
[----:B------:R-:W-:Y:S01]  /*36e0*/  BSSY.RECONVERGENT B1, `(.L_x_4978) ;  /* 0x0000021000017945 */ /* 0x000fe20003800200 */
[----:B------:R-:W-:Y:S01]  /*36f0*/  IMAD.IADD R159, R157, 0x1, R150 ;  /* 0x000000019d9f7824 */ /* 0x000fe200078e0296 */
[----:B------:R-:W-:Y:S02]  /*3700*/  FSEL R92, R92, RZ, P5 ;  /* 0x000000ff5c5c7208 */ /* 0x000fe40002800000 */
[----:B------:R-:W-:Y:S01]  /*3710*/  ISETP.GE.OR P6, PT, R13, R152, P1 ;  /* 0x000000980d00720c */ /* 0x000fe20000fc6670 */
[C---:B------:R-:W-:Y:S01]  /*3720*/  IMAD.SHL.U32 R13, R159.reuse, 0x4, RZ ;  /* 0x000000049f0d7824 */ /* 0x040fe200078e00ff */
[----:B------:R-:W-:-:S04]  /*3730*/  IADD3 R153, PT, PT, R159, R150, RZ ;  /* 0x000000969f997210 */ /* 0x000fc80007ffe0ff */
[----:B------:R-:W-:Y:S01]  /*3740*/  ISETP.GE.OR P2, PT, R13, R152, P1 ;  /* 0x000000980d00720c */ /* 0x000fe20000f46670 */
[C---:B------:R-:W-:Y:S02]  /*3750*/  IMAD.SHL.U32 R13, R153.reuse, 0x4, RZ ;  /* 0x00000004990d7824 */ /* 0x040fe400078e00ff */
[----:B--2---:R-:W-:-:S03]  /*3760*/  IMAD.IADD R15, R153, 0x1, R150 ;  /* 0x00000001990f7824 */ /* 0x004fc600078e0296 */
        /* <DEDUP_REMOVED lines=24> */
.L_x_4979:
[----:B------:R-:W-:Y:S05]  /*38f0*/  BSYNC.RECONVERGENT B1 ;  /* 0x0000000000017941 */ /* 0x000fea0003800200 */
.L_x_4978:
        /* <DEDUP_REMOVED lines=23> */
.L_x_4981:
[----:B------:R-:W-:Y:S05]  /*3a70*/  BSYNC.RECONVERGENT B1 ;  /* 0x0000000000017941 */ /* 0x000fea0003800200 */
.L_x_4980:
[----:B------:R-:W-:Y:S01]  /*3a80*/  BSSY.RECONVERGENT B1, `(.L_x_4982) ;  /* 0x0000017000017945 */ /* 0x000fe20003800200 */
[----:B------:R-:W-:-:S03]  /*3a90*/  FSEL R94, R94, RZ, P5 ;  /* 0x000000ff5e5e7208 */ /* 0x000fc60002800000 */
        /* <DEDUP_REMOVED lines=21> */
.L_x_4983:
[----:B------:R-:W-:Y:S05]  /*3bf0*/  BSYNC.RECONVERGENT B1 ;  /* 0x0000000000017941 */ /* 0x000fea0003800200 */
.L_x_4982:
[----:B------:R-:W-:Y:S01]  /*3c00*/  BSSY.RECONVERGENT B1, `(.L_x_4984) ;  /* 0x0000018000017945 */ /* 0x000fe20003800200 */
[----:B------:R-:W-:Y:S01]  /*3c10*/  FSEL R99, R99, RZ, P5 ;  /* 0x000000ff63637208 */ /* 0x000fe20002800000 */
[----:B------:R-:W-:Y:S02]  /*3c20*/  IMAD.IADD R159, R15, 0x1, R150 ;  /* 0x000000010f9f7824 */ /* 0x000fe400078e0296 */
[----:B------:R-:W-:Y:S05]  /*3c30*/  @P4 BRA `(.L_x_4985) ;  /* 0x0000000000504947 */ /* 0x000fea0003800000 */
[----:B------:R-:W1:Y:S02]  /*3c40*/  S2UR UR5, SR_CTAID.Y ;  /* 0x00000000000579c3 */ /* 0x000e640000002600 */
[----:B-123--:R-:W-:-:S05]  /*3c50*/  IMAD R12, R150, UR5, RZ ;  /* 0x00000005960c7c24 */ /* 0x00efca000f8e02ff */
        /* <DEDUP_REMOVED lines=18> */
.L_x_4985:
[----:B------:R-:W-:Y:S05]  /*3d80*/  BSYNC.RECONVERGENT B1 ;  /* 0x0000000000017941 */ /* 0x000fea0003800200 */
.L_x_4984:
[----:B-1234-:R-:W-:Y:S01]  /*3d90*/  IMAD.SHL.U32 R13, R159, 0x4, RZ ;  /* 0x000000049f0d7824 */ /* 0x01efe200078e00ff */
[----:B------:R-:W-:Y:S01]  /*3da0*/  BSSY.RECONVERGENT B1, `(.L_x_4986) ;  /* 0x0000020000017945 */ /* 0x000fe20003800200 */
[----:B------:R-:W-:Y:S01]  /*3db0*/  IMAD R157, R150, 0x2, R159 ;  /* 0x00000002969d7824 */ /* 0x000fe200078e029f */
[----:B------:R-:W-:Y:S01]  /*3dc0*/  FSEL R96, R96, RZ, P5 ;  /* 0x000000ff60607208 */ /* 0x000fe20002800000 */
[----:B------:R-:W-:Y:S01]  /*3dd0*/  IMAD R15, R150, 0x40, R155 ;  /* 0x00000040960f7824 */ /* 0x000fe200078e029b */
[----:B------:R-:W-:Y:S01]  /*3de0*/  ISETP.GE.OR P6, PT, R13, R152, P1 ;  /* 0x000000980d00720c */ /* 0x000fe20000fc6670 */
[C---:B------:R-:W-:Y:S01]  /*3df0*/  IMAD.SHL.U32 R13, R157.reuse, 0x4, RZ ;  /* 0x000000049d0d7824 */ /* 0x040fe200078e00ff */
[----:B------:R-:W-:Y:S02]  /*3e00*/  IADD3 R153, PT, PT, R157, R150, RZ ;  /* 0x000000969d997210 */ /* 0x000fe40007ffe0ff */
[-C--:B------:R-:W-:Y:S02]  /*3e10*/  ISETP.GE.OR P4, PT, R15, R152.reuse, P1 ;  /* 0x000000980f00720c */ /* 0x080fe40000f86670 */
        /* <DEDUP_REMOVED lines=24> */
.L_x_4987:
[----:B------:R-:W-:Y:S05]  /*3fa0*/  BSYNC.RECONVERGENT B1 ;  /* 0x0000000000017941 */ /* 0x000fea0003800200 */
.L_x_4986:
        /* <DEDUP_REMOVED lines=22> */
.L_x_4989:
[----:B------:R-:W-:Y:S05]  /*4110*/  BSYNC.RECONVERGENT B1 ;  /* 0x0000000000017941 */ /* 0x000fea0003800200 */
.L_x_4988:
        /* <DEDUP_REMOVED lines=23> */
.L_x_4991:
[----:B------:R-:W-:Y:S05]  /*4290*/  BSYNC.RECONVERGENT B1 ;  /* 0x0000000000017941 */ /* 0x000fea0003800200 */
.L_x_4990:
[----:B------:R-:W-:Y:S01]  /*42a0*/  BSSY.RECONVERGENT B1, `(.L_x_4992) ;  /* 0x0000018000017945 */ /* 0x000fe20003800200 */
[----:B------:R-:W-:Y:S02]  /*42b0*/  FSEL R103, R103, RZ, P5 ;  /* 0x000000ff67677208 */ /* 0x000fe40002800000 */
[----:B------:R-:W-:Y:S01]  /*42c0*/  IADD3 R157, PT, PT, R153, R150, RZ ;  /* 0x00000096999d7210 */ /* 0x000fe20007ffe0ff */
[----:B------:R-:W-:Y:S06]  /*42d0*/  @P3 BRA `(.L_x_4993) ;  /* 0x0000000000503947 */ /* 0x000fec0003800000 */
        /* <DEDUP_REMOVED lines=20> */
.L_x_4993:
[----:B------:R-:W-:Y:S05]  /*4420*/  BSYNC.RECONVERGENT B1 ;  /* 0x0000000000017941 */ /* 0x000fea0003800200 */
.L_x_4992:
        /* <DEDUP_REMOVED lines=34> */
.L_x_4995:
[----:B------:R-:W-:Y:S05]  /*4650*/  BSYNC.RECONVERGENT B1 ;  /* 0x0000000000017941 */ /* 0x000fea0003800200 */
.L_x_4994:
        /* <DEDUP_REMOVED lines=23> */
.L_x_4997:
[----:B------:R-:W-:Y:S05]  /*47d0*/  BSYNC.RECONVERGENT B1 ;  /* 0x0000000000017941 */ /* 0x000fea0003800200 */
.L_x_4996:
        /* <DEDUP_REMOVED lines=23> */
.L_x_4999:
[----:B------:R-:W-:Y:S05]  /*4950*/  BSYNC.RECONVERGENT B1 ;  /* 0x0000000000017941 */ /* 0x000fea0003800200 */
.L_x_4998:
        /* <DEDUP_REMOVED lines=24> */
.L_x_5001:
[----:B------:R-:W-:Y:S05]  /*4ae0*/  BSYNC.RECONVERGENT B1 ;  /* 0x0000000000017941 */ /* 0x000fea0003800200 */
.L_x_5000:
[C---:B-1234-:R-:W-:Y:S01]  /*4af0*/  IMAD.SHL.U32 R13, R157.reuse, 0x4, RZ ;  /* 0x000000049d0d7824 */ /* 0x05efe200078e00ff */
[----:B------:R-:W-:Y:S01]  /*4b00*/  IADD3 R159, PT, PT, R157, R150, RZ ;  /* 0x000000969d9f7210 */ /* 0x000fe20007ffe0ff */
[----:B------:R-:W-:Y:S01]  /*4b10*/  BSSY.RECONVERGENT B1, `(.L_x_5002) ;  /* 0x0000020000017945 */ /* 0x000fe20003800200 */
[----:B------:R-:W-:Y:S02]  /*4b20*/  FSEL R104, R104, RZ, P5 ;  /* 0x000000ff68687208 */ /* 0x000fe40002800000 */
[----:B------:R-:W-:Y:S01]  /*4b30*/  ISETP.GE.OR P6, PT, R13, R152, P1 ;  /* 0x000000980d00720c */ /* 0x000fe20000fc6670 */
[C---:B------:R-:W-:Y:S02]  /*4b40*/  IMAD.SHL.U32 R13, R159.reuse, 0x4, RZ ;  /* 0x000000049f0d7824 */ /* 0x040fe400078e00ff */
[----:B------:R-:W-:-:S03]  /*4b50*/  IMAD.IADD R153, R159, 0x1, R150 ;  /* 0x000000019f997824 */ /* 0x000fc600078e0296 */
[----:B------:R-:W-:Y:S01]  /*4b60*/  ISETP.GE.OR P2, PT, R13, R152, P1 ;  /* 0x000000980d00720c */ /* 0x000fe20000f46670 */
[C---:B------:R-:W-:Y:S02]  /*4b70*/  IMAD.SHL.U32 R13, R153.reuse, 0x4, RZ ;  /* 0x00000004990d7824 */ /* 0x040fe400078e00ff */
[----:B------:R-:W-:-:S03]  /*4b80*/  IMAD.IADD R15, R153, 0x1, R150 ;  /* 0x00000001990f7824 */ /* 0x000fc600078e0296 */
[----:B------:R-:W-:Y:S02]  /*4b90*/  ISETP.GE.OR P3, PT, R13, R152, P1 ;  /* 0x000000980d00720c */ /* 0x000fe40000f66670 */
[----:B------:R-:W-:-:S04]  /*4ba0*/  SHF.L.U32 R13, R15, 0x2, RZ ;  /* 0x000000020f0d7819 */ /* 0x000fc800000006ff */
        /* <DEDUP_REMOVED lines=22> */
.L_x_5003:
[----:B------:R-:W-:Y:S05]  /*4d10*/  BSYNC.RECONVERGENT B1 ;  /* 0x0000000000017941 */ /* 0x000fea0003800200 */
.L_x_5002:
        /* <DEDUP_REMOVED lines=23> */
.L_x_5005:
[----:B------:R-:W-:Y:S05]  /*4e90*/  BSYNC.RECONVERGENT B1 ;  /* 0x0000000000017941 */ /* 0x000fea0003800200 */
.L_x_5004:
        /* <DEDUP_REMOVED lines=23> */
.L_x_5007:
[----:B------:R-:W-:Y:S05]  /*5010*/  BSYNC.RECONVERGENT B1 ;  /* 0x0000000000017941 */ /* 0x000fea0003800200 */
.L_x_5006:
        /* <DEDUP_REMOVED lines=24> */
.L_x_5009:
[----:B------:R-:W-:Y:S05]  /*51a0*/  BSYNC.RECONVERGENT B1 ;  /* 0x0000000000017941 */ /* 0x000fea0003800200 */
.L_x_5008:
[C---:B-1234-:R-:W-:Y:S01]  /*51b0*/  IMAD.SHL.U32 R13, R157.reuse, 0x4, RZ ;  /* 0x000000049d0d7824 */ /* 0x05efe200078e00ff */
[----:B------:R-:W-:Y:S01]  /*51c0*/  BSSY.RECONVERGENT B1, `(.L_x_5010) ;  /* 0x0000021000017945 */ /* 0x000fe20003800200 */
[--C-:B------:R-:W-:Y:S01]  /*51d0*/  IMAD.IADD R159, R157, 0x1, R150.reuse ;  /* 0x000000019d9f7824 */ /* 0x100fe200078e0296 */
[----:B------:R-:W-:Y:S02]  /*51e0*/  FSEL R108, R108, RZ, P5 ;  /* 0x000000ff6c6c7208 */ /* 0x000fe40002800000 */
[----:B------:R-:W-:Y:S01]  /*51f0*/  ISETP.GE.OR P6, PT, R13, R152, P1 ;  /* 0x000000980d00720c */ /* 0x000fe20000fc6670 */
[C---:B------:R-:W-:Y:S02]  /*5200*/  IMAD.SHL.U32 R13, R159.reuse, 0x4, RZ ;  /* 0x000000049f0d7824 */ /* 0x040fe400078e00ff */
[----:B------:R-:W-:-:S03]  /*5210*/  IMAD.IADD R153, R159, 0x1, R150 ;  /* 0x000000019f997824 */ /* 0x000fc600078e0296 */
[----:B------:R-:W-:Y:S01]  /*5220*/  ISETP.GE.OR P2, PT, R13, R152, P1 ;  /* 0x000000980d00720c */ /* 0x000fe20000f46670 */
[C---:B------:R-:W-:Y:S01]  /*5230*/  IMAD.IADD R15, R153.reuse, 0x1, R150 ;  /* 0x00000001990f7824 */ /* 0x040fe200078e0296 */
[----:B------:R-:W-:-:S04]  /*5240*/  SHF.L.U32 R13, R153, 0x2, RZ ;  /* 0x00000002990d7819 */ /* 0x000fc800000006ff */
        /* <DEDUP_REMOVED lines=24> */
.L_x_5011:
[----:B------:R-:W-:Y:S05]  /*53d0*/  BSYNC.RECONVERGENT B1 ;  /* 0x0000000000017941 */ /* 0x000fea0003800200 */
.L_x_5010:
        /* <DEDUP_REMOVED lines=14> */
[----:B------:R-:W-:Y:S02]  /*54c0*/  IMAD R157, R85, R150, R110 ;  /* 0x00000096559d7224 */ /* 0x000fe400078e026e */
        /* <DEDUP_REMOVED lines=8> */
.L_x_5013:
[----:B------:R-:W-:Y:S05]  /*5550*/  BSYNC.RECONVERGENT B1 ;  /* 0x0000000000017941 */ /* 0x000fea0003800200 */
.L_x_5012:
        /* <DEDUP_REMOVED lines=23> */
.L_x_5015:
[----:B------:R-:W-:Y:S05]  /*56d0*/  BSYNC.RECONVERGENT B1 ;  /* 0x0000000000017941 */ /* 0x000fea0003800200 */
.L_x_5014:
        /* <DEDUP_REMOVED lines=24> */
.L_x_5017:
[----:B------:R-:W-:Y:S05]  /*5860*/  BSYNC.RECONVERGENT B1 ;  /* 0x0000000000017941 */ /* 0x000fea0003800200 */
.L_x_5016:
[----:B-1234-:R-:W-:Y:S01]  /*5870*/  IMAD.SHL.U32 R13, R159, 0x4, RZ ;  /* 0x000000049f0d7824 */ /* 0x01efe200078e00ff */
[----:B------:R-:W-:Y:S01]  /*5880*/  BSSY.RECONVERGENT B1, `(.L_x_5018) ;  /* 0x0000020000017945 */ /* 0x000fe20003800200 */
[C---:B------:R-:W-:Y:S01]  /*5890*/  IMAD R157, R150.reuse, 0x2, R159 ;  /* 0x00000002969d7824 */ /* 0x040fe200078e029f */
[----:B------:R-:W-:Y:S01]  /*58a0*/  FSEL R115, R115, RZ, P5 ;  /* 0x000000ff73737208 */ /* 0x000fe20002800000 */
[----:B------:R-:W-:Y:S01]  /*58b0*/  IMAD R155, R150, 0x80, R155 ;  /* 0x00000080969b7824 */ /* 0x000fe200078e029b */
[-C--:B------:R-:W-:Y:S01]  /*58c0*/  ISETP.GE.OR P6, PT, R13, R152.reuse, P1 ;  /* 0x000000980d00720c */ /* 0x080fe20000fc6670 */
[C---:B------:R-:W-:Y:S01]  /*58d0*/  IMAD.IADD R153, R157.reuse, 0x1, R150 ;  /* 0x000000019d997824 */ /* 0x040fe200078e0296 */
[----:B------:R-:W-:Y:S02]  /*58e0*/  SHF.L.U32 R13, R157, 0x2, RZ ;  /* 0x000000029d0d7819 */ /* 0x000fe400000006ff */
        /* <DEDUP_REMOVED lines=25> */
.L_x_5019:
[----:B------:R-:W-:Y:S05]  /*5a80*/  BSYNC.RECONVERGENT B1 ;  /* 0x0000000000017941 */ /* 0x000fea0003800200 */
.L_x_5018:
        /* <DEDUP_REMOVED lines=22> */
.L_x_5021:
[----:B------:R-:W-:Y:S05]  /*5bf0*/  BSYNC.RECONVERGENT B1 ;  /* 0x0000000000017941 */ /* 0x000fea0003800200 */
.L_x_5020:
        /* <DEDUP_REMOVED lines=23> */
.L_x_5023:
[----:B------:R-:W-:Y:S05]  /*5d70*/  BSYNC.RECONVERGENT B1 ;  /* 0x0000000000017941 */ /* 0x000fea0003800200 */
.L_x_5022:
[----:B------:R-:W-:Y:S01]  /*5d80*/  BSSY.RECONVERGENT B1, `(.L_x_5024) ;  /* 0x0000018000017945 */ /* 0x000fe20003800200 */
[----:B------:R-:W-:Y:S01]  /*5d90*/  FSEL R116, R116, RZ, P5 ;  /* 0x000000ff74747208 */ /* 0x000fe20002800000 */
[----:B------:R-:W-:Y:S02]  /*5da0*/  IMAD.IADD R155, R153, 0x1, R150 ;  /* 0x00000001999b7824 */ /* 0x000fe400078e0296 */
        /* <DEDUP_REMOVED lines=21> */
.L_x_5025:
[----:B------:R-:W-:Y:S05]  /*5f00*/  BSYNC.RECONVERGENT B1 ;  /* 0x0000000000017941 */ /* 0x000fea0003800200 */
.L_x_5024:
[C---:B-1-34-:R-:W-:Y:S01]  /*5f10*/  IMAD.SHL.U32 R13, R155.reuse, 0x4, RZ ;  /* 0x000000049b0d7824 */ /* 0x05afe200078e00ff */
[----:B------:R-:W-:Y:S01]  /*5f20*/  BSSY.RECONVERGENT B1, `(.L_x_5026) ;  /* 0x0000021000017945 */ /* 0x000fe20003800200 */
[--C-:B------:R-:W-:Y:S01]  /*5f30*/  IMAD.IADD R157, R155, 0x1, R150.reuse ;  /* 0x000000019b9d7824 */ /* 0x100fe200078e0296 */
[----:B------:R-:W-:Y:S02]  /*5f40*/  FSEL R119, R119, RZ, P5 ;  /* 0x000000ff77777208 */ /* 0x000fe40002800000 */
[----:B------:R-:W-:Y:S01]  /*5f50*/  ISETP.GE.OR P6, PT, R13, R152, P1 ;  /* 0x000000980d00720c */ /* 0x000fe20000fc6670 */
[C---:B------:R-:W-:Y:S01]  /*5f60*/  IMAD.IADD R153, R157.reuse, 0x1, R150 ;  /* 0x000000019d997824 */ /* 0x040fe200078e0296 */
[----:B------:R-:W-:-:S03]  /*5f70*/  SHF.L.U32 R13, R157, 0x2, RZ ;  /* 0x000000029d0d7819 */ /* 0x000fc600000006ff */
[----:B--2---:R-:W-:Y:S01]  /*5f80*/  IMAD.IADD R15, R153, 0x1, R150 ;  /* 0x00000001990f7824 */ /* 0x004fe200078e0296 */
[----:B------:R-:W-:Y:S01]  /*5f90*/  ISETP.GE.OR P2, PT, R13, R152, P1 ;  /* 0x000000980d00720c */ /* 0x000fe20000f46670 */
[----:B------:R-:W-:-:S05]  /*5fa0*/  IMAD.SHL.U32 R13, R153, 0x4, RZ ;  /* 0x00000004990d7824 */ /* 0x000fca00078e00ff */
        /* <DEDUP_REMOVED lines=24> */
.L_x_5027:
[----:B------:R-:W-:Y:S05]  /*6130*/  BSYNC.RECONVERGENT B1 ;  /* 0x0000000000017941 */ /* 0x000fea0003800200 */
.L_x_5026:
        /* <DEDUP_REMOVED lines=23> */
.L_x_5029:
[----:B------:R-:W-:Y:S05]  /*62b0*/  BSYNC.RECONVERGENT B1 ;  /* 0x0000000000017941 */ /* 0x000fea0003800200 */
.L_x_5028:
        /* <DEDUP_REMOVED lines=23> */
.L_x_5031:
[----:B------:R-:W-:Y:S05]  /*6430*/  BSYNC.RECONVERGENT B1 ;  /* 0x0000000000017941 */ /* 0x000fea0003800200 */
.L_x_5030:
        /* <DEDUP_REMOVED lines=24> */
.L_x_5033:
[----:B------:R-:W-:Y:S05]  /*65c0*/  BSYNC.RECONVERGENT B1 ;  /* 0x0000000000017941 */ /* 0x000fea0003800200 */
.L_x_5032:
[C---:B-1234-:R-:W-:Y:S01]  /*65d0*/  SHF.L.U32 R13, R155.reuse, 0x2, RZ ;  /* 0x000000029b0d7819 */ /* 0x05efe200000006ff */
[--C-:B------:R-:W-:Y:S01]  /*65e0*/  IMAD.IADD R157, R155, 0x1, R150.reuse ;  /* 0x000000019b9d7824 */ /* 0x100fe200078e0296 */
[----:B------:R-:W-:Y:S01]  /*65f0*/  BSSY.RECONVERGENT B1, `(.L_x_5034) ;  /* 0x0000020000017945 */ /* 0x000fe20003800200 */
[----:B------:R-:W-:Y:S02]  /*6600*/  FSEL R123, R123, RZ, P5 ;  /* 0x000000ff7b7b7208 */ /* 0x000fe40002800000 */
[----:B------:R-:W-:Y:S01]  /*6610*/  ISETP.GE.OR P6, PT, R13, R152, P1 ;  /* 0x000000980d00720c */ /* 0x000fe20000fc6670 */
[C---:B------:R-:W-:Y:S02]  /*6620*/  IMAD.SHL.U32 R13, R157.reuse, 0x4, RZ ;  /* 0x000000049d0d7824 */ /* 0x040fe400078e00ff */
[----:B------:R-:W-:-:S03]  /*6630*/  IMAD.IADD R153, R157, 0x1, R150 ;  /* 0x000000019d997824 */ /* 0x000fc600078e0296 */
[----:B------:R-:W-:Y:S01]  /*6640*/  ISETP.GE.OR P2, PT, R13, R152, P1 ;  /* 0x000000980d00720c */ /* 0x000fe20000f46670 */
[C---:B------:R-:W-:Y:S01]  /*6650*/  IMAD.SHL.U32 R13, R153.reuse, 0x4, RZ ;  /* 0x00000004990d7824 */ /* 0x040fe200078e00ff */
[----:B------:R-:W-:-:S04]  /*6660*/  IADD3 R15, PT, PT, R153, R150, RZ ;  /* 0x00000096990f7210 */ /* 0x000fc80007ffe0ff */
        /* <DEDUP_REMOVED lines=24> */
.L_x_5035:
[----:B------:R-:W-:Y:S05]  /*67f0*/  BSYNC.RECONVERGENT B1 ;  /* 0x0000000000017941 */ /* 0x000fea0003800200 */
.L_x_5034:
        /* <DEDUP_REMOVED lines=23> */
.L_x_5037:
[----:B------:R-:W-:Y:S05]  /*6970*/  BSYNC.RECONVERGENT B1 ;  /* 0x0000000000017941 */ /* 0x000fea0003800200 */
.L_x_5036:
        /* <DEDUP_REMOVED lines=23> */
.L_x_5039:
[----:B------:R-:W-:Y:S05]  /*6af0*/  BSYNC.RECONVERGENT B1 ;  /* 0x0000000000017941 */ /* 0x000fea0003800200 */
.L_x_5038:
[----:B------:R-:W-:Y:S01]  /*6b00*/  BSSY.RECONVERGENT B1, `(.L_x_5040) ;  /* 0x0000018000017945 */ /* 0x000fe20003800200 */
[----:B------:R-:W-:Y:S02]  /*6b10*/  FSEL R124, R124, RZ, P5 ;  /* 0x000000ff7c7c7208 */ /* 0x000fe40002800000 */
[----:B------:R-:W-:Y:S01]  /*6b20*/  IADD3 R155, PT, PT, R15, R150, RZ ;  /* 0x000000960f9b7210 */ /* 0x000fe20007ffe0ff */
[----:B------:R-:W-:Y:S06]  /*6b30*/  @P4 BRA `(.L_x_5041) ;  /* 0x0000000000504947 */ /* 0x000fec0003800000 */
        /* <DEDUP_REMOVED lines=20> */
.L_x_5041:
[----:B------:R-:W-:Y:S05]  /*6c80*/  BSYNC.RECONVERGENT B1 ;  /* 0x0000000000017941 */ /* 0x000fea0003800200 */
.L_x_5040:
[C---:B-1234-:R-:W-:Y:S01]  /*6c90*/  IMAD.SHL.U32 R13, R155.reuse, 0x4, RZ ;  /* 0x000000049b0d7824 */ /* 0x05efe200078e00ff */
        /* <DEDUP_REMOVED lines=33> */
.L_x_5043:
[----:B------:R-:W-:Y:S05]  /*6eb0*/  BSYNC.RECONVERGENT B1 ;  /* 0x0000000000017941 */ /* 0x000fea0003800200 */
.L_x_5042:
        /* <DEDUP_REMOVED lines=23> */
.L_x_5045:
[----:B------:R-:W-:Y:S05]  /*7030*/  BSYNC.RECONVERGENT B1 ;  /* 0x0000000000017941 */ /* 0x000fea0003800200 */
.L_x_5044:
        /* <DEDUP_REMOVED lines=23> */
.L_x_5047:
[----:B------:R-:W-:Y:S05]  /*71b0*/  BSYNC.RECONVERGENT B1 ;  /* 0x0000000000017941 */ /* 0x000fea0003800200 */
.L_x_5046:
        /* <DEDUP_REMOVED lines=24> */
.L_x_5049:
[----:B------:R-:W-:Y:S05]  /*7340*/  BSYNC.RECONVERGENT B1 ;  /* 0x0000000000017941 */ /* 0x000fea0003800200 */
.L_x_5048:
        /* <DEDUP_REMOVED lines=34> */
.L_x_5051:
[----:B------:R-:W-:Y:S05]  /*7570*/  BSYNC.RECONVERGENT B1 ;  /* 0x0000000000017941 */ /* 0x000fea0003800200 */
.L_x_5050:
        /* <DEDUP_REMOVED lines=23> */
.L_x_5053:
[----:B------:R-:W-:Y:S05]  /*76f0*/  BSYNC.RECONVERGENT B1 ;  /* 0x0000000000017941 */ /* 0x000fea0003800200 */
.L_x_5052:
        /* <DEDUP_REMOVED lines=23> */
.L_x_5055:
[----:B------:R-:W-:Y:S05]  /*7870*/  BSYNC.RECONVERGENT B1 ;  /* 0x0000000000017941 */ /* 0x000fea0003800200 */
.L_x_5054:
        /* <DEDUP_REMOVED lines=24> */
.L_x_5057:
[----:B------:R-:W-:Y:S05]  /*7a00*/  BSYNC.RECONVERGENT B1 ;  /* 0x0000000000017941 */ /* 0x000fea0003800200 */
.L_x_5056:
        /* <DEDUP_REMOVED lines=34> */
.L_x_5059:
[----:B------:R-:W-:Y:S05]  /*7c30*/  BSYNC.RECONVERGENT B1 ;  /* 0x0000000000017941 */ /* 0x000fea0003800200 */
.L_x_5058:
        /* <DEDUP_REMOVED lines=23> */
.L_x_5061:
[----:B------:R-:W-:Y:S05]  /*7db0*/  BSYNC.RECONVERGENT B1 ;  /* 0x0000000000017941 */ /* 0x000fea0003800200 */
.L_x_5060:
        /* <DEDUP_REMOVED lines=23> */
.L_x_5063:
[----:B------:R-:W-:Y:S05]  /*7f30*/  BSYNC.RECONVERGENT B1 ;  /* 0x0000000000017941 */ /* 0x000fea0003800200 */
.L_x_5062:
        /* <DEDUP_REMOVED lines=24> */
.L_x_5065:
[----:B------:R-:W-:Y:S05]  /*80c0*/  BSYNC.RECONVERGENT B1 ;  /* 0x0000000000017941 */ /* 0x000fea0003800200 */
.L_x_5064:
[C---:B-1234-:R-:W-:Y:S01]  /*80d0*/  IMAD.SHL.U32 R13, R155.reuse, 0x4, RZ ;  /* 0x000000049b0d7824 */ /* 0x05efe200078e00ff */
[----:B------:R-:W-:Y:S01]  /*80e0*/  BSSY.RECONVERGENT B1, `(.L_x_5066) ;  /* 0x0000021000017945 */ /* 0x000fe20003800200 */
[--C-:B------:R-:W-:Y:S01]  /*80f0*/  IMAD.IADD R157, R155, 0x1, R150.reuse ;  /* 0x000000019b9d7824 */ /* 0x100fe200078e0296 */
[----:B------:R-:W-:Y:S02]  /*8100*/  FSEL R139, R139, RZ, P5 ;  /* 0x000000ff8b8b7208 */ /* 0x000fe40002800000 */
[----:B------:R-:W-:Y:S01]  /*8110*/  ISETP.GE.OR P6, PT, R13, R152, P1 ;  /* 0x000000980d00720c */ /* 0x000fe20000fc6670 */
[C---:B------:R-:W-:Y:S01]  /*8120*/  IMAD.IADD R153, R157.reuse, 0x1, R150 ;  /* 0x000000019d997824 */ /* 0x040fe200078e0296 */
[----:B------:R-:W-:-:S03]  /*8130*/  SHF.L.U32 R13, R157, 0x2, RZ ;  /* 0x000000029d0d7819 */ /* 0x000fc600000006ff */
[----:B------:R-:W-:Y:S01]  /*8140*/  IMAD.IADD R15, R153, 0x1, R150 ;  /* 0x00000001990f7824 */ /* 0x000fe200078e0296 */
        /* <DEDUP_REMOVED lines=26> */
.L_x_5067:
[----:B------:R-:W-:Y:S05]  /*82f0*/  BSYNC.RECONVERGENT B1 ;  /* 0x0000000000017941 */ /* 0x000fea0003800200 */
.L_x_5066:
        /* <DEDUP_REMOVED lines=23> */
.L_x_5069:
[----:B------:R-:W-:Y:S05]  /*8470*/  BSYNC.RECONVERGENT B1 ;  /* 0x0000000000017941 */ /* 0x000fea0003800200 */
.L_x_5068:
        /* <DEDUP_REMOVED lines=23> */
.L_x_5071:
[----:B------:R-:W-:Y:S05]  /*85f0*/  BSYNC.RECONVERGENT B1 ;  /* 0x0000000000017941 */ /* 0x000fea0003800200 */
.L_x_5070:
        /* <DEDUP_REMOVED lines=24> */
.L_x_5073:
[----:B------:R-:W-:Y:S05]  /*8780*/  BSYNC.RECONVERGENT B1 ;  /* 0x0000000000017941 */ /* 0x000fea0003800200 */
.L_x_5072:
[C---:B-1234-:R-:W-:Y:S01]  /*8790*/  SHF.L.U32 R13, R157.reuse, 0x2, RZ ;  /* 0x000000029d0d7819 */ /* 0x05efe200000006ff */
[--C-:B------:R-:W-:Y:S01]  /*87a0*/  IMAD.IADD R159, R157, 0x1, R150.reuse ;  /* 0x000000019d9f7824 */ /* 0x100fe200078e0296 */
[----:B------:R-:W-:Y:S01]  /*87b0*/  BSSY.RECONVERGENT B1, `(.L_x_5074) ;  /* 0x0000023000017945 */ /* 0x000fe20003800200 */
[----:B------:R-:W-:Y:S02]  /*87c0*/  FSEL R143, R143, RZ, P5 ;  /* 0x000000ff8f8f7208 */ /* 0x000fe40002800000 */
[----:B------:R-:W-:Y:S01]  /*87d0*/  ISETP.GE.OR P6, PT, R13, R152, P1 ;  /* 0x000000980d00720c */ /* 0x000fe20000fc6670 */
[C---:B------:R-:W-:Y:S02]  /*87e0*/  IMAD.IADD R155, R159.reuse, 0x1, R150 ;  /* 0x000000019f9b7824 */ /* 0x040fe400078e0296 */
[----:B------:R-:W-:-:S03]  /*87f0*/  IMAD.SHL.U32 R13, R159, 0x4, RZ ;  /* 0x000000049f0d7824 */ /* 0x000fc600078e00ff */
[----:B------:R-:W-:Y:S02]  /*8800*/  IADD3 R153, PT, PT, R155, R150, RZ ;  /* 0x000000969b997210 */ /* 0x000fe40007ffe0ff */
[----:B------:R-:W-:Y:S01]  /*8810*/  ISETP.GE.OR P4, PT, R13, R152, P1 ;  /* 0x000000980d00720c */ /* 0x000fe20000f86670 */
[----:B------:R-:W-:Y:S02]  /*8820*/  IMAD.SHL.U32 R13, R155, 0x4, RZ ;  /* 0x000000049b0d7824 */ /* 0x000fe400078e00ff */
[----:B------:R-:W-:-:S03]  /*8830*/  IMAD.IADD R15, R153, 0x1, R150 ;  /* 0x00000001990f7824 */ /* 0x000fc600078e0296 */
[----:B------:R-:W-:Y:S01]  /*8840*/  ISETP.GE.OR P3, PT, R13, R152, P1 ;  /* 0x000000980d00720c */ /* 0x000fe20000f66670 */
[----:B------:R-:W-:Y:S02]  /*8850*/  IMAD.SHL.U32 R13, R153, 0x4, RZ ;  /* 0x00000004990d7824 */ /* 0x000fe400078e00ff */
[----:B------:R-:W-:-:S03]  /*8860*/  IMAD.SHL.U32 R15, R15, 0x4, RZ ;  /* 0x000000040f0f7824 */ /* 0x000fc600078e00ff */
[-C--:B------:R-:W-:Y:S02]  /*8870*/  ISETP.GE.OR P2, PT, R13, R152.reuse, P1 ;  /* 0x000000980d00720c */ /* 0x080fe40000f46670 */
        /* <DEDUP_REMOVED lines=22> */
.L_x_5075:
[----:B------:R-:W-:Y:S05]  /*89e0*/  BSYNC.RECONVERGENT B1 ;  /* 0x0000000000017941 */ /* 0x000fea0003800200 */
.L_x_5074:
        /* <DEDUP_REMOVED lines=23> */
.L_x_5077:
[----:B------:R-:W-:Y:S05]  /*8b60*/  BSYNC.RECONVERGENT B1 ;  /* 0x0000000000017941 */ /* 0x000fea0003800200 */
.L_x_5076:
        /* <DEDUP_REMOVED lines=23> */
.L_x_5079:
[----:B------:R-:W-:Y:S05]  /*8ce0*/  BSYNC.RECONVERGENT B1 ;  /* 0x0000000000017941 */ /* 0x000fea0003800200 */
.L_x_5078:
[----:B------:R-:W-:Y:S01]  /*8cf0*/  BSSY.RECONVERGENT B1, `(.L_x_5080) ;  /* 0x0000017000017945 */ /* 0x000fe20003800200 */
[----:B------:R-:W-:-:S03]  /*8d00*/  FSEL R145, R145, RZ, P5 ;  /* 0x000000ff91917208 */ /* 0x000fc60002800000 */
        /* <DEDUP_REMOVED lines=21> */
.L_x_5081:
[----:B------:R-:W-:Y:S05]  /*8e60*/  BSYNC.RECONVERGENT B1 ;  /* 0x0000000000017941 */ /* 0x000fea0003800200 */
.L_x_5080:
[----:B------:R-:W-:Y:S01]  /*8e70*/  BSSY.RECONVERGENT B1, `(.L_x_5082) ;  /* 0x0000016000017945 */ /* 0x000fe20003800200 */
[----:B------:R-:W-:-:S03]  /*8e80*/  FSEL R146, R146, RZ, P5 ;  /* 0x000000ff92927208 */ /* 0x000fc60002800000 */
[----:B------:R-:W-:Y:S05]  /*8e90*/  @P1 BRA `(.L_x_5083) ;  /* 0x00000000004c1947 */ /* 0x000fea0003800000 */
[----:B------:R-:W1:Y:S02]  /*8ea0*/  S2UR UR5, SR_CTAID.Y ;  /* 0x00000000000579c3 */ /* 0x000e640000002600 */
[----:B-1234-:R-:W-:-:S05]  /*8eb0*/  IMAD R12, R150, UR5, RZ ;  /* 0x00000005960c7c24 */ /* 0x01efca000f8e02ff */
        /* <DEDUP_REMOVED lines=17> */
.L_x_5083:
[----:B------:R-:W-:Y:S05]  /*8fd0*/  BSYNC.RECONVERGENT B1 ;  /* 0x0000000000017941 */ /* 0x000fea0003800200 */
.L_x_5082:
[----:B-12345:R-:W-:Y:S01]  /*8fe0*/  FMUL.FTZ R13, R83, R148 ;  /* 0x00000094530d7220 */ /* 0x03efe20000410000 */
[----:B------:R-:W1:Y:S01]  /*8ff0*/  S2R R14, SR_TID.X ;  /* 0x00000000000e7919 */ /* 0x000e620000002100 */
[----:B------:R-:W-:Y:S01]  /*9000*/  UMOV UR5, 0xffffffff ;  /* 0xffffffff00057882 */ /* 0x000fe20000000000 */
[----:B------:R-:W-:Y:S01]  /*9010*/  ISETP.NE.AND P2, PT, R11, RZ, P0 ;  /* 0x000000ff0b00720c */ /* 0x000fe20000745270 */
[----:B------:R-:W-:-:S04]  /*9020*/  FFMA.FTZ R13, R84, R147, R13 ;  /* 0x00000093540d7223 */ /* 0x000fc8000001000d */
[----:B------:R-:W-:-:S04]  /*9030*/  FFMA.FTZ R12, R82, R149, R13 ;  /* 0x00000095520c7223 */ /* 0x000fc8000001000d */
[----:B0-----:R-:W-:-:S04]  /*9040*/  FFMA.FTZ R13, R81, R154, R12 ;  /* 0x0000009a510d7223 */ /* 0x001fc8000001000c */
        /* <DEDUP_REMOVED lines=65> */
.L_x_5157:
        /* <DEDUP_REMOVED lines=16> */
[----:B------:R-:W3:Y:S05]  /*9560*/  @P1 LDG.E R14, desc[UR36][R14.64] ;  /* 0x000000240e0e1981 */ /* 0x000eea000c1e1900 */
[----:B------:R-:W4:Y:S01]  /*9570*/  @P3 LDG.E R12, desc[UR36][R12.64] ;  /* 0x000000240c0c3981 */ /* 0x000f22000c1e1900 */
[----:B--2---:R-:W-:-:S05]  /*9580*/  @P1 IMAD.IADD R151, R150, 0x1, R151 ;  /* 0x0000000196971824 */ /* 0x004fca00078e0297 */
[----:B------:R-:W-:-:S04]  /*9590*/  @P1 ISETP.GE.AND P4, PT, R10, R151, PT ;  /* 0x000000970a00120c */ /* 0x000fc80003f86270 */
[----:B------:R-:W-:-:S04]  /*95a0*/  @P1 SEL R150, R18, RZ, !P4 ;  /* 0x000000ff12961207 */ /* 0x000fc80006000000 */
[----:B------:R-:W-:-:S04]  /*95b0*/  @P1 IADD3 R150, PT, PT, R10, R150, -R17 ;  /* 0x000000960a961210 */ /* 0x000fc80007ffe811 */
[----:B------:R-:W-:Y:S01]  /*95c0*/  @P1 I2FP.F32.S32 R150, R150 ;  /* 0x0000009600961245 */ /* 0x000fe20000201400 */
[----:B----4-:R-:W-:-:S04]  /*95d0*/  @P3 FADD.FTZ R11, R11, R12 ;  /* 0x0000000c0b0b3221 */ /* 0x010fc80000010000 */
[----:B---3--:R-:W-:-:S05]  /*95e0*/  @P1 FFMA.FTZ R11, R150, R14, R11 ;  /* 0x0000000e960b1223 */ /* 0x008fca000001000b */
[----:B------:R1:W-:Y:S01]  /*95f0*/  STS [R4], R11 ;  /* 0x0000000b04007388 */ /* 0x0003e20000000800 */
[----:B------:R-:W-:-:S07]  /*9600*/  @!P2 FMNMX.FTZ R0, R0, R11, !PT ;  /* 0x0000000b0000a209 */ /* 0x000fce0007810000 */
.L_x_5086:
[----:B------:R-:W-:Y:S05]  /*9610*/  BSYNC.RECONVERGENT B1 ;  /* 0x0000000000017941 */ /* 0x000fea0003800200 */
.L_x_5085:
[----:B------:R-:W-:Y:S01]  /*9620*/  VIADD R10, R10, 0x10 ;  /* 0x000000100a0a7836 */ /* 0x000fe20000000000 */
[----:B------:R-:W-:Y:S01]  /*9630*/  IADD3 R8, P2, PT, R8, 0x10, RZ ;  /* 0x0000001008087810 */ /* 0x000fe20007f5e0ff */
[----:B------:R-:W-:Y:S01]  /*9640*/  VIADD R3, R3, 0x10 ;  /* 0x0000001003037836 */ /* 0x000fe20000000000 */
[----:B-1----:R-:W-:Y:S02]  /*9650*/  IADD3 R4, PT, PT, R4, 0x40, RZ ;  /* 0x0000004004047810 */ /* 0x002fe40007ffe0ff */
[----:B------:R-:W-:Y:S01]  /*9660*/  ISETP.GE.AND P1, PT, R10, R5, PT ;  /* 0x000000050a00720c */ /* 0x000fe20003f26270 */
[----:B------:R-:W-:-:S12]  /*9670*/  IMAD.X R7, RZ, RZ, R7, P2 ;  /* 0x000000ffff077224 */ /* 0x000fd800010e0607 */
[----:B------:R-:W-:Y:S05]  /*9680*/  @!P1 BRA `(.L_x_5087) ;  /* 0xffffff8c00349947 */ /* 0x000fea000383ffff */
.L_x_4955:
[----:B0---4-:R-:W-:Y:S05]  /*9690*/  BSYNC B0 ;  /* 0x0000000000007941 */ /* 0x011fea0003800000 */
.L_x_4954:
[----:B------:R-:W0:Y:S01]  /*96a0*/  S2R R21, SR_TID.X ;  /* 0x0000000000157919 */ /* 0x000e220000002100 */
[----:B------:R-:W-:Y:S01]  /*96b0*/  UMOV UR5, 0xffffffff ;  /* 0xffffffff00057882 */ /* 0x000fe20000000000 */
[----:B0-----:R-:W-:Y:S02]  /*96c0*/  LOP3.LUT P0, R5, R21, 0x1f, RZ, 0xc0, !PT ;  /* 0x0000001f15057812 */ /* 0x001fe4000780c0ff */
[----:B------:R-:W-:Y:S11]  /*96d0*/  BRA.DIV UR5, `(.L_x_5088) ;  /* 0x0000005605e47947 */ /* 0x000ff6000b800000 */
[----:B------:R-:W0:Y:S02]  /*96e0*/  SHFL.BFLY PT, R14, R0, 0x10, 0x1f ;  /* 0x0e001f00000e7f89 */ /* 0x000e2400000e0000 */
[----:B0-----:R-:W-:-:S05]  /*96f0*/  FMNMX.FTZ R13, R14, R0, !PT ;  /* 0x000000000e0d7209 */ /* 0x001fca0007810000 */
[----:B------:R-:W0:Y:S02]  /*9700*/  SHFL.BFLY PT, R14, R13, 0x8, 0x1f ;  /* 0x0d001f000d0e7f89 */ /* 0x000e2400000e0000 */
[----:B0-----:R-:W-:-:S05]  /*9710*/  FMNMX.FTZ R3, R13, R14, !PT ;  /* 0x0000000e0d037209 */ /* 0x001fca0007810000 */
[----:B------:R0:W4:Y:S02]  /*9720*/  SHFL.BFLY PT, R14, R3, 0x4, 0x1f ;  /* 0x0c801f00030e7f89 */ /* 0x00012400000e0000 */
.L_x_5162:
[----:B-----5:R-:W3:Y:S01]  /*9730*/  S2R R18, SR_CgaCtaId ;  /* 0x0000000000127919 */ /* 0x020ee20000008800 */
[----:B------:R-:W-:Y:S01]  /*9740*/  MOV R15, 0x400 ;  /* 0x00000400000f7802 */ /* 0x000fe20000000f00 */
[----:B------:R-:W-:Y:S05]  /*9750*/  WARPSYNC.ALL ;  /* 0x0000000000007948 */ /* 0x000fea0003800000 */
[----:B----4-:R-:W-:Y:S02]  /*9760*/  FMNMX.FTZ R14, R3, R14, !PT ;  /* 0x0000000e030e7209 */ /* 0x010fe40007810000 */
[----:B---3--:R-:W-:-:S04]  /*9770*/  LEA R0, R18, R15, 0x18 ;  /* 0x0000000f12007211 */ /* 0x008fc800078ec0ff */
[----:B0-----:R-:W-:Y:S01]  /*9780*/  @!P0 LEA.HI R3, R21, R0, RZ, 0x1d ;  /* 0x0000000015038211 */ /* 0x001fe200078fe8ff */
[----:B------:R-:W-:-:S04]  /*9790*/  IMAD R6, R5, 0x4, R0 ;  /* 0x0000000405067824 */ /* 0x000fc800078e0200 */
[----:B------:R0:W-:Y:S01]  /*97a0*/  @!P0 STS [R3], R14 ;  /* 0x0000000e03008388 */ /* 0x0001e20000000800 */
[----:B------:R-:W-:Y:S01]  /*97b0*/  ISETP.GT.U32.AND P0, PT, R5, 0x1, PT ;  /* 0x000000010500780c */ /* 0x000fe20003f04070 */
[----:B------:R-:W-:Y:S01]  /*97c0*/  BAR.SYNC.DEFER_BLOCKING 0x0 ;  /* 0x0000000000007b1d */ /* 0x000fe20000010000 */
[----:B------:R-:W-:Y:S02]  /*97d0*/  IMAD.MOV.U32 R9, RZ, RZ, -0x800001 ;  /* 0xff7fffffff097424 */ /* 0x000fe400078e00ff */
[----:B0-----:R-:W-:Y:S02]  /*97e0*/  IMAD.SHL.U32 R3, R21, 0x4, RZ ;  /* 0x0000000415037824 */ /* 0x001fe400078e00ff */
[----:B------:R-:W-:-:S03]  /*97f0*/  VIADD R7, R17, 0x1 ;  /* 0x0000000111077836 */ /* 0x000fc60000000000 */
[----:B------:R-:W0:Y:S01]  /*9800*/  S2UR UR5, SR_CTAID.Y ;  /* 0x00000000000579c3 */ /* 0x000e220000002600 */
[----:B------:R-:W0:Y:S01]  /*9810*/  LDCU UR4, c[0x0][0x3f4] ;  /* 0x00007e80ff0477ac */ /* 0x000e220008000800 */
[----:B------:R-:W-:Y:S02]  /*9820*/  BSSY.RECONVERGENT B0, `(.L_x_5089) ;  /* 0x000016c000007945 */ /* 0x000fe40003800200 */
[----:B------:R-:W3:Y:S01]  /*9830*/  @!P0 LDS R9, [R6] ;  /* 0x0000000006098984 */ /* 0x000ee20000000800 */
[----:B0-----:R-:W-:-:S04]  /*9840*/  UIMAD UR4, UR5, UR4, URZ ;  /* 0x00000004050472a4 */ /* 0x001fc8000f8e02ff */
[----:B------:R-:W-:Y:S01]  /*9850*/  USHF.R.S32.HI UR10, URZ, 0x1f, UR4 ;  /* 0x0000001fff0a7899 */ /* 0x000fe20008011404 */
[----:B---3--:R-:W0:Y:S02]  /*9860*/  SHFL.BFLY PT, R4, R9, 0x1, 0x1f ;  /* 0x0c201f0009047f89 */ /* 0x008e2400000e0000 */
[----:B0-----:R-:W-:Y:S01]  /*9870*/  FMNMX.FTZ R8, R4, R9, !PT ;  /* 0x0000000904087209 */ /* 0x001fe20007810000 */
[----:B------:R-:W-:Y:S01]  /*9880*/  IMAD.MOV.U32 R9, RZ, RZ, RZ ;  /* 0x000000ffff097224 */ /* 0x000fe200078e00ff */
[----:B------:R-:W-:-:S04]  /*9890*/  IADD3 R4, PT, PT, R2, R21, RZ ;  /* 0x0000001502047210 */ /* 0x000fc80007ffe0ff */
[----:B------:R-:W-:Y:S01]  /*98a0*/  ISETP.GT.AND P0, PT, R4, R17, PT ;  /* 0x000000110400720c */ /* 0x000fe20003f04270 */
[----:B------:R-:W0:-:S12]  /*98b0*/  SHFL.IDX PT, R8, R8, RZ, 0x1f ;  /* 0x00001fff08087589 */ /* 0x000e1800000e0000 */
[----:B------:R-:W-:Y:S05]  /*98c0*/  @P0 BRA `(.L_x_5090) ;  /* 0x0000001400840947 */ /* 0x000fea0003800000 */
[----:B------:R-:W3:Y:S02]  /*98d0*/  LDC.64 R10, c[0x0][0x420] ;  /* 0x00010800ff0a7b82 */ /* 0x000ee40000000a00 */
[----:B---3--:R-:W-:-:S04]  /*98e0*/  ISETP.NE.U32.AND P0, PT, R10, RZ, PT ;  /* 0x000000ff0a00720c */ /* 0x008fc80003f05070 */
        /* <DEDUP_REMOVED lines=15> */
[----:B------:R-:W-:Y:S02]  /*99e0*/  LEA R12, R18, R13, 0x18 ;  /* 0x0000000d120c7211 */ /* 0x000fe400078ec0ff */
[----:B------:R-:W-:Y:S01]  /*99f0*/  LOP3.LUT R11, R9, 0x3, RZ, 0xc0, !PT ;  /* 0x00000003090b7812 */ /* 0x000fe200078ec0ff */
[----:B------:R-:W-:Y:S02]  /*9a00*/  IMAD.MOV.U32 R9, RZ, RZ, RZ ;  /* 0x000000ffff097224 */ /* 0x000fe400078e00ff */
[----:B------:R-:W-:Y:S01]  /*9a10*/  IMAD.IADD R12, R3, 0x1, R12 ;  /* 0x00000001030c7824 */ /* 0x000fe200078e020c */
[----:B------:R-:W-:-:S07]  /*9a20*/  IADD3 R11, PT, PT, -R11, RZ, RZ ;  /* 0x000000ff0b0b7210 */ /* 0x000fce0007ffe1ff */
.L_x_5094:
[----:B------:R-:W0:Y:S01]  /*9a30*/  LDS R13, [R12] ;  /* 0x000000000c0d7984 */ /* 0x000e220000000800 */
[----:B------:R-:W-:Y:S02]  /*9a40*/  VIADD R11, R11, 0x1 ;  /* 0x000000010b0b7836 */ /* 0x000fe40000000000 */
        /* <DEDUP_REMOVED lines=9> */
.L_x_5093:
[----:B------:R-:W-:Y:S05]  /*9ae0*/  BSYNC.RECONVERGENT B1 ;  /* 0x0000000000017941 */ /* 0x000fea0003800200 */
.L_x_5092:
[----:B------:R-:W-:Y:S05]  /*9af0*/  @!P1 BRA `(.L_x_5090) ;  /* 0x0000001000f89947 */ /* 0x000fea0003800000 */
[----:B------:R-:W-:Y:S01]  /*9b00*/  VIADD R15, R15, 0x410 ;  /* 0x000004100f0f7836 */ /* 0x000fe20000000000 */
[----:B------:R-:W-:-:S04]  /*9b10*/  SHF.L.U32 R11, R2, 0x2, RZ ;  /* 0x00000002020b7819 */ /* 0x000fc800000006ff */
[----:B------:R-:W-:Y:S01]  /*9b20*/  LEA R18, R18, R15, 0x18 ;  /* 0x0000000f12127211 */ /* 0x000fe200078ec0ff */
[C---:B------:R-:W-:Y:S02]  /*9b30*/  IMAD R11, R10.reuse, 0x4, -R11 ;  /* 0x000000040a0b7824 */ /* 0x040fe400078e0a0b */
[----:B------:R-:W-:Y:S02]  /*9b40*/  VIADD R10, R10, 0x100 ;  /* 0x000001000a0a7836 */ /* 0x000fe40000000000 */
[----:B------:R-:W-:-:S03]  /*9b50*/  IMAD.IADD R11, R18, 0x1, R11 ;  /* 0x00000001120b7824 */ /* 0x000fc600078e020b */
[----:B------:R-:W-:Y:S02]  /*9b60*/  ISETP.GT.AND P0, PT, R10, R17, PT ;  /* 0x000000110a00720c */ /* 0x000fe40003f04270 */
[----:B------:R-:W0:Y:S04]  /*9b70*/  LDS R13, [R11] ;  /* 0x000000000b0d7984 */ /* 0x000e280000000800 */
[----:B------:R-:W3:Y:S04]  /*9b80*/  LDS R15, [R11+0x100] ;  /* 0x000100000b0f7984 */ /* 0x000ee80000000800 */
[----:B------:R-:W4:Y:S04]  /*9b90*/  LDS R23, [R11+0x200] ;  /* 0x000200000b177984 */ /* 0x000f280000000800 */
[----:B-1----:R-:W1:Y:S01]  /*9ba0*/  LDS R25, [R11+0x300] ;  /* 0x000300000b197984 */ /* 0x002e620000000800 */
[C---:B0-----:R-:W-:Y:S01]  /*9bb0*/  FADD.FTZ R13, -R8.reuse, R13 ;  /* 0x0000000d080d7221 */ /* 0x041fe20000010100 */
[----:B---3--:R-:W-:-:S03]  /*9bc0*/  FADD.FTZ R15, -R8, R15 ;  /* 0x0000000f080f7221 */ /* 0x008fc60000010100 */
[----:B------:R-:W-:Y:S01]  /*9bd0*/  FMUL.FTZ R13, R13, 1.4426950216293334961 ;  /* 0x3fb8aa3b0d0d7820 */ /* 0x000fe20000410000 */
[C---:B----4-:R-:W-:Y:S01]  /*9be0*/  FADD.FTZ R23, -R8.reuse, R23 ;  /* 0x0000001708177221 */ /* 0x050fe20000010100 */
[----:B------:R-:W-:Y:S02]  /*9bf0*/  FMUL.FTZ R15, R15, 1.4426950216293334961 ;  /* 0x3fb8aa3b0f0f7820 */ /* 0x000fe40000410000 */
[----:B------:R-:W0:Y:S01]  /*9c00*/  MUFU.EX2 R12, R13 ;  /* 0x0000000d000c7308 */ /* 0x000e220000000800 */
[----:B-1----:R-:W-:Y:S01]  /*9c10*/  FADD.FTZ R25, -R8, R25 ;  /* 0x0000001908197221 */ /* 0x002fe20000010100 */
[----:B------:R-:W-:-:S03]  /*9c20*/  FMUL.FTZ R23, R23, 1.4426950216293334961 ;  /* 0x3fb8aa3b17177820 */ /* 0x000fc60000410000 */
[----:B------:R-:W-:-:S03]  /*9c30*/  FMUL.FTZ R25, R25, 1.4426950216293334961 ;  /* 0x3fb8aa3b19197820 */ /* 0x000fc60000410000 */
[----:B------:R-:W1:Y:S08]  /*9c40*/  MUFU.EX2 R14, R15 ;  /* 0x0000000f000e7308 */ /* 0x000e700000000800 */
[----:B------:R-:W3:Y:S01]  /*9c50*/  MUFU.EX2 R18, R23 ;  /* 0x0000001700127308 */ /* 0x000ee20000000800 */
[----:B0-----:R4:W-:Y:S01]  /*9c60*/  STS [R11], R12 ;  /* 0x0000000c0b007388 */ /* 0x0019e20000000800 */
[----:B------:R-:W-:-:S06]  /*9c70*/  FADD.FTZ R9, R9, R12 ;  /* 0x0000000c09097221 */ /* 0x000fcc0000010000 */
[----:B------:R-:W0:Y:S01]  /*9c80*/  MUFU.EX2 R20, R25 ;  /* 0x0000001900147308 */ /* 0x000e220000000800 */
[----:B-1----:R4:W-:Y:S01]  /*9c90*/  STS [R11+0x100], R14 ;  /* 0x0001000e0b007388 */ /* 0x0029e20000000800 */
[----:B------:R-:W-:-:S03]  /*9ca0*/  FADD.FTZ R9, R9, R14 ;  /* 0x0000000e09097221 */ /* 0x000fc60000010000 */
[----:B---3--:R4:W-:Y:S01]  /*9cb0*/  STS [R11+0x200], R18 ;  /* 0x000200120b007388 */ /* 0x0089e20000000800 */
[----:B------:R-:W-:-:S03]  /*9cc0*/  FADD.FTZ R9, R9, R18 ;  /* 0x0000001209097221 */ /* 0x000fc60000010000 */
[----:B0-----:R4:W-:Y:S01]  /*9cd0*/  STS [R11+0x300], R20 ;  /* 0x000300140b007388 */ /* 0x0019e20000000800 */
[----:B------:R-:W-:Y:S01]  /*9ce0*/  FADD.FTZ R9, R9, R20 ;  /* 0x0000001409097221 */ /* 0x000fe20000010000 */
[----:B------:R-:W-:Y:S06]  /*9cf0*/  @P0 BRA `(.L_x_5090) ;  /* 0x0000001000780947 */ /* 0x000fec0003800000 */
[----:B----4-:R-:W-:Y:S01]  /*9d00*/  IMAD.IADD R12, R17, 0x1, -R10 ;  /* 0x00000001110c7824 */ /* 0x010fe200078e0a0a */
[----:B------:R-:W-:Y:S01]  /*9d10*/  BSSY.RECONVERGENT B1, `(.L_x_5095) ;  /* 0x000006b000017945 */ /* 0x000fe20003800200 */
[----:B------:R-:W-:Y:S02]  /*9d20*/  IADD3 R11, PT, PT, R11, 0x600, RZ ;  /* 0x000006000b0b7810 */ /* 0x000fe40007ffe0ff */
[----:B------:R-:W-:Y:S02]  /*9d30*/  PLOP3.LUT P0, PT, PT, PT, PT, 0x80, 0x8 ;  /* 0x000000000008781c */ /* 0x000fe40003f0f070 */
[----:B------:R-:W-:-:S13]  /*9d40*/  ISETP.GT.AND P1, PT, R12, 0x2ff, PT ;  /* 0x000002ff0c00780c */ /* 0x000fda0003f24270 */
[----:B------:R-:W-:Y:S05]  /*9d50*/  @!P1 BRA `(.L_x_5096) ;  /* 0x0000000400989947 */ /* 0x000fea0003800000 */
[----:B------:R-:W-:Y:S01]  /*9d60*/  PLOP3.LUT P0, PT, PT, PT, PT, 0x8, 0x80 ;  /* 0x000000000080781c */ /* 0x000fe20003f0e170 */
[----:B------:R-:W-:-:S12]  /*9d70*/  VIADD R41, R17, 0xfffffd01 ;  /* 0xfffffd0111297836 */ /* 0x000fd80000000000 */
.L_x_5097:
[----:B------:R-:W0:Y:S01]  /*9d80*/  LDS R13, [R11+-0x200] ;  /* 0xfffe00000b0d7984 */ /* 0x000e220000000800 */
[----:B------:R-:W-:-:S03]  /*9d90*/  VIADD R10, R10, 0x400 ;  /* 0x000004000a0a7836 */ /* 0x000fc60000000000 */
[----:B------:R-:W1:Y:S02]  /*9da0*/  LDS R15, [R11+-0x100] ;  /* 0xffff00000b0f7984 */ /* 0x000e640000000800 */
[----:B------:R-:W-:Y:S02]  /*9db0*/  ISETP.GE.AND P1, PT, R10, R41, PT ;  /* 0x000000290a00720c */ /* 0x000fe40003f26270 */
[----:B------:R-:W3:Y:S04]  /*9dc0*/  LDS R23, [R11] ;  /* 0x000000000b177984 */ /* 0x000ee80000000800 */
[----:B------:R-:W4:Y:S04]  /*9dd0*/  LDS R25, [R11+0x100] ;  /* 0x000100000b197984 */ /* 0x000f280000000800 */
[----:B------:R-:W5:Y:S04]  /*9de0*/  LDS R27, [R11+0x200] ;  /* 0x000200000b1b7984 */ /* 0x000f680000000800 */
[----:B--2---:R-:W2:Y:S04]  /*9df0*/  LDS R29, [R11+0x300] ;  /* 0x000300000b1d7984 */ /* 0x004ea80000000800 */
[----:B------:R-:W2:Y:S04]  /*9e00*/  LDS R31, [R11+0x400] ;  /* 0x000400000b1f7984 */ /* 0x000ea80000000800 */
[----:B------:R-:W2:Y:S04]  /*9e10*/  LDS R33, [R11+0x500] ;  /* 0x000500000b217984 */ /* 0x000ea80000000800 */
[----:B------:R-:W2:Y:S04]  /*9e20*/  LDS R35, [R11+0x600] ;  /* 0x000600000b237984 */ /* 0x000ea80000000800 */
[----:B------:R-:W2:Y:S01]  /*9e30*/  LDS R37, [R11+0x700] ;  /* 0x000700000b257984 */ /* 0x000ea20000000800 */
[----:B0-----:R-:W-:-:S03]  /*9e40*/  FADD.FTZ R13, -R8, R13 ;  /* 0x0000000d080d7221 */ /* 0x001fc60000010100 */
[----:B------:R-:W0:Y:S01]  /*9e50*/  LDS R39, [R11+0x800] ;  /* 0x000800000b277984 */ /* 0x000e220000000800 */
[----:B------:R-:W-:Y:S01]  /*9e60*/  FMUL.FTZ R13, R13, 1.4426950216293334961 ;  /* 0x3fb8aa3b0d0d7820 */ /* 0x000fe20000410000 */
[C---:B-1----:R-:W-:Y:S01]  /*9e70*/  FADD.FTZ R15, -R8.reuse, R15 ;  /* 0x0000000f080f7221 */ /* 0x042fe20000010100 */
[----:B---3--:R-:W-:-:S03]  /*9e80*/  FADD.FTZ R23, -R8, R23 ;  /* 0x0000001708177221 */ /* 0x008fc60000010100 */
[----:B------:R-:W-:Y:S01]  /*9e90*/  FMUL.FTZ R15, R15, 1.4426950216293334961 ;  /* 0x3fb8aa3b0f0f7820 */ /* 0x000fe20000410000 */
[----:B------:R1:W3:Y:S01]  /*9ea0*/  MUFU.EX2 R12, R13 ;  /* 0x0000000d000c7308 */ /* 0x0002e20000000800 */
[----:B------:R-:W-:Y:S01]  /*9eb0*/  FMUL.FTZ R23, R23, 1.4426950216293334961 ;  /* 0x3fb8aa3b17177820 */ /* 0x000fe20000410000 */
[C---:B----4-:R-:W-:Y:S01]  /*9ec0*/  FADD.FTZ R25, -R8.reuse, R25 ;  /* 0x0000001908197221 */ /* 0x050fe20000010100 */
[----:B-----5:R-:W-:-:S03]  /*9ed0*/  FADD.FTZ R27, -R8, R27 ;  /* 0x0000001b081b7221 */ /* 0x020fc60000010100 */
[----:B------:R-:W-:Y:S02]  /*9ee0*/  FMUL.FTZ R25, R25, 1.4426950216293334961 ;  /* 0x3fb8aa3b19197820 */ /* 0x000fe40000410000 */
[----:B------:R4:W5:Y:S01]  /*9ef0*/  MUFU.EX2 R14, R15 ;  /* 0x0000000f000e7308 */ /* 0x0009620000000800 */
[----:B-1----:R-:W1:Y:S01]  /*9f00*/  LDS R13, [R11+0x900] ;  /* 0x000900000b0d7984 */ /* 0x002e620000000800 */
[----:B------:R-:W-:Y:S01]  /*9f10*/  FMUL.FTZ R27, R27, 1.4426950216293334961 ;  /* 0x3fb8aa3b1b1b7820 */ /* 0x000fe20000410000 */
[C---:B--2---:R-:W-:Y:S01]  /*9f20*/  FADD.FTZ R29, -R8.reuse, R29 ;  /* 0x0000001d081d7221 */ /* 0x044fe20000010100 */
[----:B------:R-:W-:-:S03]  /*9f30*/  FADD.FTZ R31, -R8, R31 ;  /* 0x0000001f081f7221 */ /* 0x000fc60000010100 */
[----:B------:R-:W-:Y:S01]  /*9f40*/  FMUL.FTZ R29, R29, 1.4426950216293334961 ;  /* 0x3fb8aa3b1d1d7820 */ /* 0x000fe20000410000 */
[----:B------:R2:W0:Y:S01]  /*9f50*/  MUFU.EX2 R18, R23 ;  /* 0x0000001700127308 */ /* 0x0004220000000800 */
[----:B----4-:R-:W4:Y:S01]  /*9f60*/  LDS R15, [R11+0xa00] ;  /* 0x000a00000b0f7984 */ /* 0x010f220000000800 */
[----:B---3--:R-:W-:Y:S01]  /*9f70*/  FADD.FTZ R9, R12, R9 ;  /* 0x000000090c097221 */ /* 0x008fe20000010000 */
[----:B------:R-:W-:Y:S01]  /*9f80*/  FMUL.FTZ R31, R31, 1.4426950216293334961 ;  /* 0x3fb8aa3b1f1f7820 */ /* 0x000fe20000410000 */
[C---:B------:R-:W-:Y:S01]  /*9f90*/  FADD.FTZ R33, -R8.reuse, R33 ;  /* 0x0000002108217221 */ /* 0x040fe20000010100 */
[----:B------:R-:W-:Y:S01]  /*9fa0*/  STS [R11+-0x200], R12 ;  /* 0xfffe000c0b007388 */ /* 0x000fe20000000800 */
[C---:B------:R-:W-:Y:S02]  /*9fb0*/  FADD.FTZ R35, -R8.reuse, R35 ;  /* 0x0000002308237221 */ /* 0x040fe40000010100 */
[----:B------:R3:W3:Y:S01]  /*9fc0*/  MUFU.EX2 R20, R25 ;  /* 0x0000001900147308 */ /* 0x0006e20000000800 */
[----:B--2---:R-:W2:Y:S01]  /*9fd0*/  LDS R23, [R11+0xb00] ;  /* 0x000b00000b177984 */ /* 0x004ea20000000800 */
        /* <DEDUP_REMOVED lines=8> */
[----:B---3--:R-:W3:Y:S01]  /*a060*/  LDS R25, [R11+0xc00] ;  /* 0x000c00000b197984 */ /* 0x008ee20000000800 */
[----:B------:R-:W-:Y:S01]  /*a070*/  FMUL.FTZ R37, R37, 1.4426950216293334961 ;  /* 0x3fb8aa3b25257820 */ /* 0x000fe20000410000 */
[----:B------:R-:W-:-:S02]  /*a080*/  FMUL.FTZ R39, R39, 1.4426950216293334961 ;  /* 0x3fb8aa3b27277820 */ /* 0x000fc40000410000 */
[----:B------:R-:W-:Y:S02]  /*a090*/  STS [R11], R18 ;  /* 0x000000120b007388 */ /* 0x000fe40000000800 */
[----:B------:R-:W4:Y:S01]  /*a0a0*/  MUFU.EX2 R26, R29 ;  /* 0x0000001d001a7308 */ /* 0x000f220000000800 */
[----:B------:R-:W-:Y:S01]  /*a0b0*/  FADD.FTZ R9, R9, R20 ;  /* 0x0000001409097221 */ /* 0x000fe20000010000 */
[----:B0-----:R-:W0:Y:S04]  /*a0c0*/  LDS R27, [R11+0xd00] ;  /* 0x000d00000b1b7984 */ /* 0x001e280000000800 */
[----:B------:R-:W-:Y:S02]  /*a0d0*/  STS [R11+0x100], R20 ;  /* 0x000100140b007388 */ /* 0x000fe40000000800 */
[----:B------:R-:W2:Y:S01]  /*a0e0*/  MUFU.EX2 R28, R31 ;  /* 0x0000001f001c7308 */ /* 0x000ea20000000800 */
        /* <DEDUP_REMOVED lines=10> */
[----:B--2---:R-:W-:Y:S01]  /*a190*/  FADD.FTZ R9, R9, R28 ;  /* 0x0000001c09097221 */ /* 0x004fe20000010000 */
[----:B------:R-:W-:Y:S01]  /*a1a0*/  FADD.FTZ R23, -R8, R23 ;  /* 0x0000001708177221 */ /* 0x000fe20000010100 */
[----:B------:R-:W-:Y:S03]  /*a1b0*/  STS [R11+0x400], R28 ;  /* 0x0004001c0b007388 */ /* 0x000fe60000000800 */
[----:B------:R-:W-:-:S02]  /*a1c0*/  FMUL.FTZ R23, R23, 1.4426950216293334961 ;  /* 0x3fb8aa3b17177820 */ /* 0x000fc40000410000 */
[----:B------:R-:W2:Y:S01]  /*a1d0*/  MUFU.EX2 R34, R37 ;  /* 0x0000002500227308 */ /* 0x000ea20000000800 */
[----:B-1----:R-:W-:Y:S01]  /*a1e0*/  FADD.FTZ R9, R9, R30 ;  /* 0x0000001e09097221 */ /* 0x002fe20000010000 */
[C---:B---3--:R-:W-:Y:S01]  /*a1f0*/  FADD.FTZ R25, -R8.reuse, R25 ;  /* 0x0000001908197221 */ /* 0x048fe20000010100 */
        /* <DEDUP_REMOVED lines=28> */
.L_x_5096:
[----:B------:R-:W-:Y:S05]  /*a3c0*/  BSYNC.RECONVERGENT B1 ;  /* 0x0000000000017941 */ /* 0x000fea0003800200 */
.L_x_5095:
        /* <DEDUP_REMOVED lines=8> */
[----:B------:R-:W3:Y:S04]  /*a450*/  LDS R23, [R11] ;  /* 0x000000000b177984 */ /* 0x000ee80000000800 */
[----:B------:R-:W4:Y:S04]  /*a460*/  LDS R25, [R11+0x100] ;  /* 0x000100000b197984 */ /* 0x000f280000000800 */
[----:B------:R-:W5:Y:S04]  /*a470*/  LDS R27, [R11+0x200] ;  /* 0x000200000b1b7984 */ /* 0x000f680000000800 */
[----:B--2---:R-:W2:Y:S04]  /*a480*/  LDS R29, [R11+0x300] ;  /* 0x000300000b1d7984 */ /* 0x004ea80000000800 */
[----:B------:R-:W2:Y:S04]  /*a490*/  LDS R31, [R11+0x400] ;  /* 0x000400000b1f7984 */ /* 0x000ea80000000800 */
[----:B------:R-:W2:Y:S01]  /*a4a0*/  LDS R33, [R11+0x500] ;  /* 0x000500000b217984 */ /* 0x000ea20000000800 */
[----:B0-----:R-:W-:-:S04]  /*a4b0*/  FADD.FTZ R13, -R8, R13 ;  /* 0x0000000d080d7221 */ /* 0x001fc80000010100 */
[----:B------:R-:W-:Y:S01]  /*a4c0*/  FMUL.FTZ R13, R13, 1.4426950216293334961 ;  /* 0x3fb8aa3b0d0d7820 */ /* 0x000fe20000410000 */
[----:B-1----:R-:W-:-:S03]  /*a4d0*/  FADD.FTZ R15, -R8, R15 ;  /* 0x0000000f080f7221 */ /* 0x002fc60000010100 */
        /* <DEDUP_REMOVED lines=8> */
[----:B--2---:R-:W-:-:S03]  /*a560*/  FADD.FTZ R29, -R8, R29 ;  /* 0x0000001d081d7221 */ /* 0x004fc60000010100 */
        /* <DEDUP_REMOVED lines=29> */
.L_x_5099:
[----:B------:R-:W-:Y:S05]  /*a740*/  BSYNC.RECONVERGENT B1 ;  /* 0x0000000000017941 */ /* 0x000fea0003800200 */
.L_x_5098:
[----:B------:R-:W-:-:S13]  /*a750*/  ISETP.GT.AND P1, PT, R10, R17, PT ;  /* 0x000000110a00720c */ /* 0x000fda0003f24270 */
[----:B------:R-:W-:Y:S05]  /*a760*/  @!P0 BRA P1, `(.L_x_5090) ;  /* 0x0000000400dc8947 */ /* 0x000fea0000800000 */
[----:B------:R-:W0:Y:S04]  /*a770*/  LDS R13, [R11+-0x200] ;  /* 0xfffe00000b0d7984 */ /* 0x000e280000000800 */
[----:B------:R-:W1:Y:S04]  /*a780*/  LDS R15, [R11+-0x100] ;  /* 0xffff00000b0f7984 */ /* 0x000e680000000800 */
[----:B------:R-:W3:Y:S04]  /*a790*/  LDS R23, [R11] ;  /* 0x000000000b177984 */ /* 0x000ee80000000800 */
[----:B------:R-:W4:Y:S01]  /*a7a0*/  LDS R25, [R11+0x100] ;  /* 0x000100000b197984 */ /* 0x000f220000000800 */
[C---:B0-----:R-:W-:Y:S01]  /*a7b0*/  FADD.FTZ R13, -R8.reuse, R13 ;  /* 0x0000000d080d7221 */ /* 0x041fe20000010100 */
[----:B-1----:R-:W-:-:S03]  /*a7c0*/  FADD.FTZ R15, -R8, R15 ;  /* 0x0000000f080f7221 */ /* 0x002fc60000010100 */
[----:B------:R-:W-:Y:S01]  /*a7d0*/  FMUL.FTZ R13, R13, 1.4426950216293334961 ;  /* 0x3fb8aa3b0d0d7820 */ /* 0x000fe20000410000 */
[C---:B---3--:R-:W-:Y:S01]  /*a7e0*/  FADD.FTZ R23, -R8.reuse, R23 ;  /* 0x0000001708177221 */ /* 0x048fe20000010100 */
[----:B------:R-:W-:Y:S02]  /*a7f0*/  FMUL.FTZ R15, R15, 1.4426950216293334961 ;  /* 0x3fb8aa3b0f0f7820 */ /* 0x000fe40000410000 */
[----:B------:R-:W0:Y:S01]  /*a800*/  MUFU.EX2 R10, R13 ;  /* 0x0000000d000a7308 */ /* 0x000e220000000800 */
[----:B----4-:R-:W-:Y:S01]  /*a810*/  FADD.FTZ R25, -R8, R25 ;  /* 0x0000001908197221 */ /* 0x010fe20000010100 */
[----:B------:R-:W-:-:S03]  /*a820*/  FMUL.FTZ R23, R23, 1.4426950216293334961 ;  /* 0x3fb8aa3b17177820 */ /* 0x000fc60000410000 */
[----:B------:R-:W-:-:S03]  /*a830*/  FMUL.FTZ R25, R25, 1.4426950216293334961 ;  /* 0x3fb8aa3b19197820 */ /* 0x000fc60000410000 */
[----:B------:R-:W1:Y:S08]  /*a840*/  MUFU.EX2 R12, R15 ;  /* 0x0000000f000c7308 */ /* 0x000e700000000800 */
[----:B------:R-:W3:Y:S01]  /*a850*/  MUFU.EX2 R8, R23 ;  /* 0x0000001700087308 */ /* 0x000ee20000000800 */
[----:B0-----:R0:W-:Y:S01]  /*a860*/  STS [R11+-0x200], R10 ;  /* 0xfffe000a0b007388 */ /* 0x0011e20000000800 */
[----:B------:R-:W-:-:S06]  /*a870*/  FADD.FTZ R9, R9, R10 ;  /* 0x0000000a09097221 */ /* 0x000fcc0000010000 */
[----:B------:R-:W4:Y:S01]  /*a880*/  MUFU.EX2 R14, R25 ;  /* 0x00000019000e7308 */ /* 0x000f220000000800 */
[----:B-1----:R0:W-:Y:S01]  /*a890*/  STS [R11+-0x100], R12 ;  /* 0xffff000c0b007388 */ /* 0x0021e20000000800 */
[----:B------:R-:W-:-:S03]  /*a8a0*/  FADD.FTZ R9, R9, R12 ;  /* 0x0000000c09097221 */ /* 0x000fc60000010000 */
[----:B---3--:R0:W-:Y:S01]  /*a8b0*/  STS [R11], R8 ;  /* 0x000000080b007388 */ /* 0x0081e20000000800 */
[----:B------:R-:W-:-:S03]  /*a8c0*/  FADD.FTZ R9, R9, R8 ;  /* 0x0000000809097221 */ /* 0x000fc60000010000 */
[----:B----4-:R0:W-:Y:S01]  /*a8d0*/  STS [R11+0x100], R14 ;  /* 0x0001000e0b007388 */ /* 0x0101e20000000800 */
[----:B------:R-:W-:Y:S01]  /*a8e0*/  FADD.FTZ R9, R9, R14 ;  /* 0x0000000e09097221 */ /* 0x000fe20000010000 */
[----:B------:R-:W-:Y:S06]  /*a8f0*/  BRA `(.L_x_5090) ;  /* 0x0000000400787947 */ /* 0x000fec0003800000 */
.L_x_5091:
        /* <DEDUP_REMOVED lines=8> */
[----:B------:R-:W-:-:S12]  /*a980*/  IMAD.MOV.U32 R9, RZ, RZ, RZ ;  /* 0x000000ffff097224 */ /* 0x000fd800078e00ff */
[----:B------:R-:W-:Y:S05]  /*a990*/  @!P0 BRA `(.L_x_5101) ;  /* 0x00000000006c8947 */ /* 0x000fea0003800000 */
[----:B------:R-:W-:Y:S01]  /*a9a0*/  VIADD R15, R15, 0x410 ;  /* 0x000004100f0f7836 */ /* 0x000fe20000000000 */
[----:B------:R-:W-:Y:S01]  /*a9b0*/  LEA.HI R9, R13, 0x1, RZ, 0x1a ;  /* 0x000000010d097811 */ /* 0x000fe200078fd0ff */
[--C-:B------:R-:W-:Y:S01]  /*a9c0*/  IMAD.MOV.U32 R12, RZ, RZ, R4.reuse ;  /* 0x000000ffff0c7224 */ /* 0x100fe200078e0004 */
[----:B------:R-:W-:Y:S02]  /*a9d0*/  IADD3 R20, P0, P2, R10, UR4, R4 ;  /* 0x000000040a147c10 */ /* 0x000fe4000fa1e004 */
[----:B------:R-:W-:Y:S02]  /*a9e0*/  LEA R18, R18, R15, 0x18 ;  /* 0x0000000f12127211 */ /* 0x000fe400078ec0ff */
[----:B------:R-:W-:Y:S01]  /*a9f0*/  LOP3.LUT R10, R9, 0x3, RZ, 0xc0, !PT ;  /* 0x00000003090a7812 */ /* 0x000fe200078ec0ff */
[----:B------:R-:W-:Y:S01]  /*aa00*/  HFMA2 R9, -RZ, RZ, 0, 0 ;  /* 0x00000000ff097431 */ /* 0x000fe200000001ff */
[----:B------:R-:W-:Y:S01]  /*aa10*/  IADD3.X R11, PT, PT, R11, UR10, RZ, P0, P2 ;  /* 0x0000000a0b0b7c10 */ /* 0x000fe200087e44ff */
[----:B------:R-:W-:-:S02]  /*aa20*/  IMAD.IADD R13, R3, 0x1, R18 ;  /* 0x00000001030d7824 */ /* 0x000fc400078e0212 */
[----:B------:R-:W-:-:S07]  /*aa30*/  IMAD.MOV R14, RZ, RZ, -R10 ;  /* 0x000000ffff0e7224 */ /* 0x000fce00078e0a0a */
.L_x_5102:
[----:B------:R-:W-:-:S06]  /*aa40*/  IMAD.MOV.U32 R10, RZ, RZ, R20 ;  /* 0x000000ffff0a7224 */ /* 0x000fcc00078e0014 */
[----:B------:R3:W4:Y:S01]  /*aa50*/  LDG.E.U8 R10, desc[UR36][R10.64] ;  /* 0x000000240a0a7981 */ /* 0x000722000c1e1100 */
[----:B------:R-:W-:Y:S01]  /*aa60*/  MOV R18, RZ ;  /* 0x000000ff00127202 */ /* 0x000fe20000000f00 */
[----:B------:R-:W-:Y:S01]  /*aa70*/  VIADD R14, R14, 0x1 ;  /* 0x000000010e0e7836 */ /* 0x000fe20000000000 */
[----:B------:R-:W-:Y:S01]  /*aa80*/  IADD3 R20, P2, PT, R20, 0x40, RZ ;  /* 0x0000004014147810 */ /* 0x000fe20007f5e0ff */
[----:B------:R-:W-:-:S04]  /*aa90*/  VIADD R12, R12, 0x40 ;  /* 0x000000400c0c7836 */ /* 0x000fc80000000000 */
[----:B---3--:R-:W-:Y:S01]  /*aaa0*/  IMAD.X R11, RZ, RZ, R11, P2 ;  /* 0x000000ffff0b7224 */ /* 0x008fe200010e060b */
        /* <DEDUP_REMOVED lines=8> */
[----:B0-----:R-:W-:-:S10]  /*ab30*/  VIADD R13, R13, 0x100 ;  /* 0x000001000d0d7836 */ /* 0x001fd40000000000 */
[----:B------:R-:W-:Y:S05]  /*ab40*/  @P0 BRA `(.L_x_5102) ;  /* 0xfffffffc00bc0947 */ /* 0x000fea000383ffff */
.L_x_5101:
[----:B------:R-:W-:Y:S05]  /*ab50*/  BSYNC.RECONVERGENT B1 ;  /* 0x0000000000017941 */ /* 0x000fea0003800200 */
.L_x_5100:
[----:B------:R-:W-:Y:S05]  /*ab60*/  @!P1 BRA `(.L_x_5090) ;  /* 0x0000000000dc9947 */ /* 0x000fea0003800000 */
[----:B------:R-:W3:Y:S01]  /*ab70*/  S2R R14, SR_CgaCtaId ;  /* 0x00000000000e7919 */ /* 0x000ee20000008800 */
[----:B-1----:R-:W1:Y:S01]  /*ab80*/  LDC.64 R24, c[0x0][0x420] ;  /* 0x00010800ff187b82 */ /* 0x002e620000000a00 */
[----:B------:R-:W-:Y:S02]  /*ab90*/  MOV R10, 0x400 ;  /* 0x00000400000a7802 */ /* 0x000fe40000000f00 */
[----:B------:R-:W-:-:S03]  /*aba0*/  SHF.L.U32 R11, R2, 0x2, RZ ;  /* 0x00000002020b7819 */ /* 0x000fc600000006ff */
[----:B------:R-:W-:Y:S02]  /*abb0*/  VIADD R13, R10, 0x410 ;  /* 0x000004100a0d7836 */ /* 0x000fe40000000000 */
[----:B------:R-:W-:Y:S01]  /*abc0*/  IMAD R10, R12, 0x4, -R11 ;  /* 0x000000040c0a7824 */ /* 0x000fe200078e0a0b */
[----:B-1----:R-:W-:-:S04]  /*abd0*/  IADD3 R15, P0, P1, R24, UR4, R12 ;  /* 0x00000004180f7c10 */ /* 0x002fc8000f91e00c */
[----:B------:R-:W-:Y:S02]  /*abe0*/  IADD3 R15, P2, PT, R15, 0x80, RZ ;  /* 0x000000800f0f7810 */ /* 0x000fe40007f5e0ff */
[----:B------:R-:W-:Y:S02]  /*abf0*/  IADD3.X R11, PT, PT, R25, UR10, RZ, P0, P1 ;  /* 0x0000000a190b7c10 */ /* 0x000fe400087e24ff */
[----:B---3--:R-:W-:-:S03]  /*ac00*/  LEA R13, R14, R13, 0x18 ;  /* 0x0000000d0e0d7211 */ /* 0x008fc600078ec0ff */
[----:B------:R-:W-:Y:S01]  /*ac10*/  IMAD.X R11, RZ, RZ, R11, P2 ;  /* 0x000000ffff0b7224 */ /* 0x000fe200010e060b */
[----:B------:R-:W-:-:S07]  /*ac20*/  IADD3 R13, PT, PT, R10, 0x200, R13 ;  /* 0x000002000a0d7810 */ /* 0x000fce0007ffe00d */
.L_x_5103:
[----:B------:R-:W-:-:S05]  /*ac30*/  IMAD.MOV.U32 R10, RZ, RZ, R15 ;  /* 0x000000ffff0a7224 */ /* 0x000fca00078e000f */
[----:B------:R-:W3:Y:S04]  /*ac40*/  LDG.E.U8 R15, desc[UR36][R10.64+-0x80] ;  /* 0xffff80240a0f7981 */ /* 0x000ee8000c1e1100 */
[----:B------:R-:W4:Y:S04]  /*ac50*/  LDG.E.U8 R14, desc[UR36][R10.64+-0x40] ;  /* 0xffffc0240a0e7981 */ /* 0x000f28000c1e1100 */
[----:B------:R-:W5:Y:S04]  /*ac60*/  LDG.E.U8 R18, desc[UR36][R10.64] ;  /* 0x000000240a127981 */ /* 0x000f68000c1e1100 */
[----:B------:R-:W2:Y:S01]  /*ac70*/  LDG.E.U8 R20, desc[UR36][R10.64+0x40] ;  /* 0x000040240a147981 */ /* 0x000ea2000c1e1100 */
[----:B------:R-:W-:-:S02]  /*ac80*/  IMAD.MOV.U32 R24, RZ, RZ, RZ ;  /* 0x000000ffff187224 */ /* 0x000fc400078e00ff */
[----:B------:R-:W-:Y:S01]  /*ac90*/  VIADD R12, R12, 0x100 ;  /* 0x000001000c0c7836 */ /* 0x000fe20000000000 */
[----:B---3--:R-:W-:Y:S02]  /*aca0*/  ISETP.NE.AND P0, PT, R15, RZ, PT ;  /* 0x000000ff0f00720c */ /* 0x008fe40003f05270 */
[----:B----4-:R-:W-:Y:S02]  /*acb0*/  ISETP.NE.AND P1, PT, R14, RZ, PT ;  /* 0x000000ff0e00720c */ /* 0x010fe40003f25270 */
[----:B------:R-:W-:Y:S02]  /*acc0*/  MOV R14, RZ ;  /* 0x000000ff000e7202 */ /* 0x000fe40000000f00 */
[----:B-----5:R-:W-:Y:S01]  /*acd0*/  ISETP.NE.AND P2, PT, R18, RZ, PT ;  /* 0x000000ff1200720c */ /* 0x020fe20003f45270 */
[----:B------:R-:W-:Y:S01]  /*ace0*/  IMAD.MOV.U32 R18, RZ, RZ, RZ ;  /* 0x000000ffff127224 */ /* 0x000fe200078e00ff */
[----:B--2---:R-:W-:-:S05]  /*acf0*/  ISETP.NE.AND P3, PT, R20, RZ, PT ;  /* 0x000000ff1400720c */ /* 0x004fca0003f65270 */
[----:B------:R-:W0:Y:S01]  /*ad00*/  @!P0 LDS R15, [R13+-0x200] ;  /* 0xfffe00000d0f8984 */ /* 0x000e220000000800 */
[----:B------:R-:W-:-:S03]  /*ad10*/  IMAD.MOV.U32 R20, RZ, RZ, RZ ;  /* 0x000000ffff147224 */ /* 0x000fc600078e00ff */
        /* <DEDUP_REMOVED lines=28> */
.L_x_5090:
[----:B------:R-:W-:Y:S05]  /*aee0*/  BSYNC.RECONVERGENT B0 ;  /* 0x0000000000007941 */ /* 0x000fea0003800200 */
.L_x_5089:
[----:B0-----:R-:W0:Y:S01]  /*aef0*/  SHFL.BFLY PT, R8, R9, 0x10, 0x1f ;  /* 0x0e001f0009087f89 */ /* 0x001e2200000e0000 */
[C---:B------:R-:W-:Y:S01]  /*af00*/  ISETP.NE.AND P0, PT, R5.reuse, RZ, PT ;  /* 0x000000ff0500720c */ /* 0x040fe20003f05270 */
[----:B------:R-:W3:Y:S01]  /*af10*/  LDCU.U8 UR7, c[0x0][0x48c] ;  /* 0x00009180ff0777ac */ /* 0x000ee20008000000 */
[----:B------:R-:W-:Y:S01]  /*af20*/  ISETP.GT.U32.AND P1, PT, R5, 0x1, PT ;  /* 0x000000010500780c */ /* 0x000fe20003f24070 */
[----:B------:R-:W5:Y:S10]  /*af30*/  LDC R15, c[0x0][0x3f8] ;  /* 0x0000fe00ff0f7b82 */ /* 0x000f740000000800 */
[----:B----4-:R-:W-:-:S04]  /*af40*/  @!P0 SHF.R.U32.HI R14, RZ, 0x3, R21 ;  /* 0x00000003ff0e8819 */ /* 0x010fc80000011615 */
[----:B------:R-:W-:Y:S01]  /*af50*/  @!P0 LOP3.LUT R5, R14, 0x7c, RZ, 0xc0, !PT ;  /* 0x0000007c0e058812 */ /* 0x000fe200078ec0ff */
[----:B---3--:R-:W-:Y:S01]  /*af60*/  UISETP.NE.AND UP0, UPT, UR7, URZ, UPT ;  /* 0x000000ff0700728c */ /* 0x008fe2000bf05270 */
[----:B0-----:R-:W-:-:S03]  /*af70*/  FADD.FTZ R8, R8, R9 ;  /* 0x0000000908087221 */ /* 0x001fc60000010000 */
[----:B------:R-:W-:Y:S02]  /*af80*/  @!P0 IMAD.IADD R9, R5, 0x1, R0 ;  /* 0x0000000105098824 */ /* 0x000fe400078e0200 */
[----:B------:R-:W5:Y:S01]  /*af90*/  S2R R0, SR_CTAID.X ;  /* 0x0000000000007919 */ /* 0x000f620000002500 */
[----:B------:R-:W0:Y:S02]  /*afa0*/  SHFL.BFLY PT, R11, R8, 0x8, 0x1f ;  /* 0x0d001f00080b7f89 */ /* 0x000e2400000e0000 */
[----:B0-----:R-:W-:Y:S01]  /*afb0*/  FADD.FTZ R11, R8, R11 ;  /* 0x0000000b080b7221 */ /* 0x001fe20000010000 */
[----:B-----5:R-:W-:-:S04]  /*afc0*/  IMAD R14, R15, UR5, R0 ;  /* 0x000000050f0e7c24 */ /* 0x020fc8000f8e0200 */
        /* <DEDUP_REMOVED lines=8> */
[----:B------:R-:W-:Y:S02]  /*b050*/  ISETP.GT.AND P0, PT, R4, R17, PT ;  /* 0x000000110400720c */ /* 0x000fe40003f04270 */
[----:B0-----:R-:W-:-:S03]  /*b060*/  CS2R R8, SRZ ;  /* 0x0000000000087805 */ /* 0x001fc6000001ff00 */
[----:B------:R-:W0:Y:S04]  /*b070*/  @!P1 LDS R12, [R6+0x8] ;  /* 0x00000800060c9984 */ /* 0x000e280000000800 */
[----:B0-----:R-:W0:Y:S02]  /*b080*/  SHFL.BFLY PT, R5, R12, 0x1, 0x1f ;  /* 0x0c201f000c057f89 */ /* 0x001e2400000e0000 */
[----:B0-----:R-:W-:-:S06]  /*b090*/  FADD.FTZ R10, R5, R12 ;  /* 0x0000000c050a7221 */ /* 0x001fcc0000010000 */
[----:B------:R-:W0:Y:S02]  /*b0a0*/  SHFL.IDX PT, R10, R10, RZ, 0x1f ;  /* 0x00001fff0a0a7589 */ /* 0x000e2400000e0000 */
[----:B0-----:R-:W-:-:S06]  /*b0b0*/  FADD.FTZ R5, R10, 9.9999999747524270788e-07 ;  /* 0x358637bd0a057421 */ /* 0x001fcc0000010000 */
[----:B------:R-:W0:Y:S01]  /*b0c0*/  MUFU.RCP R5, R5 ;  /* 0x0000000500057308 */ /* 0x000e220000001000 */
[----:B------:R-:W-:Y:S05]  /*b0d0*/  BRA.U !UP0, `(.L_x_5104) ;  /* 0x0000000108187547 */ /* 0x000fea000b800000 */
[----:B------:R-:W3:Y:S08]  /*b0e0*/  LDC R9, c[0x0][0x488] ;  /* 0x00012200ff097b82 */ /* 0x000ef00000000800 */
[----:B------:R-:W3:Y:S08]  /*b0f0*/  LDC R6, c[0x0][0x40c] ;  /* 0x00010300ff067b82 */ /* 0x000ef00000000800 */
[----:B------:R-:W4:Y:S01]  /*b100*/  LDC R11, c[0x0][0x3f4] ;  /* 0x0000fd00ff0b7b82 */ /* 0x000f220000000800 */
[----:B---3--:R-:W-:-:S04]  /*b110*/  IMAD R6, R14, R9, R6 ;  /* 0x000000090e067224 */ /* 0x008fc800078e0206 */
[----:B----4-:R-:W-:-:S05]  /*b120*/  IMAD R8, R6, R11, RZ ;  /* 0x0000000b06087224 */ /* 0x010fca00078e02ff */
[----:B------:R-:W-:-:S07]  /*b130*/  SHF.R.S32.HI R9, RZ, 0x1f, R8 ;  /* 0x0000001fff097819 */ /* 0x000fce0000011408 */
.L_x_5104:
        /* <DEDUP_REMOVED lines=19> */
[----:B------:R-:W-:-:S03]  /*b270*/  IMAD.MOV R8, RZ, RZ, -R6 ;  /* 0x000000ffff087224 */ /* 0x000fc600078e0a06 */
[----:B------:R-:W-:Y:S01]  /*b280*/  IADD3 R4, PT, PT, R4, R7, RZ ;  /* 0x0000000704047210 */ /* 0x000fe20007ffe0ff */
[----:B---3--:R-:W-:-:S06]  /*b290*/  ULEA UR5, UR6, UR5, 0x18 ;  /* 0x0000000506057291 */ /* 0x008fcc000f8ec0ff */
[----:B------:R-:W-:-:S07]  /*b2a0*/  VIADD R6, R3, UR5 ;  /* 0x0000000503067c36 */ /* 0x000fce0008000000 */
.L_x_5110:
[----:B------:R-:W0:Y:S01]  /*b2b0*/  LDS R10, [R6] ;  /* 0x00000000060a7984 */ /* 0x000e220000000800 */
[----:B------:R-:W-:-:S05]  /*b2c0*/  VIADD R8, R8, 0x1 ;  /* 0x0000000108087836 */ /* 0x000fca0000000000 */
[----:B------:R-:W-:Y:S01]  /*b2d0*/  ISETP.NE.AND P0, PT, R8, RZ, PT ;  /* 0x000000ff0800720c */ /* 0x000fe20003f05270 */
[----:B0-----:R-:W-:-:S05]  /*b2e0*/  FMUL.FTZ R7, R10, R5 ;  /* 0x000000050a077220 */ /* 0x001fca0000410000 */
[----:B------:R0:W-:Y:S02]  /*b2f0*/  STS [R6], R7 ;  /* 0x0000000706007388 */ /* 0x0001e40000000800 */
[----:B0-----:R-:W-:-:S05]  /*b300*/  VIADD R6, R6, 0x100 ;  /* 0x0000010006067836 */ /* 0x001fca0000000000 */
[----:B------:R-:W-:Y:S05]  /*b310*/  @P0 BRA `(.L_x_5110) ;  /* 0xfffffffc00e40947 */ /* 0x000fea000383ffff */
.L_x_5109:
[----:B------:R-:W-:Y:S05]  /*b320*/  BSYNC.RECONVERGENT B1 ;  /* 0x0000000000017941 */ /* 0x000fea0003800200 */
.L_x_5108:
[----:B------:R-:W-:Y:S05]  /*b330*/  @!P1 BRA `(.L_x_5106) ;  /* 0x0000001400109947 */ /* 0x000fea0003800000 */
[----:B------:R-:W3:Y:S01]  /*b340*/  S2UR UR6, SR_CgaCtaId ;  /* 0x00000000000679c3 */ /* 0x000ee20000008800 */
[----:B------:R-:W-:Y:S01]  /*b350*/  UMOV UR5, 0x400 ;  /* 0x0000040000057882 */ /* 0x000fe20000000000 */
[----:B------:R-:W-:Y:S01]  /*b360*/  IMAD.SHL.U32 R7, R2, 0x4, RZ ;  /* 0x0000000402077824 */ /* 0x000fe200078e00ff */
[----:B------:R-:W-:-:S04]  /*b370*/  UIADD3 UR5, UPT, UPT, UR5, 0x410, URZ ;  /* 0x0000041005057890 */ /* 0x000fc8000fffe0ff */
[----:B------:R-:W-:Y:S01]  /*b380*/  LEA R6, R4, -R7, 0x2 ;  /* 0x8000000704067211 */ /* 0x000fe200078e10ff */
[----:B---3--:R-:W-:-:S09]  /*b390*/  ULEA UR5, UR6, UR5, 0x18 ;  /* 0x0000000506057291 */ /* 0x008fd2000f8ec0ff */
[----:B------:R-:W0:Y:S04]  /*b3a0*/  LDS R8, [R6+UR5] ;  /* 0x0000000506087984 */ /* 0x000e280008000800 */
[----:B------:R-:W3:Y:S04]  /*b3b0*/  LDS R10, [R6+UR5+0x100] ;  /* 0x00010005060a7984 */ /* 0x000ee80008000800 */
[----:B------:R-:W4:Y:S04]  /*b3c0*/  LDS R12, [R6+UR5+0x200] ;  /* 0x00020005060c7984 */ /* 0x000f280008000800 */
[----:B------:R-:W5:Y:S01]  /*b3d0*/  LDS R18, [R6+UR5+0x300] ;  /* 0x0003000506127984 */ /* 0x000f620008000800 */
[----:B0-----:R-:W-:Y:S01]  /*b3e0*/  FMUL.FTZ R7, R8, R5 ;  /* 0x0000000508077220 */ /* 0x001fe20000410000 */
[----:B------:R-:W-:-:S02]  /*b3f0*/  VIADD R8, R4, 0x100 ;  /* 0x0000010004087836 */ /* 0x000fc40000000000 */
[----:B------:R-:W-:Y:S02]  /*b400*/  VIADD R4, R6, UR5 ;  /* 0x0000000506047c36 */ /* 0x000fe40008000000 */
[----:B---3--:R-:W-:Y:S01]  /*b410*/  FMUL.FTZ R9, R10, R5 ;  /* 0x000000050a097220 */ /* 0x008fe20000410000 */
[----:B------:R3:W-:Y:S01]  /*b420*/  STS [R6+UR5], R7 ;  /* 0x0000000706007988 */ /* 0x0007e20008000805 */
[----:B------:R-:W-:Y:S01]  /*b430*/  ISETP.GT.AND P0, PT, R8, R17, PT ;  /* 0x000000110800720c */ /* 0x000fe20003f04270 */
[-C--:B----4-:R-:W-:Y:S02]  /*b440*/  FMUL.FTZ R11, R12, R5.reuse ;  /* 0x000000050c0b7220 */ /* 0x090fe40000410000 */
[----:B------:R3:W-:Y:S01]  /*b450*/  STS [R6+UR5+0x100], R9 ;  /* 0x0001000906007988 */ /* 0x0007e20008000805 */
[----:B-----5:R-:W-:-:S03]  /*b460*/  FMUL.FTZ R13, R18, R5 ;  /* 0x00000005120d7220 */ /* 0x020fc60000410000 */
[----:B------:R3:W-:Y:S04]  /*b470*/  STS [R6+UR5+0x200], R11 ;  /* 0x0002000b06007988 */ /* 0x0007e80008000805 */
[----:B------:R3:W-:Y:S02]  /*b480*/  STS [R6+UR5+0x300], R13 ;  /* 0x0003000d06007988 */ /* 0x0007e40008000805 */
[----:B------:R-:W-:Y:S05]  /*b490*/  @P0 BRA `(.L_x_5106) ;  /* 0x0000001000b80947 */ /* 0x000fea0003800000 */
[----:B---3--:R-:W-:Y:S01]  /*b4a0*/  IMAD.IADD R6, R17, 0x1, -R8 ;  /* 0x0000000111067824 */ /* 0x008fe200078e0a08 */
[----:B------:R-:W-:Y:S01]  /*b4b0*/  BSSY.RECONVERGENT B1, `(.L_x_5111) ;  /* 0x000003b000017945 */ /* 0x000fe20003800200 */
[----:B------:R-:W-:Y:S01]  /*b4c0*/  VIADD R4, R4, 0x600 ;  /* 0x0000060004047836 */ /* 0x000fe20000000000 */
[----:B------:R-:W-:Y:S02]  /*b4d0*/  PLOP3.LUT P0, PT, PT, PT, PT, 0x80, 0x8 ;  /* 0x000000000008781c */ /* 0x000fe40003f0f070 */
[----:B------:R-:W-:-:S13]  /*b4e0*/  ISETP.GT.AND P1, PT, R6, 0x2ff, PT ;  /* 0x000002ff0600780c */ /* 0x000fda0003f24270 */
[----:B------:R-:W-:Y:S05]  /*b4f0*/  @!P1 BRA `(.L_x_5112) ;  /* 0x0000000000d89947 */ /* 0x000fea0003800000 */
[----:B------:R-:W-:Y:S02]  /*b500*/  PLOP3.LUT P0, PT, PT, PT, PT, 0x8, 0x80 ;  /* 0x000000000080781c */ /* 0x000fe40003f0e170 */
[----:B------:R-:W-:-:S11]  /*b510*/  IADD3 R35, PT, PT, R17, -0x2ff, RZ ;  /* 0xfffffd0111237810 */ /* 0x000fd60007ffe0ff */
.L_x_5113:
[----:B------:R-:W0:Y:S01]  /*b520*/  LDS R6, [R4+-0x200] ;  /* 0xfffe000004067984 */ /* 0x000e220000000800 */
[----:B------:R-:W-:-:S03]  /*b530*/  VIADD R8, R8, 0x400 ;  /* 0x0000040008087836 */ /* 0x000fc60000000000 */
[----:B------:R-:W3:Y:S02]  /*b540*/  LDS R10, [R4+-0x100] ;  /* 0xffff0000040a7984 */ /* 0x000ee40000000800 */
[----:B------:R-:W-:Y:S02]  /*b550*/  ISETP.GE.AND P1, PT, R8, R35, PT ;  /* 0x000000230800720c */ /* 0x000fe40003f26270 */
[----:B------:R-:W4:Y:S04]  /*b560*/  LDS R12, [R4] ;  /* 0x00000000040c7984 */ /* 0x000f280000000800 */
[----:B------:R-:W5:Y:S04]  /*b570*/  LDS R18, [R4+0x100] ;  /* 0x0001000004127984 */ /* 0x000f680000000800 */
[----:B------:R-:W5:Y:S04]  /*b580*/  LDS R20, [R4+0x200] ;  /* 0x0002000004147984 */ /* 0x000f680000000800 */
[----:B-1----:R-:W1:Y:S04]  /*b590*/  LDS R24, [R4+0x300] ;  /* 0x0003000004187984 */ /* 0x002e680000000800 */
[----:B------:R-:W-:Y:S04]  /*b5a0*/  LDS R26, [R4+0x400] ;  /* 0x00040000041a7984 */ /* 0x000fe80000000800 */
[----:B--2---:R-:W2:Y:S04]  /*b5b0*/  LDS R28, [R4+0x500] ;  /* 0x00050000041c7984 */ /* 0x004ea80000000800 */
[----:B------:R-:W2:Y:S04]  /*b5c0*/  LDS R30, [R4+0x600] ;  /* 0x00060000041e7984 */ /* 0x000ea80000000800 */
[----:B------:R-:W2:Y:S04]  /*b5d0*/  LDS R32, [R4+0x700] ;  /* 0x0007000004207984 */ /* 0x000ea80000000800 */
        /* <DEDUP_REMOVED lines=9> */
[----:B------:R-:W-:-:S03]  /*b670*/  FMUL.FTZ R23, R5, R20 ;  /* 0x0000001405177220 */ /* 0x000fc60000410000 */
[----:B------:R-:W5:Y:S01]  /*b680*/  LDS R44, [R4+0xd00] ;  /* 0x000d0000042c7984 */ /* 0x000f620000000800 */
[----:B-1----:R-:W-:-:S03]  /*b690*/  FMUL.FTZ R25, R5, R24 ;  /* 0x0000001805197220 */ /* 0x002fc60000410000 */
[----:B------:R1:W-:Y:S04]  /*b6a0*/  STS [R4+-0x200], R7 ;  /* 0xfffe000704007388 */ /* 0x0003e80000000800 */
[----:B------:R0:W-:Y:S01]  /*b6b0*/  STS [R4+-0x100], R9 ;  /* 0xffff000904007388 */ /* 0x0001e20000000800 */
[----:B--2---:R-:W-:-:S03]  /*b6c0*/  FMUL.FTZ R27, R5, R28 ;  /* 0x0000001c051b7220 */ /* 0x004fc60000410000 */
[----:B------:R3:W-:Y:S01]  /*b6d0*/  STS [R4], R11 ;  /* 0x0000000b04007388 */ /* 0x0007e20000000800 */
[C---:B------:R-:W-:Y:S01]  /*b6e0*/  FMUL.FTZ R29, R5.reuse, R30 ;  /* 0x0000001e051d7220 */ /* 0x040fe20000410000 */
[C---:B-1----:R-:W-:Y:S02]  /*b6f0*/  FMUL.FTZ R7, R5.reuse, R26 ;  /* 0x0000001a05077220 */ /* 0x042fe40000410000 */
[----:B------:R4:W-:Y:S01]  /*b700*/  STS [R4+0x100], R13 ;  /* 0x0001000d04007388 */ /* 0x0009e20000000800 */
[----:B------:R-:W-:-:S03]  /*b710*/  FMUL.FTZ R31, R5, R32 ;  /* 0x00000020051f7220 */ /* 0x000fc60000410000 */
[----:B------:R5:W-:Y:S01]  /*b720*/  STS [R4+0x200], R23 ;  /* 0x0002001704007388 */ /* 0x000be20000000800 */
[----:B------:R-:W-:-:S03]  /*b730*/  FMUL.FTZ R33, R5, R34 ;  /* 0x0000002205217220 */ /* 0x000fc60000410000 */
[----:B------:R1:W-:Y:S01]  /*b740*/  STS [R4+0x300], R25 ;  /* 0x0003001904007388 */ /* 0x0003e20000000800 */
[C---:B0-----:R-:W-:Y:S01]  /*b750*/  FMUL.FTZ R9, R5.reuse, R36 ;  /* 0x0000002405097220 */ /* 0x041fe20000410000 */
[C---:B---3--:R-:W-:Y:S02]  /*b760*/  FMUL.FTZ R11, R5.reuse, R38 ;  /* 0x00000026050b7220 */ /* 0x048fe40000410000 */
[----:B------:R-:W-:Y:S01]  /*b770*/  STS [R4+0x400], R7 ;  /* 0x0004000704007388 */ /* 0x000fe20000000800 */
[----:B----4-:R-:W-:-:S03]  /*b780*/  FMUL.FTZ R13, R5, R40 ;  /* 0x00000028050d7220 */ /* 0x010fc60000410000 */
[----:B------:R-:W-:Y:S01]  /*b790*/  STS [R4+0x500], R27 ;  /* 0x0005001b04007388 */ /* 0x000fe20000000800 */
[----:B-----5:R-:W-:-:S03]  /*b7a0*/  FMUL.FTZ R23, R5, R42 ;  /* 0x0000002a05177220 */ /* 0x020fc60000410000 */
[----:B------:R-:W-:Y:S01]  /*b7b0*/  STS [R4+0x600], R29 ;  /* 0x0006001d04007388 */ /* 0x000fe20000000800 */
[----:B-1----:R-:W-:-:S03]  /*b7c0*/  FMUL.FTZ R25, R5, R44 ;  /* 0x0000002c05197220 */ /* 0x002fc60000410000 */
        /* <DEDUP_REMOVED lines=9> */
.L_x_5112:
[----:B------:R-:W-:Y:S05]  /*b860*/  BSYNC.RECONVERGENT B1 ;  /* 0x0000000000017941 */ /* 0x000fea0003800200 */
.L_x_5111:
[----:B------:R-:W-:Y:S01]  /*b870*/  IMAD.IADD R6, R17, 0x1, -R8 ;  /* 0x0000000111067824 */ /* 0x000fe200078e0a08 */
[----:B------:R-:W-:Y:S04]  /*b880*/  BSSY.RECONVERGENT B1, `(.L_x_5114) ;  /* 0x000001e000017945 */ /* 0x000fe80003800200 */
[----:B------:R-:W-:-:S13]  /*b890*/  ISETP.GT.AND P1, PT, R6, 0xff, PT ;  /* 0x000000ff0600780c */ /* 0x000fda0003f24270 */
[----:B------:R-:W-:Y:S05]  /*b8a0*/  @!P1 BRA `(.L_x_5115) ;  /* 0x00000000006c9947 */ /* 0x000fea0003800000 */
[----:B------:R-:W0:Y:S01]  /*b8b0*/  LDS R6, [R4+-0x200] ;  /* 0xfffe000004067984 */ /* 0x000e220000000800 */
[----:B------:R-:W-:Y:S01]  /*b8c0*/  PLOP3.LUT P0, PT, PT, PT, PT, 0x8, 0x80 ;  /* 0x000000000080781c */ /* 0x000fe20003f0e170 */
[----:B------:R-:W-:Y:S02]  /*b8d0*/  VIADD R8, R8, 0x200 ;  /* 0x0000020008087836 */ /* 0x000fe40000000000 */
[----:B------:R-:W3:Y:S04]  /*b8e0*/  LDS R10, [R4+-0x100] ;  /* 0xffff0000040a7984 */ /* 0x000ee80000000800 */
[----:B------:R-:W4:Y:S04]  /*b8f0*/  LDS R12, [R4] ;  /* 0x00000000040c7984 */ /* 0x000f280000000800 */
[----:B------:R-:W5:Y:S04]  /*b900*/  LDS R18, [R4+0x100] ;  /* 0x0001000004127984 */ /* 0x000f680000000800 */
[----:B------:R-:W5:Y:S04]  /*b910*/  LDS R20, [R4+0x200] ;  /* 0x0002000004147984 */ /* 0x000f680000000800 */
[----:B-1----:R-:W1:Y:S04]  /*b920*/  LDS R24, [R4+0x300] ;  /* 0x0003000004187984 */ /* 0x002e680000000800 */
[----:B------:R-:W1:Y:S04]  /*b930*/  LDS R26, [R4+0x400] ;  /* 0x00040000041a7984 */ /* 0x000e680000000800 */
[----:B--2---:R-:W2:Y:S01]  /*b940*/  LDS R28, [R4+0x500] ;  /* 0x00050000041c7984 */ /* 0x004ea20000000800 */
[C---:B0-----:R-:W-:Y:S01]  /*b950*/  FMUL.FTZ R7, R5.reuse, R6 ;  /* 0x0000000605077220 */ /* 0x041fe20000410000 */
[----:B---3--:R-:W-:-:S04]  /*b960*/  FMUL.FTZ R9, R5, R10 ;  /* 0x0000000a05097220 */ /* 0x008fc80000410000 */
[----:B------:R-:W-:Y:S01]  /*b970*/  STS [R4+-0x200], R7 ;  /* 0xfffe000704007388 */ /* 0x000fe20000000800 */
[----:B----4-:R-:W-:-:S03]  /*b980*/  FMUL.FTZ R11, R5, R12 ;  /* 0x0000000c050b7220 */ /* 0x010fc60000410000 */
[----:B------:R-:W-:Y:S01]  /*b990*/  STS [R4+-0x100], R9 ;  /* 0xffff000904007388 */ /* 0x000fe20000000800 */
[----:B-----5:R-:W-:-:S03]  /*b9a0*/  FMUL.FTZ R13, R5, R18 ;  /* 0x00000012050d7220 */ /* 0x020fc60000410000 */
[----:B------:R-:W-:Y:S01]  /*b9b0*/  STS [R4], R11 ;  /* 0x0000000b04007388 */ /* 0x000fe20000000800 */
[----:B------:R-:W-:-:S03]  /*b9c0*/  FMUL.FTZ R23, R5, R20 ;  /* 0x0000001405177220 */ /* 0x000fc60000410000 */
[----:B------:R-:W-:Y:S01]  /*b9d0*/  STS [R4+0x100], R13 ;  /* 0x0001000d04007388 */ /* 0x000fe20000000800 */
[----:B-1----:R-:W-:-:S03]  /*b9e0*/  FMUL.FTZ R25, R5, R24 ;  /* 0x0000001805197220 */ /* 0x002fc60000410000 */
[----:B------:R-:W-:Y:S01]  /*b9f0*/  STS [R4+0x200], R23 ;  /* 0x0002001704007388 */ /* 0x000fe20000000800 */
[----:B------:R-:W-:-:S03]  /*ba00*/  FMUL.FTZ R27, R5, R26 ;  /* 0x0000001a051b7220 */ /* 0x000fc60000410000 */
[----:B------:R-:W-:Y:S01]  /*ba10*/  STS [R4+0x300], R25 ;  /* 0x0003001904007388 */ /* 0x000fe20000000800 */
[----:B--2---:R-:W-:-:S03]  /*ba20*/  FMUL.FTZ R29, R5, R28 ;  /* 0x0000001c051d7220 */ /* 0x004fc60000410000 */
[----:B------:R-:W-:Y:S04]  /*ba30*/  STS [R4+0x400], R27 ;  /* 0x0004001b04007388 */ /* 0x000fe80000000800 */
[----:B------:R0:W-:Y:S02]  /*ba40*/  STS [R4+0x500], R29 ;  /* 0x0005001d04007388 */ /* 0x0001e40000000800 */
[----:B0-----:R-:W-:-:S07]  /*ba50*/  IADD3 R4, PT, PT, R4, 0x800, RZ ;  /* 0x0000080004047810 */ /* 0x001fce0007ffe0ff */
.L_x_5115:
[----:B------:R-:W-:Y:S05]  /*ba60*/  BSYNC.RECONVERGENT B1 ;  /* 0x0000000000017941 */ /* 0x000fea0003800200 */
.L_x_5114:
[----:B------:R-:W-:-:S13]  /*ba70*/  ISETP.GT.AND P1, PT, R8, R17, PT ;  /* 0x000000110800720c */ /* 0x000fda0003f24270 */
[----:B------:R-:W-:Y:S05]  /*ba80*/  @!P0 BRA P1, `(.L_x_5106) ;  /* 0x0000000c003c8947 */ /* 0x000fea0000800000 */
[----:B------:R-:W0:Y:S04]  /*ba90*/  LDS R6, [R4+-0x200] ;  /* 0xfffe000004067984 */ /* 0x000e280000000800 */
[----:B------:R-:W3:Y:S04]  /*baa0*/  LDS R8, [R4+-0x100] ;  /* 0xffff000004087984 */ /* 0x000ee80000000800 */
[----:B------:R-:W4:Y:S04]  /*bab0*/  LDS R10, [R4] ;  /* 0x00000000040a7984 */ /* 0x000f280000000800 */
[----:B------:R-:W5:Y:S01]  /*bac0*/  LDS R12, [R4+0x100] ;  /* 0x00010000040c7984 */ /* 0x000f620000000800 */
[C---:B0-----:R-:W-:Y:S01]  /*bad0*/  FMUL.FTZ R7, R5.reuse, R6 ;  /* 0x0000000605077220 */ /* 0x041fe20000410000 */
[----:B---3--:R-:W-:-:S04]  /*bae0*/  FMUL.FTZ R9, R5, R8 ;  /* 0x0000000805097220 */ /* 0x008fc80000410000 */
[----:B------:R0:W-:Y:S01]  /*baf0*/  STS [R4+-0x200], R7 ;  /* 0xfffe000704007388 */ /* 0x0001e20000000800 */
[----:B----4-:R-:W-:-:S03]  /*bb00*/  FMUL.FTZ R11, R5, R10 ;  /* 0x0000000a050b7220 */ /* 0x010fc60000410000 */
[----:B------:R0:W-:Y:S01]  /*bb10*/  STS [R4+-0x100], R9 ;  /* 0xffff000904007388 */ /* 0x0001e20000000800 */
[----:B-----5:R-:W-:-:S03]  /*bb20*/  FMUL.FTZ R5, R5, R12 ;  /* 0x0000000c05057220 */ /* 0x020fc60000410000 */
[----:B------:R0:W-:Y:S04]  /*bb30*/  STS [R4], R11 ;  /* 0x0000000b04007388 */ /* 0x0001e80000000800 */
[----:B------:R0:W-:Y:S01]  /*bb40*/  STS [R4+0x100], R5 ;  /* 0x0001000504007388 */ /* 0x0001e20000000800 */
[----:B------:R-:W-:Y:S05]  /*bb50*/  BRA `(.L_x_5106) ;  /* 0x0000000c00087947 */ /* 0x000fea0003800000 */
.L_x_5107:
        /* <DEDUP_REMOVED lines=23> */
[----:B------:R-:W-:-:S07]  /*bcd0*/  IADD3 R10, PT, PT, R3, UR5, RZ ;  /* 0x00000005030a7c10 */ /* 0x000fce000fffe0ff */
.L_x_5118:
[----:B---3--:R-:W0:Y:S01]  /*bce0*/  LDS R6, [R10] ;  /* 0x000000000a067984 */ /* 0x008e220000000800 */
[----:B------:R-:W-:Y:S02]  /*bcf0*/  IMAD.MOV.U32 R7, RZ, RZ, R23 ;  /* 0x000000ffff077224 */ /* 0x000fe400078e0017 */
[----:B------:R-:W-:-:S05]  /*bd00*/  VIADD R11, R11, 0x1 ;  /* 0x000000010b0b7836 */ /* 0x000fca0000000000 */
[----:B------:R-:W-:Y:S01]  /*bd10*/  ISETP.NE.AND P0, PT, R11, RZ, PT ;  /* 0x000000ff0b00720c */ /* 0x000fe20003f05270 */
[----:B0-----:R-:W-:Y:S01]  /*bd20*/  FMUL.FTZ R13, R6, R5 ;  /* 0x00000005060d7220 */ /* 0x001fe20000410000 */
[----:B------:R-:W-:Y:S01]  /*bd30*/  IMAD.MOV.U32 R6, RZ, RZ, R12 ;  /* 0x000000ffff067224 */ /* 0x000fe200078e000c */
[----:B------:R-:W-:-:S03]  /*bd40*/  IADD3 R12, P2, PT, R12, 0x100, RZ ;  /* 0x000001000c0c7810 */ /* 0x000fc60007f5e0ff */
[----:B------:R0:W-:Y:S02]  /*bd50*/  STS [R10], R13 ;  /* 0x0000000d0a007388 */ /* 0x0001e40000000800 */
[----:B------:R-:W-:Y:S02]  /*bd60*/  IMAD.X R23, RZ, RZ, R23, P2 ;  /* 0x000000ffff177224 */ /* 0x000fe400010e0617 */
[----:B------:R3:W-:Y:S01]  /*bd70*/  STG.E desc[UR36][R6.64], R13 ;  /* 0x0000000d06007986 */ /* 0x0007e2000c101924 */
[----:B0-----:R-:W-:Y:S02]  /*bd80*/  IADD3 R10, PT, PT, R10, 0x100, RZ ;  /* 0x000001000a0a7810 */ /* 0x001fe40007ffe0ff */
[----:B------:R-:W-:Y:S05]  /*bd90*/  @P0 BRA `(.L_x_5118) ;  /* 0xfffffffc00d00947 */ /* 0x000fea000383ffff */
.L_x_5117:
[----:B------:R-:W-:Y:S05]  /*bda0*/  BSYNC.RECONVERGENT B1 ;  /* 0x0000000000017941 */ /* 0x000fea0003800200 */
.L_x_5116:
        /* <DEDUP_REMOVED lines=8> */
[----:B------:R-:W-:Y:S02]  /*be30*/  ISETP.GT.AND P1, PT, R12, 0x2ff, PT ;  /* 0x000002ff0c00780c */ /* 0x000fe40003f24270 */
[----:B-----5:R-:W-:-:S04]  /*be40*/  LEA R9, P0, R7, UR8, 0x2 ;  /* 0x0000000807097c11 */ /* 0x020fc8000f8010ff */
[----:B------:R-:W-:Y:S01]  /*be50*/  LEA.HI.X R10, R7, UR9, R8, 0x2, P0 ;  /* 0x00000009070a7c11 */ /* 0x000fe200080f1408 */
[----:B------:R-:W-:Y:S01]  /*be60*/  VIADD R8, R6, 0x410 ;  /* 0x0000041006087836 */ /* 0x000fe20000000000 */
[----:B------:R-:W-:Y:S01]  /*be70*/  IADD3 R6, P0, PT, R9, 0x200, RZ ;  /* 0x0000020009067810 */ /* 0x000fe20007f1e0ff */
[----:B------:R-:W-:-:S03]  /*be80*/  IMAD.SHL.U32 R7, R2, 0x4, RZ ;  /* 0x0000000402077824 */ /* 0x000fc600078e00ff */
[----:B----4-:R-:W-:Y:S02]  /*be90*/  LEA R11, R11, R8, 0x18 ;  /* 0x000000080b0b7211 */ /* 0x010fe400078ec0ff */
[----:B------:R-:W-:Y:S01]  /*bea0*/  LEA R8, R4, -R7, 0x2 ;  /* 0x8000000704087211 */ /* 0x000fe200078e10ff */
[----:B------:R-:W-:Y:S01]  /*beb0*/  IMAD.X R7, RZ, RZ, R10, P0 ;  /* 0x000000ffff077224 */ /* 0x000fe200000e060a */
[----:B------:R-:W-:Y:S02]  /*bec0*/  PLOP3.LUT P0, PT, PT, PT, PT, 0x80, 0x8 ;  /* 0x000000000008781c */ /* 0x000fe40003f0f070 */
[----:B------:R-:W-:Y:S01]  /*bed0*/  IADD3 R8, PT, PT, R8, 0x200, R11 ;  /* 0x0000020008087810 */ /* 0x000fe20007ffe00b */
[----:B------:R-:W-:Y:S10]  /*bee0*/  @!P1 BRA `(.L_x_5120) ;  /* 0x0000000400289947 */ /* 0x000ff40003800000 */
[----:B------:R-:W-:Y:S01]  /*bef0*/  PLOP3.LUT P0, PT, PT, PT, PT, 0x8, 0x80 ;  /* 0x000000000080781c */ /* 0x000fe20003f0e170 */
[----:B--2---:R-:W-:-:S12]  /*bf00*/  VIADD R31, R17, 0xfffffd01 ;  /* 0xfffffd01111f7836 */ /* 0x004fd80000000000 */
.L_x_5121:
[----:B------:R-:W0:Y:S01]  /*bf10*/  LDS R10, [R8+-0x200] ;  /* 0xfffe0000080a7984 */ /* 0x000e220000000800 */
[----:B------:R-:W-:-:S03]  /*bf20*/  VIADD R4, R4, 0x400 ;  /* 0x0000040004047836 */ /* 0x000fc60000000000 */
[----:B------:R-:W2:Y:S02]  /*bf30*/  LDS R12, [R8+-0x100] ;  /* 0xffff0000080c7984 */ /* 0x000ea40000000800 */
[----:B------:R-:W-:Y:S02]  /*bf40*/  ISETP.GE.AND P1, PT, R4, R31, PT ;  /* 0x0000001f0400720c */ /* 0x000fe40003f26270 */
[----:B------:R-:W3:Y:S04]  /*bf50*/  LDS R18, [R8] ;  /* 0x0000000008127984 */ /* 0x000ee80000000800 */
[----:B------:R-:W-:Y:S04]  /*bf60*/  LDS R32, [R8+0x600] ;  /* 0x0006000008207984 */ /* 0x000fe80000000800 */
[----:B------:R-:W4:Y:S04]  /*bf70*/  LDS R20, [R8+0x100] ;  /* 0x0001000008147984 */ /* 0x000f280000000800 */
[----:B-1----:R-:W1:Y:S04]  /*bf80*/  LDS R24, [R8+0x200] ;  /* 0x0002000008187984 */ /* 0x002e680000000800 */
[----:B------:R-:W5:Y:S04]  /*bf90*/  LDS R26, [R8+0x300] ;  /* 0x00030000081a7984 */ /* 0x000f680000000800 */
[----:B------:R-:W5:Y:S04]  /*bfa0*/  LDS R28, [R8+0x400] ;  /* 0x00040000081c7984 */ /* 0x000f680000000800 */
[----:B------:R-:W5:Y:S04]  /*bfb0*/  LDS R30, [R8+0x500] ;  /* 0x00050000081e7984 */ /* 0x000f680000000800 */
[----:B------:R-:W5:Y:S01]  /*bfc0*/  LDS R34, [R8+0x700] ;  /* 0x0007000008227984 */ /* 0x000f620000000800 */
[----:B0-----:R-:W-:-:S03]  /*bfd0*/  FMUL.FTZ R9, R5, R10 ;  /* 0x0000000a05097220 */ /* 0x001fc60000410000 */
[----:B------:R-:W-:Y:S01]  /*bfe0*/  LDS R36, [R8+0x800] ;  /* 0x0008000008247984 */ /* 0x000fe20000000800 */
[----:B--2---:R-:W-:-:S03]  /*bff0*/  FMUL.FTZ R11, R5, R12 ;  /* 0x0000000c050b7220 */ /* 0x004fc60000410000 */
[----:B------:R-:W0:Y:S01]  /*c000*/  LDS R10, [R8+0xd00] ;  /* 0x000d0000080a7984 */ /* 0x000e220000000800 */
[----:B---3--:R-:W-:-:S03]  /*c010*/  FMUL.FTZ R13, R5, R18 ;  /* 0x00000012050d7220 */ /* 0x008fc60000410000 */
[----:B------:R-:W2:Y:S04]  /*c020*/  LDS R38, [R8+0x900] ;  /* 0x0009000008267984 */ /* 0x000ea80000000800 */
[----:B------:R-:W3:Y:S01]  /*c030*/  LDS R40, [R8+0xa00] ;  /* 0x000a000008287984 */ /* 0x000ee20000000800 */
[----:B----4-:R-:W-:-:S03]  /*c040*/  FMUL.FTZ R23, R5, R20 ;  /* 0x0000001405177220 */ /* 0x010fc60000410000 */
[----:B------:R-:W-:Y:S01]  /*c050*/  LDS R42, [R8+0xb00] ;  /* 0x000b0000082a7984 */ /* 0x000fe20000000800 */
[----:B-1----:R-:W-:-:S03]  /*c060*/  FMUL.FTZ R25, R5, R24 ;  /* 0x0000001805197220 */ /* 0x002fc60000410000 */
[----:B------:R-:W1:Y:S01]  /*c070*/  LDS R44, [R8+0xc00] ;  /* 0x000c0000082c7984 */ /* 0x000e620000000800 */
[----:B-----5:R-:W-:-:S03]  /*c080*/  FMUL.FTZ R27, R5, R26 ;  /* 0x0000001a051b7220 */ /* 0x020fc60000410000 */
[----:B------:R-:W-:Y:S01]  /*c090*/  STG.E desc[UR36][R6.64+-0x100], R11 ;  /* 0xffff000b06007986 */ /* 0x000fe2000c101924 */
[----:B------:R-:W-:-:S03]  /*c0a0*/  FMUL.FTZ R29, R5, R28 ;  /* 0x0000001c051d7220 */ /* 0x000fc60000410000 */
[----:B------:R4:W-:Y:S04]  /*c0b0*/  STS [R8+-0x100], R11 ;  /* 0xffff000b08007388 */ /* 0x0009e80000000800 */
[----:B------:R-:W-:Y:S04]  /*c0c0*/  STG.E desc[UR36][R6.64+-0x200], R9 ;  /* 0xfffe000906007986 */ /* 0x000fe8000c101924 */
[----:B------:R5:W-:Y:S01]  /*c0d0*/  STS [R8+-0x200], R9 ;  /* 0xfffe000908007388 */ /* 0x000be20000000800 */
[----:B----4-:R-:W-:-:S03]  /*c0e0*/  FMUL.FTZ R11, R5, R32 ;  /* 0x00000020050b7220 */ /* 0x010fc60000410000 */
[----:B------:R-:W-:Y:S04]  /*c0f0*/  STG.E desc[UR36][R6.64], R13 ;  /* 0x0000000d06007986 */ /* 0x000fe8000c101924 */
[----:B------:R4:W-:Y:S01]  /*c100*/  STS [R8], R13 ;  /* 0x0000000d08007388 */ /* 0x0009e20000000800 */
[----:B-----5:R-:W-:-:S03]  /*c110*/  FMUL.FTZ R9, R5, R30 ;  /* 0x0000001e05097220 */ /* 0x020fc60000410000 */
[----:B------:R-:W-:Y:S04]  /*c120*/  STG.E desc[UR36][R6.64+0x600], R11 ;  /* 0x0006000b06007986 */ /* 0x000fe8000c101924 */
[----:B------:R0:W-:Y:S01]  /*c130*/  STS [R8+0x600], R11 ;  /* 0x0006000b08007388 */ /* 0x0001e20000000800 */
[----:B----4-:R-:W-:-:S03]  /*c140*/  FMUL.FTZ R13, R5, R34 ;  /* 0x00000022050d7220 */ /* 0x010fc60000410000 */
[----:B------:R-:W-:Y:S04]  /*c150*/  STG.E desc[UR36][R6.64+0x100], R23 ;  /* 0x0001001706007986 */ /* 0x000fe8000c101924 */
[----:B------:R4:W-:Y:S01]  /*c160*/  STS [R8+0x100], R23 ;  /* 0x0001001708007388 */ /* 0x0009e20000000800 */
[C---:B0-----:R-:W-:Y:S01]  /*c170*/  FMUL.FTZ R11, R5.reuse, R10 ;  /* 0x0000000a050b7220 */ /* 0x041fe20000410000 */
[----:B------:R-:W-:Y:S02]  /*c180*/  IADD3 R10, P2, PT, R6, 0x1000, RZ ;  /* 0x00001000060a7810 */ /* 0x000fe40007f5e0ff */
[----:B------:R-:W-:Y:S04]  /*c190*/  STG.E desc[UR36][R6.64+0x200], R25 ;  /* 0x0002001906007986 */ /* 0x000fe8000c101924 */
[----:B------:R2:W-:Y:S01]  /*c1a0*/  STS [R8+0x200], R25 ;  /* 0x0002001908007388 */ /* 0x0005e20000000800 */
[----:B----4-:R-:W-:-:S03]  /*c1b0*/  FMUL.FTZ R23, R5, R36 ;  /* 0x0000002405177220 */ /* 0x010fc60000410000 */
[----:B------:R-:W-:Y:S04]  /*c1c0*/  STG.E desc[UR36][R6.64+0x300], R27 ;  /* 0x0003001b06007986 */ /* 0x000fe8000c101924 */
[----:B------:R3:W-:Y:S01]  /*c1d0*/  STS [R8+0x300], R27 ;  /* 0x0003001b08007388 */ /* 0x0007e20000000800 */
[----:B--2---:R-:W-:-:S03]  /*c1e0*/  FMUL.FTZ R25, R5, R38 ;  /* 0x0000002605197220 */ /* 0x004fc60000410000 */
[----:B------:R-:W-:Y:S04]  /*c1f0*/  STG.E desc[UR36][R6.64+0x400], R29 ;  /* 0x0004001d06007986 */ /* 0x000fe8000c101924 */
[----:B------:R1:W-:Y:S01]  /*c200*/  STS [R8+0x400], R29 ;  /* 0x0004001d08007388 */ /* 0x0003e20000000800 */
[----:B---3--:R-:W-:-:S03]  /*c210*/  FMUL.FTZ R27, R5, R40 ;  /* 0x00000028051b7220 */ /* 0x008fc60000410000 */
[----:B------:R-:W-:Y:S04]  /*c220*/  STG.E desc[UR36][R6.64+0x500], R9 ;  /* 0x0005000906007986 */ /* 0x000fe8000c101924 */
[----:B------:R0:W-:Y:S01]  /*c230*/  STS [R8+0x500], R9 ;  /* 0x0005000908007388 */ /* 0x0001e20000000800 */
[----:B-1----:R-:W-:-:S03]  /*c240*/  FMUL.FTZ R29, R5, R44 ;  /* 0x0000002c051d7220 */ /* 0x002fc60000410000 */
        /* <DEDUP_REMOVED lines=20> */
.L_x_5120:
[----:B------:R-:W-:Y:S05]  /*c390*/  BSYNC.RECONVERGENT B1 ;  /* 0x0000000000017941 */ /* 0x000fea0003800200 */
.L_x_5119:
[----:B------:R-:W-:Y:S01]  /*c3a0*/  IMAD.IADD R9, R17, 0x1, -R4 ;  /* 0x0000000111097824 */ /* 0x000fe200078e0a04 */
[----:B------:R-:W-:Y:S04]  /*c3b0*/  BSSY.RECONVERGENT B1, `(.L_x_5122) ;  /* 0x000002a000017945 */ /* 0x000fe80003800200 */
[----:B------:R-:W-:-:S13]  /*c3c0*/  ISETP.GT.AND P1, PT, R9, 0xff, PT ;  /* 0x000000ff0900780c */ /* 0x000fda0003f24270 */
[----:B------:R-:W-:Y:S05]  /*c3d0*/  @!P1 BRA `(.L_x_5123) ;  /* 0x00000000009c9947 */ /* 0x000fea0003800000 */
[----:B------:R-:W0:Y:S01]  /*c3e0*/  LDS R10, [R8+-0x200] ;  /* 0xfffe0000080a7984 */ /* 0x000e220000000800 */
[----:B------:R-:W-:Y:S02]  /*c3f0*/  PLOP3.LUT P0, PT, PT, PT, PT, 0x8, 0x80 ;  /* 0x000000000080781c */ /* 0x000fe40003f0e170 */
[----:B------:R-:W-:Y:S01]  /*c400*/  IADD3 R4, PT, PT, R4, 0x200, RZ ;  /* 0x0000020004047810 */ /* 0x000fe20007ffe0ff */
[----:B------:R-:W3:Y:S04]  /*c410*/  LDS R12, [R8+-0x100] ;  /* 0xffff0000080c7984 */ /* 0x000ee80000000800 */
[----:B------:R-:W4:Y:S04]  /*c420*/  LDS R18, [R8] ;  /* 0x0000000008127984 */ /* 0x000f280000000800 */
[----:B------:R-:W5:Y:S04]  /*c430*/  LDS R20, [R8+0x100] ;  /* 0x0001000008147984 */ /* 0x000f680000000800 */
[----:B-1----:R-:W1:Y:S04]  /*c440*/  LDS R24, [R8+0x200] ;  /* 0x0002000008187984 */ /* 0x002e680000000800 */
[----:B------:R-:W1:Y:S04]  /*c450*/  LDS R26, [R8+0x300] ;  /* 0x00030000081a7984 */ /* 0x000e680000000800 */
[----:B--2---:R-:W2:Y:S04]  /*c460*/  LDS R28, [R8+0x400] ;  /* 0x00040000081c7984 */ /* 0x004ea80000000800 */
[----:B------:R-:W2:Y:S01]  /*c470*/  LDS R30, [R8+0x500] ;  /* 0x00050000081e7984 */ /* 0x000ea20000000800 */
[C---:B0-----:R-:W-:Y:S01]  /*c480*/  FMUL.FTZ R9, R5.reuse, R10 ;  /* 0x0000000a05097220 */ /* 0x041fe20000410000 */
[----:B------:R-:W-:Y:S01]  /*c490*/  IADD3 R10, P1, PT, R6, 0x800, RZ ;  /* 0x00000800060a7810 */ /* 0x000fe20007f3e0ff */
[----:B---3--:R-:W-:-:S03]  /*c4a0*/  FMUL.FTZ R11, R5, R12 ;  /* 0x0000000c050b7220 */ /* 0x008fc60000410000 */
[----:B------:R-:W-:Y:S01]  /*c4b0*/  STG.E desc[UR36][R6.64+-0x200], R9 ;  /* 0xfffe000906007986 */ /* 0x000fe2000c101924 */
[----:B----4-:R-:W-:-:S03]  /*c4c0*/  FMUL.FTZ R13, R5, R18 ;  /* 0x00000012050d7220 */ /* 0x010fc60000410000 */
[----:B------:R-:W-:Y:S01]  /*c4d0*/  STS [R8+-0x200], R9 ;  /* 0xfffe000908007388 */ /* 0x000fe20000000800 */
[----:B-----5:R-:W-:-:S03]  /*c4e0*/  FMUL.FTZ R23, R5, R20 ;  /* 0x0000001405177220 */ /* 0x020fc60000410000 */
[----:B------:R-:W-:Y:S01]  /*c4f0*/  STG.E desc[UR36][R6.64+-0x100], R11 ;  /* 0xffff000b06007986 */ /* 0x000fe2000c101924 */
[----:B-1----:R-:W-:-:S03]  /*c500*/  FMUL.FTZ R25, R5, R24 ;  /* 0x0000001805197220 */ /* 0x002fc60000410000 */
[----:B------:R0:W-:Y:S01]  /*c510*/  STS [R8+-0x100], R11 ;  /* 0xffff000b08007388 */ /* 0x0001e20000000800 */
[----:B------:R-:W-:-:S03]  /*c520*/  FMUL.FTZ R27, R5, R26 ;  /* 0x0000001a051b7220 */ /* 0x000fc60000410000 */
[----:B------:R-:W-:Y:S01]  /*c530*/  STG.E desc[UR36][R6.64], R13 ;  /* 0x0000000d06007986 */ /* 0x000fe2000c101924 */
[----:B--2---:R-:W-:-:S03]  /*c540*/  FMUL.FTZ R29, R5, R28 ;  /* 0x0000001c051d7220 */ /* 0x004fc60000410000 */
        /* <DEDUP_REMOVED lines=16> */
.L_x_5123:
[----:B------:R-:W-:Y:S05]  /*c650*/  BSYNC.RECONVERGENT B1 ;  /* 0x0000000000017941 */ /* 0x000fea0003800200 */
.L_x_5122:
[----:B------:R-:W-:-:S13]  /*c660*/  ISETP.LE.OR P0, PT, R4, R17, P0 ;  /* 0x000000110400720c */ /* 0x000fda0000703670 */
[----:B------:R-:W-:Y:S05]  /*c670*/  @!P0 BRA `(.L_x_5106) ;  /* 0x0000000000408947 */ /* 0x000fea0003800000 */
[----:B------:R-:W0:Y:S04]  /*c680*/  LDS R4, [R8+-0x200] ;  /* 0xfffe000008047984 */ /* 0x000e280000000800 */
[----:B------:R-:W3:Y:S04]  /*c690*/  LDS R10, [R8+-0x100] ;  /* 0xffff0000080a7984 */ /* 0x000ee80000000800 */
[----:B------:R-:W4:Y:S04]  /*c6a0*/  LDS R12, [R8] ;  /* 0x00000000080c7984 */ /* 0x000f280000000800 */
[----:B------:R-:W5:Y:S01]  /*c6b0*/  LDS R18, [R8+0x100] ;  /* 0x0001000008127984 */ /* 0x000f620000000800 */
[-C--:B0-----:R-:W-:Y:S01]  /*c6c0*/  FMUL.FTZ R9, R4, R5.reuse ;  /* 0x0000000504097220 */ /* 0x081fe20000410000 */
[----:B---3--:R-:W-:-:S04]  /*c6d0*/  FMUL.FTZ R11, R10, R5 ;  /* 0x000000050a0b7220 */ /* 0x008fc80000410000 */
[----:B------:R0:W-:Y:S01]  /*c6e0*/  STG.E desc[UR36][R6.64+-0x200], R9 ;  /* 0xfffe000906007986 */ /* 0x0001e2000c101924 */
[----:B----4-:R-:W-:-:S03]  /*c6f0*/  FMUL.FTZ R13, R12, R5 ;  /* 0x000000050c0d7220 */ /* 0x010fc60000410000 */
[----:B------:R0:W-:Y:S01]  /*c700*/  STS [R8+-0x200], R9 ;  /* 0xfffe000908007388 */ /* 0x0001e20000000800 */
[----:B-----5:R-:W-:-:S03]  /*c710*/  FMUL.FTZ R5, R18, R5 ;  /* 0x0000000512057220 */ /* 0x020fc60000410000 */
[----:B------:R0:W-:Y:S04]  /*c720*/  STG.E desc[UR36][R6.64+-0x100], R11 ;  /* 0xffff000b06007986 */ /* 0x0001e8000c101924 */
[----:B------:R0:W-:Y:S04]  /*c730*/  STS [R8+-0x100], R11 ;  /* 0xffff000b08007388 */ /* 0x0001e80000000800 */
[----:B------:R0:W-:Y:S04]  /*c740*/  STG.E desc[UR36][R6.64], R13 ;  /* 0x0000000d06007986 */ /* 0x0001e8000c101924 */
[----:B------:R0:W-:Y:S04]  /*c750*/  STS [R8], R13 ;  /* 0x0000000d08007388 */ /* 0x0001e80000000800 */
[----:B------:R0:W-:Y:S04]  /*c760*/  STG.E desc[UR36][R6.64+0x100], R5 ;  /* 0x0001000506007986 */ /* 0x0001e8000c101924 */
[----:B------:R0:W-:Y:S02]  /*c770*/  STS [R8+0x100], R5 ;  /* 0x0001000508007388 */ /* 0x0001e40000000800 */
.L_x_5106:
[----:B------:R-:W-:Y:S05]  /*c780*/  BSYNC.RECONVERGENT B0 ;  /* 0x0000000000007941 */ /* 0x000fea0003800200 */
.L_x_5105:
[----:B------:R-:W4:Y:S01]  /*c790*/  LDCU.64 UR6, c[0x0][0x3b0] ;  /* 0x00007600ff0677ac */ /* 0x000f220008000a00 */
[----:B------:R-:W-:Y:S02]  /*c7a0*/  LOP3.LUT R3, R3, 0xfc, RZ, 0xc0, !PT ;  /* 0x000000fc03037812 */ /* 0x000fe400078ec0ff */
[----:B0--3--:R-:W-:Y:S02]  /*c7b0*/  CS2R R6, SRZ ;  /* 0x0000000000067805 */ /* 0x009fe4000001ff00 */
[----:B------:R-:W-:Y:S01]  /*c7c0*/  ISETP.GT.U32.AND P0, PT, R21, 0x3f, PT ;  /* 0x0000003f1500780c */ /* 0x000fe20003f04070 */
[----:B------:R-:W0:Y:S03]  /*c7d0*/  LDCU.64 UR8, c[0x0][0x3c8] ;  /* 0x00007900ff0877ac */ /* 0x000e260008000a00 */
[----:B------:R-:W-:Y:S01]  /*c7e0*/  ISETP.GT.U32.OR P0, PT, R3, 0x8f, P0 ;  /* 0x0000008f0300780c */ /* 0x000fe20000704470 */
[----:B------:R-:W3:Y:S01]  /*c7f0*/  LDCU.64 UR12, c[0x0][0x3c8] ;  /* 0x00007900ff0c77ac */ /* 0x000ee20008000a00 */
[----:B----4-:R-:W-:-:S04]  /*c800*/  ISETP.EQ.U32.AND P1, PT, RZ, UR6, PT ;  /* 0x00000006ff007c0c */ /* 0x010fc8000bf22070 */
[----:B------:R-:W-:-:S13]  /*c810*/  ISETP.EQ.OR.EX P0, PT, RZ, UR7, P0, P1 ;  /* 0x00000007ff007c0c */ /* 0x000fda0008702710 */
[----:B------:R-:W4:Y:S01]  /*c820*/  @!P0 LDC.64 R12, c[0x0][0x3b0] ;  /* 0x0000ec00ff0c8b82 */ /* 0x000f220000000a00 */
[----:B------:R-:W-:Y:S01]  /*c830*/  @!P0 IMAD R5, R0, 0x90, R3 ;  /* 0x0000009000058824 */ /* 0x000fe200078e0203 */
[----:B------:R-:W-:Y:S01]  /*c840*/  ISETP.GT.U32.AND P1, PT, R3, 0x8f, PT ;  /* 0x0000008f0300780c */ /* 0x000fe20003f24070 */
[----:B------:R-:W-:Y:S01]  /*c850*/  BSSY.RECONVERGENT B0, `(.L_x_5124) ;  /* 0x0000228000007945 */ /* 0x000fe20003800200 */
[----:B------:R-:W-:Y:S01]  /*c860*/  IMAD R14, R14, 0x90, RZ ;  /* 0x000000900e0e7824 */ /* 0x000fe200078e02ff */
[----:B------:R-:W-:Y:S02]  /*c870*/  CS2R R10, SRZ ;  /* 0x00000000000a7805 */ /* 0x000fe4000001ff00 */
[----:B------:R-:W-:Y:S01]  /*c880*/  CS2R R8, SRZ ;  /* 0x0000000000087805 */ /* 0x000fe2000001ff00 */
[----:B----4-:R-:W-:Y:S01]  /*c890*/  @!P0 IMAD.WIDE.U32 R12, R5, 0x4, R12 ;  /* 0x00000004050c8825 */ /* 0x010fe200078e000c */
[----:B------:R-:W-:-:S06]  /*c8a0*/  CS2R R4, SRZ ;  /* 0x0000000000047805 */ /* 0x000fcc000001ff00 */
[----:B------:R4:W5:Y:S01]  /*c8b0*/  @!P0 LDG.E.128 R4, desc[UR36][R12.64] ;  /* 0x000000240c048981 */ /* 0x000962000c1e1d00 */
[----:B------:R-:W-:Y:S01]  /*c8c0*/  BAR.SYNC.DEFER_BLOCKING 0x0 ;  /* 0x0000000000007b1d */ /* 0x000fe20000010000 */
[----:B------:R-:W-:-:S05]  /*c8d0*/  PLOP3.LUT P0, PT, PT, PT, PT, 0x8, 0x80 ;  /* 0x000000000080781c */ /* 0x000fca0003f0e170 */
[----:B0--3--:R-:W-:Y:S08]  /*c8e0*/  @P1 BRA `(.L_x_5125) ;  /* 0x0000002000781947 */ /* 0x009ff00003800000 */
[----:B------:R-:W0:Y:S01]  /*c8f0*/  LDCU UR5, c[0x0][0x3f4] ;  /* 0x00007e80ff0577ac */ /* 0x000e220008000800 */
[----:B----4-:R-:W3:Y:S01]  /*c900*/  LDC.64 R12, c[0x0][0x3c0] ;  /* 0x0000f000ff0c7b82 */ /* 0x010ee20000000a00 */
[----:B------:R-:W-:Y:S01]  /*c910*/  SHF.R.U32.HI R41, RZ, 0x6, R21 ;  /* 0x00000006ff297819 */ /* 0x000fe20000011615 */
[----:B------:R-:W-:Y:S01]  /*c920*/  BSSY.RECONVERGENT B1, `(.L_x_5126) ;  /* 0x0000094000017945 */ /* 0x000fe20003800200 */
[----:B------:R-:W-:Y:S02]  /*c930*/  IMAD.MOV.U32 R11, RZ, RZ, RZ ;  /* 0x000000ffff0b7224 */ /* 0x000fe400078e00ff */
[----:B------:R-:W-:Y:S01]  /*c940*/  IADD3 R23, PT, PT, R2, R41, RZ ;  /* 0x0000002902177210 */ /* 0x000fe20007ffe0ff */
[----:B0-----:R-:W-:-:S04]  /*c950*/  IMAD.U32 R18, RZ, RZ, UR5 ;  /* 0x00000005ff127e24 */ /* 0x001fc8000f8e00ff */
[-C--:B------:R-:W-:Y:S01]  /*c960*/  IMAD R85, R85, R18.reuse, R3 ;  /* 0x0000001255557224 */ /* 0x080fe200078e0203 */
[----:B------:R-:W-:-:S03]  /*c970*/  VIMNMX R20, PT, PT, R17, R18, PT ;  /* 0x0000001211147248 */ /* 0x000fc60003fe0100 */
[----:B---3--:R-:W-:Y:S01]  /*c980*/  IMAD.WIDE R12, R85, 0x4, R12 ;  /* 0x00000004550c7825 */ /* 0x008fe200078e020c */
[----:B------:R-:W-:-:S13]  /*c990*/  ISETP.GT.AND P1, PT, R20, R23, PT ;  /* 0x000000171400720c */ /* 0x000fda0003f24270 */
[----:B------:R-:W-:Y:S05]  /*c9a0*/  @!P1 BRA `(.L_x_5127) ;  /* 0x00000008002c9947 */ /* 0x000fea0003800000 */
[----:B------:R-:W-:Y:S01]  /*c9b0*/  IADD3 R8, PT, PT, R41, R2, -R20 ;  /* 0x0000000229087210 */ /* 0x000fe20007ffe814 */
[--C-:B------:R-:W-:Y:S01]  /*c9c0*/  IMAD.IADD R51, R20, 0x1, -R23.reuse ;  /* 0x0000000114337824 */ /* 0x100fe200078e0a17 */
[----:B------:R-:W-:Y:S01]  /*c9d0*/  BSSY.RECONVERGENT B2, `(.L_x_5128) ;  /* 0x000004a000027945 */ /* 0x000fe20003800200 */
[----:B------:R-:W-:Y:S01]  /*c9e0*/  IMAD R52, R15, R18, RZ ;  /* 0x000000120f347224 */ /* 0x000fe200078e02ff */
[----:B------:R-:W-:Y:S01]  /*c9f0*/  ISETP.GT.U32.AND P1, PT, R8, -0x4, PT ;  /* 0xfffffffc0800780c */ /* 0x000fe20003f24070 */
[----:B------:R-:W-:Y:S01]  /*ca00*/  IMAD.MOV.U32 R43, RZ, RZ, R23 ;  /* 0x000000ffff2b7224 */ /* 0x000fe200078e0017 */
[----:B------:R-:W-:Y:S02]  /*ca10*/  LOP3.LUT R53, R51, 0x3, RZ, 0xc0, !PT ;  /* 0x0000000333357812 */ /* 0x000fe400078ec0ff */
[----:B------:R-:W-:Y:S02]  /*ca20*/  CS2R R8, SRZ ;  /* 0x0000000000087805 */ /* 0x000fe4000001ff00 */
[----:B------:R-:W-:-:S02]  /*ca30*/  CS2R R10, SRZ ;  /* 0x00000000000a7805 */ /* 0x000fc4000001ff00 */
[----:B------:R-:W-:-:S05]  /*ca40*/  ISETP.NE.AND P2, PT, R53, RZ, PT ;  /* 0x000000ff3500720c */ /* 0x000fca0003f45270 */
[----:B------:R-:W-:Y:S08]  /*ca50*/  @P1 BRA `(.L_x_5129) ;  /* 0x0000000400041947 */ /* 0x000ff00003800000 */
[----:B------:R-:W0:Y:S01]  /*ca60*/  S2UR UR6, SR_CgaCtaId ;  /* 0x00000000000679c3 */ /* 0x000e220000008800 */
[----:B------:R-:W-:Y:S01]  /*ca70*/  UMOV UR5, 0x400 ;  /* 0x0000040000057882 */ /* 0x000fe20000000000 */
[----:B------:R-:W-:Y:S01]  /*ca80*/  LOP3.LUT R20, R51, 0xfffffffc, RZ, 0xc0, !PT ;  /* 0xfffffffc33147812 */ /* 0x000fe200078ec0ff */
[----:B------:R-:W-:Y:S01]  /*ca90*/  UIADD3 UR5, UPT, UPT, UR5, 0x410, URZ ;  /* 0x0000041005057890 */ /* 0x000fe2000fffe0ff */
[C---:B------:R-:W-:Y:S01]  /*caa0*/  VIADD R40, R23.reuse, 0x3 ;  /* 0x0000000317287836 */ /* 0x040fe20000000000 */
[C---:B------:R-:W-:Y:S01]  /*cab0*/  IADD3 R42, PT, PT, R23.reuse, 0x2, RZ ;  /* 0x00000002172a7810 */ /* 0x040fe20007ffe0ff */
[----:B------:R-:W-:Y:S02]  /*cac0*/  VIADD R44, R23, 0x1 ;  /* 0x00000001172c7836 */ /* 0x000fe40000000000 */
[----:B------:R-:W-:Y:S02]  /*cad0*/  IMAD.MOV.U32 R43, RZ, RZ, R23 ;  /* 0x000000ffff2b7224 */ /* 0x000fe400078e0017 */
[----:B------:R-:W-:-:S02]  /*cae0*/  IMAD.MOV.U32 R8, RZ, RZ, RZ ;  /* 0x000000ffff087224 */ /* 0x000fc400078e00ff */
[----:B------:R-:W-:Y:S01]  /*caf0*/  IMAD.MOV R20, RZ, RZ, -R20 ;  /* 0x000000ffff147224 */ /* 0x000fe200078e0a14 */
[----:B0-----:R-:W-:-:S06]  /*cb00*/  ULEA UR5, UR6, UR5, 0x18 ;  /* 0x0000000506057291 */ /* 0x001fcc000f8ec0ff */
[----:B-1----:R-:W-:-:S04]  /*cb10*/  LEA R24, R41, UR5, 0x2 ;  /* 0x0000000529187c11 */ /* 0x002fc8000f8e10ff */
[----:B------:R-:W-:-:S07]  /*cb20*/  IADD3 R45, PT, PT, R24, 0x8, RZ ;  /* 0x00000008182d7810 */ /* 0x000fce0007ffe0ff */
.L_x_5130:
[----:B------:R-:W-:Y:S01]  /*cb30*/  IADD3 R25, P1, PT, R43, UR4, RZ ;  /* 0x000000042b197c10 */ /* 0x000fe2000ff3e0ff */
[----:B------:R-:W0:Y:S04]  /*cb40*/  LDS R46, [R45+-0x8] ;  /* 0xfffff8002d2e7984 */ /* 0x000e280000000800 */
[----:B------:R-:W-:Y:S01]  /*cb50*/  IMAD.X R26, RZ, RZ, UR10, P1 ;  /* 0x0000000aff1a7e24 */ /* 0x000fe200088e06ff */
[C---:B------:R-:W-:Y:S01]  /*cb60*/  LEA R24, P1, R25.reuse, UR8, 0x2 ;  /* 0x0000000819187c11 */ /* 0x040fe2000f8210ff */
[----:B------:R-:W1:Y:S03]  /*cb70*/  LDS R48, [R45+-0x4] ;  /* 0xfffffc002d307984 */ /* 0x000e660000000800 */
[----:B------:R-:W-:Y:S01]  /*cb80*/  LEA.HI.X R25, R25, UR9, R26, 0x2, P1 ;  /* 0x0000000919197c11 */ /* 0x000fe200088f141a */
[----:B------:R-:W3:Y:S04]  /*cb90*/  LDS R49, [R45] ;  /* 0x000000002d317984 */ /* 0x000ee80000000800 */
[----:B------:R-:W4:Y:S04]  /*cba0*/  LDG.E R26, desc[UR36][R24.64] ;  /* 0x00000024181a7981 */ /* 0x000f28000c1e1900 */
[----:B------:R-:W3:Y:S04]  /*cbb0*/  LDG.E R27, desc[UR36][R24.64+0x4] ;  /* 0x00000424181b7981 */ /* 0x000ee8000c1e1900 */
[----:B--2---:R-:W2:Y:S04]  /*cbc0*/  LDG.E R29, desc[UR36][R24.64+0x8] ;  /* 0x00000824181d7981 */ /* 0x004ea8000c1e1900 */
[----:B------:R-:W2:Y:S04]  /*cbd0*/  LDG.E R31, desc[UR36][R24.64+0xc] ;  /* 0x00000c24181f7981 */ /* 0x000ea8000c1e1900 */
[----:B------:R0:W1:Y:S01]  /*cbe0*/  LDS R50, [R45+0x4] ;  /* 0x000004002d327984 */ /* 0x0000620000000800 */
[----:B----4-:R-:W-:-:S04]  /*cbf0*/  IMAD R26, R52, R26, R43 ;  /* 0x0000001a341a7224 */ /* 0x010fc800078e022b */
[----:B------:R-:W-:Y:S02]  /*cc00*/  IMAD R37, R26, 0x90, RZ ;  /* 0x000000901a257824 */ /* 0x000fe400078e02ff */
[----:B---3--:R-:W-:Y:S02]  /*cc10*/  IMAD R27, R52, R27, R44 ;  /* 0x0000001b341b7224 */ /* 0x008fe400078e022c */
[----:B------:R-:W-:-:S04]  /*cc20*/  IMAD.WIDE R36, R37, 0x4, R12 ;  /* 0x0000000425247825 */ /* 0x000fc800078e020c */
[C---:B--2---:R-:W-:Y:S02]  /*cc30*/  IMAD R29, R52.reuse, R29, R42 ;  /* 0x0000001d341d7224 */ /* 0x044fe400078e022a */
[----:B------:R-:W-:Y:S01]  /*cc40*/  IMAD R27, R27, 0x90, RZ ;  /* 0x000000901b1b7824 */ /* 0x000fe200078e02ff */
[----:B------:R-:W2:Y:S01]  /*cc50*/  LDG.E.128 R36, desc[UR36][R36.64] ;  /* 0x0000002424247981 */ /* 0x000ea2000c1e1d00 */
[----:B------:R-:W-:Y:S02]  /*cc60*/  IMAD R31, R52, R31, R40 ;  /* 0x0000001f341f7224 */ /* 0x000fe400078e0228 */
[----:B------:R-:W-:Y:S02]  /*cc70*/  IMAD R29, R29, 0x90, RZ ;  /* 0x000000901d1d7824 */ /* 0x000fe400078e02ff */
[----:B------:R-:W-:-:S04]  /*cc80*/  IMAD.WIDE R32, R27, 0x4, R12 ;  /* 0x000000041b207825 */ /* 0x000fc800078e020c */
[----:B------:R-:W-:Y:S02]  /*cc90*/  IMAD R31, R31, 0x90, RZ ;  /* 0x000000901f1f7824 */ /* 0x000fe400078e02ff */
[--C-:B------:R-:W-:Y:S01]  /*cca0*/  IMAD.WIDE R24, R29, 0x4, R12.reuse ;  /* 0x000000041d187825 */ /* 0x100fe200078e020c */
[----:B------:R-:W1:Y:S03]  /*ccb0*/  LDG.E.128 R32, desc[UR36][R32.64] ;  /* 0x0000002420207981 */ /* 0x000e66000c1e1d00 */
[----:B------:R-:W-:Y:S02]  /*ccc0*/  IMAD.WIDE R28, R31, 0x4, R12 ;  /* 0x000000041f1c7825 */ /* 0x000fe400078e020c */
[----:B------:R-:W3:Y:S04]  /*ccd0*/  LDG.E.128 R24, desc[UR36][R24.64] ;  /* 0x0000002418187981 */ /* 0x000ee8000c1e1d00 */
[----:B------:R-:W4:Y:S01]  /*cce0*/  LDG.E.128 R28, desc[UR36][R28.64] ;  /* 0x000000241c1c7981 */ /* 0x000f22000c1e1d00 */
[----:B------:R-:W-:-:S05]  /*ccf0*/  VIADD R20, R20, 0x4 ;  /* 0x0000000414147836 */ /* 0x000fca0000000000 */
[----:B------:R-:W-:Y:S01]  /*cd00*/  ISETP.NE.AND P1, PT, R20, RZ, PT ;  /* 0x000000ff1400720c */ /* 0x000fe20003f25270 */
[----:B0-----:R-:W-:Y:S01]  /*cd10*/  VIADD R45, R45, 0x10 ;  /* 0x000000102d2d7836 */ /* 0x001fe20000000000 */
[----:B------:R-:W-:Y:S01]  /*cd20*/  IADD3 R44, PT, PT, R44, 0x4, RZ ;  /* 0x000000042c2c7810 */ /* 0x000fe20007ffe0ff */
[----:B------:R-:W-:Y:S02]  /*cd30*/  VIADD R43, R43, 0x4 ;  /* 0x000000042b2b7836 */ /* 0x000fe40000000000 */
[----:B------:R-:W-:Y:S02]  /*cd40*/  VIADD R42, R42, 0x4 ;  /* 0x000000042a2a7836 */ /* 0x000fe40000000000 */
[----:B------:R-:W-:Y:S02]  /*cd50*/  VIADD R40, R40, 0x4 ;  /* 0x0000000428287836 */ /* 0x000fe40000000000 */
[-C--:B--2---:R-:W-:Y:S01]  /*cd60*/  FFMA.FTZ R47, R36, R46.reuse, R8 ;  /* 0x0000002e242f7223 */ /* 0x084fe20000010008 */
[-C--:B------:R-:W-:Y:S01]  /*cd70*/  FFMA.FTZ R8, R37, R46.reuse, R9 ;  /* 0x0000002e25087223 */ /* 0x080fe20000010009 */
[-C--:B------:R-:W-:Y:S01]  /*cd80*/  FFMA.FTZ R9, R38, R46.reuse, R10 ;  /* 0x0000002e26097223 */ /* 0x080fe2000001000a */
[----:B------:R-:W-:-:S02]  /*cd90*/  FFMA.FTZ R46, R39, R46, R11 ;  /* 0x0000002e272e7223 */ /* 0x000fc4000001000b */
[-C--:B-1----:R-:W-:Y:S01]  /*cda0*/  FFMA.FTZ R8, R33, R48.reuse, R8 ;  /* 0x0000003021087223 */ /* 0x082fe20000010008 */
[-C--:B------:R-:W-:Y:S01]  /*cdb0*/  FFMA.FTZ R9, R34, R48.reuse, R9 ;  /* 0x0000003022097223 */ /* 0x080fe20000010009 */
[-C--:B------:R-:W-:Y:S01]  /*cdc0*/  FFMA.FTZ R47, R32, R48.reuse, R47 ;  /* 0x00000030202f7223 */ /* 0x080fe2000001002f */
[----:B------:R-:W-:Y:S01]  /*cdd0*/  FFMA.FTZ R46, R35, R48, R46 ;  /* 0x00000030232e7223 */ /* 0x000fe2000001002e */
        /* <DEDUP_REMOVED lines=8> */
[----:B------:R-:W-:Y:S06]  /*ce60*/  @P1 BRA `(.L_x_5130) ;  /* 0xfffffffc00301947 */ /* 0x000fec000383ffff */
.L_x_5129:
[----:B------:R-:W-:Y:S05]  /*ce70*/  BSYNC.RECONVERGENT B2 ;  /* 0x0000000000027941 */ /* 0x000fea0003800200 */
.L_x_5128:
[----:B------:R-:W-:Y:S05]  /*ce80*/  @!P2 BRA `(.L_x_5127) ;  /* 0x0000000000f4a947 */ /* 0x000fea0003800000 */
[----:B------:R-:W-:Y:S01]  /*ce90*/  ISETP.NE.AND P1, PT, R53, 0x1, PT ;  /* 0x000000013500780c */ /* 0x000fe20003f25270 */
[----:B------:R-:W-:Y:S01]  /*cea0*/  BSSY.RECONVERGENT B2, `(.L_x_5131) ;  /* 0x0000025000027945 */ /* 0x000fe20003800200 */
[----:B------:R-:W-:-:S04]  /*ceb0*/  LOP3.LUT R20, R51, 0x1, RZ, 0xc0, !PT ;  /* 0x0000000133147812 */ /* 0x000fc800078ec0ff */
[----:B------:R-:W-:-:S07]  /*cec0*/  ISETP.NE.U32.AND P2, PT, R20, 0x1, PT ;  /* 0x000000011400780c */ /* 0x000fce0003f45070 */
[----:B------:R-:W-:Y:S06]  /*ced0*/  @!P1 BRA `(.L_x_5132) ;  /* 0x0000000000849947 */ /* 0x000fec0003800000 */
[----:B------:R-:W0:Y:S01]  /*cee0*/  LDCU.64 UR6, c[0x0][0x3c8] ;  /* 0x00007900ff0677ac */ /* 0x000e220008000a00 */
[----:B------:R-:W-:-:S05]  /*cef0*/  IADD3 R20, P1, PT, R43, UR4, RZ ;  /* 0x000000042b147c10 */ /* 0x000fca000ff3e0ff */
[----:B-1----:R-:W-:Y:S01]  /*cf00*/  IMAD.X R25, RZ, RZ, UR10, P1 ;  /* 0x0000000aff197e24 */ /* 0x002fe200088e06ff */
[----:B0-----:R-:W-:-:S04]  /*cf10*/  LEA R24, P1, R20, UR6, 0x2 ;  /* 0x0000000614187c11 */ /* 0x001fc8000f8210ff */
[----:B------:R-:W-:-:S05]  /*cf20*/  LEA.HI.X R25, R20, UR7, R25, 0x2, P1 ;  /* 0x0000000714197c11 */ /* 0x000fca00088f1419 */
[----:B------:R-:W3:Y:S04]  /*cf30*/  LDG.E R20, desc[UR36][R24.64] ;  /* 0x0000002418147981 */ /* 0x000ee8000c1e1900 */
[----:B------:R-:W4:Y:S01]  /*cf40*/  LDG.E R26, desc[UR36][R24.64+0x4] ;  /* 0x00000424181a7981 */ /* 0x000f22000c1e1900 */
[----:B--2---:R-:W-:Y:S01]  /*cf50*/  IMAD.MOV.U32 R29, RZ, RZ, 0x90 ;  /* 0x00000090ff1d7424 */ /* 0x004fe200078e00ff */
[----:B------:R-:W0:Y:S01]  /*cf60*/  S2UR UR6, SR_CgaCtaId ;  /* 0x00000000000679c3 */ /* 0x000e220000008800 */
[----:B------:R-:W-:Y:S02]  /*cf70*/  UMOV UR5, 0x400 ;  /* 0x0000040000057882 */ /* 0x000fe40000000000 */
[----:B------:R-:W-:-:S04]  /*cf80*/  UIADD3 UR5, UPT, UPT, UR5, 0x410, URZ ;  /* 0x0000041005057890 */ /* 0x000fc8000fffe0ff */
[----:B0-----:R-:W-:Y:S01]  /*cf90*/  ULEA UR5, UR6, UR5, 0x18 ;  /* 0x0000000506057291 */ /* 0x001fe2000f8ec0ff */
[C-C-:B---3--:R-:W-:Y:S02]  /*cfa0*/  IMAD R20, R52.reuse, R20, R43.reuse ;  /* 0x0000001434147224 */ /* 0x148fe400078e022b */
[----:B----4-:R-:W-:Y:S02]  /*cfb0*/  IMAD R26, R52, R26, R43 ;  /* 0x0000001a341a7224 */ /* 0x010fe400078e022b */
[----:B------:R-:W-:Y:S02]  /*cfc0*/  IMAD R27, R20, 0x90, RZ ;  /* 0x00000090141b7824 */ /* 0x000fe400078e02ff */
[----:B------:R-:W-:Y:S02]  /*cfd0*/  IMAD R29, R26, R29, 0x90 ;  /* 0x000000901a1d7424 */ /* 0x000fe400078e021d */
[----:B------:R-:W-:-:S04]  /*cfe0*/  IMAD.WIDE R26, R27, 0x4, R12 ;  /* 0x000000041b1a7825 */ /* 0x000fc800078e020c */
[----:B------:R-:W-:Y:S01]  /*cff0*/  IMAD.WIDE R28, R29, 0x4, R12 ;  /* 0x000000041d1c7825 */ /* 0x000fe200078e020c */
[----:B------:R-:W2:Y:S05]  /*d000*/  LDG.E.128 R32, desc[UR36][R26.64] ;  /* 0x000000241a207981 */ /* 0x000eaa000c1e1d00 */
[----:B------:R-:W3:Y:S01]  /*d010*/  LDG.E.128 R28, desc[UR36][R28.64] ;  /* 0x000000241c1c7981 */ /* 0x000ee2000c1e1d00 */
[----:B------:R-:W-:Y:S01]  /*d020*/  IADD3 R20, PT, PT, -R2, R43, RZ ;  /* 0x0000002b02147210 */ /* 0x000fe20007ffe1ff */
        /* <DEDUP_REMOVED lines=12> */
.L_x_5132:
[----:B------:R-:W-:Y:S05]  /*d0f0*/  BSYNC.RECONVERGENT B2 ;  /* 0x0000000000027941 */ /* 0x000fea0003800200 */
.L_x_5131:
[----:B------:R-:W-:Y:S05]  /*d100*/  @P2 BRA `(.L_x_5127) ;  /* 0x0000000000542947 */ /* 0x000fea0003800000 */
[----:B------:R-:W0:Y:S01]  /*d110*/  LDCU.64 UR6, c[0x0][0x3c8] ;  /* 0x00007900ff0677ac */ /* 0x000e220008000a00 */
[----:B------:R-:W-:-:S05]  /*d120*/  IADD3 R20, P1, PT, R43, UR4, RZ ;  /* 0x000000042b147c10 */ /* 0x000fca000ff3e0ff */
[----:B-1----:R-:W-:Y:S01]  /*d130*/  IMAD.X R25, RZ, RZ, UR10, P1 ;  /* 0x0000000aff197e24 */ /* 0x002fe200088e06ff */
[----:B0-----:R-:W-:-:S04]  /*d140*/  LEA R26, P1, R20, UR6, 0x2 ;  /* 0x00000006141a7c11 */ /* 0x001fc8000f8210ff */
[----:B------:R-:W-:-:S05]  /*d150*/  LEA.HI.X R27, R20, UR7, R25, 0x2, P1 ;  /* 0x00000007141b7c11 */ /* 0x000fca00088f1419 */
        /* <DEDUP_REMOVED lines=16> */
.L_x_5127:
[----:B------:R-:W-:Y:S05]  /*d260*/  BSYNC.RECONVERGENT B1 ;  /* 0x0000000000017941 */ /* 0x000fea0003800200 */
.L_x_5126:
[----:B------:R-:W-:Y:S01]  /*d270*/  ISETP.GT.AND P1, PT, R17, R23, PT ;  /* 0x000000171100720c */ /* 0x000fe20003f24270 */
[----:B------:R-:W-:-:S12]  /*d280*/  BSSY.RECONVERGENT B3, `(.L_x_5133) ;  /* 0x000014e000037945 */ /* 0x000fd80003800200 */
[----:B------:R-:W-:Y:S05]  /*d290*/  @!P1 BRA `(.L_x_5134) ;  /* 0x0000001400309947 */ /* 0x000fea0003800000 */
[----:B------:R-:W-:Y:S01]  /*d2a0*/  IADD3 R20, PT, PT, R41, R2, -R17 ;  /* 0x0000000229147210 */ /* 0x000fe20007ffe811 */
[----:B------:R-:W-:Y:S01]  /*d2b0*/  IMAD.IADD R17, R17, 0x1, -R23 ;  /* 0x0000000111117824 */ /* 0x000fe200078e0a17 */
[----:B------:R-:W-:Y:S01]  /*d2c0*/  BSSY.RECONVERGENT B2, `(.L_x_5135) ;  /* 0x00000bb000027945 */ /* 0x000fe20003800200 */
[----:B------:R-:W-:Y:S01]  /*d2d0*/  IMAD R15, R15, R18, RZ ;  /* 0x000000120f0f7224 */ /* 0x000fe200078e02ff */
[----:B------:R-:W-:Y:S02]  /*d2e0*/  ISETP.GT.U32.AND P1, PT, R20, -0x4, PT ;  /* 0xfffffffc1400780c */ /* 0x000fe40003f24070 */
[----:B------:R-:W-:-:S11]  /*d2f0*/  LOP3.LUT R38, R17, 0x3, RZ, 0xc0, !PT ;  /* 0x0000000311267812 */ /* 0x000fd600078ec0ff */
[----:B------:R-:W-:Y:S05]  /*d300*/  @P1 BRA `(.L_x_5136) ;  /* 0x0000000800d81947 */ /* 0x000fea0003800000 */
[----:B------:R-:W0:Y:S01]  /*d310*/  S2UR UR6, SR_CgaCtaId ;  /* 0x00000000000679c3 */ /* 0x000e220000008800 */
[----:B------:R-:W-:Y:S01]  /*d320*/  UMOV UR5, 0x400 ;  /* 0x0000040000057882 */ /* 0x000fe20000000000 */
[----:B------:R-:W-:Y:S01]  /*d330*/  LOP3.LUT R18, R17, 0xfffffffc, RZ, 0xc0, !PT ;  /* 0xfffffffc11127812 */ /* 0x000fe200078ec0ff */
[----:B------:R-:W-:Y:S01]  /*d340*/  UIADD3 UR5, UPT, UPT, UR5, 0x410, URZ ;  /* 0x0000041005057890 */ /* 0x000fe2000fffe0ff */
[----:B------:R-:W-:Y:S01]  /*d350*/  BSSY.RECONVERGENT B1, `(.L_x_5137) ;  /* 0x00000b0000017945 */ /* 0x000fe20003800200 */
[----:B------:R-:W-:Y:S02]  /*d360*/  IADD3 R23, PT, PT, R23, 0x1, RZ ;  /* 0x0000000117177810 */ /* 0x000fe40007ffe0ff */
[----:B--2---:R-:W-:Y:S01]  /*d370*/  IMAD.MOV R28, RZ, RZ, -R18 ;  /* 0x000000ffff1c7224 */ /* 0x004fe200078e0a12 */
[----:B------:R-:W2:Y:S01]  /*d380*/  LDC R36, c[0x0][0x3f4] ;  /* 0x0000fd00ff247b82 */ /* 0x000ea20000000800 */
[----:B0-----:R-:W-:-:S06]  /*d390*/  ULEA UR5, UR6, UR5, 0x18 ;  /* 0x0000000506057291 */ /* 0x001fcc000f8ec0ff */
[----:B------:R-:W-:-:S05]  /*d3a0*/  LEA R20, R41, UR5, 0x2 ;  /* 0x0000000529147c11 */ /* 0x000fca000f8e10ff */
[----:B------:R-:W-:-:S07]  /*d3b0*/  VIADD R20, R20, 0x8 ;  /* 0x0000000814147836 */ /* 0x000fce0000000000 */
.L_x_5146:
[C---:B-1----:R-:W-:Y:S01]  /*d3c0*/  VIADD R27, R23.reuse, 0xffffffff ;  /* 0xffffffff171b7836 */ /* 0x042fe20000000000 */
[----:B------:R-:W-:Y:S01]  /*d3d0*/  BSSY.RECONVERGENT B4, `(.L_x_5138) ;  /* 0x000002a000047945 */ /* 0x000fe20003800200 */
[----:B--2---:R-:W-:Y:S01]  /*d3e0*/  IMAD.MOV.U32 R18, RZ, RZ, R36 ;  /* 0x000000ffff127224 */ /* 0x004fe200078e0024 */
[----:B------:R-:W-:Y:S01]  /*d3f0*/  IADD3 R28, PT, PT, R28, 0x4, RZ ;  /* 0x000000041c1c7810 */ /* 0x000fe20007ffe0ff */
[----:B------:R-:W-:-:S03]  /*d400*/  VIADD R37, R23, 0x1 ;  /* 0x0000000117257836 */ /* 0x000fc60000000000 */
[----:B------:R-:W-:-:S13]  /*d410*/  ISETP.GE.AND P1, PT, R27, R18, PT ;  /* 0x000000121b00720c */ /* 0x000fda0003f26270 */
        /* <DEDUP_REMOVED lines=20> */
[----:B------:R-:W-:Y:S02]  /*d560*/  @!P1 IMAD.IADD R24, R24, 0x1, -R29 ;  /* 0x0000000118189824 */ /* 0x000fe400078e0a1d */
[----:B------:R-:W0:Y:S02]  /*d570*/  LDS R29, [R20+-0x8] ;  /* 0xfffff800141d7984 */ /* 0x000e240000000800 */
[----:B------:R-:W-:Y:S01]  /*d580*/  @!P2 IMAD.MOV R24, RZ, RZ, -R24 ;  /* 0x000000ffff18a224 */ /* 0x000fe200078e0a18 */
[----:B------:R-:W-:-:S04]  /*d590*/  @!P3 LOP3.LUT R24, RZ, R18, RZ, 0x33, !PT ;  /* 0x00000012ff18b212 */ /* 0x000fc800078e33ff */
[----:B------:R-:W-:-:S04]  /*d5a0*/  IADD3 R25, P1, PT, R24, UR4, RZ ;  /* 0x0000000418197c10 */ /* 0x000fc8000ff3e0ff */
[----:B------:R-:W-:Y:S02]  /*d5b0*/  IADD3.X R30, PT, PT, RZ, UR10, RZ, P1, !PT ;  /* 0x0000000aff1e7c10 */ /* 0x000fe40008ffe4ff */
[----:B------:R-:W-:-:S04]  /*d5c0*/  LEA R26, P1, R25, UR12, 0x2 ;  /* 0x0000000c191a7c11 */ /* 0x000fc8000f8210ff */
[----:B------:R-:W-:-:S05]  /*d5d0*/  LEA.HI.X R27, R25, UR13, R30, 0x2, P1 ;  /* 0x0000000d191b7c11 */ /* 0x000fca00088f141e */
        /* <DEDUP_REMOVED lines=9> */
.L_x_5139:
[----:B------:R-:W-:Y:S05]  /*d670*/  BSYNC.RECONVERGENT B4 ;  /* 0x0000000000047941 */ /* 0x000fea0003800200 */
.L_x_5138:
[CC--:B------:R-:W-:Y:S01]  /*d680*/  ISETP.GE.AND P4, PT, R23.reuse, R18.reuse, PT ;  /* 0x000000121700720c */ /* 0x0c0fe20003f86270 */
[----:B------:R-:W-:Y:S01]  /*d690*/  VIADD R31, R23, 0x2 ;  /* 0x00000002171f7836 */ /* 0x000fe20000000000 */
[----:B------:R-:W-:Y:S01]  /*d6a0*/  BSSY.RECONVERGENT B4, `(.L_x_5140) ;  /* 0x0000029000047945 */ /* 0x000fe20003800200 */
[----:B------:R-:W-:Y:S02]  /*d6b0*/  ISETP.NE.AND P1, PT, R28, RZ, PT ;  /* 0x000000ff1c00720c */ /* 0x000fe40003f25270 */
[-C--:B------:R-:W-:Y:S02]  /*d6c0*/  ISETP.GE.AND P2, PT, R37, R18.reuse, PT ;  /* 0x000000122500720c */ /* 0x080fe40003f46270 */
[----:B------:R-:W-:-:S06]  /*d6d0*/  ISETP.GE.AND P3, PT, R31, R18, PT ;  /* 0x000000121f00720c */ /* 0x000fcc0003f66270 */
[----:B------:R-:W-:Y:S07]  /*d6e0*/  @!P4 BRA `(.L_x_5141) ;  /* 0x000000000090c947 */ /* 0x000fee0003800000 */
        /* <DEDUP_REMOVED lines=8> */
[----:B0-----:R-:W0:Y:S01]  /*d770*/  LDS R29, [R20+-0x4] ;  /* 0xfffffc00141d7984 */ /* 0x001e220000000800 */
        /* <DEDUP_REMOVED lines=27> */
.L_x_5141:
[----:B------:R-:W-:Y:S05]  /*d930*/  BSYNC.RECONVERGENT B4 ;  /* 0x0000000000047941 */ /* 0x000fea0003800200 */
.L_x_5140:
        /* <DEDUP_REMOVED lines=10> */
[----:B0-----:R-:W0:Y:S01]  /*d9e0*/  LDS R29, [R20] ;  /* 0x00000000141d7984 */ /* 0x001e220000000800 */
        /* <DEDUP_REMOVED lines=27> */
.L_x_5143:
[----:B------:R-:W-:Y:S05]  /*dba0*/  BSYNC.RECONVERGENT B4 ;  /* 0x0000000000047941 */ /* 0x000fea0003800200 */
.L_x_5142:
        /* <DEDUP_REMOVED lines=10> */
[----:B0-----:R-:W0:Y:S01]  /*dc50*/  LDS R29, [R20+0x4] ;  /* 0x00000400141d7984 */ /* 0x001e220000000800 */
        /* <DEDUP_REMOVED lines=27> */
.L_x_5145:
[----:B------:R-:W-:Y:S05]  /*de10*/  BSYNC.RECONVERGENT B4 ;  /* 0x0000000000047941 */ /* 0x000fea0003800200 */
.L_x_5144:
[----:B------:R-:W-:Y:S01]  /*de20*/  VIADD R23, R23, 0x4 ;  /* 0x0000000417177836 */ /* 0x000fe20000000000 */
[----:B------:R-:W-:Y:S01]  /*de30*/  IADD3 R20, PT, PT, R20, 0x10, RZ ;  /* 0x0000001014147810 */ /* 0x000fe20007ffe0ff */
[----:B------:R-:W-:Y:S06]  /*de40*/  @P1 BRA `(.L_x_5146) ;  /* 0xfffffff4005c1947 */ /* 0x000fec000383ffff */
[----:B------:R-:W-:Y:S05]  /*de50*/  BSYNC.RECONVERGENT B1 ;  /* 0x0000000000017941 */ /* 0x000fea0003800200 */
.L_x_5137:
[----:B------:R-:W-:-:S07]  /*de60*/  VIADD R23, R23, 0xffffffff ;  /* 0xffffffff17177836 */ /* 0x000fce0000000000 */
.L_x_5136:
[----:B------:R-:W-:Y:S05]  /*de70*/  BSYNC.RECONVERGENT B2 ;  /* 0x0000000000027941 */ /* 0x000fea0003800200 */
.L_x_5135:
[----:B------:R-:W-:-:S13]  /*de80*/  ISETP.NE.AND P1, PT, R38, RZ, PT ;  /* 0x000000ff2600720c */ /* 0x000fda0003f25270 */
        /* <DEDUP_REMOVED lines=15> */
[----:B-1----:R-:W-:Y:S01]  /*df80*/  IABS R27, R18 ;  /* 0x00000012001b7213 */ /* 0x002fe20000000000 */
[----:B------:R-:W-:Y:S01]  /*df90*/  IMAD.MOV.U32 R24, RZ, RZ, RZ ;  /* 0x000000ffff187224 */ /* 0x000fe200078e00ff */
[----:B------:R-:W-:Y:S01]  /*dfa0*/  ISETP.GE.AND P3, PT, R23, RZ, PT ;  /* 0x000000ff1700720c */ /* 0x000fe20003f66270 */
[----:B------:R-:W0:Y:S01]  /*dfb0*/  LDCU.64 UR6, c[0x0][0x3c8] ;  /* 0x00007900ff0677ac */ /* 0x000e220008000a00 */
[----:B------:R-:W1:Y:S01]  /*dfc0*/  I2F.RP R26, R27 ;  /* 0x0000001b001a7306 */ /* 0x000e620000209400 */
[----:B------:R-:W-:-:S07]  /*dfd0*/  ISETP.NE.AND P4, PT, R18, RZ, PT ;  /* 0x000000ff1200720c */ /* 0x000fce0003f85270 */
[----:B-1----:R-:W2:Y:S02]  /*dfe0*/  MUFU.RCP R26, R26 ;  /* 0x0000001a001a7308 */ /* 0x002ea40000001000 */
[----:B--2---:R-:W-:-:S06]  /*dff0*/  VIADD R28, R26, 0xffffffe ;  /* 0x0ffffffe1a1c7836 */ /* 0x004fcc0000000000 */
        /* <DEDUP_REMOVED lines=17> */
[----:B0-----:R-:W-:-:S04]  /*e110*/  LEA R26, P2, R24, UR6, 0x2 ;  /* 0x00000006181a7c11 */ /* 0x001fc8000f8410ff */
[----:B------:R-:W-:-:S05]  /*e120*/  LEA.HI.X R27, R24, UR7, R25, 0x2, P2 ;  /* 0x00000007181b7c11 */ /* 0x000fca00090f1419 */
[----:B------:R-:W2:Y:S02]  /*e130*/  LDG.E R26, desc[UR36][R26.64] ;  /* 0x000000241a1a7981 */ /* 0x000ea4000c1e1900 */
[----:B--2---:R-:W-:-:S04]  /*e140*/  IMAD R20, R15, R26, R20 ;  /* 0x0000001a0f147224 */ /* 0x004fc800078e0214 */
[----:B------:R-:W-:Y:S02]  /*e150*/  IMAD R25, R20, 0x90, RZ ;  /* 0x0000009014197824 */ /* 0x000fe400078e02ff */
[----:B------:R-:W0:Y:S02]  /*e160*/  LDS R20, [R32] ;  /* 0x0000000020147984 */ /* 0x000e240000000800 */
[----:B------:R-:W-:-:S05]  /*e170*/  IMAD.WIDE R24, R25, 0x4, R12 ;  /* 0x0000000419187825 */ /* 0x000fca00078e020c */
[----:B------:R-:W0:Y:S02]  /*e180*/  LDG.E.128 R28, desc[UR36][R24.64] ;  /* 0x00000024181c7981 */ /* 0x000e24000c1e1d00 */
[-C--:B0-----:R-:W-:Y:S01]  /*e190*/  FFMA.FTZ R8, R28, R20.reuse, R8 ;  /* 0x000000141c087223 */ /* 0x081fe20000010008 */
[-C--:B------:R-:W-:Y:S01]  /*e1a0*/  FFMA.FTZ R9, R29, R20.reuse, R9 ;  /* 0x000000141d097223 */ /* 0x080fe20000010009 */
[-C--:B------:R-:W-:Y:S01]  /*e1b0*/  FFMA.FTZ R10, R30, R20.reuse, R10 ;  /* 0x000000141e0a7223 */ /* 0x080fe2000001000a */
[----:B------:R-:W-:-:S07]  /*e1c0*/  FFMA.FTZ R11, R31, R20, R11 ;  /* 0x000000141f0b7223 */ /* 0x000fce000001000b */
.L_x_5150:
[----:B------:R-:W-:Y:S05]  /*e1d0*/  BSYNC.RECONVERGENT B2 ;  /* 0x0000000000027941 */ /* 0x000fea0003800200 */
.L_x_5149:
[----:B------:R-:W-:Y:S04]  /*e1e0*/  BSSY.RECONVERGENT B2, `(.L_x_5151) ;  /* 0x0000027000027945 */ /* 0x000fe80003800200 */
[----:B------:R-:W-:Y:S05]  /*e1f0*/  @!P1 BRA `(.L_x_5152) ;  /* 0x0000000000949947 */ /* 0x000fea0003800000 */
[----:B-1----:R-:W-:Y:S01]  /*e200*/  IABS R27, R18 ;  /* 0x00000012001b7213 */ /* 0x002fe20000000000 */
[----:B------:R-:W-:Y:S01]  /*e210*/  HFMA2 R24, -RZ, RZ, 0, 0 ;  /* 0x00000000ff187431 */ /* 0x000fe200000001ff */
[----:B------:R-:W-:Y:S01]  /*e220*/  ISETP.GE.AND P2, PT, R33, RZ, PT ;  /* 0x000000ff2100720c */ /* 0x000fe20003f46270 */
[----:B------:R-:W0:Y:S01]  /*e230*/  LDCU.64 UR6, c[0x0][0x3c8] ;  /* 0x00007900ff0677ac */ /* 0x000e220008000a00 */
[----:B------:R-:W1:Y:S01]  /*e240*/  I2F.RP R26, R27 ;  /* 0x0000001b001a7306 */ /* 0x000e620000209400 */
[----:B------:R-:W-:-:S07]  /*e250*/  ISETP.NE.AND P3, PT, R18, RZ, PT ;  /* 0x000000ff1200720c */ /* 0x000fce0003f65270 */
[----:B-1----:R-:W2:Y:S02]  /*e260*/  MUFU.RCP R26, R26 ;  /* 0x0000001a001a7308 */ /* 0x002ea40000001000 */
[----:B--2---:R-:W-:-:S06]  /*e270*/  VIADD R28, R26, 0xffffffe ;  /* 0x0ffffffe1a1c7836 */ /* 0x004fcc0000000000 */
        /* <DEDUP_REMOVED lines=22> */
[----:B------:R-:W0:Y:S02]  /*e3e0*/  LDS R20, [R32+0x4] ;  /* 0x0000040020147984 */ /* 0x000e240000000800 */
[----:B------:R-:W-:-:S05]  /*e3f0*/  IMAD.WIDE R24, R25, 0x4, R12 ;  /* 0x0000000419187825 */ /* 0x000fca00078e020c */
[----:B------:R-:W0:Y:S02]  /*e400*/  LDG.E.128 R28, desc[UR36][R24.64] ;  /* 0x00000024181c7981 */ /* 0x000e24000c1e1d00 */
[-C--:B0-----:R-:W-:Y:S01]  /*e410*/  FFMA.FTZ R8, R28, R20.reuse, R8 ;  /* 0x000000141c087223 */ /* 0x081fe20000010008 */
[-C--:B------:R-:W-:Y:S01]  /*e420*/  FFMA.FTZ R9, R29, R20.reuse, R9 ;  /* 0x000000141d097223 */ /* 0x080fe20000010009 */
[-C--:B------:R-:W-:Y:S01]  /*e430*/  FFMA.FTZ R10, R30, R20.reuse, R10 ;  /* 0x000000141e0a7223 */ /* 0x080fe2000001000a */
[----:B------:R-:W-:-:S07]  /*e440*/  FFMA.FTZ R11, R31, R20, R11 ;  /* 0x000000141f0b7223 */ /* 0x000fce000001000b */
.L_x_5152:
[----:B------:R-:W-:Y:S05]  /*e450*/  BSYNC.RECONVERGENT B2 ;  /* 0x0000000000027941 */ /* 0x000fea0003800200 */
.L_x_5151:
[----:B------:R-:W-:-:S07]  /*e460*/  VIADD R23, R23, 0x2 ;  /* 0x0000000217177836 */ /* 0x000fce0000000000 */
.L_x_5148:
[----:B------:R-:W-:Y:S05]  /*e470*/  BSYNC.RECONVERGENT B1 ;  /* 0x0000000000017941 */ /* 0x000fea0003800200 */
.L_x_5147:
[----:B------:R-:W-:Y:S02]  /*e480*/  LOP3.LUT R17, R17, 0x1, RZ, 0xc0, !PT ;  /* 0x0000000111117812 */ /* 0x000fe400078ec0ff */
[----:B------:R-:W-:-:S04]  /*e490*/  ISETP.GE.AND P1, PT, R23, R18, PT ;  /* 0x000000121700720c */ /* 0x000fc80003f26270 */
[----:B------:R-:W-:-:S13]  /*e4a0*/  ISETP.NE.U32.OR P1, PT, R17, 0x1, !P1 ;  /* 0x000000011100780c */ /* 0x000fda0004f25470 */
[----:B------:R-:W-:Y:S05]  /*e4b0*/  @P1 BRA `(.L_x_5134) ;  /* 0x0000000000a81947 */ /* 0x000fea0003800000 */
[----:B-1----:R-:W-:Y:S01]  /*e4c0*/  IABS R26, R18 ;  /* 0x00000012001a7213 */ /* 0x002fe20000000000 */
[----:B------:R-:W0:Y:S01]  /*e4d0*/  LDCU.64 UR6, c[0x0][0x3c8] ;  /* 0x00007900ff0677ac */ /* 0x000e220008000a00 */
[----:B------:R-:W-:Y:S02]  /*e4e0*/  IABS R20, R23 ;  /* 0x0000001700147213 */ /* 0x000fe40000000000 */
[----:B------:R-:W1:Y:S01]  /*e4f0*/  I2F.RP R27, R26 ;  /* 0x0000001a001b7306 */ /* 0x000e620000209400 */
[----:B------:R-:W-:Y:S02]  /*e500*/  ISETP.GE.AND P2, PT, R23, RZ, PT ;  /* 0x000000ff1700720c */ /* 0x000fe40003f46270 */
[----:B------:R-:W-:-:S05]  /*e510*/  ISETP.NE.AND P3, PT, R18, RZ, PT ;  /* 0x000000ff1200720c */ /* 0x000fca0003f65270 */
[----:B-1----:R-:W1:Y:S02]  /*e520*/  MUFU.RCP R27, R27 ;  /* 0x0000001b001b7308 */ /* 0x002e640000001000 */
[----:B-1----:R-:W-:-:S06]  /*e530*/  VIADD R24, R27, 0xffffffe ;  /* 0x0ffffffe1b187836 */ /* 0x002fcc0000000000 */
        /* <DEDUP_REMOVED lines=16> */
[----:B0-----:R-:W-:-:S04]  /*e640*/  LEA R24, P1, R20, UR6, 0x2 ;  /* 0x0000000614187c11 */ /* 0x001fc8000f8210ff */
[----:B------:R-:W-:-:S05]  /*e650*/  LEA.HI.X R25, R20, UR7, R25, 0x2, P1 ;  /* 0x0000000714197c11 */ /* 0x000fca00088f1419 */
[----:B------:R-:W3:Y:S01]  /*e660*/  LDG.E R24, desc[UR36][R24.64] ;  /* 0x0000002418187981 */ /* 0x000ee2000c1e1900 */
[----:B------:R-:W0:Y:S01]  /*e670*/  S2UR UR6, SR_CgaCtaId ;  /* 0x00000000000679c3 */ /* 0x000e220000008800 */
[----:B------:R-:W-:Y:S02]  /*e680*/  UMOV UR5, 0x400 ;  /* 0x0000040000057882 */ /* 0x000fe40000000000 */
[----:B------:R-:W-:Y:S01]  /*e690*/  UIADD3 UR5, UPT, UPT, UR5, 0x410, URZ ;  /* 0x0000041005057890 */ /* 0x000fe2000fffe0ff */
[----:B------:R-:W-:-:S03]  /*e6a0*/  IMAD.IADD R2, R23, 0x1, -R2 ;  /* 0x0000000117027824 */ /* 0x000fc600078e0a02 */
[----:B0-----:R-:W-:-:S06]  /*e6b0*/  ULEA UR5, UR6, UR5, 0x18 ;  /* 0x0000000506057291 */ /* 0x001fcc000f8ec0ff */
[----:B------:R-:W-:-:S06]  /*e6c0*/  LEA R2, R2, UR5, 0x2 ;  /* 0x0000000502027c11 */ /* 0x000fcc000f8e10ff */
[----:B------:R-:W0:Y:S01]  /*e6d0*/  LDS R2, [R2] ;  /* 0x0000000002027984 */ /* 0x000e220000000800 */
[----:B---3--:R-:W-:-:S04]  /*e6e0*/  IMAD R15, R15, R24, R17 ;  /* 0x000000180f0f7224 */ /* 0x008fc800078e0211 */
[----:B------:R-:W-:-:S04]  /*e6f0*/  IMAD R15, R15, 0x90, RZ ;  /* 0x000000900f0f7824 */ /* 0x000fc800078e02ff */
[----:B------:R-:W-:-:S05]  /*e700*/  IMAD.WIDE R12, R15, 0x4, R12 ;  /* 0x000000040f0c7825 */ /* 0x000fca00078e020c */
[----:B--2---:R-:W0:Y:S02]  /*e710*/  LDG.E.128 R28, desc[UR36][R12.64] ;  /* 0x000000240c1c7981 */ /* 0x004e24000c1e1d00 */
[-C--:B0-----:R-:W-:Y:S01]  /*e720*/  FFMA.FTZ R8, R28, R2.reuse, R8 ;  /* 0x000000021c087223 */ /* 0x081fe20000010008 */
[-C--:B------:R-:W-:Y:S01]  /*e730*/  FFMA.FTZ R9, R29, R2.reuse, R9 ;  /* 0x000000021d097223 */ /* 0x080fe20000010009 */
[-C--:B------:R-:W-:Y:S01]  /*e740*/  FFMA.FTZ R10, R30, R2.reuse, R10 ;  /* 0x000000021e0a7223 */ /* 0x080fe2000001000a */
[----:B------:R-:W-:-:S07]  /*e750*/  FFMA.FTZ R11, R31, R2, R11 ;  /* 0x000000021f0b7223 */ /* 0x000fce000001000b */
.L_x_5134:
[----:B------:R-:W-:Y:S05]  /*e760*/  BSYNC.RECONVERGENT B3 ;  /* 0x0000000000037941 */ /* 0x000fea0003800200 */
.L_x_5133:
[----:B------:R-:W-:-:S13]  /*e770*/  ISETP.GT.U32.AND P1, PT, R21, 0x3f, PT ;  /* 0x0000003f1500780c */ /* 0x000fda0003f24070 */
[----:B------:R-:W-:Y:S05]  /*e780*/  @P1 BRA `(.L_x_5125) ;  /* 0x0000000000d01947 */ /* 0x000fea0003800000 */
[----:B------:R-:W0:Y:S01]  /*e790*/  LDC R2, c[0x0][0x478] ;  /* 0x00011e00ff027b82 */ /* 0x000e220000000800 */
[----:B--2---:R-:W-:Y:S01]  /*e7a0*/  IMAD.IADD R31, R3, 0x1, R22 ;  /* 0x00000001031f7824 */ /* 0x004fe200078e0216 */
[----:B------:R-:W2:Y:S01]  /*e7b0*/  LDCU.64 UR6, c[0x0][0x460] ;  /* 0x00008c00ff0677ac */ /* 0x000ea20008000a00 */
[----:B------:R-:W3:Y:S01]  /*e7c0*/  LDS R87, [R87] ;  /* 0x0000000057577984 */ /* 0x000ee20000000800 */
        /* <DEDUP_REMOVED lines=9> */
[----:B------:R-:W-:Y:S01]  /*e860*/  ISETP.NE.AND.EX P0, PT, RZ, UR7, PT, P0 ;  /* 0x00000007ff007c0c */ /* 0x000fe2000bf05300 */
[----:B------:R-:W0:-:S12]  /*e870*/  LDCU.64 UR6, c[0x0][0x3c0] ;  /* 0x00007800ff0677ac */ /* 0x000e180008000a00 */
[----:B------:R-:W1:Y:S08]  /*e880*/  @P0 LDC R26, c[0x0][0x3f8] ;  /* 0x0000fe00ff1a0b82 */ /* 0x000e700000000800 */
[----:B------:R-:W2:Y:S01]  /*e890*/  @P0 LDC.64 R22, c[0x0][0x458] ;  /* 0x00011600ff160b82 */ /* 0x000ea20000000a00 */
[----:B----4-:R-:W-:-:S04]  /*e8a0*/  @P1 IMAD.WIDE R12, R31, 0x4, R20 ;  /* 0x000000041f0c1825 */ /* 0x010fc800078e0214 */
[----:B-1----:R-:W-:-:S04]  /*e8b0*/  @P0 IMAD R0, R19, R26, R0 ;  /* 0x0000001a13000224 */ /* 0x002fc800078e0200 */
[----:B------:R-:W-:-:S04]  /*e8c0*/  @P0 IMAD R21, R0, 0x90, R3 ;  /* 0x0000009000150824 */ /* 0x000fc800078e0203 */
[----:B--2---:R-:W-:-:S06]  /*e8d0*/  @P0 IMAD.WIDE R20, R21, 0x4, R22 ;  /* 0x0000000415140825 */ /* 0x004fcc00078e0216 */
[----:B------:R-:W2:Y:S01]  /*e8e0*/  @P0 LDG.E.128 R20, desc[UR36][R20.64] ;  /* 0x0000002414140981 */ /* 0x000ea2000c1e1d00 */
[----:B---3--:R-:W1:Y:S08]  /*e8f0*/  @!P1 I2F.S8 R15, R2 ;  /* 0x00000002000f9306 */ /* 0x008e700000001400 */
[----:B------:R-:W3:Y:S08]  /*e900*/  @!P1 I2F.S8 R17, R2.B1 ;  /* 0x1000000200119306 */ /* 0x000ef00000001400 */
[----:B------:R-:W4:Y:S08]  /*e910*/  @!P1 I2F.S8 R27, R2.B2 ;  /* 0x20000002001b9306 */ /* 0x000f300000001400 */
[----:B------:R-:W0:Y:S01]  /*e920*/  @!P1 I2F.S8 R29, R2.B3 ;  /* 0x30000002001d9306 */ /* 0x000e220000001400 */
[C---:B-1----:R-:W-:Y:S01]  /*e930*/  @!P1 FMUL.FTZ R32, R24.reuse, R15 ;  /* 0x0000000f18209220 */ /* 0x042fe20000410000 */
[C---:B---3--:R-:W-:Y:S01]  /*e940*/  @!P1 FMUL.FTZ R33, R24.reuse, R17 ;  /* 0x0000001118219220 */ /* 0x048fe20000410000 */
[C---:B----4-:R-:W-:Y:S01]  /*e950*/  @!P1 FMUL.FTZ R34, R24.reuse, R27 ;  /* 0x0000001b18229220 */ /* 0x050fe20000410000 */
[----:B0-----:R-:W-:-:S06]  /*e960*/  @!P1 FMUL.FTZ R35, R24, R29 ;  /* 0x0000001d18239220 */ /* 0x001fcc0000410000 */
[----:B------:R-:W3:Y:S01]  /*e970*/  @P1 LDG.E.128 R32, desc[UR36][R12.64] ;  /* 0x000000240c201981 */ /* 0x000ee2000c1e1d00 */
[----:B------:R-:W-:Y:S02]  /*e980*/  IMAD R15, R14, R18, R3 ;  /* 0x000000120e0f7224 */ /* 0x000fe400078e0203 */
[----:B------:R-:W-:-:S03]  /*e990*/  IMAD R16, R16, 0x90, RZ ;  /* 0x0000009010107824 */ /* 0x000fc600078e02ff */
[----:B------:R-:W-:Y:S02]  /*e9a0*/  SHF.R.S32.HI R17, RZ, 0x1f, R15 ;  /* 0x0000001fff117819 */ /* 0x000fe4000001140f */
[----:B------:R-:W-:-:S04]  /*e9b0*/  IADD3 R15, P1, PT, R16, R15, RZ ;  /* 0x0000000f100f7210 */ /* 0x000fc80007f3e0ff */
        /* <DEDUP_REMOVED lines=12> */
[----:B------:R-:W-:Y:S01]  /*ea80*/  PLOP3.LUT P0, PT, PT, PT, PT, 0x80, 0x8 ;  /* 0x000000000008781c */ /* 0x000fe20003f0f070 */
[C---:B------:R-:W-:Y:S01]  /*ea90*/  FFMA.FTZ R8, R87.reuse, R4, R8 ;  /* 0x0000000457087223 */ /* 0x040fe20000010008 */
[C---:B------:R-:W-:Y:S01]  /*eaa0*/  FFMA.FTZ R9, R87.reuse, R5, R9 ;  /* 0x0000000557097223 */ /* 0x040fe20000010009 */
[C---:B------:R-:W-:Y:S01]  /*eab0*/  FFMA.FTZ R10, R87.reuse, R6, R10 ;  /* 0x00000006570a7223 */ /* 0x040fe2000001000a */
[----:B------:R-:W-:-:S09]  /*eac0*/  FFMA.FTZ R11, R87, R7, R11 ;  /* 0x00000007570b7223 */ /* 0x000fd2000001000b */
.L_x_5125:
[----:B------:R-:W-:Y:S05]  /*ead0*/  BSYNC.RECONVERGENT B0 ;  /* 0x0000000000007941 */ /* 0x000fea0003800200 */
.L_x_5124:
[----:B------:R-:W-:Y:S06]  /*eae0*/  BAR.SYNC.DEFER_BLOCKING 0x0 ;  /* 0x0000000000007b1d */ /* 0x000fec0000010000 */
[----:B------:R-:W-:Y:S05]  /*eaf0*/  @!P0 EXIT ;  /* 0x000000000000894d */ /* 0x000fea0003800000 */
[----:B------:R-:W3:Y:S02]  /*eb00*/  LDCU UR4, c[0x0][0x478] ;  /* 0x00008f00ff0477ac */ /* 0x000ee40008000800 */
[----:B---3--:R-:W-:-:S09]  /*eb10*/  UISETP.NE.AND UP0, UPT, UR4, 0x2, UPT ;  /* 0x000000020400788c */ /* 0x008fd2000bf05270 */
[----:B------:R-:W-:Y:S05]  /*eb20*/  BRA.U UP0, `(.L_x_5153) ;  /* 0x00000001007c7547 */ /* 0x000fea000b800000 */
[----:B0----5:R-:W0:Y:S01]  /*eb30*/  LDC.64 R4, c[0x0][0x470] ;  /* 0x00011c00ff047b82 */ /* 0x021e220000000a00 */
[----:B------:R-:W3:Y:S01]  /*eb40*/  LDCU.64 UR4, c[0x0][0x380] ;  /* 0x00007000ff0477ac */ /* 0x000ee20008000a00 */
[----:B0-----:R-:W2:Y:S01]  /*eb50*/  LDG.E R4, desc[UR36][R4.64] ;  /* 0x0000002404047981 */ /* 0x001ea2000c1e1900 */
        /* <DEDUP_REMOVED lines=15> */
[----:B0-----:R-:W-:Y:S02]  /*ec50*/  PRMT R9, R9, 0x8880, RZ ;  /* 0x0000888009097816 */ /* 0x001fe400000000ff */
[----:B------:R-:W-:Y:S02]  /*ec60*/  LEA R5, R0, R5, 0x18 ;  /* 0x0000000500057211 */ /* 0x000fe400078ec0ff */
[----:B------:R-:W-:Y:S02]  /*ec70*/  PRMT R2, R9, 0x7710, RZ ;  /* 0x0000771009027816 */ /* 0x000fe400000000ff */
[----:B--2---:R-:W-:-:S04]  /*ec80*/  PRMT R4, R8, 0x8880, RZ ;  /* 0x0000888008047816 */ /* 0x004fc800000000ff */
        /* <DEDUP_REMOVED lines=9> */
.L_x_5153:
[----:B0----5:R-:W0:Y:S01]  /*ed20*/  LDC.64 R4, c[0x0][0x380] ;  /* 0x0000e000ff047b82 */ /* 0x021e220000000a00 */
[----:B------:R-:W-:-:S04]  /*ed30*/  IMAD.IADD R3, R14, 0x1, R3 ;  /* 0x000000010e037824 */ /* 0x000fc800078e0203 */
[----:B0-----:R-:W-:-:S05]  /*ed40*/  IMAD.WIDE R2, R3, 0x4, R4 ;  /* 0x0000000403027825 */ /* 0x001fca00078e0204 */
[----:B------:R-:W-:Y:S01]  /*ed50*/  STG.E.128 desc[UR36][R2.64], R8 ;  /* 0x0000000802007986 */ /* 0x000fe2000c101d24 */
[----:B------:R-:W-:Y:S05]  /*ed60*/  EXIT ;  /* 0x000000000000794d */ /* 0x000fea0003800000 */
.L_x_5084:
[----:B------:R-:W-:Y:S01]  /*ed70*/  HFMA2 R11, -RZ, RZ, 0, 1.847743988037109375e-06 ;  /* 0x0000001fff0b7431 */ /* 0x000fe200000001ff */
[----:B------:R-:W-:Y:S01]  /*ed80*/  BSSY B1, `(.L_x_5154) ;  /* 0x0000006000017945 */ /* 0x000fe20003800000 */
[----:B------:R-:W-:Y:S02]  /*ed90*/  IMAD.MOV.U32 R12, RZ, RZ, 0x2 ;  /* 0x00000002ff0c7424 */ /* 0x000fe400078e00ff */
[----:B------:R-:W-:-:S07]  /*eda0*/  IMAD.MOV.U32 R15, RZ, RZ, -0x1 ;  /* 0xffffffffff0f7424 */ /* 0x000fce00078e00ff */
[----:B------:R-:W-:Y:S05]  /*edb0*/  WARPSYNC.COLLECTIVE R15, `(.L_x_5155) ;  /* 0x000000000f087348 */ /* 0x000fea0003c00000 */
[----:B------:R0:W1:Y:S02]  /*edc0*/  SHFL.BFLY P6, R14, R13, R12, R11 ;  /* 0x0c00000c0d0e7389 */ /* 0x00006400000c000b */
[----:B01----:R-:W-:Y:S05]  /*edd0*/  ENDCOLLECTIVE ;  /* 0x000000000000791b */ /* 0x003fea0003800000 */
.L_x_5155:
[----:B------:R-:W-:Y:S05]  /*ede0*/  BSYNC B1 ;  /* 0x0000000000017941 */ /* 0x000fea0003800000 */
.L_x_5154:
[----:B------:R-:W-:Y:S01]  /*edf0*/  FADD.FTZ R13, R13, R14 ;  /* 0x0000000e0d0d7221 */ /* 0x000fe20000010000 */
[----:B------:R-:W-:Y:S02]  /*ee00*/  IMAD.MOV.U32 R12, RZ, RZ, 0x1 ;  /* 0x00000001ff0c7424 */ /* 0x000fe400078e00ff */
[----:B------:R-:W-:Y:S02]  /*ee10*/  IMAD.MOV.U32 R11, RZ, RZ, 0x1f ;  /* 0x0000001fff0b7424 */ /* 0x000fe400078e00ff */
[----:B------:R-:W-:-:S07]  /*ee20*/  IMAD.MOV.U32 R15, RZ, RZ, -0x1 ;  /* 0xffffffffff0f7424 */ /* 0x000fce00078e00ff */
[----:B------:R-:W-:Y:S05]  /*ee30*/  WARPSYNC.COLLECTIVE R15, `(.L_x_5156) ;  /* 0x000000000f087348 */ /* 0x000fea0003c00000 */
[----:B------:R0:W1:Y:S02]  /*ee40*/  SHFL.BFLY P6, R14, R13, R12, R11 ;  /* 0x0c00000c0d0e7389 */ /* 0x00006400000c000b */
[----:B01----:R-:W-:Y:S05]  /*ee50*/  ENDCOLLECTIVE ;  /* 0x000000000000791b */ /* 0x003fea0003800000 */
.L_x_5156:
[----:B------:R-:W-:Y:S05]  /*ee60*/  BRA `(.L_x_5157) ;  /* 0xffffffa4007c7947 */ /* 0x000fea000383ffff */
.L_x_5088:
[----:B------:R-:W-:Y:S01]  /*ee70*/  BSSY B0, `(.L_x_5158) ;  /* 0x0000008000007945 */ /* 0x000fe20003800000 */
[----:B------:R-:W-:Y:S01]  /*ee80*/  MOV R13, R0 ;  /* 0x00000000000d7202 */ /* 0x000fe20000000f00 */
[----:B------:R-:W-:Y:S02]  /*ee90*/  IMAD.MOV.U32 R12, RZ, RZ, 0x10 ;  /* 0x00000010ff0c7424 */ /* 0x000fe400078e00ff */
[----:B------:R-:W-:Y:S02]  /*eea0*/  IMAD.MOV.U32 R11, RZ, RZ, 0x1f ;  /* 0x0000001fff0b7424 */ /* 0x000fe400078e00ff */
[----:B------:R-:W-:-:S07]  /*eeb0*/  IMAD.MOV.U32 R15, RZ, RZ, -0x1 ;  /* 0xffffffffff0f7424 */ /* 0x000fce00078e00ff */
[----:B-123-5:R-:W-:Y:S05]  /*eec0*/  WARPSYNC.COLLECTIVE R15, `(.L_x_5159) ;  /* 0x000000000f087348 */ /* 0x02efea0003c00000 */
[----:B------:R0:W4:Y:S02]  /*eed0*/  SHFL.BFLY P6, R14, R13, R12, R11 ;  /* 0x0c00000c0d0e7389 */ /* 0x00012400000c000b */
[----:B012345:R-:W-:Y:S05]  /*eee0*/  ENDCOLLECTIVE ;  /* 0x000000000000791b */ /* 0x03ffea0003800000 */
.L_x_5159:
[----:B------:R-:W-:Y:S05]  /*eef0*/  BSYNC B0 ;  /* 0x0000000000007941 */ /* 0x000fea0003800000 */
.L_x_5158:
[----:B------:R-:W-:Y:S01]  /*ef00*/  HFMA2 R11, -RZ, RZ, 0, 1.847743988037109375e-06 ;  /* 0x0000001fff0b7431 */ /* 0x000fe200000001ff */
[----:B------:R-:W-:Y:S01]  /*ef10*/  FMNMX.FTZ R13, R14, R0, !PT ;  /* 0x000000000e0d7209 */ /* 0x000fe20007810000 */
[----:B------:R-:W-:Y:S02]  /*ef20*/  IMAD.MOV.U32 R12, RZ, RZ, 0x8 ;  /* 0x00000008ff0c7424 */ /* 0x000fe400078e00ff */
[----:B------:R-:W-:-:S07]  /*ef30*/  IMAD.MOV.U32 R15, RZ, RZ, -0x1 ;  /* 0xffffffffff0f7424 */ /* 0x000fce00078e00ff */
[----:B------:R-:W-:Y:S05]  /*ef40*/  WARPSYNC.COLLECTIVE R15, `(.L_x_5160) ;  /* 0x000000000f087348 */ /* 0x000fea0003c00000 */
[----:B------:R0:W1:Y:S02]  /*ef50*/  SHFL.BFLY P6, R14, R13, R12, R11 ;  /* 0x0c00000c0d0e7389 */ /* 0x00006400000c000b */
[----:B01----:R-:W-:Y:S05]  /*ef60*/  ENDCOLLECTIVE ;  /* 0x000000000000791b */ /* 0x003fea0003800000 */
.L_x_5160:
[----:B------:R-:W-:Y:S01]  /*ef70*/  IMAD.MOV.U32 R12, RZ, RZ, 0x4 ;  /* 0x00000004ff0c7424 */ /* 0x000fe200078e00ff */
[----:B------:R-:W-:-:S05]  /*ef80*/  FMNMX.FTZ R3, R13, R14, !PT ;  /* 0x0000000e0d037209 */ /* 0x000fca0007810000 */
[----:B------:R-:W-:-:S07]  /*ef90*/  IMAD.MOV.U32 R13, RZ, RZ, R3 ;  /* 0x000000ffff0d7224 */ /* 0x000fce00078e0003 */
[----:B------:R-:W-:Y:S05]  /*efa0*/  WARPSYNC.COLLECTIVE R15, `(.L_x_5161) ;  /* 0x000000000f087348 */ /* 0x000fea0003c00000 */
[----:B------:R0:W1:Y:S02]  /*efb0*/  SHFL.BFLY P6, R14, R13, R12, R11 ;  /* 0x0c00000c0d0e7389 */ /* 0x00006400000c000b */
[----:B01----:R-:W-:Y:S05]  /*efc0*/  ENDCOLLECTIVE ;  /* 0x000000000000791b */ /* 0x003fea0003800000 */
.L_x_5161:
[----:B------:R-:W-:Y:S05]  /*efd0*/  BRA `(.L_x_5162) ;  /* 0xffffffa400d47947 */ /* 0x000fea000383ffff */
.L_x_5163:
        /* <DEDUP_REMOVED lines=10> */
.L_x_5609:


//--------------------- .text._ZN4mmha33masked_multihead_attention_kernelIfLi144ELi256ELi1ELi64ELi256ELb0ELb0EEEv26Multihead_attention_paramsIT_XT5_EE --------------------------
	.section	.text._ZN4mmha33masked_multihead_attention_kernelIfLi144ELi256ELi1ELi64ELi256ELb0ELb0EEEv26Multihead_attention_paramsIT_XT5_EE,"ax",@progbits
	.align	128
        .global         _ZN4mmha33masked_multihead_attention_kernelIfLi144ELi256ELi1ELi64ELi256ELb0ELb0EEEv26Multihead_attention_paramsIT_XT5_EE
        .type           _ZN4mmha33masked_multihead_attention_kernelIfLi144ELi256ELi1ELi64ELi256ELb0ELb0EEEv26Multihead_attention_paramsIT_XT5_EE,@function
        .size           _ZN4mmha33masked_multihead_attention_kernelIfLi144ELi256ELi1ELi64ELi256ELb0ELb0EEEv26Multihead_attention_paramsIT_XT5_EE,(.L_x_5610 - _ZN4mmha33masked_multihead_attention_kernelIfLi144ELi256ELi1ELi64ELi256ELb0ELb0EEEv26Multihead_attention_paramsIT_XT5_EE)
        .other          _ZN4mmha33masked_multihead_attention_kernelIfLi144ELi256ELi1ELi64ELi256ELb0ELb0EEEv26Multihead_attention_paramsIT_XT5_EE,@"STO_CUDA_ENTRY STV_DEFAULT"
_ZN4mmha33masked_multihead_attention_kernelIfLi144ELi256ELi1ELi64ELi256ELb0ELb0EEEv26Multihead_attention_paramsIT_XT5_EE:
.text._ZN4mmha33masked_multihead_attention_kernelIfLi144ELi256ELi1ELi64ELi256ELb0ELb0EEEv26Multihead_attention_paramsIT_XT5_EE:
        /* <DEDUP_REMOVED lines=15> */
.L_x_5164:
        /* <DEDUP_REMOVED lines=101> */
[----:B---3--:R-:W4:Y:S01]  /*0740*/  @!P4 I2F.S8 R0, R6 ;  /* 0x000000060000c306 */ /* 0x008f220000001400 */
[----:B------:R-:W-:-:S07]  /*0750*/  UIADD3 UR4, UPT, UPT, UR45, 0x1, -UR8 ;  /* 0x000000012d047890 */ /* 0x000fce000fffe808 */
[----:B------:R-:W0:Y:S01]  /*0760*/  @!P4 I2F.S8 R2, R6.B1 ;  /* 0x100000060002c306 */ /* 0x000e220000001400 */
[----:B------:R-:W-:-:S07]  /*0770*/  @!UP1 UIADD3 UR41, UPT, UPT, UR41, -UR12, URZ ;  /* 0x8000000c29299290 */ /* 0x000fce000fffe0ff */
[----:B------:R-:W1:Y:S08]  /*0780*/  @!P4 I2F.S8 R4, R6.B2 ;  /* 0x200000060004c306 */ /* 0x000e700000001400 */
[----:B------:R-:W2:Y:S01]  /*0790*/  @!P4 I2F.S8 R12, R6.B3 ;  /* 0x30000006000cc306 */ /* 0x000ea20000001400 */
[----:B------:R-:W-:Y:S01]  /*07a0*/  @!UP2 UIADD3 UR41, UPT, UPT, -UR41, URZ, URZ ;  /* 0x000000ff2929a290 */ /* 0x000fe2000fffe1ff */
[----:B------:R-:W-:Y:S01]  /*07b0*/  VIMNMX R252, PT, PT, RZ, UR4, !PT ;  /* 0x00000004fffc7c48 */ /* 0x000fe2000ffe0100 */
        /* <DEDUP_REMOVED lines=25> */
.L_x_5166:
[----:B------:R-:W-:Y:S05]  /*0950*/  BSYNC.RECONVERGENT B0 ;  /* 0x0000000000007941 */ /* 0x000fea0003800200 */
.L_x_5165:
        /* <DEDUP_REMOVED lines=8> */
.L_x_5168:
[----:B------:R-:W-:Y:S05]  /*09e0*/  BSYNC.RECONVERGENT B0 ;  /* 0x0000000000007941 */ /* 0x000fea0003800200 */
.L_x_5167:
        /* <DEDUP_REMOVED lines=14> */
[----:B------:R-:W-:Y:S02]  /*0ad0*/  ISETP.NE.AND.EX P0, PT, RZ, UR5, PT, P0 ;  /* 0x00000005ff007c0c */ /* 0x000fe4000bf05300 */
[----:B------:R-:W-:Y:S01]  /*0ae0*/  ISETP.NE.AND.EX P1, PT, RZ, UR13, PT, P1 ;  /* 0x0000000dff007c0c */ /* 0x000fe2000bf25310 */
[----:B0-----:R-:W-:Y:S01]  /*0af0*/  UISETP.NE.U32.AND UP0, UPT, UR14, URZ, UPT ;  /* 0x000000ff0e00728c */ /* 0x001fe2000bf05070 */
[C---:B------:R-:W-:Y:S01]  /*0b00*/  ISETP.GT.U32.OR P0, PT, R23.reuse, 0x23, !P0 ;  /* 0x000000231700780c */ /* 0x040fe20004704470 */
[----:B------:R-:W-:Y:S01]  /*0b10*/  @!UP1 UIMAD UR7, UR38, UR9, URZ ;  /* 0x00000009260792a4 */ /* 0x000fe2000f8e02ff */
[----:B------:R-:W-:Y:S01]  /*0b20*/  ISETP.GT.U32.OR P1, PT, R23, 0x23, !P1 ;  /* 0x000000231700780c */ /* 0x000fe20004f24470 */
[----:B------:R-:W-:Y:S01]  /*0b30*/  UISETP.NE.AND.EX UP0, UPT, UR15, URZ, UPT, UP0 ;  /* 0x000000ff0f00728c */ /* 0x000fe2000bf05300 */
[----:B---3--:R-:W-:-:S03]  /*0b40*/  IMAD R9, R9, 0x90, R10 ;  /* 0x0000009009097824 */ /* 0x008fc600078e020a */
[----:B------:R-:W-:Y:S02]  /*0b50*/  IMAD.U32 R0, RZ, RZ, UR7 ;  /* 0x00000007ff007e24 */ /* 0x000fe4000f8e00ff */
[----:B------:R-:W-:Y:S02]  /*0b60*/  PLOP3.LUT P3, PT, PT, PT, UP0, 0x80, 0x8 ;  /* 0x000000000008781c */ /* 0x000fe40003f6f008 */
[----:B------:R-:W-:Y:S02]  /*0b70*/  CS2R R30, SRZ ;  /* 0x00000000001e7805 */ /* 0x000fe4000001ff00 */
[----:B------:R-:W-:Y:S01]  /*0b80*/  CS2R R28, SRZ ;  /* 0x00000000001c7805 */ /* 0x000fe2000001ff00 */
[----:B------:R-:W-:Y:S01]  /*0b90*/  @!P2 IMAD R11, R0, 0x90, R9 ;  /* 0x00000090000ba824 */ /* 0x000fe200078e0209 */
[----:B-1----:R-:W0:Y:S01]  /*0ba0*/  @!P0 LDC.64 R2, c[0x0][0x390] ;  /* 0x0000e400ff028b82 */ /* 0x002e220000000a00 */
[----:B------:R-:W1:Y:S07]  /*0bb0*/  @UP0 LDCU.64 UR4, c[0x0][0x418] ;  /* 0x00008300ff0407ac */ /* 0x000e6e0008000a00 */
[----:B------:R-:W3:Y:S01]  /*0bc0*/  @!P1 LDC.64 R4, c[0x0][0x3a0] ;  /* 0x0000e800ff049b82 */ /* 0x000ee20000000a00 */
[----:B--2---:R-:W-:-:S05]  /*0bd0*/  @!P2 IMAD.WIDE R6, R11, 0x4, R6 ;  /* 0x000000040b06a825 */ /* 0x004fca00078e0206 */
[----:B------:R-:W2:Y:S02]  /*0be0*/  @!P2 LDG.E.128 R32, desc[UR36][R6.64] ;  /* 0x000000240620a981 */ /* 0x000ea4000c1e1d00 */
[----:B------:R-:W4:Y:S01]  /*0bf0*/  LDC R11, c[0x0][0x400] ;  /* 0x00010000ff0b7b82 */ /* 0x000f220000000800 */
[----:B-1----:R-:W-:Y:S01]  /*0c00*/  @UP0 UIMAD.WIDE.U32 UR6, UR6, 0x4, UR4 ;  /* 0x00000004060608a5 */ /* 0x002fe2000f8e0004 */
[----:B------:R-:W1:Y:S01]  /*0c10*/  LDCU.U8 UR4, c[0x0][0x404] ;  /* 0x00008080ff0477ac */ /* 0x000e620008000000 */
[----:B0-----:R-:W-:-:S04]  /*0c20*/  @!P0 IMAD.WIDE.U32 R2, R9, 0x4, R2 ;  /* 0x0000000409028825 */ /* 0x001fc800078e0002 */
[----:B------:R-:W-:Y:S01]  /*0c30*/  MOV R8, UR6 ;  /* 0x0000000600087c02 */ /* 0x000fe20008000f00 */
[----:B------:R-:W2:Y:S01]  /*0c40*/  @!P0 LDG.E.128 R12, desc[UR36][R2.64] ;  /* 0x00000024020c8981 */ /* 0x000ea2000c1e1d00 */
[----:B---3--:R-:W-:-:S04]  /*0c50*/  @!P1 IMAD.WIDE.U32 R4, R9, 0x4, R4 ;  /* 0x0000000409049825 */ /* 0x008fc800078e0004 */
[----:B------:R-:W-:Y:S01]  /*0c60*/  IMAD.U32 R9, RZ, RZ, UR7 ;  /* 0x00000007ff097e24 */ /* 0x000fe2000f8e00ff */
[----:B------:R-:W3:Y:S04]  /*0c70*/  @!P1 LDG.E.128 R28, desc[UR36][R4.64] ;  /* 0x00000024041c9981 */ /* 0x000ee8000c1e1d00 */
[----:B------:R-:W3:Y:S01]  /*0c80*/  @P3 LDG.E R8, desc[UR36][R8.64] ;  /* 0x0000002408083981 */ /* 0x000ee2000c1e1900 */
[----:B-1----:R-:W-:-:S04]  /*0c90*/  ISETP.NE.AND P0, PT, RZ, UR4, PT ;  /* 0x00000004ff007c0c */ /* 0x002fc8000bf05270 */
[----:B----4-:R-:W-:Y:S01]  /*0ca0*/  ISETP.LT.OR P0, PT, R11, 0x1, P0 ;  /* 0x000000010b00780c */ /* 0x010fe20000701670 */
[----:B------:R-:W-:Y:S01]  /*0cb0*/  UMOV UR39, URZ ;  /* 0x000000ff00277c82 */ /* 0x000fe20008000000 */
[----:B------:R-:W-:Y:S01]  /*0cc0*/  BSSY.RECONVERGENT B6, `(.L_x_5169) ;  /* 0x00000d0000067945 */ /* 0x000fe20003800200 */
[----:B--2---:R-:W-:Y:S01]  /*0cd0*/  FADD.FTZ R16, R12, R16 ;  /* 0x000000100c107221 */ /* 0x004fe20000010000 */
[----:B------:R-:W-:Y:S01]  /*0ce0*/  FADD.FTZ R17, R13, R17 ;  /* 0x000000110d117221 */ /* 0x000fe20000010000 */
[----:B------:R-:W-:Y:S01]  /*0cf0*/  FADD.FTZ R18, R14, R18 ;  /* 0x000000120e127221 */ /* 0x000fe20000010000 */
[----:B------:R-:W-:Y:S01]  /*0d00*/  FADD.FTZ R19, R15, R19 ;  /* 0x000000130f137221 */ /* 0x000fe20000010000 */
[----:B---3--:R-:W-:Y:S01]  /*0d10*/  FADD.FTZ R24, R28, R24 ;  /* 0x000000181c187221 */ /* 0x008fe20000010000 */
[----:B------:R-:W-:Y:S01]  /*0d20*/  FADD.FTZ R25, R29, R25 ;  /* 0x000000191d197221 */ /* 0x000fe20000010000 */
[----:B------:R-:W-:Y:S01]  /*0d30*/  FADD.FTZ R26, R30, R26 ;  /* 0x0000001a1e1a7221 */ /* 0x000fe20000010000 */
[----:B------:R-:W-:Y:S01]  /*0d40*/  FADD.FTZ R27, R31, R27 ;  /* 0x0000001b1f1b7221 */ /* 0x000fe20000010000 */
[----:B------:R-:W-:Y:S01]  /*0d50*/  @P3 R2UR UR39, R8 ;  /* 0x00000000082732ca */ /* 0x000fe200000e0000 */
[----:B------:R-:W-:Y:S01]  /*0d60*/  @!P2 FMUL.FTZ R24, R24, R32 ;  /* 0x000000201818a220 */ /* 0x000fe20000410000 */
[----:B------:R-:W-:Y:S01]  /*0d70*/  @!P2 FMUL.FTZ R25, R25, R33 ;  /* 0x000000211919a220 */ /* 0x000fe20000410000 */
[----:B------:R-:W-:Y:S01]  /*0d80*/  @!P2 FMUL.FTZ R26, R26, R34 ;  /* 0x000000221a1aa220 */ /* 0x000fe20000410000 */
[----:B------:R-:W-:Y:S01]  /*0d90*/  @!P2 FMUL.FTZ R27, R27, R35 ;  /* 0x000000231b1ba220 */ /* 0x000fe20000410000 */
[----:B------:R-:W-:Y:S10]  /*0da0*/  @P0 BRA `(.L_x_5170) ;  /* 0x0000000000ac0947 */ /* 0x000ff40003800000 */
        /* <DEDUP_REMOVED lines=43> */
.L_x_5170:
        /* <DEDUP_REMOVED lines=54> */
.L_x_5172:
[----:B------:R-:W0:Y:S01]  /*13c0*/  S2R R3, SR_CgaCtaId ;  /* 0x0000000000037919 */ /* 0x000e220000008800 */
[----:B------:R-:W1:Y:S01]  /*13d0*/  LDC R5, c[0x0][0x400] ;  /* 0x00010000ff057b82 */ /* 0x000e620000000800 */
[----:B------:R-:W-:Y:S01]  /*13e0*/  ISETP.NE.AND P6, PT, R30, RZ, PT ;  /* 0x000000ff1e00720c */ /* 0x000fe20003fc5270 */
[----:B------:R-:W-:Y:S05]  /*13f0*/  WARPSYNC.ALL ;  /* 0x0000000000007948 */ /* 0x000fea0003800000 */
[----:B------:R-:W-:-:S05]  /*1400*/  MOV R0, 0x400 ;  /* 0x0000040000007802 */ /* 0x000fca0000000f00 */
[----:B------:R-:W-:-:S05]  /*1410*/  VIADD R0, R0, 0x440 ;  /* 0x0000044000007836 */ /* 0x000fca0000000000 */
[----:B0-----:R-:W-:Y:S01]  /*1420*/  LEA R0, R3, R0, 0x18 ;  /* 0x0000000003007211 */ /* 0x001fe200078ec0ff */
[----:B------:R-:W-:-:S04]  /*1430*/  @!P6 IMAD R3, R29, R22, R28 ;  /* 0x000000161d03e224 */ /* 0x000fc800078e021c */
[----:B-1----:R-:W-:Y:S01]  /*1440*/  IMAD R2, R5, 0x4, R0 ;  /* 0x0000000405027824 */ /* 0x002fe200078e0200 */
[----:B------:R-:W-:-:S03]  /*1450*/  @!P6 LEA R4, R3, R0, 0x2 ;  /* 0x000000000304e211 */ /* 0x000fc600078e10ff */
[----:B------:R-:W-:Y:S02]  /*1460*/  @!P6 IMAD R3, R3, 0x4, R2 ;  /* 0x000000040303e824 */ /* 0x000fe400078e0202 */
        /* <DEDUP_REMOVED lines=11> */
[C---:B------:R-:W-:Y:S02]  /*1520*/  LEA R15, R3.reuse, R0, 0x2 ;  /* 0x00000000030f7211 */ /* 0x040fe400078e10ff */
[C---:B------:R-:W-:Y:S02]  /*1530*/  LEA R21, R3.reuse, R2, 0x2 ;  /* 0x0000000203157211 */ /* 0x040fe400078e10ff */
[----:B------:R-:W-:Y:S01]  /*1540*/  LEA.HI R4, R3, R3, RZ, 0x1 ;  /* 0x0000000303047211 */ /* 0x000fe200078f08ff */
[C---:B------:R-:W-:Y:S01]  /*1550*/  IMAD R20, R29.reuse, 0x4, R15 ;  /* 0x000000041d147824 */ /* 0x040fe200078e020f */
[----:B------:R-:W-:Y:S01]  /*1560*/  LEA R30, R29, R21, 0x2 ;  /* 0x000000151d1e7211 */ /* 0x000fe200078e10ff */
[----:B------:R0:W1:Y:S02]  /*1570*/  LDS R16, [R15] ;  /* 0x000000000f107984 */ /* 0x0000640000000800 */
[----:B------:R-:W-:Y:S02]  /*1580*/  IMAD.SHL.U32 R4, R4, 0x2, RZ ;  /* 0x0000000204047824 */ /* 0x000fe400078e00ff */
[----:B------:R0:W2:Y:S03]  /*1590*/  LDS R18, [R15+0x4] ;  /* 0x000004000f127984 */ /* 0x0000a60000000800 */
[----:B------:R-:W-:Y:S01]  /*15a0*/  LOP3.LUT R6, R4, 0xfffffffc, RZ, 0xc0, !PT ;  /* 0xfffffffc04067812 */ /* 0x000fe200078ec0ff */
[----:B------:R0:W3:Y:S03]  /*15b0*/  LDS R24, [R21] ;  /* 0x0000000015187984 */ /* 0x0000e60000000800 */
[----:B------:R-:W-:Y:S01]  /*15c0*/  ISETP.GE.AND P0, PT, R6, R5, PT ;  /* 0x000000050600720c */ /* 0x000fe20003f06270 */
        /* <DEDUP_REMOVED lines=46> */
.L_x_5176:
[----:B------:R-:W-:Y:S05]  /*18b0*/  BSYNC.RECONVERGENT B1 ;  /* 0x0000000000017941 */ /* 0x000fea0003800200 */
.L_x_5175:
        /* <DEDUP_REMOVED lines=8> */
.L_x_5174:
[----:B------:R-:W-:Y:S05]  /*1940*/  BSYNC.RECONVERGENT B0 ;  /* 0x0000000000007941 */ /* 0x000fea0003800200 */
.L_x_5173:
[----:B------:R-:W-:Y:S01]  /*1950*/  BAR.SYNC.DEFER_BLOCKING 0x0 ;  /* 0x0000000000007b1d */ /* 0x000fe20000010000 */
[----:B------:R-:W-:-:S04]  /*1960*/  @!P6 IMAD R29, R29, R22, R28 ;  /* 0x000000161d1de224 */ /* 0x000fc800078e021c */
[C---:B------:R-:W-:Y:S01]  /*1970*/  @!P6 IMAD R2, R29.reuse, 0x4, R2 ;  /* 0x000000041d02e824 */ /* 0x040fe200078e0202 */
[----:B------:R-:W-:-:S05]  /*1980*/  @!P6 LEA R0, R29, R0, 0x2 ;  /* 0x000000001d00e211 */ /* 0x000fca00078e10ff */
[----:B---3--:R0:W1:Y:S04]  /*1990*/  @!P6 LDS.128 R16, [R0] ;  /* 0x000000000010e984 */ /* 0x0080680000000c00 */
[----:B------:R0:W2:Y:S01]  /*19a0*/  @!P6 LDS.128 R24, [R2] ;  /* 0x000000000218e984 */ /* 0x0000a20000000c00 */
[----:B------:R-:W-:Y:S06]  /*19b0*/  BAR.SYNC.DEFER_BLOCKING 0x0 ;  /* 0x0000000000007b1d */ /* 0x000fec0000010000 */
.L_x_5171:
[----:B------:R-:W-:Y:S05]  /*19c0*/  BSYNC.RECONVERGENT B6 ;  /* 0x0000000000067941 */ /* 0x000fea0003800200 */
.L_x_5169:
        /* <DEDUP_REMOVED lines=12> */
[----:B------:R-:W-:-:S03]  /*1a90*/  @!P0 IMAD R5, R4, UR44, RZ ;  /* 0x0000002c04058c24 */ /* 0x000fc6000f8e02ff */
[----:B------:R-:W-:Y:S01]  /*1aa0*/  LEA R4, R23, UR4, 0x4 ;  /* 0x0000000417047c11 */ /* 0x000fe2000f8e20ff */
[----:B------:R-:W-:Y:S02]  /*1ab0*/  @!P0 IMAD R5, R5, 0x24, R0 ;  /* 0x0000002405058824 */ /* 0x000fe400078e0200 */
[----:B-12---:R-:W-:Y:S02]  /*1ac0*/  FMUL.FTZ R0, R24, R16 ;  /* 0x0000001018007220 */ /* 0x006fe40000410000 */
[----:B------:R0:W-:Y:S01]  /*1ad0*/  STS.128 [R4], R16 ;  /* 0x0000001004007388 */ /* 0x0001e20000000c00 */
[----:B------:R-:W-:-:S04]  /*1ae0*/  @!P0 IMAD.SHL.U32 R5, R5, 0x4, RZ ;  /* 0x0000000405058824 */ /* 0x000fc800078e00ff */
[----:B----4-:R-:W-:-:S04]  /*1af0*/  @!P0 IMAD.WIDE R2, R5, 0x4, R2 ;  /* 0x0000000405028825 */ /* 0x010fc800078e0202 */
[----:B------:R-:W-:Y:S01]  /*1b00*/  FFMA.FTZ R5, R25, R17, R0 ;  /* 0x0000001119057223 */ /* 0x000fe20000010000 */
[----:B------:R0:W-:Y:S03]  /*1b10*/  @!P0 STG.E.128 desc[UR36][R2.64], R24 ;  /* 0x0000001802008986 */ /* 0x0001e6000c101d24 */
[----:B------:R-:W-:-:S04]  /*1b20*/  FFMA.FTZ R0, R26, R18, R5 ;  /* 0x000000121a007223 */ /* 0x000fc80000010005 */
[----:B------:R-:W-:-:S07]  /*1b30*/  FFMA.FTZ R0, R27, R19, R0 ;  /* 0x000000131b007223 */ /* 0x000fce0000010000 */
.L_x_5178:
[----:B------:R-:W-:Y:S05]  /*1b40*/  BSYNC.RECONVERGENT B0 ;  /* 0x0000000000007941 */ /* 0x000fea0003800200 */
.L_x_5177:
        /* <DEDUP_REMOVED lines=27> */
[----:B0-----:R-:W-:-:S05]  /*1d00*/  MOV R2, 0xff7fffff ;  /* 0xff7fffff00027802 */ /* 0x001fca0000000f00 */
        /* <DEDUP_REMOVED lines=13> */
[----:B------:R-:W-:Y:S01]  /*1de0*/  IMAD.MOV.U32 R4, RZ, RZ, R2 ;  /* 0x000000ffff047224 */ /* 0x000fe200078e0002 */
        /* <DEDUP_REMOVED lines=10> */
.L_x_5181:
[----:B------:R-:W3:Y:S04]  /*1e90*/  LDL R2, [R1+0x43c] ;  /* 0x00043c0001027983 */ /* 0x000ee80000100800 */
[----:B---3--:R3:W-:Y:S02]  /*1ea0*/  STS [R0], R2 ;  /* 0x0000000200007388 */ /* 0x0087e40000000800 */
.L_x_5180:
[----:B------:R-:W-:Y:S05]  /*1eb0*/  BSYNC.RECONVERGENT B0 ;  /* 0x0000000000007941 */ /* 0x000fea0003800200 */
.L_x_5179:
[----:B---3--:R-:W-:Y:S01]  /*1ec0*/  IADD3 R0, PT, PT, R5, 0x1f, RZ ;  /* 0x0000001f05007810 */ /* 0x008fe20007ffe0ff */
[----:B------:R-:W3:Y:S01]  /*1ed0*/  LDCU UR4, c[0x0][0x3f0] ;  /* 0x00007e00ff0477ac */ /* 0x000ee20008000800 */
[----:B------:R-:W-:Y:S02]  /*1ee0*/  BSSY.RECONVERGENT B0, `(.L_x_5182) ;  /* 0x000088f000007945 */ /* 0x000fe40003800200 */
[----:B------:R-:W-:Y:S01]  /*1ef0*/  SHF.R.S32.HI R3, RZ, 0x1f, R0 ;  /* 0x0000001fff037819 */ /* 0x000fe20000011400 */
[----:B------:R-:W4:Y:S03]  /*1f00*/  LDCU UR16, c[0x0][0x410] ;  /* 0x00008200ff1077ac */ /* 0x000f260008000800 */
[----:B------:R-:W-:Y:S01]  /*1f10*/  LEA.HI R0, R3, R0, RZ, 0x5 ;  /* 0x0000000003007211 */ /* 0x000fe200078f28ff */
[----:B------:R-:W0:Y:S03]  /*1f20*/  LDCU.64 UR12, c[0x0][0x3b8] ;  /* 0x00007700ff0c77ac */ /* 0x000e260008000a00 */
[----:B------:R-:W-:Y:S01]  /*1f30*/  LOP3.LUT R0, R0, 0xffffffe0, RZ, 0xc0, !PT ;  /* 0xffffffe000007812 */ /* 0x000fe200078ec0ff */
[----:B------:R-:W0:Y:S01]  /*1f40*/  LDCU.64 UR18, c[0x0][0x438] ;  /* 0x00008700ff1277ac */ /* 0x000e220008000a00 */
[----:B------:R-:W-:Y:S02]  /*1f50*/  BAR.SYNC.DEFER_BLOCKING 0x0 ;  /* 0x0000000000007b1d */ /* 0x000fe40000010000 */
[----:B------:R-:W-:Y:S01]  /*1f60*/  ISETP.GE.AND P0, PT, R23, R0, PT ;  /* 0x000000001700720c */ /* 0x000fe20003f06270 */
[----:B---3--:R-:W-:-:S03]  /*1f70*/  UIMAD UR4, UR42, UR4, UR40 ;  /* 0x000000042a0472a4 */ /* 0x008fc6000f8e0228 */
[----:B------:R-:W3:Y:S01]  /*1f80*/  LDCU.64 UR14, c[0x0][0x448] ;  /* 0x00008900ff0e77ac */ /* 0x000ee20008000a00 */
[----:B------:R-:W-:-:S08]  /*1f90*/  UIMAD UR4, UR4, 0x90, URZ ;  /* 0x00000090040478a4 */ /* 0x000fd0000f8e02ff */
[----:B----4-:R-:W-:Y:S05]  /*1fa0*/  @P0 BRA `(.L_x_5183) ;  /* 0x0000008800080947 */ /* 0x010fea0003800000 */
[----:B------:R-:W4:Y:S01]  /*1fb0*/  LDC R2, c[0x0][0x3f4] ;  /* 0x0000fd00ff027b82 */ /* 0x000f220000000800 */
[----:B------:R-:W-:Y:S01]  /*1fc0*/  LDS.128 R12, [UR10+0x50] ;  /* 0x0000500aff0c7984 */ /* 0x000fe20008000c00 */
[----:B------:R-:W5:Y:S01]  /*1fd0*/  LDCU UR8, c[0x0][0x440] ;  /* 0x00008800ff0877ac */ /* 0x000f620008000800 */
[----:B------:R-:W-:Y:S02]  /*1fe0*/  IMAD.IADD R0, R252, 0x1, R0 ;  /* 0x00000001fc007824 */ /* 0x000fe400078e0200 */
[----:B------:R-:W-:Y:S01]  /*1ff0*/  LDS.128 R8, [UR10+0x60] ;  /* 0x0000600aff087984 */ /* 0x000fe20008000c00 */
[----:B------:R-:W0:Y:S02]  /*2000*/  LDCU.64 UR6, c[0x0][0x420] ;  /* 0x00008400ff0677ac */ /* 0x000e240008000a00 */
[----:B------:R-:W1:Y:S08]  /*2010*/  S2UR UR11, SR_CTAID.Y ;  /* 0x00000000000b79c3 */ /* 0x000e700000002600 */
[----:B------:R-:W5:Y:S01]  /*2020*/  S2UR UR5, SR_CTAID.X ;  /* 0x00000000000579c3 */ /* 0x000f620000002500 */
[----:B----4-:R-:W-:-:S02]  /*2030*/  IABS R3, R2 ;  /* 0x0000000200037213 */ /* 0x010fc40000000000 */
[----:B0-----:R-:W-:-:S03]  /*2040*/  ISETP.NE.U32.AND P0, PT, RZ, UR6, PT ;  /* 0x00000006ff007c0c */ /* 0x001fc6000bf05070 */
[----:B------:R-:W-:Y:S01]  /*2050*/  IMAD.MOV.U32 R6, RZ, RZ, R3 ;  /* 0x000000ffff067224 */ /* 0x000fe200078e0003 */
[----:B------:R-:W-:Y:S01]  /*2060*/  ISETP.NE.AND.EX P0, PT, RZ, UR7, PT, P0 ;  /* 0x00000007ff007c0c */ /* 0x000fe2000bf05300 */
[----:B-1----:R-:W-:Y:S02]  /*2070*/  IMAD R2, R2, UR11, RZ ;  /* 0x0000000b02027c24 */ /* 0x002fe4000f8e02ff */
[----:B------:R-:W0:Y:S01]  /*2080*/  I2F.RP R3, R6 ;  /* 0x0000000600037306 */ /* 0x000e220000209400 */
[----:B-----5:R-:W-:-:S07]  /*2090*/  UIMAD UR5, UR5, UR8, UR45 ;  /* 0x00000008050572a4 */ /* 0x020fce000f8e022d */
[----:B0-----:R-:W0:Y:S02]  /*20a0*/  MUFU.RCP R3, R3 ;  /* 0x0000000300037308 */ /* 0x001e240000001000 */
[----:B0-----:R-:W-:Y:S02]  /*20b0*/  IADD3 R4, PT, PT, R3, 0xffffffe, RZ ;  /* 0x0ffffffe03047810 */ /* 0x001fe40007ffe0ff */
[----:B------:R-:W0:Y:S04]  /*20c0*/  S2R R3, SR_TID.X ;  /* 0x0000000000037919 */ /* 0x000e280000002100 */
[----:B------:R1:W4:Y:S02]  /*20d0*/  F2I.FTZ.U32.TRUNC.NTZ R5, R4 ;  /* 0x0000000400057305 */ /* 0x000324000021f000 */
[----:B-1----:R-:W-:-:S02]  /*20e0*/  HFMA2 R4, -RZ, RZ, 0, 0 ;  /* 0x00000000ff047431 */ /* 0x002fc400000001ff */
[----:B----4-:R-:W-:-:S04]  /*20f0*/  IMAD.MOV R7, RZ, RZ, -R5 ;  /* 0x000000ffff077224 */ /* 0x010fc800078e0a05 */
[----:B------:R-:W-:-:S04]  /*2100*/  IMAD R7, R7, R6, RZ ;  /* 0x0000000607077224 */ /* 0x000fc800078e02ff */
[----:B------:R-:W-:-:S05]  /*2110*/  IMAD.HI.U32 R4, R5, R7, R4 ;  /* 0x0000000705047227 */ /* 0x000fca00078e0004 */
[----:B------:R-:W-:Y:S01]  /*2120*/  STL [R1+0x440], R4 ;  /* 0x0004400401007387 */ /* 0x000fe20000100800 */
[----:B0-----:R-:W-:-:S03]  /*2130*/  IADD3 R252, PT, PT, R252, R3, RZ ;  /* 0x00000003fcfc7210 */ /* 0x001fc60007ffe0ff */
[----:B------:R-:W0:Y:S01]  /*2140*/  LDS.128 R4, [UR10+0x40] ;  /* 0x0000400aff047984 */ /* 0x000e220008000c00 */
[----:B------:R-:W-:-:S03]  /*2150*/  LEA R3, R3, UR9, 0x2 ;  /* 0x0000000903037c11 */ /* 0x000fc6000f8e10ff */
        /* <DEDUP_REMOVED lines=187> */
[----:B0-----:R0:W-:Y:S04]  /*2d10*/  STL.64 [R1+0x30], R4 ;  /* 0x0000300401007387 */ /* 0x0011e80000100a00 */
[----:B------:R-:W-:Y:S04]  /*2d20*/  STL.64 [R1+0x38], R6 ;  /* 0x0000380601007387 */ /* 0x000fe80000100a00 */
[----:B------:R1:W-:Y:S01]  /*2d30*/  STL [R1+0x444], R0 ;  /* 0x0004440001007387 */ /* 0x0003e20000100800 */
[----:B0-----:R-:W-:-:S05]  /*2d40*/  IADD3 R5, P1, P2, R2, UR6, R252 ;  /* 0x0000000602057c10 */ /* 0x001fca000fa3e0fc */
[----:B------:R0:W-:Y:S01]  /*2d50*/  STL [R1+0x430], R5 ;  /* 0x0004300501007387 */ /* 0x0001e20000100800 */
[----:B-1----:R-:W-:Y:S01]  /*2d60*/  SHF.R.S32.HI R0, RZ, 0x1f, R2 ;  /* 0x0000001fff007819 */ /* 0x002fe20000011402 */
[----:B------:R-:W-:-:S03]  /*2d70*/  IMAD.U32 R2, RZ, RZ, UR8 ;  /* 0x00000008ff027e24 */ /* 0x000fc6000f8e00ff */
[----:B------:R-:W-:Y:S01]  /*2d80*/  IADD3.X R4, PT, PT, R0, UR7, RZ, P1, P2 ;  /* 0x0000000700047c10 */ /* 0x000fe20008fe44ff */
[----:B------:R-:W-:-:S04]  /*2d90*/  IMAD R0, R2, UR5, R252 ;  /* 0x0000000502007c24 */ /* 0x000fc8000f8e02fc */
[----:B------:R0:W-:Y:S04]  /*2da0*/  STL [R1+0x2c], R4 ;  /* 0x00002c0401007387 */ /* 0x0001e80000100800 */
[----:B------:R0:W-:Y:S04]  /*2db0*/  STL [R1+0x434], R0 ;  /* 0x0004340001007387 */ /* 0x0001e80000100800 */
[----:B------:R0:W-:Y:S02]  /*2dc0*/  STL [R1+0x438], R3 ;  /* 0x0004380301007387 */ /* 0x0001e40000100800 */
.L_x_5314:
[----:B------:R-:W4:Y:S01]  /*2dd0*/  LDL R2, [R1+0x440] ;  /* 0x0004400001027983 */ /* 0x000f220000100800 */
[----:B0-----:R-:W0:Y:S01]  /*2de0*/  LDC R3, c[0x0][0x3f4] ;  /* 0x0000fd00ff037b82 */ /* 0x001e220000000800 */
[----:B------:R-:W-:Y:S02]  /*2df0*/  IABS R0, R252 ;  /* 0x000000fc00007213 */ /* 0x000fe40000000000 */
[----:B-1---5:R1:W-:Y:S04]  /*2e00*/  STL [R1+0x44c], R5 ;  /* 0x00044c0501007387 */ /* 0x0223e80000100800 */
[----:B------:R2:W-:Y:S01]  /*2e10*/  STL [R1+0x448], R4 ;  /* 0x0004480401007387 */ /* 0x0005e20000100800 */
[----:B-1----:R-:W1:Y:S01]  /*2e20*/  LDC R5, c[0x0][0x3f4] ;  /* 0x0000fd00ff057b82 */ /* 0x002e620000000800 */
[----:B0-----:R-:W-:-:S04]  /*2e30*/  IABS R3, R3 ;  /* 0x0000000300037213 */ /* 0x001fc80000000000 */
[----:B--2---:R-:W-:Y:S02]  /*2e40*/  MOV R4, R3 ;  /* 0x0000000300047202 */ /* 0x004fe40000000f00 */
[----:B------:R-:W2:Y:S01]  /*2e50*/  LDL R3, [R1+0x430] ;  /* 0x0004300001037983 */ /* 0x000ea20000100800 */
[----:B----4-:R-:W-:-:S04]  /*2e60*/  IMAD.HI.U32 R2, R2, R0, RZ ;  /* 0x0000000002027227 */ /* 0x010fc800078e00ff */
[----:B------:R-:W-:-:S04]  /*2e70*/  IMAD.MOV R2, RZ, RZ, -R2 ;  /* 0x000000ffff027224 */ /* 0x000fc800078e0a02 */
[----:B------:R-:W-:Y:S02]  /*2e80*/  IMAD R0, R4, R2, R0 ;  /* 0x0000000204007224 */ /* 0x000fe400078e0200 */
[----:B------:R-:W2:Y:S01]  /*2e90*/  LDL R2, [R1+0x2c] ;  /* 0x00002c0001027983 */ /* 0x000ea20000100800 */
[----:B-1----:R-:W-:Y:S02]  /*2ea0*/  IABS R5, R5 ;  /* 0x0000000500057213 */ /* 0x002fe40000000000 */
[----:B--2---:R-:W-:-:S04]  /*2eb0*/  @P0 LOP3.LUT R3, R3, R2, RZ, 0x3c, !PT ;  /* 0x0000000203030212 */ /* 0x004fc800078e3cff */
[----:B------:R-:W-:-:S04]  /*2ec0*/  @P0 LOP3.LUT R2, R3, R2, RZ, 0x3c, !PT ;  /* 0x0000000203020212 */ /* 0x000fc800078e3cff */
[----:B------:R-:W-:-:S06]  /*2ed0*/  @P0 LOP3.LUT R3, R3, R2, RZ, 0x3c, !PT ;  /* 0x0000000203030212 */ /* 0x000fcc00078e3cff */
[----:B------:R0:W2:Y:S01]  /*2ee0*/  @P0 LDG.E.U8 R3, desc[UR36][R2.64] ;  /* 0x0000002402030981 */ /* 0x0000a2000c1e1100 */
[----:B------:R-:W-:Y:S01]  /*2ef0*/  ISETP.GT.U32.AND P1, PT, R5, R0, PT ;  /* 0x000000000500720c */ /* 0x000fe20003f24070 */
[----:B0-----:R-:W0:-:S12]  /*2f00*/  LDC R2, c[0x0][0x3f4] ;  /* 0x0000fd00ff027b82 */ /* 0x001e180000000800 */
[----:B------:R-:W-:-:S04]  /*2f10*/  @!P1 IADD3 R0, PT, PT, R0, -R4, RZ ;  /* 0x8000000400009210 */ /* 0x000fc80007ffe0ff */
[----:B------:R-:W-:Y:S02]  /*2f20*/  ISETP.GT.U32.AND P1, PT, R5, R0, PT ;  /* 0x000000000500720c */ /* 0x000fe40003f24070 */
[----:B------:R-:W-:Y:S01]  /*2f30*/  ISETP.GE.AND P2, PT, R252, RZ, PT ;  /* 0x000000fffc00720c */ /* 0x000fe20003f46270 */
[----:B------:R1:W5:Y:S10]  /*2f40*/  LDL.LU R5, [R1+0x44c] ;  /* 0x00044c0001057983 */ /* 0x0003740000300800 */
[----:B------:R-:W-:Y:S01]  /*2f50*/  @!P1 IMAD.IADD R0, R0, 0x1, -R4 ;  /* 0x0000000100009824 */ /* 0x000fe200078e0a04 */
[----:B0-----:R-:W-:Y:S01]  /*2f60*/  ISETP.NE.AND P4, PT, R2, RZ, PT ;  /* 0x000000ff0200720c */ /* 0x001fe20003f85270 */
[----:B------:R-:W-:Y:S03]  /*2f70*/  BSSY.RECONVERGENT B1, `(.L_x_5184) ;  /* 0x000001f000017945 */ /* 0x000fe60003800200 */
[----:B------:R-:W-:Y:S01]  /*2f80*/  MOV R2, R0 ;  /* 0x0000000000027202 */ /* 0x000fe20000000f00 */
[----:B------:R1:W5:Y:S01]  /*2f90*/  LDL.LU R4, [R1+0x448] ;  /* 0x0004480001047983 */ /* 0x0003620000300800 */
[----:B------:R-:W-:-:S03]  /*2fa0*/  ISETP.GE.AND P1, PT, R252, UR45, PT ;  /* 0x0000002dfc007c0c */ /* 0x000fc6000bf26270 */
[----:B------:R-:W-:Y:S01]  /*2fb0*/  @!P2 IMAD.MOV R2, RZ, RZ, -R2 ;  /* 0x000000ffff02a224 */ /* 0x000fe200078e0a02 */
[----:B--2---:R-:W-:Y:S02]  /*2fc0*/  ISETP.NE.AND P3, PT, R3, RZ, P0 ;  /* 0x000000ff0300720c */ /* 0x004fe40000765270 */
[----:B------:R-:W0:Y:S02]  /*2fd0*/  LDC R3, c[0x0][0x3f4] ;  /* 0x0000fd00ff037b82 */ /* 0x000e240000000800 */
[----:B0-----:R-:W-:-:S04]  /*2fe0*/  @!P4 LOP3.LUT R2, RZ, R3, RZ, 0x33, !PT ;  /* 0x00000003ff02c212 */ /* 0x001fc800078e33ff */
[C---:B------:R-:W-:Y:S01]  /*2ff0*/  SHF.L.U32 R0, R2.reuse, 0x2, RZ ;  /* 0x0000000202007819 */ /* 0x040fe200000006ff */
[----:B------:R-:W-:-:S05]  /*3000*/  IMAD.IADD R2, R2, 0x1, R3 ;  /* 0x0000000102027824 */ /* 0x000fca00078e0203 */
[----:B------:R0:W-:Y:S02]  /*3010*/  STL [R1+0x20], R2 ;  /* 0x0000200201007387 */ /* 0x0001e40000100800 */
[----:B0-----:R-:W-:Y:S01]  /*3020*/  IMAD R2, R3, 0x90, RZ ;  /* 0x0000009003027824 */ /* 0x001fe200078e02ff */
[----:B-1----:R-:W-:Y:S06]  /*3030*/  @P1 BRA `(.L_x_5185) ;  /* 0x0000000000481947 */ /* 0x002fec0003800000 */
[----:B------:R0:W-:Y:S01]  /*3040*/  STL [R1+0x1c], RZ ;  /* 0x00001cff01007387 */ /* 0x0001e20000100800 */
[----:B------:R-:W-:-:S03]  /*3050*/  ISETP.GE.AND P2, PT, R0, R2, PT ;  /* 0x000000020000720c */ /* 0x000fc60003f46270 */
[----:B------:R0:W-:Y:S04]  /*3060*/  STL [R1+0x18], RZ ;  /* 0x000018ff01007387 */ /* 0x0001e80000100800 */
[----:B------:R0:W-:Y:S04]  /*3070*/  STL [R1+0x14], RZ ;  /* 0x000014ff01007387 */ /* 0x0001e80000100800 */
[----:B------:R0:W-:Y:S02]  /*3080*/  STL [R1+0x10], RZ ;  /* 0x000010ff01007387 */ /* 0x0001e40000100800 */
[----:B------:R-:W-:Y:S05]  /*3090*/  @P2 BRA `(.L_x_5185) ;  /* 0x0000000000302947 */ /* 0x000fea0003800000 */
[----:B------:R-:W-:Y:S01]  /*30a0*/  IMAD R2, R3, UR4, RZ ;  /* 0x0000000403027c24 */ /* 0x000fe2000f8e02ff */
[----:B------:R-:W-:Y:S04]  /*30b0*/  STL.64 [R1+0x450], R6 ;  /* 0x0004500601007387 */ /* 0x000fe80000100a00 */
[----:B------:R-:W-:Y:S01]  /*30c0*/  IADD3 R3, P2, PT, R0, R2, RZ ;  /* 0x0000000200037210 */ /* 0x000fe20007f5e0ff */
[----:B-----5:R1:W-:Y:S03]  /*30d0*/  STL.64 [R1+0x448], R4 ;  /* 0x0004480401007387 */ /* 0x0203e60000100a00 */
[----:B-1----:R-:W-:Y:S02]  /*30e0*/  LEA.HI.X.SX32 R4, R2, RZ, 0x1, P2 ;  /* 0x000000ff02047211 */ /* 0x002fe400010f0eff */
[----:B------:R-:W-:-:S04]  /*30f0*/  LEA R2, P2, R3, UR12, 0x2 ;  /* 0x0000000c03027c11 */ /* 0x000fc8000f8410ff */
[----:B------:R-:W-:-:S05]  /*3100*/  LEA.HI.X R3, R3, UR13, R4, 0x2, P2 ;  /* 0x0000000d03037c11 */ /* 0x000fca00090f1404 */
[----:B------:R-:W2:Y:S04]  /*3110*/  LDG.E.128 R4, desc[UR36][R2.64] ;  /* 0x0000002402047981 */ /* 0x000ea8000c1e1d00 */
[----:B--2---:R-:W-:Y:S04]  /*3120*/  STL.64 [R1+0x10], R4 ;  /* 0x0000100401007387 */ /* 0x004fe80000100a00 */
[----:B------:R1:W-:Y:S04]  /*3130*/  STL.64 [R1+0x18], R6 ;  /* 0x0000180601007387 */ /* 0x0003e80000100a00 */
[----:B-1----:R1:W5:Y:S04]  /*3140*/  LDL.LU.64 R6, [R1+0x450] ;  /* 0x0004500001067983 */ /* 0x0023680000300a00 */
[----:B------:R1:W5:Y:S02]  /*3150*/  LDL.LU.64 R4, [R1+0x448] ;  /* 0x0004480001047983 */ /* 0x0003640000300a00 */
.L_x_5185:
[----:B---3--:R-:W-:Y:S05]  /*3160*/  BSYNC.RECONVERGENT B1 ;  /* 0x0000000000017941 */ /* 0x008fea0003800200 */
.L_x_5184:
[----:B------:R-:W-:Y:S04]  /*3170*/  BSSY.RECONVERGENT B1, `(.L_x_5186) ;  /* 0x000001a000017945 */ /* 0x000fe80003800200 */
[----:B------:R-:W-:Y:S05]  /*3180*/  @P1 BRA `(.L_x_5187) ;  /* 0x0000000000601947 */ /* 0x000fea0003800000 */
[----:B------:R-:W2:Y:S01]  /*3190*/  LDL R3, [R1+0x20] ;  /* 0x0000200001037983 */ /* 0x000ea20000100800 */
[----:B------:R-:W3:Y:S03]  /*31a0*/  LDC R2, c[0x0][0x3f4] ;  /* 0x0000fd00ff027b82 */ /* 0x000ee60000000800 */
[----:B------:R4:W-:Y:S04]  /*31b0*/  STL [R1+0xc], RZ ;  /* 0x00000cff01007387 */ /* 0x0009e80000100800 */
[----:B------:R4:W-:Y:S04]  /*31c0*/  STL [R1+0x8], RZ ;  /* 0x000008ff01007387 */ /* 0x0009e80000100800 */
[----:B------:R4:W-:Y:S04]  /*31d0*/  STL [R1+0x4], RZ ;  /* 0x000004ff01007387 */ /* 0x0009e80000100800 */
[----:B------:R4:W-:Y:S01]  /*31e0*/  STL [R1], RZ ;  /* 0x000000ff01007387 */ /* 0x0009e20000100800 */
[----:B---3--:R-:W-:Y:S01]  /*31f0*/  IMAD R2, R2, 0x90, RZ ;  /* 0x0000009002027824 */ /* 0x008fe200078e02ff */
[----:B--2---:R-:W-:-:S04]  /*3200*/  SHF.L.U32 R3, R3, 0x2, RZ ;  /* 0x0000000203037819 */ /* 0x004fc800000006ff */
[----:B------:R-:W-:-:S13]  /*3210*/  ISETP.GE.AND P2, PT, R3, R2, PT ;  /* 0x000000020300720c */ /* 0x000fda0003f46270 */
[----:B----4-:R-:W-:Y:S05]  /*3220*/  @P2 BRA `(.L_x_5187) ;  /* 0x0000000000382947 */ /* 0x010fea0003800000 */
[----:B------:R-:W2:Y:S01]  /*3230*/  LDC R2, c[0x0][0x3f4] ;  /* 0x0000fd00ff027b82 */ /* 0x000ea20000000800 */
[----:B-----5:R-:W-:Y:S04]  /*3240*/  STL.64 [R1+0x450], R6 ;  /* 0x0004500601007387 */ /* 0x020fe80000100a00 */
[----:B------:R3:W-:Y:S02]  /*3250*/  STL.64 [R1+0x448], R4 ;  /* 0x0004480401007387 */ /* 0x0007e40000100a00 */
[----:B---3--:R-:W-:Y:S01]  /*3260*/  SHF.R.S32.HI R4, RZ, 0x1f, R3 ;  /* 0x0000001fff047819 */ /* 0x008fe20000011403 */
[----:B--2---:R-:W-:-:S05]  /*3270*/  IMAD R2, R2, UR4, RZ ;  /* 0x0000000402027c24 */ /* 0x004fca000f8e02ff */
[----:B------:R-:W-:-:S04]  /*3280*/  IADD3 R3, P2, PT, R2, R3, RZ ;  /* 0x0000000302037210 */ /* 0x000fc80007f5e0ff */
[----:B------:R-:W-:Y:S02]  /*3290*/  LEA.HI.X.SX32 R4, R2, R4, 0x1, P2 ;  /* 0x0000000402047211 */ /* 0x000fe400010f0eff */
[----:B------:R-:W-:-:S04]  /*32a0*/  LEA R2, P2, R3, UR12, 0x2 ;  /* 0x0000000c03027c11 */ /* 0x000fc8000f8410ff */
[----:B------:R-:W-:-:S05]  /*32b0*/  LEA.HI.X R3, R3, UR13, R4, 0x2, P2 ;  /* 0x0000000d03037c11 */ /* 0x000fca00090f1404 */
[----:B------:R-:W2:Y:S04]  /*32c0*/  LDG.E.128 R4, desc[UR36][R2.64] ;  /* 0x0000002402047981 */ /* 0x000ea8000c1e1d00 */
[----:B--2---:R-:W-:Y:S04]  /*32d0*/  STL.64 [R1], R4 ;  /* 0x0000000401007387 */ /* 0x004fe80000100a00 */
[----:B------:R2:W-:Y:S04]  /*32e0*/  STL.64 [R1+0x8], R6 ;  /* 0x0000080601007387 */ /* 0x0005e80000100a00 */
[----:B--2---:R2:W5:Y:S04]  /*32f0*/  LDL.LU.64 R6, [R1+0x450] ;  /* 0x0004500001067983 */ /* 0x0045680000300a00 */
[----:B------:R2:W5:Y:S02]  /*3300*/  LDL.LU.64 R4, [R1+0x448] ;  /* 0x0004480001047983 */ /* 0x0005640000300a00 */
.L_x_5187:
[----:B------:R-:W-:Y:S05]  /*3310*/  BSYNC.RECONVERGENT B1 ;  /* 0x0000000000017941 */ /* 0x000fea0003800200 */
.L_x_5186:
[----:B------:R-:W-:Y:S04]  /*3320*/  BSSY.RECONVERGENT B1, `(.L_x_5188) ;  /* 0x0000011000017945 */ /* 0x000fe80003800200 */
[----:B------:R-:W-:Y:S05]  /*3330*/  @P1 BRA `(.L_x_5189) ;  /* 0x00000000003c1947 */ /* 0x000fea0003800000 */
[----:B------:R-:W3:Y:S01]  /*3340*/  LDC R2, c[0x0][0x3f4] ;  /* 0x0000fd00ff027b82 */ /* 0x000ee20000000800 */
[----:B-----5:R-:W-:Y:S01]  /*3350*/  CS2R R6, SRZ ;  /* 0x0000000000067805 */ /* 0x020fe2000001ff00 */
[----:B---3--:R-:W-:-:S06]  /*3360*/  IMAD R4, R2, 0x90, RZ ;  /* 0x0000009002047824 */ /* 0x008fcc00078e02ff */
[----:B------:R-:W3:Y:S02]  /*3370*/  LDC R2, c[0x0][0x3f4] ;  /* 0x0000fd00ff027b82 */ /* 0x000ee40000000800 */
[----:B---3--:R-:W-:-:S05]  /*3380*/  IMAD R3, R2, 0x8, R0 ;  /* 0x0000000802037824 */ /* 0x008fca00078e0200 */
        /* <DEDUP_REMOVED lines=8> */
[----:B------:R-:W-:-:S05]  /*3410*/  LEA.HI.X R3, R3, UR13, R4, 0x2, P2 ;  /* 0x0000000d03037c11 */ /* 0x000fca00090f1404 */
[----:B------:R3:W5:Y:S04]  /*3420*/  LDG.E.128 R4, desc[UR36][R2.64] ;  /* 0x0000002402047981 */ /* 0x000768000c1e1d00 */
.L_x_5189:
[----:B------:R-:W-:Y:S05]  /*3430*/  BSYNC.RECONVERGENT B1 ;  /* 0x0000000000017941 */ /* 0x000fea0003800200 */
.L_x_5188:
[----:B------:R-:W-:Y:S04]  /*3440*/  BSSY.RECONVERGENT B1, `(.L_x_5190) ;  /* 0x0000013000017945 */ /* 0x000fe80003800200 */
[----:B------:R-:W-:Y:S05]  /*3450*/  @P1 BRA `(.L_x_5191) ;  /* 0x0000000000441947 */ /* 0x000fea0003800000 */
[----:B---3--:R-:W3:Y:S01]  /*3460*/  LDL R2, [R1+0x20] ;  /* 0x0000200001027983 */ /* 0x008ee20000100800 */
[----:B------:R-:W4:Y:S01]  /*3470*/  LDC R3, c[0x0][0x3f4] ;  /* 0x0000fd00ff037b82 */ /* 0x000f220000000800 */
[----:B------:R-:W-:Y:S01]  /*3480*/  CS2R R10, SRZ ;  /* 0x00000000000a7805 */ /* 0x000fe2000001ff00 */
[----:B----4-:R-:W-:-:S06]  /*3490*/  IMAD R8, R3, 0x90, RZ ;  /* 0x0000009003087824 */ /* 0x010fcc00078e02ff */
[----:B------:R-:W3:Y:S02]  /*34a0*/  LDC R3, c[0x0][0x3f4] ;  /* 0x0000fd00ff037b82 */ /* 0x000ee40000000800 */
[----:B---3--:R-:W-:-:S05]  /*34b0*/  LEA R2, R3, R2, 0x1 ;  /* 0x0000000203027211 */ /* 0x008fca00078e08ff */
        /* <DEDUP_REMOVED lines=11> */
.L_x_5191:
[----:B------:R-:W-:Y:S05]  /*3570*/  BSYNC.RECONVERGENT B1 ;  /* 0x0000000000017941 */ /* 0x000fea0003800200 */
.L_x_5190:
[----:B---34-:R-:W3:Y:S01]  /*3580*/  LDL.LU R3, [R1+0x20] ;  /* 0x0000200001037983 */ /* 0x018ee20000300800 */
[----:B------:R-:W3:Y:S01]  /*3590*/  LDC R2, c[0x0][0x3f4] ;  /* 0x0000fd00ff027b82 */ /* 0x000ee20000000800 */
[----:B------:R-:W-:Y:S01]  /*35a0*/  BSSY.RECONVERGENT B1, `(.L_x_5192) ;  /* 0x0000012000017945 */ /* 0x000fe20003800200 */
[----:B---3--:R-:W-:-:S05]  /*35b0*/  LEA R3, R2, R3, 0x2 ;  /* 0x0000000302037211 */ /* 0x008fca00078e10ff */
[----:B------:R3:W-:Y:S01]  /*35c0*/  STL [R1+0x20], R3 ;  /* 0x0000200301007387 */ /* 0x0007e20000100800 */
[----:B------:R-:W-:Y:S05]  /*35d0*/  @P1 BRA `(.L_x_5193) ;  /* 0x0000000000381947 */ /* 0x000fea0003800000 */
[----:B---3--:R-:W3:Y:S01]  /*35e0*/  LDC R3, c[0x0][0x3f4] ;  /* 0x0000fd00ff037b82 */ /* 0x008ee20000000800 */
[----:B------:R-:W-:Y:S01]  /*35f0*/  CS2R R14, SRZ ;  /* 0x00000000000e7805 */ /* 0x000fe2000001ff00 */
[----:B---3--:R-:W-:Y:S02]  /*3600*/  IMAD R12, R3, 0x90, RZ ;  /* 0x00000090030c7824 */ /* 0x008fe400078e02ff */
[----:B------:R-:W-:-:S05]  /*3610*/  IMAD R3, R2, 0x10, R0 ;  /* 0x0000001002037824 */ /* 0x000fca00078e0200 */
        /* <DEDUP_REMOVED lines=10> */
.L_x_5193:
[----:B------:R-:W-:Y:S05]  /*36c0*/  BSYNC.RECONVERGENT B1 ;  /* 0x0000000000017941 */ /* 0x000fea0003800200 */
.L_x_5192:
[----:B------:R-:W-:Y:S04]  /*36d0*/  BSSY.RECONVERGENT B1, `(.L_x_5194) ;  /* 0x0000012000017945 */ /* 0x000fe80003800200 */
[----:B------:R-:W-:Y:S05]  /*36e0*/  @P1 BRA `(.L_x_5195) ;  /* 0x0000000000401947 */ /* 0x000fea0003800000 */
[----:B---34-:R-:W3:Y:S01]  /*36f0*/  LDL R3, [R1+0x20] ;  /* 0x0000200001037983 */ /* 0x018ee20000100800 */
[----:B------:R-:W4:Y:S01]  /*3700*/  LDC R2, c[0x0][0x3f4] ;  /* 0x0000fd00ff027b82 */ /* 0x000f220000000800 */
[----:B------:R-:W-:Y:S02]  /*3710*/  CS2R R18, SRZ ;  /* 0x0000000000127805 */ /* 0x000fe4000001ff00 */
[----:B------:R-:W-:Y:S01]  /*3720*/  CS2R R16, SRZ ;  /* 0x0000000000107805 */ /* 0x000fe2000001ff00 */
[----:B----4-:R-:W-:Y:S01]  /*3730*/  IMAD R2, R2, 0x90, RZ ;  /* 0x0000009002027824 */ /* 0x010fe200078e02ff */
[----:B---3--:R-:W-:-:S04]  /*3740*/  SHF.L.U32 R3, R3, 0x2, RZ ;  /* 0x0000000203037819 */ /* 0x008fc800000006ff */
[----:B------:R-:W-:-:S13]  /*3750*/  ISETP.GE.AND P2, PT, R3, R2, PT ;  /* 0x000000020300720c */ /* 0x000fda0003f46270 */
[----:B------:R-:W-:Y:S05]  /*3760*/  @P2 BRA `(.L_x_5195) ;  /* 0x0000000000202947 */ /* 0x000fea0003800000 */
[----:B------:R-:W3:Y:S01]  /*3770*/  LDC R2, c[0x0][0x3f4] ;  /* 0x0000fd00ff027b82 */ /* 0x000ee20000000800 */
[----:B------:R-:W-:Y:S01]  /*3780*/  SHF.R.S32.HI R16, RZ, 0x1f, R3 ;  /* 0x0000001fff107819 */ /* 0x000fe20000011403 */
[----:B---3--:R-:W-:-:S05]  /*3790*/  IMAD R2, R2, UR4, RZ ;  /* 0x0000000402027c24 */ /* 0x008fca000f8e02ff */
[----:B------:R-:W-:-:S04]  /*37a0*/  IADD3 R3, P2, PT, R2, R3, RZ ;  /* 0x0000000302037210 */ /* 0x000fc80007f5e0ff */
[----:B------:R-:W-:Y:S02]  /*37b0*/  LEA.HI.X.SX32 R16, R2, R16, 0x1, P2 ;  /* 0x0000001002107211 */ /* 0x000fe400010f0eff */
[----:B------:R-:W-:-:S04]  /*37c0*/  LEA R2, P2, R3, UR12, 0x2 ;  /* 0x0000000c03027c11 */ /* 0x000fc8000f8410ff */
[----:B------:R-:W-:-:S05]  /*37d0*/  LEA.HI.X R3, R3, UR13, R16, 0x2, P2 ;  /* 0x0000000d03037c11 */ /* 0x000fca00090f1410 */
[----:B------:R3:W5:Y:S04]  /*37e0*/  LDG.E.128 R16, desc[UR36][R2.64] ;  /* 0x0000002402107981 */ /* 0x000768000c1e1d00 */
.L_x_5195:
[----:B------:R-:W-:Y:S05]  /*37f0*/  BSYNC.RECONVERGENT B1 ;  /* 0x0000000000017941 */ /* 0x000fea0003800200 */
.L_x_5194:
[----:B---34-:R-:W3:Y:S01]  /*3800*/  LDL.LU R3, [R1+0x20] ;  /* 0x0000200001037983 */ /* 0x018ee20000300800 */
[----:B------:R-:W3:Y:S01]  /*3810*/  LDC R2, c[0x0][0x3f4] ;  /* 0x0000fd00ff027b82 */ /* 0x000ee20000000800 */
[----:B------:R-:W-:Y:S01]  /*3820*/  BSSY.RECONVERGENT B1, `(.L_x_5196) ;  /* 0x0000012000017945 */ /* 0x000fe20003800200 */
[----:B---3--:R-:W-:-:S05]  /*3830*/  IMAD.IADD R3, R3, 0x1, R2 ;  /* 0x0000000103037824 */ /* 0x008fca00078e0202 */
[----:B------:R3:W-:Y:S01]  /*3840*/  STL [R1+0x20], R3 ;  /* 0x0000200301007387 */ /* 0x0007e20000100800 */
[----:B------:R-:W-:Y:S05]  /*3850*/  @P1 BRA `(.L_x_5197) ;  /* 0x0000000000381947 */ /* 0x000fea0003800000 */
[----:B------:R-:W4:Y:S01]  /*3860*/  LDC R20, c[0x0][0x3f4] ;  /* 0x0000fd00ff147b82 */ /* 0x000f220000000800 */
[----:B---3--:R-:W-:Y:S02]  /*3870*/  SHF.L.U32 R3, R3, 0x2, RZ ;  /* 0x0000000203037819 */ /* 0x008fe400000006ff */
[----:B------:R-:W-:Y:S01]  /*3880*/  CS2R R22, SRZ ;  /* 0x0000000000167805 */ /* 0x000fe2000001ff00 */
[----:B----4-:R-:W-:-:S05]  /*3890*/  IMAD R20, R20, 0x90, RZ ;  /* 0x0000009014147824 */ /* 0x010fca00078e02ff */
        /* <DEDUP_REMOVED lines=10> */
.L_x_5197:
[----:B------:R-:W-:Y:S05]  /*3940*/  BSYNC.RECONVERGENT B1 ;  /* 0x0000000000017941 */ /* 0x000fea0003800200 */
.L_x_5196:
        /* <DEDUP_REMOVED lines=20> */
.L_x_5199:
[----:B------:R-:W-:Y:S05]  /*3a90*/  BSYNC.RECONVERGENT B1 ;  /* 0x0000000000017941 */ /* 0x000fea0003800200 */
.L_x_5198:
[----:B---34-:R-:W3:Y:S01]  /*3aa0*/  LDL.LU R3, [R1+0x20] ;  /* 0x0000200001037983 */ /* 0x018ee20000300800 */
[----:B------:R-:W3:Y:S01]  /*3ab0*/  LDC R2, c[0x0][0x3f4] ;  /* 0x0000fd00ff027b82 */ /* 0x000ee20000000800 */
[----:B------:R-:W-:Y:S01]  /*3ac0*/  BSSY.RECONVERGENT B1, `(.L_x_5200) ;  /* 0x0000012000017945 */ /* 0x000fe20003800200 */
[----:B---3--:R-:W-:-:S05]  /*3ad0*/  IMAD R3, R2, 0x2, R3 ;  /* 0x0000000202037824 */ /* 0x008fca00078e0203 */
[----:B------:R3:W-:Y:S01]  /*3ae0*/  STL [R1+0x20], R3 ;  /* 0x0000200301007387 */ /* 0x0007e20000100800 */
[----:B------:R-:W-:Y:S05]  /*3af0*/  @P1 BRA `(.L_x_5201) ;  /* 0x0000000000381947 */ /* 0x000fea0003800000 */
[----:B---3--:R-:W3:Y:S01]  /*3b00*/  LDC R3, c[0x0][0x3f4] ;  /* 0x0000fd00ff037b82 */ /* 0x008ee20000000800 */
[----:B------:R-:W-:Y:S01]  /*3b10*/  CS2R R30, SRZ ;  /* 0x00000000001e7805 */ /* 0x000fe2000001ff00 */
[----:B---3--:R-:W-:Y:S01]  /*3b20*/  IMAD R28, R3, 0x90, RZ ;  /* 0x00000090031c7824 */ /* 0x008fe200078e02ff */
[----:B------:R-:W-:-:S04]  /*3b30*/  LEA R3, R2, R0, 0x5 ;  /* 0x0000000002037211 */ /* 0x000fc800078e28ff */
        /* <DEDUP_REMOVED lines=10> */
.L_x_5201:
[----:B------:R-:W-:Y:S05]  /*3be0*/  BSYNC.RECONVERGENT B1 ;  /* 0x0000000000017941 */ /* 0x000fea0003800200 */
.L_x_5200:
[----:B------:R-:W-:Y:S04]  /*3bf0*/  BSSY.RECONVERGENT B1, `(.L_x_5202) ;  /* 0x0000012000017945 */ /* 0x000fe80003800200 */
[----:B------:R-:W-:Y:S05]  /*3c00*/  @P1 BRA `(.L_x_5203) ;  /* 0x0000000000401947 */ /* 0x000fea0003800000 */
[----:B---34-:R-:W3:Y:S01]  /*3c10*/  LDL R3, [R1+0x20] ;  /* 0x0000200001037983 */ /* 0x018ee20000100800 */
[----:B------:R-:W4:Y:S01]  /*3c20*/  LDC R2, c[0x0][0x3f4] ;  /* 0x0000fd00ff027b82 */ /* 0x000f220000000800 */
[----:B------:R-:W-:Y:S02]  /*3c30*/  CS2R R34, SRZ ;  /* 0x0000000000227805 */ /* 0x000fe4000001ff00 */
[----:B------:R-:W-:Y:S01]  /*3c40*/  CS2R R32, SRZ ;  /* 0x0000000000207805 */ /* 0x000fe2000001ff00 */
[----:B----4-:R-:W-:Y:S02]  /*3c50*/  IMAD R2, R2, 0x90, RZ ;  /* 0x0000009002027824 */ /* 0x010fe400078e02ff */
[----:B---3--:R-:W-:-:S05]  /*3c60*/  IMAD.SHL.U32 R3, R3, 0x4, RZ ;  /* 0x0000000403037824 */ /* 0x008fca00078e00ff */
        /* <DEDUP_REMOVED lines=10> */
.L_x_5203:
[----:B------:R-:W-:Y:S05]  /*3d10*/  BSYNC.RECONVERGENT B1 ;  /* 0x0000000000017941 */ /* 0x000fea0003800200 */
.L_x_5202:
[----:B---34-:R-:W3:Y:S01]  /*3d20*/  LDL.LU R3, [R1+0x20] ;  /* 0x0000200001037983 */ /* 0x018ee20000300800 */
[----:B------:R-:W3:Y:S01]  /*3d30*/  LDC R2, c[0x0][0x3f4] ;  /* 0x0000fd00ff027b82 */ /* 0x000ee20000000800 */
[----:B------:R-:W-:Y:S01]  /*3d40*/  BSSY.RECONVERGENT B1, `(.L_x_5204) ;  /* 0x0000012000017945 */ /* 0x000fe20003800200 */
[----:B---3--:R-:W-:-:S05]  /*3d50*/  IADD3 R3, PT, PT, R3, R2, RZ ;  /* 0x0000000203037210 */ /* 0x008fca0007ffe0ff */
[----:B------:R3:W-:Y:S01]  /*3d60*/  STL [R1+0x20], R3 ;  /* 0x0000200301007387 */ /* 0x0007e20000100800 */
[----:B------:R-:W-:Y:S05]  /*3d70*/  @P1 BRA `(.L_x_5205) ;  /* 0x0000000000381947 */ /* 0x000fea0003800000 */
[----:B------:R-:W4:Y:S01]  /*3d80*/  LDC R36, c[0x0][0x3f4] ;  /* 0x0000fd00ff247b82 */ /* 0x000f220000000800 */
[----:B---3--:R-:W-:Y:S01]  /*3d90*/  IMAD.SHL.U32 R3, R3, 0x4, RZ ;  /* 0x0000000403037824 */ /* 0x008fe200078e00ff */
        /* <DEDUP_REMOVED lines=12> */
.L_x_5205:
[----:B------:R-:W-:Y:S05]  /*3e60*/  BSYNC.RECONVERGENT B1 ;  /* 0x0000000000017941 */ /* 0x000fea0003800200 */
.L_x_5204:
        /* <DEDUP_REMOVED lines=20> */
.L_x_5207:
[----:B------:R-:W-:Y:S05]  /*3fb0*/  BSYNC.RECONVERGENT B1 ;  /* 0x0000000000017941 */ /* 0x000fea0003800200 */
.L_x_5206:
        /* <DEDUP_REMOVED lines=20> */
.L_x_5209:
[----:B------:R-:W-:Y:S05]  /*4100*/  BSYNC.RECONVERGENT B1 ;  /* 0x0000000000017941 */ /* 0x000fea0003800200 */
.L_x_5208:
        /* <DEDUP_REMOVED lines=20> */
.L_x_5211:
[----:B------:R-:W-:Y:S05]  /*4250*/  BSYNC.RECONVERGENT B1 ;  /* 0x0000000000017941 */ /* 0x000fea0003800200 */
.L_x_5210:
        /* <DEDUP_REMOVED lines=20> */
.L_x_5213:
[----:B------:R-:W-:Y:S05]  /*43a0*/  BSYNC.RECONVERGENT B1 ;  /* 0x0000000000017941 */ /* 0x000fea0003800200 */
.L_x_5212:
        /* <DEDUP_REMOVED lines=20> */
.L_x_5215:
[----:B------:R-:W-:Y:S05]  /*44f0*/  BSYNC.RECONVERGENT B1 ;  /* 0x0000000000017941 */ /* 0x000fea0003800200 */
.L_x_5214:
[----:B------:R-:W-:Y:S04]  /*4500*/  BSSY.RECONVERGENT B1, `(.L_x_5216) ;  /* 0x0000011000017945 */ /* 0x000fe80003800200 */
[----:B------:R-:W-:Y:S05]  /*4510*/  @P1 BRA `(.L_x_5217) ;  /* 0x00000000003c1947 */ /* 0x000fea0003800000 */
[----:B----4-:R-:W4:Y:S01]  /*4520*/  LDC R2, c[0x0][0x3f4] ;  /* 0x0000fd00ff027b82 */ /* 0x010f220000000800 */
[----:B------:R-:W-:Y:S01]  /*4530*/  CS2R R62, SRZ ;  /* 0x00000000003e7805 */ /* 0x000fe2000001ff00 */
[----:B----4-:R-:W-:-:S06]  /*4540*/  IMAD R60, R2, 0x90, RZ ;  /* 0x00000090023c7824 */ /* 0x010fcc00078e02ff */
[----:B------:R-:W3:Y:S02]  /*4550*/  LDC R2, c[0x0][0x3f4] ;  /* 0x0000fd00ff027b82 */ /* 0x000ee40000000800 */
[----:B---3--:R-:W-:-:S04]  /*4560*/  LEA R3, R2, R0, 0x6 ;  /* 0x0000000002037211 */ /* 0x008fc800078e30ff */
        /* <DEDUP_REMOVED lines=10> */
.L_x_5217:
[----:B------:R-:W-:Y:S05]  /*4610*/  BSYNC.RECONVERGENT B1 ;  /* 0x0000000000017941 */ /* 0x000fea0003800200 */
.L_x_5216:
[----:B---34-:R-:W3:Y:S01]  /*4620*/  LDL.LU R3, [R1+0x20] ;  /* 0x0000200001037983 */ /* 0x018ee20000300800 */
[----:B------:R-:W4:Y:S01]  /*4630*/  LDC R2, c[0x0][0x3f4] ;  /* 0x0000fd00ff027b82 */ /* 0x000f220000000800 */
[----:B------:R-:W-:Y:S01]  /*4640*/  BSSY.RECONVERGENT B1, `(.L_x_5218) ;  /* 0x0000013000017945 */ /* 0x000fe20003800200 */
[C---:B----4-:R-:W-:Y:S01]  /*4650*/  IMAD R0, R2.reuse, 0x80, R0 ;  /* 0x0000008002007824 */ /* 0x050fe200078e0200 */
[----:B---3--:R-:W-:-:S05]  /*4660*/  LEA R3, R2, R3, 0x1 ;  /* 0x0000000302037211 */ /* 0x008fca00078e08ff */
        /* <DEDUP_REMOVED lines=16> */
.L_x_5219:
[----:B------:R-:W-:Y:S05]  /*4770*/  BSYNC.RECONVERGENT B1 ;  /* 0x0000000000017941 */ /* 0x000fea0003800200 */
.L_x_5218:
        /* <DEDUP_REMOVED lines=20> */
.L_x_5221:
[----:B------:R-:W-:Y:S05]  /*48c0*/  BSYNC.RECONVERGENT B1 ;  /* 0x0000000000017941 */ /* 0x000fea0003800200 */
.L_x_5220:
        /* <DEDUP_REMOVED lines=20> */
.L_x_5223:
[----:B------:R-:W-:Y:S05]  /*4a10*/  BSYNC.RECONVERGENT B1 ;  /* 0x0000000000017941 */ /* 0x000fea0003800200 */
.L_x_5222:
        /* <DEDUP_REMOVED lines=20> */
.L_x_5225:
[----:B------:R-:W-:Y:S05]  /*4b60*/  BSYNC.RECONVERGENT B1 ;  /* 0x0000000000017941 */ /* 0x000fea0003800200 */
.L_x_5224:
        /* <DEDUP_REMOVED lines=20> */
.L_x_5227:
[----:B------:R-:W-:Y:S05]  /*4cb0*/  BSYNC.RECONVERGENT B1 ;  /* 0x0000000000017941 */ /* 0x000fea0003800200 */
.L_x_5226:
        /* <DEDUP_REMOVED lines=20> */
.L_x_5229:
[----:B------:R-:W-:Y:S05]  /*4e00*/  BSYNC.RECONVERGENT B1 ;  /* 0x0000000000017941 */ /* 0x000fea0003800200 */
.L_x_5228:
        /* <DEDUP_REMOVED lines=20> */
.L_x_5231:
[----:B------:R-:W-:Y:S05]  /*4f50*/  BSYNC.RECONVERGENT B1 ;  /* 0x0000000000017941 */ /* 0x000fea0003800200 */
.L_x_5230:
        /* <DEDUP_REMOVED lines=20> */
.L_x_5233:
[----:B------:R-:W-:Y:S05]  /*50a0*/  BSYNC.RECONVERGENT B1 ;  /* 0x0000000000017941 */ /* 0x000fea0003800200 */
.L_x_5232:
        /* <DEDUP_REMOVED lines=20> */
.L_x_5235:
[----:B------:R-:W-:Y:S05]  /*51f0*/  BSYNC.RECONVERGENT B1 ;  /* 0x0000000000017941 */ /* 0x000fea0003800200 */
.L_x_5234:
        /* <DEDUP_REMOVED lines=20> */
.L_x_5237:
[----:B------:R-:W-:Y:S05]  /*5340*/  BSYNC.RECONVERGENT B1 ;  /* 0x0000000000017941 */ /* 0x000fea0003800200 */
.L_x_5236:
        /* <DEDUP_REMOVED lines=20> */
.L_x_5239:
[----:B------:R-:W-:Y:S05]  /*5490*/  BSYNC.RECONVERGENT B1 ;  /* 0x0000000000017941 */ /* 0x000fea0003800200 */
.L_x_5238:
        /* <DEDUP_REMOVED lines=20> */
.L_x_5241:
[----:B------:R-:W-:Y:S05]  /*55e0*/  BSYNC.RECONVERGENT B1 ;  /* 0x0000000000017941 */ /* 0x000fea0003800200 */
.L_x_5240:
        /* <DEDUP_REMOVED lines=20> */
.L_x_5243:
[----:B------:R-:W-:Y:S05]  /*5730*/  BSYNC.RECONVERGENT B1 ;  /* 0x0000000000017941 */ /* 0x000fea0003800200 */
.L_x_5242:
        /* <DEDUP_REMOVED lines=20> */
.L_x_5245:
[----:B------:R-:W-:Y:S05]  /*5880*/  BSYNC.RECONVERGENT B1 ;  /* 0x0000000000017941 */ /* 0x000fea0003800200 */
.L_x_5244:
        /* <DEDUP_REMOVED lines=20> */
.L_x_5247:
[----:B------:R-:W-:Y:S05]  /*59d0*/  BSYNC.RECONVERGENT B1 ;  /* 0x0000000000017941 */ /* 0x000fea0003800200 */
.L_x_5246:
[----:B------:R-:W-:Y:S04]  /*59e0*/  BSSY.RECONVERGENT B1, `(.L_x_5248) ;  /* 0x0000010000017945 */ /* 0x000fe80003800200 */
[----:B------:R-:W-:Y:S05]  /*59f0*/  @P1 BRA `(.L_x_5249) ;  /* 0x0000000000381947 */ /* 0x000fea0003800000 */
[----:B----4-:R-:W4:Y:S01]  /*5a00*/  LDC R2, c[0x0][0x3f4] ;  /* 0x0000fd00ff027b82 */ /* 0x010f220000000800 */
[----:B------:R-:W-:Y:S02]  /*5a10*/  CS2R R126, SRZ ;  /* 0x00000000007e7805 */ /* 0x000fe4000001ff00 */
[----:B------:R-:W-:Y:S01]  /*5a20*/  CS2R R124, SRZ ;  /* 0x00000000007c7805 */ /* 0x000fe2000001ff00 */
[----:B----4-:R-:W-:-:S05]  /*5a30*/  IMAD R2, R2, 0x90, RZ ;  /* 0x0000009002027824 */ /* 0x010fca00078e02ff */
[----:B------:R-:W-:-:S13]  /*5a40*/  ISETP.GE.AND P2, PT, R0, R2, PT ;  /* 0x000000020000720c */ /* 0x000fda0003f46270 */
[----:B------:R-:W-:Y:S05]  /*5a50*/  @P2 BRA `(.L_x_5249) ;  /* 0x0000000000202947 */ /* 0x000fea0003800000 */
[----:B------:R-:W4:Y:S01]  /*5a60*/  LDC R2, c[0x0][0x3f4] ;  /* 0x0000fd00ff027b82 */ /* 0x000f220000000800 */
[----:B---3--:R-:W-:Y:S01]  /*5a70*/  SHF.R.S32.HI R3, RZ, 0x1f, R0 ;  /* 0x0000001fff037819 */ /* 0x008fe20000011400 */
[----:B----4-:R-:W-:-:S05]  /*5a80*/  IMAD R2, R2, UR4, RZ ;  /* 0x0000000402027c24 */ /* 0x010fca000f8e02ff */
[----:B------:R-:W-:-:S04]  /*5a90*/  IADD3 R0, P2, PT, R2, R0, RZ ;  /* 0x0000000002007210 */ /* 0x000fc80007f5e0ff */
[----:B------:R-:W-:Y:S02]  /*5aa0*/  LEA.HI.X.SX32 R3, R2, R3, 0x1, P2 ;  /* 0x0000000302037211 */ /* 0x000fe400010f0eff */
[----:B------:R-:W-:-:S04]  /*5ab0*/  LEA R2, P2, R0, UR12, 0x2 ;  /* 0x0000000c00027c11 */ /* 0x000fc8000f8410ff */
[----:B------:R-:W-:-:S05]  /*5ac0*/  LEA.HI.X R3, R0, UR13, R3, 0x2, P2 ;  /* 0x0000000d00037c11 */ /* 0x000fca00090f1403 */
[----:B------:R3:W5:Y:S04]  /*5ad0*/  LDG.E.128 R124, desc[UR36][R2.64] ;  /* 0x00000024027c7981 */ /* 0x000768000c1e1d00 */
.L_x_5249:
[----:B------:R-:W-:Y:S05]  /*5ae0*/  BSYNC.RECONVERGENT B1 ;  /* 0x0000000000017941 */ /* 0x000fea0003800200 */
.L_x_5248:
[----:B------:R-:W2:Y:S01]  /*5af0*/  LDL.LU R0, [R1+0x20] ;  /* 0x0000200001007983 */ /* 0x000ea20000300800 */
[----:B---34-:R-:W2:Y:S01]  /*5b00*/  LDC R2, c[0x0][0x3f4] ;  /* 0x0000fd00ff027b82 */ /* 0x018ea20000000800 */
[----:B------:R-:W-:Y:S01]  /*5b10*/  BSSY.RECONVERGENT B1, `(.L_x_5250) ;  /* 0x0000011000017945 */ /* 0x000fe20003800200 */
[----:B--2---:R-:W-:-:S03]  /*5b20*/  LEA R0, R2, R0, 0x1 ;  /* 0x0000000002007211 */ /* 0x004fc600078e08ff */
[----:B------:R-:W-:Y:S05]  /*5b30*/  @P1 BRA `(.L_x_5251) ;  /* 0x0000000000381947 */ /* 0x000fea0003800000 */
[----:B------:R-:W2:Y:S01]  /*5b40*/  LDC R3, c[0x0][0x3f4] ;  /* 0x0000fd00ff037b82 */ /* 0x000ea20000000800 */
[----:B------:R-:W-:Y:S01]  /*5b50*/  CS2R R130, SRZ ;  /* 0x0000000000827805 */ /* 0x000fe2000001ff00 */
[----:B--2---:R-:W-:Y:S02]  /*5b60*/  IMAD R128, R3, 0x90, RZ ;  /* 0x0000009003807824 */ /* 0x004fe400078e02ff */
        /* <DEDUP_REMOVED lines=11> */
.L_x_5251:
[----:B------:R-:W-:Y:S05]  /*5c20*/  BSYNC.RECONVERGENT B1 ;  /* 0x0000000000017941 */ /* 0x000fea0003800200 */
.L_x_5250:
[----:B--2---:R-:W2:Y:S01]  /*5c30*/  LDC R2, c[0x0][0x3f4] ;  /* 0x0000fd00ff027b82 */ /* 0x004ea20000000800 */
[----:B------:R-:W-:Y:S01]  /*5c40*/  BSSY.RECONVERGENT B1, `(.L_x_5252) ;  /* 0x0000011000017945 */ /* 0x000fe20003800200 */
[----:B--2---:R-:W-:-:S03]  /*5c50*/  IADD3 R0, PT, PT, R0, R2, RZ ;  /* 0x0000000200007210 */ /* 0x004fc60007ffe0ff */
        /* <DEDUP_REMOVED lines=15> */
.L_x_5253:
[----:B------:R-:W-:Y:S05]  /*5d50*/  BSYNC.RECONVERGENT B1 ;  /* 0x0000000000017941 */ /* 0x000fea0003800200 */
.L_x_5252:
        /* <DEDUP_REMOVED lines=18> */
.L_x_5255:
[----:B------:R-:W-:Y:S05]  /*5e80*/  BSYNC.RECONVERGENT B1 ;  /* 0x0000000000017941 */ /* 0x000fea0003800200 */
.L_x_5254:
        /* <DEDUP_REMOVED lines=18> */
.L_x_5257:
[----:B------:R-:W-:Y:S05]  /*5fb0*/  BSYNC.RECONVERGENT B1 ;  /* 0x0000000000017941 */ /* 0x000fea0003800200 */
.L_x_5256:
        /* <DEDUP_REMOVED lines=18> */
.L_x_5259:
[----:B------:R-:W-:Y:S05]  /*60e0*/  BSYNC.RECONVERGENT B1 ;  /* 0x0000000000017941 */ /* 0x000fea0003800200 */
.L_x_5258:
        /* <DEDUP_REMOVED lines=18> */
.L_x_5261:
[----:B------:R-:W-:Y:S05]  /*6210*/  BSYNC.RECONVERGENT B1 ;  /* 0x0000000000017941 */ /* 0x000fea0003800200 */
.L_x_5260:
        /* <DEDUP_REMOVED lines=18> */
.L_x_5263:
[----:B------:R-:W-:Y:S05]  /*6340*/  BSYNC.RECONVERGENT B1 ;  /* 0x0000000000017941 */ /* 0x000fea0003800200 */
.L_x_5262:
        /* <DEDUP_REMOVED lines=18> */
.L_x_5265:
[----:B------:R-:W-:Y:S05]  /*6470*/  BSYNC.RECONVERGENT B1 ;  /* 0x0000000000017941 */ /* 0x000fea0003800200 */
.L_x_5264:
        /* <DEDUP_REMOVED lines=18> */
.L_x_5267:
[----:B------:R-:W-:Y:S05]  /*65a0*/  BSYNC.RECONVERGENT B1 ;  /* 0x0000000000017941 */ /* 0x000fea0003800200 */
.L_x_5266:
        /* <DEDUP_REMOVED lines=18> */
.L_x_5269:
[----:B------:R-:W-:Y:S05]  /*66d0*/  BSYNC.RECONVERGENT B1 ;  /* 0x0000000000017941 */ /* 0x000fea0003800200 */
.L_x_5268:
        /* <DEDUP_REMOVED lines=18> */
.L_x_5271:
[----:B------:R-:W-:Y:S05]  /*6800*/  BSYNC.RECONVERGENT B1 ;  /* 0x0000000000017941 */ /* 0x000fea0003800200 */
.L_x_5270:
        /* <DEDUP_REMOVED lines=18> */
.L_x_5273:
[----:B------:R-:W-:Y:S05]  /*6930*/  BSYNC.RECONVERGENT B1 ;  /* 0x0000000000017941 */ /* 0x000fea0003800200 */
.L_x_5272:
        /* <DEDUP_REMOVED lines=18> */
.L_x_5275:
[----:B------:R-:W-:Y:S05]  /*6a60*/  BSYNC.RECONVERGENT B1 ;  /* 0x0000000000017941 */ /* 0x000fea0003800200 */
.L_x_5274:
        /* <DEDUP_REMOVED lines=18> */
.L_x_5277:
[----:B------:R-:W-:Y:S05]  /*6b90*/  BSYNC.RECONVERGENT B1 ;  /* 0x0000000000017941 */ /* 0x000fea0003800200 */
.L_x_5276:
        /* <DEDUP_REMOVED lines=18> */
.L_x_5279:
[----:B------:R-:W-:Y:S05]  /*6cc0*/  BSYNC.RECONVERGENT B1 ;  /* 0x0000000000017941 */ /* 0x000fea0003800200 */
.L_x_5278:
        /* <DEDUP_REMOVED lines=18> */
.L_x_5281:
[----:B------:R-:W-:Y:S05]  /*6df0*/  BSYNC.RECONVERGENT B1 ;  /* 0x0000000000017941 */ /* 0x000fea0003800200 */
.L_x_5280:
        /* <DEDUP_REMOVED lines=18> */
.L_x_5283:
[----:B------:R-:W-:Y:S05]  /*6f20*/  BSYNC.RECONVERGENT B1 ;  /* 0x0000000000017941 */ /* 0x000fea0003800200 */
.L_x_5282:
        /* <DEDUP_REMOVED lines=18> */
.L_x_5285:
[----:B------:R-:W-:Y:S05]  /*7050*/  BSYNC.RECONVERGENT B1 ;  /* 0x0000000000017941 */ /* 0x000fea0003800200 */
.L_x_5284:
        /* <DEDUP_REMOVED lines=18> */
.L_x_5287:
[----:B------:R-:W-:Y:S05]  /*7180*/  BSYNC.RECONVERGENT B1 ;  /* 0x0000000000017941 */ /* 0x000fea0003800200 */
.L_x_5286:
        /* <DEDUP_REMOVED lines=18> */
.L_x_5289:
[----:B------:R-:W-:Y:S05]  /*72b0*/  BSYNC.RECONVERGENT B1 ;  /* 0x0000000000017941 */ /* 0x000fea0003800200 */
.L_x_5288:
        /* <DEDUP_REMOVED lines=18> */
.L_x_5291:
[----:B------:R-:W-:Y:S05]  /*73e0*/  BSYNC.RECONVERGENT B1 ;  /* 0x0000000000017941 */ /* 0x000fea0003800200 */
.L_x_5290:
        /* <DEDUP_REMOVED lines=18> */
.L_x_5293:
[----:B------:R-:W-:Y:S05]  /*7510*/  BSYNC.RECONVERGENT B1 ;  /* 0x0000000000017941 */ /* 0x000fea0003800200 */
.L_x_5292:
        /* <DEDUP_REMOVED lines=18> */
.L_x_5295:
[----:B------:R-:W-:Y:S05]  /*7640*/  BSYNC.RECONVERGENT B1 ;  /* 0x0000000000017941 */ /* 0x000fea0003800200 */
.L_x_5294:
        /* <DEDUP_REMOVED lines=18> */
.L_x_5297:
[----:B------:R-:W-:Y:S05]  /*7770*/  BSYNC.RECONVERGENT B1 ;  /* 0x0000000000017941 */ /* 0x000fea0003800200 */
.L_x_5296:
        /* <DEDUP_REMOVED lines=18> */
.L_x_5299:
[----:B------:R-:W-:Y:S05]  /*78a0*/  BSYNC.RECONVERGENT B1 ;  /* 0x0000000000017941 */ /* 0x000fea0003800200 */
.L_x_5298:
        /* <DEDUP_REMOVED lines=18> */
.L_x_5301:
[----:B------:R-:W-:Y:S05]  /*79d0*/  BSYNC.RECONVERGENT B1 ;  /* 0x0000000000017941 */ /* 0x000fea0003800200 */
.L_x_5300:
        /* <DEDUP_REMOVED lines=18> */
.L_x_5303:
[----:B------:R-:W-:Y:S05]  /*7b00*/  BSYNC.RECONVERGENT B1 ;  /* 0x0000000000017941 */ /* 0x000fea0003800200 */
.L_x_5302:
        /* <DEDUP_REMOVED lines=18> */
.L_x_5305:
[----:B------:R-:W-:Y:S05]  /*7c30*/  BSYNC.RECONVERGENT B1 ;  /* 0x0000000000017941 */ /* 0x000fea0003800200 */
.L_x_5304:
        /* <DEDUP_REMOVED lines=18> */
.L_x_5307:
[----:B------:R-:W-:Y:S05]  /*7d60*/  BSYNC.RECONVERGENT B1 ;  /* 0x0000000000017941 */ /* 0x000fea0003800200 */
.L_x_5306:
        /* <DEDUP_REMOVED lines=18> */
.L_x_5309:
[----:B------:R-:W-:Y:S05]  /*7e90*/  BSYNC.RECONVERGENT B1 ;  /* 0x0000000000017941 */ /* 0x000fea0003800200 */
.L_x_5308:
[----:B------:R-:W-:Y:S04]  /*7ea0*/  BSSY.RECONVERGENT B1, `(.L_x_5310) ;  /* 0x0000012000017945 */ /* 0x000fe80003800200 */
[----:B------:R-:W-:Y:S05]  /*7eb0*/  @P1 BRA `(.L_x_5311) ;  /* 0x0000000000401947 */ /* 0x000fea0003800000 */
[----:B--2---:R-:W2:Y:S01]  /*7ec0*/  LDC R2, c[0x0][0x3f4] ;  /* 0x0000fd00ff027b82 */ /* 0x004ea20000000800 */
[----:B------:R-:W-:Y:S01]  /*7ed0*/  CS2R R250, SRZ ;  /* 0x0000000000fa7805 */ /* 0x000fe2000001ff00 */
[----:B--2---:R-:W-:-:S06]  /*7ee0*/  IMAD R248, R2, 0x90, RZ ;  /* 0x0000009002f87824 */ /* 0x004fcc00078e02ff */
[----:B------:R-:W2:Y:S02]  /*7ef0*/  LDC R2, c[0x0][0x3f4] ;  /* 0x0000fd00ff027b82 */ /* 0x000ea40000000800 */
[----:B--2---:R-:W-:-:S05]  /*7f00*/  IADD3 R0, PT, PT, R0, R2, RZ ;  /* 0x0000000200007210 */ /* 0x004fca0007ffe0ff */
        /* <DEDUP_REMOVED lines=11> */
.L_x_5311:
[----:B------:R-:W-:Y:S05]  /*7fc0*/  BSYNC.RECONVERGENT B1 ;  /* 0x0000000000017941 */ /* 0x000fea0003800200 */
.L_x_5310:
[----:B------:R-:W-:Y:S04]  /*7fd0*/  BSSY.RECONVERGENT B1, `(.L_x_5312) ;  /* 0x000026a000017945 */ /* 0x000fe80003800200 */
[----:B------:R-:W-:Y:S05]  /*7fe0*/  @P1 BRA `(.L_x_5313) ;  /* 0x0000002400a01947 */ /* 0x000fea0003800000 */
[----:B------:R-:W-:Y:S01]  /*7ff0*/  ISETP.NE.U32.AND P1, PT, RZ, UR14, PT ;  /* 0x0000000eff007c0c */ /* 0x000fe2000bf25070 */
[----:B-----5:R4:W-:Y:S03]  /*8000*/  STL [R1+0x4c4], R135 ;  /* 0x0004c48701007387 */ /* 0x0209e60000100800 */
[----:B------:R-:W-:Y:S01]  /*8010*/  ISETP.NE.AND.EX P1, PT, RZ, UR15, PT, P1 ;  /* 0x0000000fff007c0c */ /* 0x000fe2000bf25310 */
[----:B----4-:R-:W4:Y:S04]  /*8020*/  LDL R135, [R1] ;  /* 0x0000000001877983 */ /* 0x010f280000100800 */
[----:B------:R0:W-:Y:S08]  /*8030*/  STL [R1+0x4c0], R139 ;  /* 0x0004c08b01007387 */ /* 0x0001f00000100800 */
[----:B--23--:R-:W2:Y:S01]  /*8040*/  @P1 LDC.64 R2, c[0x0][0x448] ;  /* 0x00011200ff021b82 */ /* 0x00cea20000000a00 */
[----:B------:R-:W2:Y:S01]  /*8050*/  @P1 S2R R0, SR_CTAID.X ;  /* 0x0000000000001919 */ /* 0x000ea20000002500 */
[----:B0-----:R-:W3:Y:S04]  /*8060*/  LDL R139, [R1+0x4] ;  /* 0x00000400018b7983 */ /* 0x001ee80000100800 */
[----:B------:R0:W-:Y:S04]  /*8070*/  STL [R1+0x4bc], R143 ;  /* 0x0004bc8f01007387 */ /* 0x0001e80000100800 */
[----:B0-----:R-:W3:Y:S04]  /*8080*/  LDL R143, [R1+0x3e8] ;  /* 0x0003e800018f7983 */ /* 0x001ee80000100800 */
[----:B------:R0:W-:Y:S01]  /*8090*/  STL [R1+0x4b8], R147 ;  /* 0x0004b89301007387 */ /* 0x0001e20000100800 */
[----:B--2---:R-:W-:-:S03]  /*80a0*/  @P1 IMAD.WIDE.U32 R2, R0, 0x4, R2 ;  /* 0x0000000400021825 */ /* 0x004fc600078e0002 */
[----:B0-----:R-:W2:Y:S04]  /*80b0*/  LDL R147, [R1+0x384] ;  /* 0x0003840001937983 */ /* 0x001ea80000100800 */
[----:B------:R-:W4:Y:S04]  /*80c0*/  @P1 LDG.E R3, desc[UR36][R2.64] ;  /* 0x0000002402031981 */ /* 0x000f28000c1e1900 */
[----:B------:R0:W-:Y:S04]  /*80d0*/  STL [R1+0x4b4], R151 ;  /* 0x0004b49701007387 */ /* 0x0001e80000100800 */
[----:B0-----:R-:W2:Y:S04]  /*80e0*/  LDL R151, [R1+0x380] ;  /* 0x0003800001977983 */ /* 0x001ea80000100800 */
        /* <DEDUP_REMOVED lines=49> */
[----:B------:R-:W3:Y:S04]  /*8400*/  LDL R2, [R1+0x410] ;  /* 0x0004100001027983 */ /* 0x000ee80000100800 */
[----:B------:R-:W2:Y:S04]  /*8410*/  LDL R0, [R1+0x414] ;  /* 0x0004140001007983 */ /* 0x000ea80000100800 */
[----:B0-----:R-:W2:Y:S04]  /*8420*/  LDL R251, [R1+0x420] ;  /* 0x0004200001fb7983 */ /* 0x001ea80000100800 */
[----:B----4-:R0:W-:Y:S04]  /*8430*/  @P1 STL [R1+0x24], R3 ;  /* 0x0000240301001387 */ /* 0x0101e80000100800 */
[----:B0-----:R-:W4:Y:S01]  /*8440*/  LDL R3, [R1+0x10] ;  /* 0x0000100001037983 */ /* 0x001f220000100800 */
[----:B---3--:R-:W-:-:S03]  /*8450*/  FMUL.FTZ R2, R2, R135 ;  /* 0x0000008702027220 */ /* 0x008fc60000410000 */
[----:B------:R-:W3:Y:S01]  /*8460*/  LDL.LU R135, [R1+0x4c4] ;  /* 0x0004c40001877983 */ /* 0x000ee20000300800 */
[----:B--2---:R-:W-:-:S03]  /*8470*/  FMUL.FTZ R0, R0, R139 ;  /* 0x0000008b00007220 */ /* 0x004fc60000410000 */
[----:B------:R-:W2:Y:S01]  /*8480*/  LDL.LU R139, [R1+0x4c0] ;  /* 0x0004c000018b7983 */ /* 0x000ea20000300800 */
[----:B------:R-:W-:-:S04]  /*8490*/  FFMA.FTZ R0, R243, R247, R0 ;  /* 0x000000f7f3007223 */ /* 0x000fc80000010000 */
[----:B------:R-:W-:Y:S01]  /*84a0*/  FFMA.FTZ R0, R235, R5, R0 ;  /* 0x00000005eb007223 */ /* 0x000fe20000010000 */
[----:B----4-:R-:W-:-:S04]  /*84b0*/  FFMA.FTZ R2, R251, R3, R2 ;  /* 0x00000003fb027223 */ /* 0x010fc80000010002 */
        /* <DEDUP_REMOVED lines=11> */
[----:B------:R-:W-:Y:S01]  /*8570*/  FMUL.FTZ R3, R195, R199 ;  /* 0x000000c7c3037220 */ /* 0x000fe20000410000 */
[----:B------:R-:W-:Y:S02]  /*8580*/  FFMA.FTZ R0, R171, R29, R0 ;  /* 0x0000001dab007223 */ /* 0x000fe40000010000 */
[----:B------:R-:W-:Y:S01]  /*8590*/  FFMA.FTZ R2, R175, R28, R2 ;  /* 0x0000001caf027223 */ /* 0x000fe20000010002 */
[----:B------:R-:W-:Y:S01]  /*85a0*/  FFMA.FTZ R3, R179, R183, R3 ;  /* 0x000000b7b3037223 */ /* 0x000fe20000010003 */
[----:B------:R-:W-:Y:S02]  /*85b0*/  FFMA.FTZ R0, R159, R33, R0 ;  /* 0x000000219f007223 */ /* 0x000fe40000010000 */
[----:B------:R-:W-:Y:S01]  /*85c0*/  FFMA.FTZ R2, R163, R32, R2 ;  /* 0x00000020a3027223 */ /* 0x000fe20000010002 */
[----:B------:R0:W-:Y:S01]  /*85d0*/  STL [R1+0x448], R4 ;  /* 0x0004480401007387 */ /* 0x0001e20000100800 */
[----:B------:R-:W-:-:S02]  /*85e0*/  FFMA.FTZ R3, R167, R6, R3 ;  /* 0x00000006a7037223 */ /* 0x000fc40000010003 */
[----:B------:R-:W-:Y:S01]  /*85f0*/  FFMA.FTZ R2, R151, R36, R2 ;  /* 0x0000002497027223 */ /* 0x000fe20000010002 */
[----:B------:R4:W-:Y:S01]  /*8600*/  STL [R1+0x44c], R5 ;  /* 0x00044c0501007387 */ /* 0x0009e20000100800 */
[----:B------:R-:W-:-:S03]  /*8610*/  FFMA.FTZ R0, R147, R37, R0 ;  /* 0x0000002593007223 */ /* 0x000fc60000010000 */
[----:B------:R-:W3:Y:S01]  /*8620*/  LDL R151, [R1+0x3d8] ;  /* 0x0003d80001977983 */ /* 0x000ee20000100800 */
[----:B------:R-:W-:-:S03]  /*8630*/  FFMA.FTZ R3, R155, R10, R3 ;  /* 0x0000000a9b037223 */ /* 0x000fc60000010003 */
[----:B------:R-:W2:Y:S04]  /*8640*/  LDL R147, [R1+0x374] ;  /* 0x0003740001937983 */ /* 0x000ea80000100800 */
[----:B------:R-:W2:Y:S01]  /*8650*/  LDL R243, [R1+0x3c8] ;  /* 0x0003c80001f37983 */ /* 0x000ea20000100800 */
[----:B------:R-:W-:-:S03]  /*8660*/  FFMA.FTZ R3, R143, R14, R3 ;  /* 0x0000000e8f037223 */ /* 0x000fc60000010003 */
        /* <DEDUP_REMOVED lines=25> */
[----:B------:R-:W2:Y:S04]  /*8800*/  LDL R159, [R1+0x2e0] ;  /* 0x0002e000019f7983 */ /* 0x000ea80000100800 */
[----:B----4-:R-:W4:Y:S01]  /*8810*/  LDL R5, [R1+0x2e4] ;  /* 0x0002e40001057983 */ /* 0x010f220000100800 */
[----:B---3--:R-:W-:Y:S01]  /*8820*/  FFMA.FTZ R3, R151, R18, R3 ;  /* 0x0000001297037223 */ /* 0x008fe20000010003 */
[----:B--2---:R-:W-:-:S03]  /*8830*/  FFMA.FTZ R0, R147, R41, R0 ;  /* 0x0000002993007223 */ /* 0x004fc60000010000 */
[----:B------:R-:W-:Y:S01]  /*8840*/  FFMA.FTZ R3, R243, R22, R3 ;  /* 0x00000016f3037223 */ /* 0x000fe20000010003 */
[----:B------:R-:W-:-:S03]  /*8850*/  FFMA.FTZ R0, R247, R45, R0 ;  /* 0x0000002df7007223 */ /* 0x000fc60000010000 */
[----:B------:R-:W-:Y:S01]  /*8860*/  FFMA.FTZ R3, R231, R26, R3 ;  /* 0x0000001ae7037223 */ /* 0x000fe20000010003 */
[----:B------:R-:W-:Y:S02]  /*8870*/  FFMA.FTZ R2, R143, R40, R2 ;  /* 0x000000288f027223 */ /* 0x000fe40000010002 */
[----:B------:R-:W2:Y:S01]  /*8880*/  LDL.LU R143, [R1+0x4bc] ;  /* 0x0004bc00018f7983 */ /* 0x000ea20000300800 */
[----:B------:R-:W-:-:S03]  /*8890*/  FFMA.FTZ R0, R235, R49, R0 ;  /* 0x00000031eb007223 */ /* 0x000fc60000010000 */
[----:B------:R-:W3:Y:S01]  /*88a0*/  LDL.LU R147, [R1+0x4b8] ;  /* 0x0004b80001937983 */ /* 0x000ee20000300800 */
[----:B------:R-:W-:-:S03]  /*88b0*/  FFMA.FTZ R3, R155, R30, R3 ;  /* 0x0000001e9b037223 */ /* 0x000fc60000010003 */
[----:B------:R-:W3:Y:S01]  /*88c0*/  LDL.LU R151, [R1+0x4b4] ;  /* 0x0004b40001977983 */ /* 0x000ee20000300800 */
[----:B------:R-:W-:-:S03]  /*88d0*/  FFMA.FTZ R0, R163, R53, R0 ;  /* 0x00000035a3007223 */ /* 0x000fc60000010000 */
[----:B------:R-:W2:Y:S04]  /*88e0*/  LDL R155, [R1+0x2d4] ;  /* 0x0002d400019b7983 */ /* 0x000ea80000100800 */
        /* <DEDUP_REMOVED lines=51> */
[----:B------:R-:W-:-:S04]  /*8c20*/  FFMA.FTZ R0, R251, R85, R0 ;  /* 0x00000055fb007223 */ /* 0x000fc80000010000 */
[----:B------:R-:W-:Y:S01]  /*8c30*/  FFMA.FTZ R0, R239, R89, R0 ;  /* 0x00000059ef007223 */ /* 0x000fe20000010000 */
[----:B------:R-:W-:Y:S02]  /*8c40*/  FFMA.FTZ R3, R4, R58, R3 ;  /* 0x0000003a04037223 */ /* 0x000fe40000010003 */
[----:B------:R-:W4:Y:S02]  /*8c50*/  LDL R4, [R1+0x2a8] ;  /* 0x0002a80001047983 */ /* 0x000f240000100800 */
[----:B------:R-:W-:-:S04]  /*8c60*/  FFMA.FTZ R3, R247, R62, R3 ;  /* 0x0000003ef7037223 */ /* 0x000fc80000010003 */
[----:B------:R-:W-:-:S04]  /*8c70*/  FFMA.FTZ R3, R235, R66, R3 ;  /* 0x00000042eb037223 */ /* 0x000fc80000010003 */
[----:B------:R-:W-:Y:S01]  /*8c80*/  FFMA.FTZ R3, R159, R70, R3 ;  /* 0x000000469f037223 */ /* 0x000fe20000010003 */
[----:B--2---:R-:W-:Y:S02]  /*8c90*/  FFMA.FTZ R2, R155, R84, R2 ;  /* 0x000000549b027223 */ /* 0x004fe40000010002 */
[----:B------:R-:W2:Y:S01]  /*8ca0*/  LDL.LU R155, [R1+0x4b0] ;  /* 0x0004b000019b7983 */ /* 0x000ea20000300800 */
[----:B---3--:R-:W-:-:S03]  /*8cb0*/  FFMA.FTZ R0, R163, R93, R0 ;  /* 0x0000005da3007223 */ /* 0x008fc60000010000 */
[----:B------:R-:W3:Y:S04]  /*8cc0*/  LDL R159, [R1+0x234] ;  /* 0x00023400019f7983 */ /* 0x000ee80000100800 */
[----:B------:R-:W2:Y:S01]  /*8cd0*/  LDL R163, [R1+0x230] ;  /* 0x0002300001a37983 */ /* 0x000ea20000100800 */
[----:B------:R-:W-:Y:S01]  /*8ce0*/  FFMA.FTZ R2, R243, R88, R2 ;  /* 0x00000058f3027223 */ /* 0x000fe20000010002 */
[----:B------:R-:W-:Y:S01]  /*8cf0*/  FFMA.FTZ R0, R223, R97, R0 ;  /* 0x00000061df007223 */ /* 0x000fe20000010000 */
[----:B------:R-:W-:Y:S01]  /*8d00*/  FFMA.FTZ R3, R219, R74, R3 ;  /* 0x0000004adb037223 */ /* 0x000fe20000010003 */
[----:B------:R-:W2:Y:S01]  /*8d10*/  LDL R243, [R1+0x200] ;  /* 0x0002000001f37983 */ /* 0x000ea20000100800 */
[----:B------:R-:W-:Y:S01]  /*8d20*/  FFMA.FTZ R2, R231, R92, R2 ;  /* 0x0000005ce7027223 */ /* 0x000fe20000010002 */
[----:B------:R-:W-:Y:S01]  /*8d30*/  FFMA.FTZ R0, R211, R101, R0 ;  /* 0x00000065d3007223 */ /* 0x000fe20000010000 */
[----:B------:R-:W-:Y:S01]  /*8d40*/  FFMA.FTZ R3, R207, R78, R3 ;  /* 0x0000004ecf037223 */ /* 0x000fe20000010003 */
[----:B------:R-:W2:Y:S01]  /*8d50*/  LDL R231, [R1+0x1f0] ;  /* 0x0001f00001e77983 */ /* 0x000ea20000100800 */
[----:B------:R-:W-:Y:S01]  /*8d60*/  FFMA.FTZ R2, R227, R96, R2 ;  /* 0x00000060e3027223 */ /* 0x000fe20000010002 */
[----:B------:R-:W-:Y:S01]  /*8d70*/  FFMA.FTZ R0, R199, R105, R0 ;  /* 0x00000069c7007223 */ /* 0x000fe20000010000 */
[----:B----4-:R-:W-:Y:S01]  /*8d80*/  FFMA.FTZ R3, R195, R82, R3 ;  /* 0x00000052c3037223 */ /* 0x010fe20000010003 */
[----:B------:R-:W4:Y:S01]  /*8d90*/  LDL R219, [R1+0x1e0] ;  /* 0x0001e00001db7983 */ /* 0x000f220000100800 */
[----:B------:R-:W-:-:S03]  /*8da0*/  FFMA.FTZ R2, R215, R100, R2 ;  /* 0x00000064d7027223 */ /* 0x000fc60000010002 */
        /* <DEDUP_REMOVED lines=46> */
[----:B------:R-:W4:Y:S01]  /*9090*/  LDL R243, [R1+0x164] ;  /* 0x0001640001f37983 */ /* 0x000f220000100800 */
[----:B---3--:R-:W-:-:S03]  /*90a0*/  FFMA.FTZ R3, R159, R106, R3 ;  /* 0x0000006a9f037223 */ /* 0x008fc60000010003 */
[----:B------:R-:W3:Y:S01]  /*90b0*/  LDL R159, [R1+0x1f8] ;  /* 0x0001f800019f7983 */ /* 0x000ee20000100800 */
[----:B--2---:R-:W-:-:S03]  /*90c0*/  FFMA.FTZ R0, R163, R129, R0 ;  /* 0x00000081a3007223 */ /* 0x004fc60000010000 */
        /* <DEDUP_REMOVED lines=10> */
[----:B------:R-:W-:-:S02]  /*9170*/  FFMA.FTZ R3, R211, R118, R3 ;  /* 0x00000076d3037223 */ /* 0x000fc40000010003 */
[----:B------:R-:W2:Y:S01]  /*9180*/  LDL R227, [R1+0x1b8] ;  /* 0x0001b80001e37983 */ /* 0x000ea20000100800 */
[----:B------:R-:W-:Y:S01]  /*9190*/  FFMA.FTZ R2, R195, R148, R2 ;  /* 0x00000094c3027223 */ /* 0x000fe20000010002 */
[----:B----4-:R-:W-:Y:S01]  /*91a0*/  FFMA.FTZ R0, R215, R141, R0 ;  /* 0x0000008dd7007223 */ /* 0x010fe20000010000 */
[----:B------:R-:W-:Y:S01]  /*91b0*/  FFMA.FTZ R3, R199, R122, R3 ;  /* 0x0000007ac7037223 */ /* 0x000fe20000010003 */
[----:B------:R-:W4:Y:S01]  /*91c0*/  LDL R215, [R1+0x1a8] ;  /* 0x0001a80001d77983 */ /* 0x000f220000100800 */
[----:B------:R-:W-:Y:S01]  /*91d0*/  FFMA.FTZ R2, R183, R152, R2 ;  /* 0x00000098b7027223 */ /* 0x000fe20000010002 */
[----:B------:R-:W-:Y:S01]  /*91e0*/  FFMA.FTZ R0, R203, R145, R0 ;  /* 0x00000091cb007223 */ /* 0x000fe20000010000 */
[----:B------:R-:W-:Y:S01]  /*91f0*/  FFMA.FTZ R3, R187, R126, R3 ;  /* 0x0000007ebb037223 */ /* 0x000fe20000010003 */
[----:B------:R-:W4:Y:S04]  /*9200*/  LDL R203, [R1+0x198] ;  /* 0x0001980001cb7983 */ /* 0x000f280000100800 */
[----:B------:R-:W4:Y:S01]  /*9210*/  LDL R235, [R1+0x150] ;  /* 0x0001500001eb7983 */ /* 0x000f220000100800 */
[----:B------:R-:W-:Y:S01]  /*9220*/  FFMA.FTZ R2, R179, R156, R2 ;  /* 0x0000009cb3027223 */ /* 0x000fe20000010002 */
[----:B------:R-:W-:Y:S01]  /*9230*/  FFMA.FTZ R0, R191, R149, R0 ;  /* 0x00000095bf007223 */ /* 0x000fe20000010000 */
[----:B------:R-:W-:Y:S01]  /*9240*/  FFMA.FTZ R3, R4, R130, R3 ;  /* 0x0000008204037223 */ /* 0x000fe20000010003 */
[----:B------:R-:W4:Y:S01]  /*9250*/  LDL R219, [R1+0x144] ;  /* 0x0001440001db7983 */ /* 0x000f220000100800 */
[----:B------:R-:W-:-:S03]  /*9260*/  FFMA.FTZ R2, R167, R160, R2 ;  /* 0x000000a0a7027223 */ /* 0x000fc60000010002 */
[----:B------:R-:W4:Y:S01]  /*9270*/  LDL R167, [R1+0x1e8] ;  /* 0x0001e80001a77983 */ /* 0x000f220000100800 */
[----:B------:R-:W-:Y:S01]  /*9280*/  FFMA.FTZ R0, R5, R153, R0 ;  /* 0x0000009905007223 */ /* 0x000fe20000010000 */
[----:B------:R-:W-:Y:S02]  /*9290*/  FFMA.FTZ R3, R171, R134, R3 ;  /* 0x00000086ab037223 */ /* 0x000fe40000010003 */
        /* <DEDUP_REMOVED lines=18> */
[----:B----4-:R-:W-:-:S04]  /*93c0*/  FFMA.FTZ R3, R167, R142, R3 ;  /* 0x0000008ea7037223 */ /* 0x010fc80000010003 */
[----:B------:R-:W-:-:S04]  /*93d0*/  FFMA.FTZ R3, R251, R146, R3 ;  /* 0x00000092fb037223 */ /* 0x000fc80000010003 */
[----:B------:R-:W-:-:S04]  /*93e0*/  FFMA.FTZ R3, R239, R150, R3 ;  /* 0x00000096ef037223 */ /* 0x000fc80000010003 */
[----:B------:R-:W-:-:S04]  /*93f0*/  FFMA.FTZ R3, R227, R154, R3 ;  /* 0x0000009ae3037223 */ /* 0x000fc80000010003 */
[----:B------:R-:W-:-:S04]  /*9400*/  FFMA.FTZ R3, R215, R158, R3 ;  /* 0x0000009ed7037223 */ /* 0x000fc80000010003 */
[----:B------:R-:W-:-:S04]  /*9410*/  FFMA.FTZ R3, R203, R162, R3 ;  /* 0x000000a2cb037223 */ /* 0x000fc80000010003 */
[----:B------:R-:W-:Y:S01]  /*9420*/  FFMA.FTZ R3, R4, R166, R3 ;  /* 0x000000a604037223 */ /* 0x000fe20000010003 */
[----:B---3--:R-:W-:Y:S02]  /*9430*/  FFMA.FTZ R2, R159, R164, R2 ;  /* 0x000000a49f027223 */ /* 0x008fe40000010002 */
[----:B------:R-:W3:Y:S01]  /*9440*/  LDL.LU R159, [R1+0x4ac] ;  /* 0x0004ac00019f7983 */ /* 0x000ee20000300800 */
[----:B--2---:R-:W-:Y:S01]  /*9450*/  FFMA.FTZ R0, R163, R165, R0 ;  /* 0x000000a5a3007223 */ /* 0x004fe20000010000 */
[----:B------:R-:W-:Y:S02]  /*9460*/  FFMA.FTZ R2, R171, R168, R2 ;  /* 0x000000a8ab027223 */ /* 0x000fe40000010002 */
[----:B------:R-:W2:Y:S01]  /*9470*/  LDL.LU R163, [R1+0x4a8] ;  /* 0x0004a80001a37983 */ /* 0x000ea20000300800 */
[----:B------:R-:W-:-:S03]  /*9480*/  FFMA.FTZ R0, R175, R169, R0 ;  /* 0x000000a9af007223 */ /* 0x000fc60000010000 */
[----:B------:R-:W4:Y:S04]  /*9490*/  LDL.LU R167, [R1+0x4a4] ;  /* 0x0004a40001a77983 */ /* 0x000f280000300800 */
[----:B------:R-:W4:Y:S04]  /*94a0*/  LDL.LU R171, [R1+0x4a0] ;  /* 0x0004a00001ab7983 */ /* 0x000f280000300800 */
[----:B------:R-:W4:Y:S04]  /*94b0*/  LDL.LU R175, [R1+0x49c] ;  /* 0x00049c0001af7983 */ /* 0x000f280000300800 */
[----:B------:R-:W3:Y:S01]  /*94c0*/  LDL R4, [R1+0x168] ;  /* 0x0001680001047983 */ /* 0x000ee20000100800 */
[----:B------:R-:W-:Y:S01]  /*94d0*/  FFMA.FTZ R0, R243, R173, R0 ;  /* 0x000000adf3007223 */ /* 0x000fe20000010000 */
[----:B------:R-:W-:-:S02]  /*94e0*/  FFMA.FTZ R2, R247, R172, R2 ;  /* 0x000000acf7027223 */ /* 0x000fc40000010002 */
[----:B------:R-:W2:Y:S01]  /*94f0*/  LDL R251, [R1+0xe0] ;  /* 0x0000e00001fb7983 */ /* 0x000ea20000100800 */
        /* <DEDUP_REMOVED lines=16> */
[----:B------:R-:W2:Y:S01]  /*9600*/  LDL R179, [R1+0xf0] ;  /* 0x0000f00001b37983 */ /* 0x000ea20000100800 */
        /* <DEDUP_REMOVED lines=17> */
[----:B--2---:R-:W-:Y:S01]  /*9720*/  FFMA.FTZ R2, R179, R200, R2 ;  /* 0x000000c8b3027223 */ /* 0x004fe20000010002 */
[----:B----4-:R-:W-:-:S03]  /*9730*/  FFMA.FTZ R0, R183, R201, R0 ;  /* 0x000000c9b7007223 */ /* 0x010fc60000010000 */
[----:B------:R-:W-:Y:S01]  /*9740*/  FFMA.FTZ R2, R251, R204, R2 ;  /* 0x000000ccfb027223 */ /* 0x000fe20000010002 */
[----:B------:R-:W-:Y:S01]  /*9750*/  FFMA.FTZ R3, R187, R178, R3 ;  /* 0x000000b2bb037223 */ /* 0x000fe20000010003 */
[----:B------:R-:W2:Y:S01]  /*9760*/  LDL.LU R179, [R1+0x498] ;  /* 0x0004980001b37983 */ /* 0x000ea20000300800 */
[----:B------:R-:W-:Y:S01]  /*9770*/  FFMA.FTZ R0, R247, R205, R0 ;  /* 0x000000cdf7007223 */ /* 0x000fe20000010000 */
[----:B------:R-:W-:Y:S01]  /*9780*/  FFMA.FTZ R2, R239, R208, R2 ;  /* 0x000000d0ef027223 */ /* 0x000fe20000010002 */
[----:B------:R-:W-:Y:S01]  /*9790*/  FFMA.FTZ R3, R243, R182, R3 ;  /* 0x000000b6f3037223 */ /* 0x000fe20000010003 */
[----:B------:R-:W4:Y:S01]  /*97a0*/  LDL.LU R183, [R1+0x494] ;  /* 0x0004940001b77983 */ /* 0x000f220000300800 */
[----:B------:R-:W-:Y:S01]  /*97b0*/  FFMA.FTZ R0, R235, R209, R0 ;  /* 0x000000d1eb007223 */ /* 0x000fe20000010000 */
[----:B------:R-:W-:Y:S01]  /*97c0*/  FFMA.FTZ R2, R227, R212, R2 ;  /* 0x000000d4e3027223 */ /* 0x000fe20000010002 */
[----:B------:R-:W-:Y:S01]  /*97d0*/  FFMA.FTZ R3, R231, R186, R3 ;  /* 0x000000bae7037223 */ /* 0x000fe20000010003 */
[----:B------:R-:W4:Y:S01]  /*97e0*/  LDL.LU R187, [R1+0x490] ;  /* 0x0004900001bb7983 */ /* 0x000f220000300800 */
[----:B------:R-:W-:-:S03]  /*97f0*/  FFMA.FTZ R0, R223, R213, R0 ;  /* 0x000000d5df007223 */ /* 0x000fc60000010000 */
[----:B------:R-:W2:Y:S01]  /*9800*/  LDL R235, [R1+0x64] ;  /* 0x0000640001eb7983 */ /* 0x000ea20000100800 */
[----:B------:R-:W-:-:S03]  /*9810*/  FFMA.FTZ R2, R215, R216, R2 ;  /* 0x000000d8d7027223 */ /* 0x000fc60000010002 */
[----:B------:R-:W4:Y:S01]  /*9820*/  LDL R247, [R1+0x70] ;  /* 0x0000700001f77983 */ /* 0x000f220000100800 */
        /* <DEDUP_REMOVED lines=33> */
[----:B------:R-:W-:Y:S01]  /*9a40*/  FFMA.FTZ R2, R247, R232, R2 ;  /* 0x000000e8f7027223 */ /* 0x000fe20000010002 */
[----:B------:R-:W-:Y:S01]  /*9a50*/  FFMA.FTZ R3, R243, R210, R3 ;  /* 0x000000d2f3037223 */ /* 0x000fe20000010003 */
[----:B------:R-:W4:Y:S01]  /*9a60*/  LDL R235, [R1+0xc] ;  /* 0x00000c0001eb7983 */ /* 0x000f220000100800 */
[----:B------:R-:W0:Y:S01]  /*9a70*/  @P1 LDC R243, c[0x0][0x408] ;  /* 0x00010200fff31b82 */ /* 0x000e220000000800 */
[----:B---3--:R-:W-:Y:S01]  /*9a80*/  FFMA.FTZ R0, R4, R241, R0 ;  /* 0x000000f104007223 */ /* 0x008fe20000010000 */
[----:B------:R-:W-:Y:S01]  /*9a90*/  ISETP.NE.U32.AND P2, PT, RZ, UR18, PT ;  /* 0x00000012ff007c0c */ /* 0x000fe2000bf45070 */
        /* <DEDUP_REMOVED lines=10> */
[----:B------:R-:W-:-:S02]  /*9b40*/  FFMA.FTZ R203, R203, R222, R3 ;  /* 0x000000decbcb7223 */ /* 0x000fc40000010003 */
[----:B------:R-:W3:Y:S01]  /*9b50*/  LDL R223, [R1+0x42c] ;  /* 0x00042c0001df7983 */ /* 0x000ee20000100800 */
[----:B------:R-:W-:-:S03]  /*9b60*/  FFMA.FTZ R3, R211, R248, R2 ;  /* 0x000000f8d3037223 */ /* 0x000fc60000010002 */
[----:B------:R-:W3:Y:S01]  /*9b70*/  LDL R219, [R1+0x40c] ;  /* 0x00040c0001db7983 */ /* 0x000ee20000100800 */
[----:B------:R-:W-:-:S03]  /*9b80*/  FADD.FTZ R3, R3, R0 ;  /* 0x0000000003037221 */ /* 0x000fc60000010000 */
[----:B------:R-:W3:Y:S04]  /*9b90*/  LDL R215, [R1+0x3fc] ;  /* 0x0003fc0001d77983 */ /* 0x000ee80000100800 */
[----:B------:R-:W3:Y:S04]  /*9ba0*/  LDL R239, [R1+0x434] ;  /* 0x0004340001ef7983 */ /* 0x000ee80000100800 */
[----:B------:R-:W3:Y:S04]  /*9bb0*/  LDL R211, [R1+0x3dc] ;  /* 0x0003dc0001d37983 */ /* 0x000ee80000100800 */
[----:B------:R-:W3:Y:S04]  /*9bc0*/  LDL R207, [R1+0x3cc] ;  /* 0x0003cc0001cf7983 */ /* 0x000ee80000100800 */
[----:B------:R-:W3:Y:S01]  /*9bd0*/  LDL R247, [R1+0x36c] ;  /* 0x00036c0001f77983 */ /* 0x000ee20000100800 */
[----:B--2---:R-:W-:-:S03]  /*9be0*/  FFMA.FTZ R2, R191, R226, R203 ;  /* 0x000000e2bf027223 */ /* 0x004fc600000100cb */
[----:B------:R-:W2:Y:S04]  /*9bf0*/  LDL R191, [R1+0x48] ;  /* 0x0000480001bf7983 */ /* 0x000ea80000100800 */
[----:B------:R-:W2:Y:S01]  /*9c00*/  LDL R203, [R1+0x3bc] ;  /* 0x0003bc0001cb7983 */ /* 0x000ea20000100800 */
[----:B----4-:R-:W-:Y:S02]  /*9c10*/  FFMA.FTZ R0, R199, R230, R2 ;  /* 0x000000e6c7007223 */ /* 0x010fe40000010002 */
[----:B------:R-:W0:Y:S01]  /*9c20*/  @P1 LDC R2, c[0x0][0x430] ;  /* 0x00010c00ff021b82 */ /* 0x000e220000000800 */
[----:B------:R-:W4:Y:S01]  /*9c30*/  LDL R199, [R1+0x3ac] ;  /* 0x0003ac0001c77983 */ /* 0x000f220000100800 */
[----:B------:R-:W-:-:S03]  /*9c40*/  FFMA.FTZ R0, R195, R234, R0 ;  /* 0x000000eac3007223 */ /* 0x000fc60000010000 */
[----:B------:R-:W4:Y:S01]  /*9c50*/  LDL R195, [R1+0x39c] ;  /* 0x00039c0001c37983 */ /* 0x000f220000100800 */
[----:B------:R-:W-:-:S03]  /*9c60*/  FFMA.FTZ R0, R5, R238, R0 ;  /* 0x000000ee05007223 */ /* 0x000fc60000010000 */
[----:B------:R-:W4:Y:S01]  /*9c70*/  LDL R5, [R1+0x38] ;  /* 0x0000380001057983 */ /* 0x000f220000100800 */
[----:B---3--:R-:W-:-:S03]  /*9c80*/  FFMA.FTZ R0, R4, R242, R0 ;  /* 0x000000f204007223 */ /* 0x008fc60000010000 */
[----:B------:R-:W3:Y:S01]  /*9c90*/  LDL R4, [R1+0x3ec] ;  /* 0x0003ec0001047983 */ /* 0x000ee20000100800 */
[----:B--2---:R-:W-:-:S03]  /*9ca0*/  FFMA.FTZ R0, R191, R246, R0 ;  /* 0x000000f6bf007223 */ /* 0x004fc60000010000 */
[----:B------:R-:W2:Y:S01]  /*9cb0*/  LDL R191, [R1+0x38c] ;  /* 0x00038c0001bf7983 */ /* 0x000ea20000100800 */
[----:B----4-:R-:W-:-:S04]  /*9cc0*/  FFMA.FTZ R0, R5, R250, R0 ;  /* 0x000000fa05007223 */ /* 0x010fc80000010000 */
[----:B------:R-:W-:Y:S01]  /*9cd0*/  FADD.FTZ R5, R0, R3 ;  /* 0x0000000300057221 */ /* 0x000fe20000010000 */
[----:B0-----:R-:W-:Y:S02]  /*9ce0*/  @P1 IADD3 R0, PT, PT, R2, R243, RZ ;  /* 0x000000f302001210 */ /* 0x001fe40007ffe0ff */
[----:B------:R-:W-:Y:S01]  /*9cf0*/  ISETP.NE.AND.EX P2, PT, RZ, UR19, PT, P2 ;  /* 0x00000013ff007c0c */ /* 0x000fe2000bf45320 */
[----:B------:R-:W4:Y:S01]  /*9d00*/  LDL R243, [R1+0x35c] ;  /* 0x00035c0001f37983 */ /* 0x000f220000100800 */
[----:B------:R-:W-:Y:S01]  /*9d10*/  @P1 ISETP.GE.AND P4, PT, R252, R0, PT ;  /* 0x00000000fc00120c */ /* 0x000fe20003f86270 */
[----:B------:R-:W-:Y:S02]  /*9d20*/  FMUL.FTZ R0, R231, R235 ;  /* 0x000000ebe7007220 */ /* 0x000fe40000410000 */
[----:B------:R-:W4:Y:S02]  /*9d30*/  LDL R235, [R1+0x33c] ;  /* 0x00033c0001eb7983 */ /* 0x000f240000100800 */
[----:B------:R-:W-:-:S02]  /*9d40*/  FFMA.FTZ R0, R223, R227, R0 ;  /* 0x000000e3df007223 */ /* 0x000fc40000010000 */
[----:B------:R-:W4:Y:S02]  /*9d50*/  LDL R231, [R1+0x32c] ;  /* 0x00032c0001e77983 */ /* 0x000f240000100800 */
[----:B------:R-:W-:Y:S02]  /*9d60*/  FFMA.FTZ R0, R219, R7, R0 ;  /* 0x00000007db007223 */ /* 0x000fe40000010000 */
[----:B------:R-:W0:Y:S01]  /*9d70*/  @P2 LDC.64 R2, c[0x0][0x438] ;  /* 0x00010e00ff022b82 */ /* 0x000e220000000a00 */
[----:B------:R-:W4:Y:S01]  /*9d80*/  LDL R227, [R1+0x31c] ;  /* 0x00031c0001e37983 */ /* 0x000f220000100800 */
[----:B------:R-:W-:-:S03]  /*9d90*/  FFMA.FTZ R0, R215, R11, R0 ;  /* 0x0000000bd7007223 */ /* 0x000fc60000010000 */
[----:B------:R-:W4:Y:S04]  /*9da0*/  LDL R223, [R1+0x30c] ;  /* 0x00030c0001df7983 */ /* 0x000f280000100800 */
[----:B------:R-:W4:Y:S04]  /*9db0*/  LDL R219, [R1+0x2fc] ;  /* 0x0002fc0001db7983 */ /* 0x000f280000100800 */
[----:B------:R-:W4:Y:S01]  /*9dc0*/  LDL R215, [R1+0x2ec] ;  /* 0x0002ec0001d77983 */ /* 0x000f220000100800 */
[----:B---3--:R-:W-:-:S03]  /*9dd0*/  FFMA.FTZ R0, R4, R15, R0 ;  /* 0x0000000f04007223 */ /* 0x008fc60000010000 */
[----:B------:R-:W3:Y:S01]  /*9de0*/  LDL R4, [R1+0x37c] ;  /* 0x00037c0001047983 */ /* 0x000ee20000100800 */
[----:B0-----:R-:W-:-:S03]  /*9df0*/  @P2 IMAD.WIDE R2, R239, 0x4, R2 ;  /* 0x00000004ef022825 */ /* 0x001fc600078e0202 */
[----:B------:R-:W4:Y:S01]  /*9e00*/  LDL R239, [R1+0x34c] ;  /* 0x00034c0001ef7983 */ /* 0x000f220000100800 */
[----:B------:R-:W-:-:S03]  /*9e10*/  FFMA.FTZ R0, R211, R19, R0 ;  /* 0x00000013d3007223 */ /* 0x000fc60000010000 */
[----:B------:R-:W4:Y:S04]  /*9e20*/  LDL R211, [R1+0x2dc] ;  /* 0x0002dc0001d37983 */ /* 0x000f280000100800 */
[----:B------:R0:W4:Y:S04]  /*9e30*/  @P2 LDG.E R3, desc[UR36][R2.64] ;  /* 0x0000002402032981 */ /* 0x000128000c1e1900 */
        /* <DEDUP_REMOVED lines=62> */
[----:B------:R-:W3:Y:S02]  /*a220*/  LDL R207, [R1+0xfc] ;  /* 0x0000fc0001cf7983 */ /* 0x000ee40000100800 */
[----:B------:R-:W-:Y:S02]  /*a230*/  FFMA.FTZ R0, R203, R167, R0 ;  /* 0x000000a7cb007223 */ /* 0x000fe40000010000 */
[----:B------:R-:W3:Y:S02]  /*a240*/  LDL R203, [R1+0x10c] ;  /* 0x00010c0001cb7983 */ /* 0x000ee40000100800 */
[----:B------:R-:W-:-:S02]  /*a250*/  FFMA.FTZ R0, R199, R171, R0 ;  /* 0x000000abc7007223 */ /* 0x000fc40000010000 */
[----:B------:R-:W3:Y:S02]  /*a260*/  LDL R199, [R1+0x11c] ;  /* 0x00011c0001c77983 */ /* 0x000ee40000100800 */
[----:B------:R-:W-:Y:S02]  /*a270*/  FFMA.FTZ R0, R195, R175, R0 ;  /* 0x000000afc3007223 */ /* 0x000fe40000010000 */
[----:B------:R-:W3:Y:S02]  /*a280*/  LDL R195, [R1+0x12c] ;  /* 0x00012c0001c37983 */ /* 0x000ee40000100800 */
[----:B--2---:R-:W-:Y:S02]  /*a290*/  FFMA.FTZ R0, R191, R179, R0 ;  /* 0x000000b3bf007223 */ /* 0x004fe40000010000 */
[----:B------:R-:W2:Y:S04]  /*a2a0*/  LDL R191, [R1+0x13c] ;  /* 0x00013c0001bf7983 */ /* 0x000ea80000100800 */
[----:B------:R-:W3:Y:S04]  /*a2b0*/  LDL R211, [R1+0xec] ;  /* 0x0000ec0001d37983 */ /* 0x000ee80000100800 */
[----:B------:R-:W3:Y:S04]  /*a2c0*/  LDL R215, [R1+0xdc] ;  /* 0x0000dc0001d77983 */ /* 0x000ee80000100800 */
[----:B------:R-:W3:Y:S04]  /*a2d0*/  LDL R219, [R1+0xcc] ;  /* 0x0000cc0001db7983 */ /* 0x000ee80000100800 */
[----:B------:R-:W3:Y:S04]  /*a2e0*/  LDL R223, [R1+0xbc] ;  /* 0x0000bc0001df7983 */ /* 0x000ee80000100800 */
[----:B------:R-:W3:Y:S01]  /*a2f0*/  LDL R227, [R1+0xac] ;  /* 0x0000ac0001e37983 */ /* 0x000ee20000100800 */
[----:B----4-:R-:W-:-:S03]  /*a300*/  FFMA.FTZ R0, R2, R183, R0 ;  /* 0x000000b702007223 */ /* 0x010fc60000010000 */
        /* <DEDUP_REMOVED lines=39> */
[----:B--2---:R-:W-:Y:S01]  /*a580*/  FFMA.FTZ R0, R2, R251, R0 ;  /* 0x000000fb02007223 */ /* 0x004fe20000010000 */
[----:B0-----:R-:W-:-:S03]  /*a590*/  @P1 SEL R2, RZ, UR39, P4 ;  /* 0x00000027ff021c07 */ /* 0x001fc6000a000000 */
[----:B------:R-:W-:Y:S01]  /*a5a0*/  FADD.FTZ R0, R0, R5 ;  /* 0x0000000500007221 */ /* 0x000fe20000010000 */
[----:B------:R-:W-:Y:S01]  /*a5b0*/  @P1 IADD3 R2, PT, PT, R252, -UR45, R2 ;  /* 0x8000002dfc021c10 */ /* 0x000fe2000fffe002 */
[----:B------:R4:W5:Y:S02]  /*a5c0*/  LDL.LU R5, [R1+0x44c] ;  /* 0x00044c0001057983 */ /* 0x0009640000300800 */
[----:B------:R-:W-:Y:S01]  /*a5d0*/  FMUL.FTZ R0, R0, UR16 ;  /* 0x0000001000007c20 */ /* 0x000fe20008410000 */
[----:B------:R-:W-:-:S03]  /*a5e0*/  @P1 I2FP.F32.S32 R2, R2 ;  /* 0x0000000200021245 */ /* 0x000fc60000201400 */
[----:B------:R-:W-:Y:S02]  /*a5f0*/  @P2 FADD.FTZ R0, R0, R3 ;  /* 0x0000000300002221 */ /* 0x000fe40000010000 */
[----:B------:R-:W2:Y:S02]  /*a600*/  LDL R3, [R1+0x43c] ;  /* 0x00043c0001037983 */ /* 0x000ea40000100800 */
[----:B------:R-:W-:Y:S02]  /*a610*/  @P1 FFMA.FTZ R0, R2, R4, R0 ;  /* 0x0000000402001223 */ /* 0x000fe40000010000 */
[----:B------:R4:W5:Y:S04]  /*a620*/  LDL.LU R4, [R1+0x448] ;  /* 0x0004480001047983 */ /* 0x0009680000300800 */
[----:B------:R-:W3:Y:S01]  /*a630*/  LDL R2, [R1+0x438] ;  /* 0x0004380001027983 */ /* 0x000ee20000100800 */
[----:B--2---:R-:W-:-:S05]  /*a640*/  @!P3 FMNMX.FTZ R3, R3, R0, !PT ;  /* 0x000000000303b209 */ /* 0x004fca0007810000 */
[----:B------:R4:W-:Y:S04]  /*a650*/  @!P3 STL [R1+0x43c], R3 ;  /* 0x00043c030100b387 */ /* 0x0009e80000100800 */
[----:B---3--:R4:W-:Y:S02]  /*a660*/  STS [R2], R0 ;  /* 0x0000000002007388 */ /* 0x0089e40000000800 */
.L_x_5313:
[----:B------:R-:W-:Y:S05]  /*a670*/  BSYNC.RECONVERGENT B1 ;  /* 0x0000000000017941 */ /* 0x000fea0003800200 */
.L_x_5312:
[----:B----4-:R-:W4:Y:S04]  /*a680*/  LDL.LU R0, [R1+0x438] ;  /* 0x0004380001007983 */ /* 0x010f280000300800 */
[----:B-----5:R0:W-:Y:S04]  /*a690*/  STL [R1+0x44c], R5 ;  /* 0x00044c0501007387 */ /* 0x0201e80000100800 */
[----:B0-----:R-:W4:Y:S04]  /*a6a0*/  LDL.LU R5, [R1+0x430] ;  /* 0x0004300001057983 */ /* 0x001f280000300800 */
[----:B------:R4:W-:Y:S04]  /*a6b0*/  STL [R1+0x448], R4 ;  /* 0x0004480401007387 */ /* 0x0009e80000100800 */
[----:B--23--:R-:W2:Y:S04]  /*a6c0*/  LDL.LU R3, [R1+0x434] ;  /* 0x0004340001037983 */ /* 0x00cea80000300800 */
[----:B------:R-:W3:Y:S01]  /*a6d0*/  LDL.LU R2, [R1+0x2c] ;  /* 0x00002c0001027983 */ /* 0x000ee20000300800 */
[----:B----4-:R-:W-:-:S03]  /*a6e0*/  IMAD.MOV.U32 R4, RZ, RZ, R0 ;  /* 0x000000ffff047224 */ /* 0x010fc600078e0000 */
[----:B------:R-:W4:Y:S01]  /*a6f0*/  LDL R0, [R1+0x444] ;  /* 0x0004440001007983 */ /* 0x000f220000100800 */
[----:B------:R-:W-:Y:S01]  /*a700*/  VIADD R4, R4, 0x400 ;  /* 0x0000040004047836 */ /* 0x000fe20000000000 */
[----:B------:R-:W-:-:S05]  /*a710*/  IADD3 R5, P1, PT, R5, 0x100, RZ ;  /* 0x0000010005057810 */ /* 0x000fca0007f3e0ff */
[----:B------:R0:W-:Y:S01]  /*a720*/  STL [R1+0x430], R5 ;  /* 0x0004300501007387 */ /* 0x0001e20000100800 */
[----:B--2---:R-:W-:Y:S01]  /*a730*/  IADD3 R3, PT, PT, R3, 0x100, RZ ;  /* 0x0000010003037810 */ /* 0x004fe20007ffe0ff */
[----:B---3--:R-:W-:Y:S02]  /*a740*/  IMAD.X R2, RZ, RZ, R2, P1 ;  /* 0x000000ffff027224 */ /* 0x008fe400008e0602 */
[----:B0-----:R0:W5:Y:S04]  /*a750*/  LDL.LU R5, [R1+0x44c] ;  /* 0x00044c0001057983 */ /* 0x0011680000300800 */
[----:B------:R2:W-:Y:S01]  /*a760*/  STL [R1+0x438], R4 ;  /* 0x0004380401007387 */ /* 0x0005e20000100800 */
[----:B------:R-:W-:-:S03]  /*a770*/  IADD3 R252, PT, PT, R252, 0x100, RZ ;  /* 0x00000100fcfc7810 */ /* 0x000fc60007ffe0ff */
[----:B--2---:R0:W5:Y:S04]  /*a780*/  LDL.LU R4, [R1+0x448] ;  /* 0x0004480001047983 */ /* 0x0041680000300800 */
[----:B------:R0:W-:Y:S04]  /*a790*/  STL [R1+0x434], R3 ;  /* 0x0004340301007387 */ /* 0x0001e80000100800 */
[----:B------:R0:W-:Y:S01]  /*a7a0*/  STL [R1+0x2c], R2 ;  /* 0x00002c0201007387 */ /* 0x0001e20000100800 */
[----:B----4-:R-:W-:-:S13]  /*a7b0*/  ISETP.GE.AND P1, PT, R252, R0, PT ;  /* 0x00000000fc00720c */ /* 0x010fda0003f26270 */
[----:B0-----:R-:W-:Y:S05]  /*a7c0*/  @!P1 BRA `(.L_x_5314) ;  /* 0xffffff8400809947 */ /* 0x001fea000383ffff */
.L_x_5183:
[----:B0--3--:R-:W-:Y:S05]  /*a7d0*/  BSYNC.RECONVERGENT B0 ;  /* 0x0000000000007941 */ /* 0x009fea0003800200 */
.L_x_5182:
[----:B------:R-:W3:Y:S01]  /*a7e0*/  LDL.LU R2, [R1+0x43c] ;  /* 0x00043c0001027983 */ /* 0x000ee20000300800 */
[----:B------:R-:W0:Y:S01]  /*a7f0*/  S2UR UR10, SR_CgaCtaId ;  /* 0x00000000000a79c3 */ /* 0x000e220000008800 */
[----:B------:R-:W-:Y:S01]  /*a800*/  UMOV UR8, 0x400 ;  /* 0x0000040000087882 */ /* 0x000fe20000000000 */
[----:B------:R-:W4:Y:S01]  /*a810*/  LDCU UR5, c[0x0][0x3f4] ;  /* 0x00007e80ff0577ac */ /* 0x000f220008000800 */
[----:B------:R-:W-:Y:S01]  /*a820*/  BSSY.RECONVERGENT B0, `(.L_x_5315) ;  /* 0x000018d000007945 */ /* 0x000fe20003800200 */
[----:B------:R-:W-:Y:S02]  /*a830*/  UIADD3 UR9, UPT, UPT, UR45, 0x1, URZ ;  /* 0x000000012d097890 */ /* 0x000fe4000fffe0ff */
[----:B----4-:R-:W-:Y:S02]  /*a840*/  UIADD3 UR5, UPT, UPT, UR45, 0x1, -UR5 ;  /* 0x000000012d057890 */ /* 0x010fe4000fffe805 */
[----:B0-----:R-:W-:Y:S02]  /*a850*/  ULEA UR11, UR10, UR8, 0x18 ;  /* 0x000000080a0b7291 */ /* 0x001fe4000f8ec0ff */
[----:B------:R-:W-:-:S04]  /*a860*/  UISETP.LT.AND UP0, UPT, URZ, UR5, UPT ;  /* 0x00000005ff00728c */ /* 0x000fc8000bf01270 */
[----:B------:R-:W-:Y:S01]  /*a870*/  USEL UR5, URZ, UR5, !UP0 ;  /* 0x00000005ff057287 */ /* 0x000fe2000c000000 */
[----:B---3--:R-:W0:Y:S02]  /*a880*/  SHFL.BFLY PT, R0, R2, 0x10, 0x1f ;  /* 0x0e001f0002007f89 */ /* 0x008e2400000e0000 */
[----:B0-----:R-:W-:-:S05]  /*a890*/  FMNMX.FTZ R3, R0, R2, !PT ;  /* 0x0000000200037209 */ /* 0x001fca0007810000 */
[----:B------:R-:W0:Y:S02]  /*a8a0*/  SHFL.BFLY PT, R0, R3, 0x8, 0x1f ;  /* 0x0d001f0003007f89 */ /* 0x000e2400000e0000 */
[----:B0----5:R-:W-:Y:S02]  /*a8b0*/  FMNMX.FTZ R4, R3, R0, !PT ;  /* 0x0000000003047209 */ /* 0x021fe40007810000 */
[----:B------:R-:W0:Y:S03]  /*a8c0*/  S2R R0, SR_TID.X ;  /* 0x0000000000007919 */ /* 0x000e260000002100 */
[----:B------:R-:W3:Y:S02]  /*a8d0*/  SHFL.BFLY PT, R5, R4, 0x4, 0x1f ;  /* 0x0c801f0004057f89 */ /* 0x000ee400000e0000 */
[----:B---3--:R-:W-:Y:S01]  /*a8e0*/  FMNMX.FTZ R5, R4, R5, !PT ;  /* 0x0000000504057209 */ /* 0x008fe20007810000 */
[----:B0-----:R-:W-:-:S04]  /*a8f0*/  IMAD.SHL.U32 R13, R0, 0x4, RZ ;  /* 0x00000004000d7824 */ /* 0x001fc800078e00ff */
[----:B------:R-:W0:Y:S02]  /*a900*/  SHFL.BFLY PT, R2, R5, 0x2, 0x1f ;  /* 0x0c401f0005027f89 */ /* 0x000e2400000e0000 */
[----:B0-----:R-:W-:Y:S02]  /*a910*/  FMNMX.FTZ R6, R5, R2, !PT ;  /* 0x0000000205067209 */ /* 0x001fe40007810000 */
[----:B------:R-:W-:Y:S02]  /*a920*/  LOP3.LUT P1, R2, R0, 0x1f, RZ, 0xc0, !PT ;  /* 0x0000001f00027812 */ /* 0x000fe4000782c0ff */
        /* <DEDUP_REMOVED lines=8> */
[----:B0-----:R-:W-:-:S05]  /*a9b0*/  VIADD R3, R0, UR5 ;  /* 0x0000000500037c36 */ /* 0x001fca0008000000 */
[----:B------:R-:W0:Y:S01]  /*a9c0*/  @!P0 LDS R5, [R4] ;  /* 0x0000000004058984 */ /* 0x000e220000000800 */
[----:B------:R-:W-:-:S03]  /*a9d0*/  ISETP.GT.AND P0, PT, R3, UR45, PT ;  /* 0x0000002d03007c0c */ /* 0x000fc6000bf04270 */
[----:B0-----:R-:W0:Y:S02]  /*a9e0*/  SHFL.BFLY PT, R6, R5, 0x4, 0x1f ;  /* 0x0c801f0005067f89 */ /* 0x001e2400000e0000 */
[----:B0-----:R-:W-:Y:S01]  /*a9f0*/  FMNMX.FTZ R6, R6, R5, !PT ;  /* 0x0000000506067209 */ /* 0x001fe20007810000 */
[----:B------:R-:W-:-:S04]  /*aa00*/  HFMA2 R5, -RZ, RZ, 0, 0 ;  /* 0x00000000ff057431 */ /* 0x000fc800000001ff */
[----:B------:R-:W0:Y:S02]  /*aa10*/  SHFL.BFLY PT, R7, R6, 0x2, 0x1f ;  /* 0x0c401f0006077f89 */ /* 0x000e2400000e0000 */
[----:B0-----:R-:W-:-:S05]  /*aa20*/  FMNMX.FTZ R7, R6, R7, !PT ;  /* 0x0000000706077209 */ /* 0x001fca0007810000 */
[----:B------:R-:W0:Y:S02]  /*aa30*/  SHFL.BFLY PT, R8, R7, 0x1, 0x1f ;  /* 0x0c201f0007087f89 */ /* 0x000e2400000e0000 */
[----:B0-----:R-:W-:-:S05]  /*aa40*/  FMNMX.FTZ R8, R7, R8, !PT ;  /* 0x0000000807087209 */ /* 0x001fca0007810000 */
[----:B--2---:R0:W2:Y:S01]  /*aa50*/  SHFL.IDX PT, R25, R8, RZ, 0x1f ;  /* 0x00001fff08197589 */ /* 0x0040a200000e0000 */
[----:B------:R-:W-:Y:S05]  /*aa60*/  @P0 BRA `(.L_x_5316) ;  /* 0x0000001400a00947 */ /* 0x000fea0003800000 */
[----:B------:R-:W3:Y:S02]  /*aa70*/  LDC.64 R6, c[0x0][0x420] ;  /* 0x00010800ff067b82 */ /* 0x000ee40000000a00 */
[----:B---3--:R-:W-:-:S04]  /*aa80*/  ISETP.NE.U32.AND P0, PT, R6, RZ, PT ;  /* 0x000000ff0600720c */ /* 0x008fc80003f05070 */
[----:B------:R-:W-:-:S13]  /*aa90*/  ISETP.NE.AND.EX P0, PT, R7, RZ, PT, P0 ;  /* 0x000000ff0700720c */ /* 0x000fda0003f05300 */
[----:B------:R-:W-:Y:S05]  /*aaa0*/  @P0 BRA `(.L_x_5317) ;  /* 0x0000001000040947 */ /* 0x000fea0003800000 */
[----:B0-----:R-:W-:Y:S01]  /*aab0*/  MOV R8, UR9 ;  /* 0x0000000900087c02 */ /* 0x001fe20008000f00 */
[----:B------:R-:W-:Y:S01]  /*aac0*/  BSSY.RECONVERGENT B1, `(.L_x_5318) ;  /* 0x000001d000017945 */ /* 0x000fe20003800200 */
[----:B------:R-:W-:Y:S02]  /*aad0*/  LOP3.LUT R6, RZ, R0, RZ, 0x33, !PT ;  /* 0x00000000ff067212 */ /* 0x000fe400078e33ff */
[----:B------:R-:W-:-:S04]  /*aae0*/  VIADDMNMX R5, R3, 0x100, R8, !PT ;  /* 0x0000010003057846 */ /* 0x000fc80007800108 */
[----:B------:R-:W-:Y:S02]  /*aaf0*/  IADD3 R7, PT, PT, R5, -UR5, R6 ;  /* 0x8000000505077c10 */ /* 0x000fe4000fffe006 */
[----:B------:R-:W-:Y:S02]  /*ab00*/  MOV R6, R3 ;  /* 0x0000000300067202 */ /* 0x000fe40000000f00 */
[C---:B------:R-:W-:Y:S02]  /*ab10*/  LOP3.LUT R5, R7.reuse, 0x300, RZ, 0xc0, !PT ;  /* 0x0000030007057812 */ /* 0x040fe400078ec0ff */
[----:B------:R-:W-:Y:S02]  /*ab20*/  ISETP.GE.U32.AND P1, PT, R7, 0x300, PT ;  /* 0x000003000700780c */ /* 0x000fe40003f26070 */
[----:B------:R-:W-:Y:S01]  /*ab30*/  ISETP.NE.AND P0, PT, R5, 0x300, PT ;  /* 0x000003000500780c */ /* 0x000fe20003f05270 */
[----:B------:R-:W-:-:S12]  /*ab40*/  IMAD.MOV.U32 R5, RZ, RZ, RZ ;  /* 0x000000ffff057224 */ /* 0x000fd800078e00ff */
[----:B------:R-:W-:Y:S05]  /*ab50*/  @!P0 BRA `(.L_x_5319) ;  /* 0x00000000004c8947 */ /* 0x000fea0003800000 */
[----:B------:R-:W-:Y:S01]  /*ab60*/  UIADD3 UR6, UPT, UPT, UR8, 0x440, URZ ;  /* 0x0000044008067890 */ /* 0x000fe2000fffe0ff */
[----:B------:R-:W-:Y:S02]  /*ab70*/  LEA.HI R5, R7, 0x1, RZ, 0x18 ;  /* 0x0000000107057811 */ /* 0x000fe400078fc0ff */
[----:B------:R-:W-:Y:S01]  /*ab80*/  MOV R6, R3 ;  /* 0x0000000300067202 */ /* 0x000fe20000000f00 */
[----:B------:R-:W-:Y:S01]  /*ab90*/  ULEA UR6, UR10, UR6, 0x18 ;  /* 0x000000060a067291 */ /* 0x000fe2000f8ec0ff */
[----:B------:R-:W-:Y:S01]  /*aba0*/  LOP3.LUT R7, R5, 0x3, RZ, 0xc0, !PT ;  /* 0x0000000305077812 */ /* 0x000fe200078ec0ff */
[----:B------:R-:W-:-:S04]  /*abb0*/  IMAD.MOV.U32 R5, RZ, RZ, RZ ;  /* 0x000000ffff057224 */ /* 0x000fc800078e00ff */
[----:B------:R-:W-:Y:S01]  /*abc0*/  IMAD.MOV R8, RZ, RZ, -R7 ;  /* 0x000000ffff087224 */ /* 0x000fe200078e0a07 */
[----:B------:R-:W-:-:S07]  /*abd0*/  IADD3 R7, PT, PT, R13, UR6, RZ ;  /* 0x000000060d077c10 */ /* 0x000fce000fffe0ff */
.L_x_5320:
[----:B------:R-:W2:Y:S01]  /*abe0*/  LDS R9, [R7] ;  /* 0x0000000007097984 */ /* 0x000ea20000000800 */
[----:B------:R-:W-:Y:S01]  /*abf0*/  VIADD R8, R8, 0x1 ;  /* 0x0000000108087836 */ /* 0x000fe20000000000 */
[----:B------:R-:W-:-:S04]  /*ac00*/  IADD3 R6, PT, PT, R6, 0x100, RZ ;  /* 0x0000010006067810 */ /* 0x000fc80007ffe0ff */
        /* <DEDUP_REMOVED lines=8> */
.L_x_5319:
[----:B------:R-:W-:Y:S05]  /*ac90*/  BSYNC.RECONVERGENT B1 ;  /* 0x0000000000017941 */ /* 0x000fea0003800200 */
.L_x_5318:
[----:B------:R-:W-:Y:S05]  /*aca0*/  @!P1 BRA `(.L_x_5316) ;  /* 0x0000001400109947 */ /* 0x000fea0003800000 */
[----:B------:R-:W-:Y:S02]  /*acb0*/  UIADD3 UR6, UPT, UPT, UR8, 0x440, URZ ;  /* 0x0000044008067890 */ /* 0x000fe4000fffe0ff */
[----:B------:R-:W-:Y:S02]  /*acc0*/  USHF.L.U32 UR7, UR5, 0x2, URZ ;  /* 0x0000000205077899 */ /* 0x000fe400080006ff */
[----:B------:R-:W-:-:S04]  /*acd0*/  ULEA UR6, UR10, UR6, 0x18 ;  /* 0x000000060a067291 */ /* 0x000fc8000f8ec0ff */
[----:B------:R-:W-:-:S05]  /*ace0*/  LEA R7, R6, -UR7, 0x2 ;  /* 0x8000000706077c11 */ /* 0x000fca000f8e10ff */
[----:B------:R-:W2:Y:S04]  /*acf0*/  LDS R8, [R7+UR6] ;  /* 0x0000000607087984 */ /* 0x000ea80008000800 */
[----:B------:R-:W0:Y:S04]  /*ad00*/  LDS R9, [R7+UR6+0x400] ;  /* 0x0004000607097984 */ /* 0x000e280008000800 */
[----:B------:R-:W3:Y:S04]  /*ad10*/  LDS R12, [R7+UR6+0xc00] ;  /* 0x000c0006070c7984 */ /* 0x000ee80008000800 */
[----:B------:R-:W4:Y:S01]  /*ad20*/  LDS R10, [R7+UR6+0x800] ;  /* 0x00080006070a7984 */ /* 0x000f220008000800 */
[----:B--2---:R-:W-:-:S04]  /*ad30*/  FADD.FTZ R8, -R25, R8 ;  /* 0x0000000819087221 */ /* 0x004fc80000010100 */
[----:B------:R-:W-:Y:S01]  /*ad40*/  FMUL.FTZ R8, R8, 1.4426950216293334961 ;  /* 0x3fb8aa3b08087820 */ /* 0x000fe20000410000 */
[C---:B0-----:R-:W-:Y:S01]  /*ad50*/  FADD.FTZ R9, -R25.reuse, R9 ;  /* 0x0000000919097221 */ /* 0x041fe20000010100 */
[----:B---3--:R-:W-:-:S03]  /*ad60*/  FADD.FTZ R14, -R25, R12 ;  /* 0x0000000c190e7221 */ /* 0x008fc60000010100 */
[----:B------:R-:W-:Y:S01]  /*ad70*/  FMUL.FTZ R9, R9, 1.4426950216293334961 ;  /* 0x3fb8aa3b09097820 */ /* 0x000fe20000410000 */
[----:B------:R-:W0:Y:S01]  /*ad80*/  MUFU.EX2 R8, R8 ;  /* 0x0000000800087308 */ /* 0x000e220000000800 */
[----:B----4-:R-:W-:Y:S01]  /*ad90*/  FADD.FTZ R11, -R25, R10 ;  /* 0x0000000a190b7221 */ /* 0x010fe20000010100 */
[----:B------:R-:W-:-:S03]  /*ada0*/  FMUL.FTZ R14, R14, 1.4426950216293334961 ;  /* 0x3fb8aa3b0e0e7820 */ /* 0x000fc60000410000 */
[----:B------:R-:W-:-:S03]  /*adb0*/  FMUL.FTZ R11, R11, 1.4426950216293334961 ;  /* 0x3fb8aa3b0b0b7820 */ /* 0x000fc60000410000 */
[----:B------:R2:W3:Y:S08]  /*adc0*/  MUFU.EX2 R10, R9 ;  /* 0x00000009000a7308 */ /* 0x0004f00000000800 */
[----:B------:R-:W4:Y:S01]  /*add0*/  MUFU.EX2 R12, R11 ;  /* 0x0000000b000c7308 */ /* 0x000f220000000800 */
[----:B--2---:R-:W-:Y:S01]  /*ade0*/  IADD3 R9, PT, PT, R6, 0x400, RZ ;  /* 0x0000040006097810 */ /* 0x004fe20007ffe0ff */
[----:B0-----:R-:W-:Y:S01]  /*adf0*/  FADD.FTZ R5, R5, R8 ;  /* 0x0000000805057221 */ /* 0x001fe20000010000 */
[----:B------:R0:W-:Y:S01]  /*ae00*/  STS [R7+UR6], R8 ;  /* 0x0000000807007988 */ /* 0x0001e20008000806 */
[----:B------:R-:W-:Y:S01]  /*ae10*/  VIADD R6, R7, UR6 ;  /* 0x0000000607067c36 */ /* 0x000fe20008000000 */
[----:B------:R-:W-:-:S03]  /*ae20*/  ISETP.GT.AND P0, PT, R9, UR45, PT ;  /* 0x0000002d09007c0c */ /* 0x000fc6000bf04270 */
[----:B------:R-:W2:Y:S01]  /*ae30*/  MUFU.EX2 R14, R14 ;  /* 0x0000000e000e7308 */ /* 0x000ea20000000800 */
[----:B---3--:R-:W-:Y:S01]  /*ae40*/  FADD.FTZ R5, R5, R10 ;  /* 0x0000000a05057221 */ /* 0x008fe20000010000 */
[----:B------:R0:W-:Y:S03]  /*ae50*/  STS [R7+UR6+0x400], R10 ;  /* 0x0004000a07007988 */ /* 0x0001e60008000806 */
[----:B----4-:R-:W-:Y:S01]  /*ae60*/  FADD.FTZ R5, R5, R12 ;  /* 0x0000000c05057221 */ /* 0x010fe20000010000 */
[----:B------:R0:W-:Y:S04]  /*ae70*/  STS [R7+UR6+0x800], R12 ;  /* 0x0008000c07007988 */ /* 0x0001e80008000806 */
[----:B--2---:R0:W-:Y:S01]  /*ae80*/  STS [R7+UR6+0xc00], R14 ;  /* 0x000c000e07007988 */ /* 0x0041e20008000806 */
[----:B------:R-:W-:Y:S01]  /*ae90*/  FADD.FTZ R5, R5, R14 ;  /* 0x0000000e05057221 */ /* 0x000fe20000010000 */
[----:B------:R-:W-:Y:S06]  /*aea0*/  @P0 BRA `(.L_x_5316) ;  /* 0x0000001000900947 */ /* 0x000fec0003800000 */
        /* <DEDUP_REMOVED lines=9> */
.L_x_5323:
        /* <DEDUP_REMOVED lines=8> */
[----:B------:R-:W5:Y:S04]  /*afc0*/  LDS R15, [R6+0x1000] ;  /* 0x00100000060f7984 */ /* 0x000f680000000800 */
[----:B-1----:R-:W1:Y:S04]  /*afd0*/  LDS R16, [R6+0x1400] ;  /* 0x0014000006107984 */ /* 0x002e680000000800 */
[----:B------:R-:W1:Y:S04]  /*afe0*/  LDS R17, [R6+0x1800] ;  /* 0x0018000006117984 */ /* 0x000e680000000800 */
[----:B------:R-:W1:Y:S01]  /*aff0*/  LDS R18, [R6+0x1c00] ;  /* 0x001c000006127984 */ /* 0x000e620000000800 */
[----:B0-----:R-:W-:-:S03]  /*b000*/  FADD.FTZ R7, -R25, R7 ;  /* 0x0000000719077221 */ /* 0x001fc60000010100 */
[----:B------:R-:W0:Y:S01]  /*b010*/  LDS R19, [R6+0x2000] ;  /* 0x0020000006137984 */ /* 0x000e220000000800 */
[----:B------:R-:W-:Y:S01]  /*b020*/  FMUL.FTZ R7, R7, 1.4426950216293334961 ;  /* 0x3fb8aa3b07077820 */ /* 0x000fe20000410000 */
[C---:B--2---:R-:W-:Y:S02]  /*b030*/  FADD.FTZ R8, -R25.reuse, R8 ;  /* 0x0000000819087221 */ /* 0x044fe40000010100 */
[----:B------:R-:W2:Y:S01]  /*b040*/  LDS R20, [R6+0x2400] ;  /* 0x0024000006147984 */ /* 0x000ea20000000800 */
[C---:B---3--:R-:W-:Y:S01]  /*b050*/  FADD.FTZ R10, -R25.reuse, R10 ;  /* 0x0000000a190a7221 */ /* 0x048fe20000010100 */
[----:B------:R-:W-:Y:S02]  /*b060*/  FMUL.FTZ R8, R8, 1.4426950216293334961 ;  /* 0x3fb8aa3b08087820 */ /* 0x000fe40000410000 */
[----:B------:R-:W3:Y:S01]  /*b070*/  LDS R21, [R6+0x2800] ;  /* 0x0028000006157984 */ /* 0x000ee20000000800 */
[----:B------:R-:W1:Y:S01]  /*b080*/  MUFU.EX2 R7, R7 ;  /* 0x0000000700077308 */ /* 0x000e620000000800 */
        /* <DEDUP_REMOVED lines=12> */
[----:B------:R-:W2:Y:S01]  /*b150*/  MUFU.EX2 R10, R10 ;  /* 0x0000000a000a7308 */ /* 0x000ea20000000800 */
[----:B-1----:R-:W-:Y:S01]  /*b160*/  FADD.FTZ R5, R7, R5 ;  /* 0x0000000507057221 */ /* 0x002fe20000010000 */
[----:B------:R-:W-:Y:S01]  /*b170*/  FMUL.FTZ R15, R15, 1.4426950216293334961 ;  /* 0x3fb8aa3b0f0f7820 */ /* 0x000fe20000410000 */
[C---:B------:R-:W-:Y:S01]  /*b180*/  FADD.FTZ R16, -R25.reuse, R16 ;  /* 0x0000001019107221 */ /* 0x040fe20000010100 */
[----:B------:R-:W-:Y:S01]  /*b190*/  STS [R6+-0x800], R7 ;  /* 0xfff8000706007388 */ /* 0x000fe20000000800 */
[----:B------:R-:W-:-:S02]  /*b1a0*/  FADD.FTZ R17, -R25, R17 ;  /* 0x0000001119117221 */ /* 0x000fc40000010100 */
[----:B------:R-:W-:Y:S01]  /*b1b0*/  FMUL.FTZ R16, R16, 1.4426950216293334961 ;  /* 0x3fb8aa3b10107820 */ /* 0x000fe20000410000 */
[----:B------:R-:W1:Y:S01]  /*b1c0*/  MUFU.EX2 R11, R11 ;  /* 0x0000000b000b7308 */ /* 0x000e620000000800 */
[----:B0-----:R-:W-:Y:S01]  /*b1d0*/  FADD.FTZ R5, R5, R8 ;  /* 0x0000000805057221 */ /* 0x001fe20000010000 */
[----:B------:R-:W-:Y:S01]  /*b1e0*/  FMUL.FTZ R17, R17, 1.4426950216293334961 ;  /* 0x3fb8aa3b11117820 */ /* 0x000fe20000410000 */
[C---:B------:R-:W-:Y:S01]  /*b1f0*/  FADD.FTZ R18, -R25.reuse, R18 ;  /* 0x0000001219127221 */ /* 0x040fe20000010100 */
[----:B------:R-:W-:Y:S01]  /*b200*/  STS [R6+-0x400], R8 ;  /* 0xfffc000806007388 */ /* 0x000fe20000000800 */
[----:B------:R-:W-:Y:S02]  /*b210*/  FADD.FTZ R19, -R25, R19 ;  /* 0x0000001319137221 */ /* 0x000fe40000010100 */
[----:B------:R-:W-:Y:S01]  /*b220*/  FMUL.FTZ R18, R18, 1.4426950216293334961 ;  /* 0x3fb8aa3b12127820 */ /* 0x000fe20000410000 */
[----:B------:R-:W0:Y:S01]  /*b230*/  MUFU.EX2 R12, R12 ;  /* 0x0000000c000c7308 */ /* 0x000e220000000800 */
[----:B--2---:R-:W-:Y:S01]  /*b240*/  FADD.FTZ R5, R5, R10 ;  /* 0x0000000a05057221 */ /* 0x004fe20000010000 */
[----:B------:R-:W-:Y:S01]  /*b250*/  FMUL.FTZ R19, R19, 1.4426950216293334961 ;  /* 0x3fb8aa3b13137820 */ /* 0x000fe20000410000 */
[----:B------:R-:W-:Y:S01]  /*b260*/  FADD.FTZ R20, -R25, R20 ;  /* 0x0000001419147221 */ /* 0x000fe20000010100 */
[----:B------:R-:W-:Y:S03]  /*b270*/  STS [R6], R10 ;  /* 0x0000000a06007388 */ /* 0x000fe60000000800 */
[----:B------:R-:W-:Y:S01]  /*b280*/  FMUL.FTZ R20, R20, 1.4426950216293334961 ;  /* 0x3fb8aa3b14147820 */ /* 0x000fe20000410000 */
[----:B------:R-:W2:Y:S01]  /*b290*/  MUFU.EX2 R14, R14 ;  /* 0x0000000e000e7308 */ /* 0x000ea20000000800 */
[----:B-1----:R-:W-:Y:S01]  /*b2a0*/  FADD.FTZ R5, R5, R11 ;  /* 0x0000000b05057221 */ /* 0x002fe20000010000 */
[C---:B---3--:R-:W-:Y:S01]  /*b2b0*/  FADD.FTZ R21, -R25.reuse, R21 ;  /* 0x0000001519157221 */ /* 0x048fe20000010100 */
[----:B----4-:R-:W-:Y:S01]  /*b2c0*/  FADD.FTZ R22, -R25, R22 ;  /* 0x0000001619167221 */ /* 0x010fe20000010100 */
[----:B------:R-:W-:Y:S02]  /*b2d0*/  STS [R6+0x400], R11 ;  /* 0x0004000b06007388 */ /* 0x000fe40000000800 */
[----:B------:R-:W-:Y:S01]  /*b2e0*/  FMUL.FTZ R21, R21, 1.4426950216293334961 ;  /* 0x3fb8aa3b15157820 */ /* 0x000fe20000410000 */
[----:B------:R-:W-:Y:S01]  /*b2f0*/  FMUL.FTZ R22, R22, 1.4426950216293334961 ;  /* 0x3fb8aa3b16167820 */ /* 0x000fe20000410000 */
[----:B------:R-:W1:Y:S01]  /*b300*/  MUFU.EX2 R15, R15 ;  /* 0x0000000f000f7308 */ /* 0x000e620000000800 */
[----:B0-----:R-:W-:Y:S01]  /*b310*/  FADD.FTZ R5, R5, R12 ;  /* 0x0000000c05057221 */ /* 0x001fe20000010000 */
[C---:B-----5:R-:W-:Y:S01]  /*b320*/  FADD.FTZ R23, -R25.reuse, R23 ;  /* 0x0000001719177221 */ /* 0x060fe20000010100 */
[----:B------:R-:W-:Y:S01]  /*b330*/  FADD.FTZ R24, -R25, R24 ;  /* 0x0000001819187221 */ /* 0x000fe20000010100 */
[----:B------:R-:W-:Y:S02]  /*b340*/  STS [R6+0x800], R12 ;  /* 0x0008000c06007388 */ /* 0x000fe40000000800 */
[----:B------:R-:W-:Y:S01]  /*b350*/  FMUL.FTZ R23, R23, 1.4426950216293334961 ;  /* 0x3fb8aa3b17177820 */ /* 0x000fe20000410000 */
[----:B------:R-:W-:Y:S01]  /*b360*/  FMUL.FTZ R24, R24, 1.4426950216293334961 ;  /* 0x3fb8aa3b18187820 */ /* 0x000fe20000410000 */
        /* <DEDUP_REMOVED lines=31> */
[----:B0-----:R-:W-:Y:S01]  /*b560*/  IADD3 R6, PT, PT, R6, 0x4000, RZ ;  /* 0x0000400006067810 */ /* 0x001fe20007ffe0ff */
[----:B------:R-:W-:Y:S06]  /*b570*/  @!P1 BRA `(.L_x_5323) ;  /* 0xfffffff800709947 */ /* 0x000fec000383ffff */
.L_x_5322:
[----:B------:R-:W-:Y:S05]  /*b580*/  BSYNC.RECONVERGENT B1 ;  /* 0x0000000000017941 */ /* 0x000fea0003800200 */
.L_x_5321:
        /* <DEDUP_REMOVED lines=11> */
[----:B------:R-:W5:Y:S04]  /*b640*/  LDS R14, [R6+0xc00] ;  /* 0x000c0000060e7984 */ /* 0x000f680000000800 */
[----:B------:R-:W5:Y:S04]  /*b650*/  LDS R15, [R6+0x1000] ;  /* 0x00100000060f7984 */ /* 0x000f680000000800 */
[----:B-1----:R-:W1:Y:S01]  /*b660*/  LDS R16, [R6+0x1400] ;  /* 0x0014000006107984 */ /* 0x002e620000000800 */
[----:B0-----:R-:W-:-:S04]  /*b670*/  FADD.FTZ R7, -R25, R7 ;  /* 0x0000000719077221 */ /* 0x001fc80000010100 */
[----:B------:R-:W-:Y:S01]  /*b680*/  FMUL.FTZ R7, R7, 1.4426950216293334961 ;  /* 0x3fb8aa3b07077820 */ /* 0x000fe20000410000 */
[C---:B--2---:R-:W-:Y:S01]  /*b690*/  FADD.FTZ R8, -R25.reuse, R8 ;  /* 0x0000000819087221 */ /* 0x044fe20000010100 */
[----:B---3--:R-:W-:-:S03]  /*b6a0*/  FADD.FTZ R10, -R25, R10 ;  /* 0x0000000a190a7221 */ /* 0x008fc60000010100 */
[----:B------:R-:W-:Y:S01]  /*b6b0*/  FMUL.FTZ R8, R8, 1.4426950216293334961 ;  /* 0x3fb8aa3b08087820 */ /* 0x000fe20000410000 */
[----:B------:R-:W0:Y:S01]  /*b6c0*/  MUFU.EX2 R7, R7 ;  /* 0x0000000700077308 */ /* 0x000e220000000800 */
[----:B------:R-:W-:Y:S01]  /*b6d0*/  FMUL.FTZ R10, R10, 1.4426950216293334961 ;  /* 0x3fb8aa3b0a0a7820 */ /* 0x000fe20000410000 */
[C---:B----4-:R-:W-:Y:S01]  /*b6e0*/  FADD.FTZ R11, -R25.reuse, R11 ;  /* 0x0000000b190b7221 */ /* 0x050fe20000010100 */
[----:B-----5:R-:W-:-:S03]  /*b6f0*/  FADD.FTZ R12, -R25, R12 ;  /* 0x0000000c190c7221 */ /* 0x020fc60000010100 */
[----:B------:R-:W-:Y:S02]  /*b700*/  FMUL.FTZ R11, R11, 1.4426950216293334961 ;  /* 0x3fb8aa3b0b0b7820 */ /* 0x000fe40000410000 */
[----:B------:R-:W2:Y:S01]  /*b710*/  MUFU.EX2 R8, R8 ;  /* 0x0000000800087308 */ /* 0x000ea20000000800 */
[----:B------:R-:W-:Y:S01]  /*b720*/  FMUL.FTZ R12, R12, 1.4426950216293334961 ;  /* 0x3fb8aa3b0c0c7820 */ /* 0x000fe20000410000 */
[C---:B------:R-:W-:Y:S01]  /*b730*/  FADD.FTZ R14, -R25.reuse, R14 ;  /* 0x0000000e190e7221 */ /* 0x040fe20000010100 */
[----:B------:R-:W-:-:S03]  /*b740*/  FADD.FTZ R15, -R25, R15 ;  /* 0x0000000f190f7221 */ /* 0x000fc60000010100 */
[----:B------:R-:W-:Y:S02]  /*b750*/  FMUL.FTZ R14, R14, 1.4426950216293334961 ;  /* 0x3fb8aa3b0e0e7820 */ /* 0x000fe40000410000 */
[----:B------:R-:W3:Y:S01]  /*b760*/  MUFU.EX2 R10, R10 ;  /* 0x0000000a000a7308 */ /* 0x000ee20000000800 */
[----:B0-----:R-:W-:Y:S01]  /*b770*/  FADD.FTZ R5, R5, R7 ;  /* 0x0000000705057221 */ /* 0x001fe20000010000 */
[----:B-1----:R-:W-:Y:S01]  /*b780*/  FADD.FTZ R16, -R25, R16 ;  /* 0x0000001019107221 */ /* 0x002fe20000010100 */
[----:B------:R-:W-:Y:S01]  /*b790*/  FMUL.FTZ R15, R15, 1.4426950216293334961 ;  /* 0x3fb8aa3b0f0f7820 */ /* 0x000fe20000410000 */
[----:B------:R-:W-:Y:S02]  /*b7a0*/  STS [R6+-0x800], R7 ;  /* 0xfff8000706007388 */ /* 0x000fe40000000800 */
[----:B------:R-:W-:Y:S02]  /*b7b0*/  FMUL.FTZ R16, R16, 1.4426950216293334961 ;  /* 0x3fb8aa3b10107820 */ /* 0x000fe40000410000 */
        /* <DEDUP_REMOVED lines=20> */
.L_x_5325:
[----:B------:R-:W-:Y:S05]  /*b900*/  BSYNC.RECONVERGENT B1 ;  /* 0x0000000000017941 */ /* 0x000fea0003800200 */
.L_x_5324:
[----:B------:R-:W-:-:S13]  /*b910*/  ISETP.GT.AND P1, PT, R9, UR45, PT ;  /* 0x0000002d09007c0c */ /* 0x000fda000bf24270 */
[----:B------:R-:W-:Y:S05]  /*b920*/  @!P0 BRA P1, `(.L_x_5316) ;  /* 0x0000000400f08947 */ /* 0x000fea0000800000 */
[----:B------:R-:W0:Y:S04]  /*b930*/  LDS R7, [R6+-0x800] ;  /* 0xfff8000006077984 */ /* 0x000e280000000800 */
[----:B------:R-:W2:Y:S04]  /*b940*/  LDS R8, [R6+-0x400] ;  /* 0xfffc000006087984 */ /* 0x000ea80000000800 */
[----:B------:R-:W3:Y:S04]  /*b950*/  LDS R9, [R6] ;  /* 0x0000000006097984 */ /* 0x000ee80000000800 */
[----:B------:R-:W4:Y:S01]  /*b960*/  LDS R10, [R6+0x400] ;  /* 0x00040000060a7984 */ /* 0x000f220000000800 */
[C---:B0-----:R-:W-:Y:S01]  /*b970*/  FADD.FTZ R7, -R25.reuse, R7 ;  /* 0x0000000719077221 */ /* 0x041fe20000010100 */
[----:B--2---:R-:W-:-:S03]  /*b980*/  FADD.FTZ R8, -R25, R8 ;  /* 0x0000000819087221 */ /* 0x004fc60000010100 */
[----:B------:R-:W-:Y:S01]  /*b990*/  FMUL.FTZ R7, R7, 1.4426950216293334961 ;  /* 0x3fb8aa3b07077820 */ /* 0x000fe20000410000 */
[----:B---3--:R-:W-:Y:S01]  /*b9a0*/  FADD.FTZ R9, -R25, R9 ;  /* 0x0000000919097221 */ /* 0x008fe20000010100 */
[----:B------:R-:W-:-:S04]  /*b9b0*/  FMUL.FTZ R8, R8, 1.4426950216293334961 ;  /* 0x3fb8aa3b08087820 */ /* 0x000fc80000410000 */
[----:B------:R-:W0:Y:S01]  /*b9c0*/  MUFU.EX2 R7, R7 ;  /* 0x0000000700077308 */ /* 0x000e220000000800 */
[----:B----4-:R-:W-:Y:S01]  /*b9d0*/  FADD.FTZ R10, -R25, R10 ;  /* 0x0000000a190a7221 */ /* 0x010fe20000010100 */
[----:B------:R-:W-:-:S03]  /*b9e0*/  FMUL.FTZ R9, R9, 1.4426950216293334961 ;  /* 0x3fb8aa3b09097820 */ /* 0x000fc60000410000 */
[----:B------:R-:W-:-:S03]  /*b9f0*/  FMUL.FTZ R10, R10, 1.4426950216293334961 ;  /* 0x3fb8aa3b0a0a7820 */ /* 0x000fc60000410000 */
[----:B------:R-:W2:Y:S08]  /*ba00*/  MUFU.EX2 R8, R8 ;  /* 0x0000000800087308 */ /* 0x000eb00000000800 */
[----:B------:R-:W3:Y:S01]  /*ba10*/  MUFU.EX2 R9, R9 ;  /* 0x0000000900097308 */ /* 0x000ee20000000800 */
[----:B0-----:R4:W-:Y:S01]  /*ba20*/  STS [R6+-0x800], R7 ;  /* 0xfff8000706007388 */ /* 0x0019e20000000800 */
[----:B------:R-:W-:-:S06]  /*ba30*/  FADD.FTZ R5, R5, R7 ;  /* 0x0000000705057221 */ /* 0x000fcc0000010000 */
[----:B------:R-:W0:Y:S01]  /*ba40*/  MUFU.EX2 R10, R10 ;  /* 0x0000000a000a7308 */ /* 0x000e220000000800 */
[----:B--2---:R4:W-:Y:S01]  /*ba50*/  STS [R6+-0x400], R8 ;  /* 0xfffc000806007388 */ /* 0x0049e20000000800 */
[----:B------:R-:W-:-:S03]  /*ba60*/  FADD.FTZ R5, R5, R8 ;  /* 0x0000000805057221 */ /* 0x000fc60000010000 */
[----:B---3--:R4:W-:Y:S01]  /*ba70*/  STS [R6], R9 ;  /* 0x0000000906007388 */ /* 0x0089e20000000800 */
[----:B------:R-:W-:-:S03]  /*ba80*/  FADD.FTZ R5, R5, R9 ;  /* 0x0000000905057221 */ /* 0x000fc60000010000 */
[----:B0-----:R4:W-:Y:S01]  /*ba90*/  STS [R6+0x400], R10 ;  /* 0x0004000a06007388 */ /* 0x0019e20000000800 */
[----:B------:R-:W-:Y:S01]  /*baa0*/  FADD.FTZ R5, R5, R10 ;  /* 0x0000000a05057221 */ /* 0x000fe20000010000 */
[----:B------:R-:W-:Y:S06]  /*bab0*/  BRA `(.L_x_5316) ;  /* 0x00000004008c7947 */ /* 0x000fec0003800000 */
.L_x_5317:
[----:B0-----:R-:W-:Y:S01]  /*bac0*/  IMAD.U32 R8, RZ, RZ, UR9 ;  /* 0x00000009ff087e24 */ /* 0x001fe2000f8e00ff */
[----:B------:R-:W0:Y:S01]  /*bad0*/  S2UR UR6, SR_CTAID.Y ;  /* 0x00000000000679c3 */ /* 0x000e220000002600 */
[----:B------:R-:W-:Y:S01]  /*bae0*/  LOP3.LUT R9, RZ, R0, RZ, 0x33, !PT ;  /* 0x00000000ff097212 */ /* 0x000fe200078e33ff */
[----:B------:R-:W-:Y:S02]  /*baf0*/  BSSY.RECONVERGENT B1, `(.L_x_5326) ;  /* 0x0000027000017945 */ /* 0x000fe40003800200 */
[----:B------:R-:W-:-:S04]  /*bb00*/  VIADDMNMX R8, R3, 0x100, R8, !PT ;  /* 0x0000010003087846 */ /* 0x000fc80007800108 */
[----:B------:R-:W0:Y:S01]  /*bb10*/  LDC R5, c[0x0][0x3f4] ;  /* 0x0000fd00ff057b82 */ /* 0x000e220000000800 */
[----:B------:R-:W-:-:S04]  /*bb20*/  IADD3 R9, PT, PT, R8, -UR5, R9 ;  /* 0x8000000508097c10 */ /* 0x000fc8000fffe009 */
[C---:B------:R-:W-:Y:S02]  /*bb30*/  LOP3.LUT R8, R9.reuse, 0x300, RZ, 0xc0, !PT ;  /* 0x0000030009087812 */ /* 0x040fe400078ec0ff */
[----:B------:R-:W-:Y:S02]  /*bb40*/  ISETP.GE.U32.AND P1, PT, R9, 0x300, PT ;  /* 0x000003000900780c */ /* 0x000fe40003f26070 */
[----:B------:R-:W-:Y:S01]  /*bb50*/  ISETP.NE.AND P0, PT, R8, 0x300, PT ;  /* 0x000003000800780c */ /* 0x000fe20003f05270 */
[----:B------:R-:W-:Y:S02]  /*bb60*/  IMAD.MOV.U32 R8, RZ, RZ, R3 ;  /* 0x000000ffff087224 */ /* 0x000fe400078e0003 */
[----:B0-----:R-:W-:Y:S02]  /*bb70*/  IMAD R15, R5, UR6, RZ ;  /* 0x00000006050f7c24 */ /* 0x001fe4000f8e02ff */
[----:B------:R-:W-:-:S03]  /*bb80*/  HFMA2 R5, -RZ, RZ, 0, 0 ;  /* 0x00000000ff057431 */ /* 0x000fc600000001ff */
[----:B-1----:R-:W-:-:S05]  /*bb90*/  SHF.R.S32.HI R16, RZ, 0x1f, R15 ;  /* 0x0000001fff107819 */ /* 0x002fca000001140f */
[----:B------:R-:W-:Y:S05]  /*bba0*/  @!P0 BRA `(.L_x_5327) ;  /* 0x00000000006c8947 */ /* 0x000fea0003800000 */
[----:B------:R-:W-:Y:S01]  /*bbb0*/  UIADD3 UR6, UPT, UPT, UR8, 0x440, URZ ;  /* 0x0000044008067890 */ /* 0x000fe2000fffe0ff */
[----:B------:R-:W-:Y:S01]  /*bbc0*/  LEA.HI R5, R9, 0x1, RZ, 0x18 ;  /* 0x0000000109057811 */ /* 0x000fe200078fc0ff */
[--C-:B------:R-:W-:Y:S01]  /*bbd0*/  IMAD.MOV.U32 R8, RZ, RZ, R3.reuse ;  /* 0x000000ffff087224 */ /* 0x100fe200078e0003 */
[----:B------:R-:W-:Y:S01]  /*bbe0*/  IADD3 R14, P0, P2, R15, R6, R3 ;  /* 0x000000060f0e7210 */ /* 0x000fe20007a1e003 */
[----:B------:R-:W-:Y:S01]  /*bbf0*/  ULEA UR6, UR10, UR6, 0x18 ;  /* 0x000000060a067291 */ /* 0x000fe2000f8ec0ff */
[----:B------:R-:W-:Y:S02]  /*bc00*/  LOP3.LUT R6, R5, 0x3, RZ, 0xc0, !PT ;  /* 0x0000000305067812 */ /* 0x000fe400078ec0ff */
[----:B------:R-:W-:Y:S02]  /*bc10*/  IADD3.X R7, PT, PT, R16, R7, RZ, P0, P2 ;  /* 0x0000000710077210 */ /* 0x000fe400007e44ff */
[----:B------:R-:W-:Y:S01]  /*bc20*/  MOV R5, RZ ;  /* 0x000000ff00057202 */ /* 0x000fe20000000f00 */
[----:B------:R-:W-:Y:S01]  /*bc30*/  VIADD R9, R13, UR6 ;  /* 0x000000060d097c36 */ /* 0x000fe20008000000 */
[----:B------:R-:W-:-:S07]  /*bc40*/  IADD3 R10, PT, PT, -R6, RZ, RZ ;  /* 0x000000ff060a7210 */ /* 0x000fce0007ffe1ff */
.L_x_5328:
[----:B------:R-:W-:-:S06]  /*bc50*/  MOV R6, R14 ;  /* 0x0000000e00067202 */ /* 0x000fcc0000000f00 */
[----:B------:R0:W3:Y:S01]  /*bc60*/  LDG.E.U8 R6, desc[UR36][R6.64] ;  /* 0x0000002406067981 */ /* 0x0000e2000c1e1100 */
[----:B------:R-:W-:Y:S01]  /*bc70*/  IMAD.MOV.U32 R12, RZ, RZ, RZ ;  /* 0x000000ffff0c7224 */ /* 0x000fe200078e00ff */
[----:B------:R-:W-:Y:S01]  /*bc80*/  IADD3 R10, PT, PT, R10, 0x1, RZ ;  /* 0x000000010a0a7810 */ /* 0x000fe20007ffe0ff */
[----:B------:R-:W-:Y:S01]  /*bc90*/  VIADD R8, R8, 0x100 ;  /* 0x0000010008087836 */ /* 0x000fe20000000000 */
[----:B------:R-:W-:-:S04]  /*bca0*/  IADD3 R14, P2, PT, R14, 0x100, RZ ;  /* 0x000001000e0e7810 */ /* 0x000fc80007f5e0ff */
[----:B0-----:R-:W-:Y:S02]  /*bcb0*/  IADD3.X R7, PT, PT, RZ, R7, RZ, P2, !PT ;  /* 0x00000007ff077210 */ /* 0x001fe400017fe4ff */
[----:B---3--:R-:W-:-:S13]  /*bcc0*/  ISETP.NE.AND P0, PT, R6, RZ, PT ;  /* 0x000000ff0600720c */ /* 0x008fda0003f05270 */
[----:B------:R-:W2:Y:S02]  /*bcd0*/  @!P0 LDS R11, [R9] ;  /* 0x00000000090b8984 */ /* 0x000ea40000000800 */
[----:B--2---:R-:W-:-:S04]  /*bce0*/  @!P0 FADD.FTZ R11, -R25, R11 ;  /* 0x0000000b190b8221 */ /* 0x004fc80000010100 */
[----:B------:R-:W-:-:S04]  /*bcf0*/  @!P0 FMUL.FTZ R11, R11, 1.4426950216293334961 ;  /* 0x3fb8aa3b0b0b8820 */ /* 0x000fc80000410000 */
[----:B------:R-:W0:Y:S01]  /*bd00*/  @!P0 MUFU.EX2 R12, R11 ;  /* 0x0000000b000c8308 */ /* 0x000e220000000800 */
[----:B------:R-:W-:Y:S01]  /*bd10*/  ISETP.NE.AND P0, PT, R10, RZ, PT ;  /* 0x000000ff0a00720c */ /* 0x000fe20003f05270 */
[----:B0-----:R0:W-:Y:S01]  /*bd20*/  STS [R9], R12 ;  /* 0x0000000c09007388 */ /* 0x0011e20000000800 */
[----:B------:R-:W-:Y:S01]  /*bd30*/  FADD.FTZ R5, R12, R5 ;  /* 0x000000050c057221 */ /* 0x000fe20000010000 */
[----:B0-----:R-:W-:-:S10]  /*bd40*/  VIADD R9, R9, 0x400 ;  /* 0x0000040009097836 */ /* 0x001fd40000000000 */
[----:B------:R-:W-:Y:S05]  /*bd50*/  @P0 BRA `(.L_x_5328) ;  /* 0xfffffffc00bc0947 */ /* 0x000fea000383ffff */
.L_x_5327:
[----:B------:R-:W-:Y:S05]  /*bd60*/  BSYNC.RECONVERGENT B1 ;  /* 0x0000000000017941 */ /* 0x000fea0003800200 */
.L_x_5326:
[----:B------:R-:W-:Y:S05]  /*bd70*/  @!P1 BRA `(.L_x_5316) ;  /* 0x0000000000dc9947 */ /* 0x000fea0003800000 */
[----:B------:R-:W0:Y:S01]  /*bd80*/  S2R R10, SR_CgaCtaId ;  /* 0x00000000000a7919 */ /* 0x000e220000008800 */
[----:B------:R-:W1:Y:S01]  /*bd90*/  LDCU.64 UR12, c[0x0][0x420] ;  /* 0x00008400ff0c77ac */ /* 0x000e620008000a00 */
[----:B------:R-:W-:Y:S01]  /*bda0*/  MOV R6, 0x400 ;  /* 0x0000040000067802 */ /* 0x000fe20000000f00 */
[----:B------:R-:W-:-:S03]  /*bdb0*/  USHF.L.U32 UR6, UR5, 0x2, URZ ;  /* 0x0000000205067899 */ /* 0x000fc600080006ff */
[----:B------:R-:W-:-:S03]  /*bdc0*/  IADD3 R7, PT, PT, R6, 0x440, RZ ;  /* 0x0000044006077810 */ /* 0x000fc60007ffe0ff */
[----:B------:R-:W-:Y:S02]  /*bdd0*/  LEA R6, R8, -UR6, 0x2 ;  /* 0x8000000608067c11 */ /* 0x000fe4000f8e10ff */
[----:B-1----:R-:W-:-:S04]  /*bde0*/  IADD3 R11, P0, P1, R15, UR12, R8 ;  /* 0x0000000c0f0b7c10 */ /* 0x002fc8000f91e008 */
[----:B------:R-:W-:Y:S02]  /*bdf0*/  IADD3 R11, P2, PT, R11, 0x200, RZ ;  /* 0x000002000b0b7810 */ /* 0x000fe40007f5e0ff */
[----:B0-----:R-:W-:Y:S02]  /*be00*/  LEA R9, R10, R7, 0x18 ;  /* 0x000000070a097211 */ /* 0x001fe400078ec0ff */
[----:B------:R-:W-:Y:S02]  /*be10*/  IADD3.X R7, PT, PT, R16, UR13, RZ, P0, P1 ;  /* 0x0000000d10077c10 */ /* 0x000fe400087e24ff */
[----:B------:R-:W-:-:S03]  /*be20*/  IADD3 R9, PT, PT, R6, 0x800, R9 ;  /* 0x0000080006097810 */ /* 0x000fc60007ffe009 */
[----:B------:R-:W-:-:S07]  /*be30*/  IMAD.X R7, RZ, RZ, R7, P2 ;  /* 0x000000ffff077224 */ /* 0x000fce00010e0607 */
.L_x_5329:
[----:B------:R-:W-:-:S05]  /*be40*/  MOV R6, R11 ;  /* 0x0000000b00067202 */ /* 0x000fca0000000f00 */
[----:B------:R-:W3:Y:S04]  /*be50*/  LDG.E.U8 R12, desc[UR36][R6.64+-0x200] ;  /* 0xfffe0024060c7981 */ /* 0x000ee8000c1e1100 */
[----:B------:R-:W4:Y:S04]  /*be60*/  LDG.E.U8 R10, desc[UR36][R6.64+-0x100] ;  /* 0xffff0024060a7981 */ /* 0x000f28000c1e1100 */
[----:B------:R-:W5:Y:S04]  /*be70*/  LDG.E.U8 R11, desc[UR36][R6.64] ;  /* 0x00000024060b7981 */ /* 0x000f68000c1e1100 */
[----:B------:R-:W2:Y:S01]  /*be80*/  LDG.E.U8 R14, desc[UR36][R6.64+0x100] ;  /* 0x00010024060e7981 */ /* 0x000ea2000c1e1100 */
[----:B------:R-:W-:Y:S01]  /*be90*/  IMAD.MOV.U32 R16, RZ, RZ, RZ ;  /* 0x000000ffff107224 */ /* 0x000fe200078e00ff */
[----:B------:R-:W-:Y:S01]  /*bea0*/  MOV R18, RZ ;  /* 0x000000ff00127202 */ /* 0x000fe20000000f00 */
[----:B------:R-:W-:Y:S01]  /*beb0*/  VIADD R8, R8, 0x400 ;  /* 0x0000040008087836 */ /* 0x000fe20000000000 */
[----:B---3--:R-:W-:-:S02]  /*bec0*/  ISETP.NE.AND P0, PT, R12, RZ, PT ;  /* 0x000000ff0c00720c */ /* 0x008fc40003f05270 */
[----:B----4-:R-:W-:Y:S02]  /*bed0*/  ISETP.NE.AND P1, PT, R10, RZ, PT ;  /* 0x000000ff0a00720c */ /* 0x010fe40003f25270 */
[----:B-----5:R-:W-:Y:S02]  /*bee0*/  ISETP.NE.AND P2, PT, R11, RZ, PT ;  /* 0x000000ff0b00720c */ /* 0x020fe40003f45270 */
[----:B--2---:R-:W-:-:S07]  /*bef0*/  ISETP.NE.AND P3, PT, R14, RZ, PT ;  /* 0x000000ff0e00720c */ /* 0x004fce0003f65270 */
[----:B------:R-:W0:Y:S04]  /*bf00*/  @!P0 LDS R10, [R9+-0x800] ;  /* 0xfff80000090a8984 */ /* 0x000e280000000800 */
[----:B------:R-:W1:Y:S04]  /*bf10*/  @!P1 LDS R12, [R9+-0x400] ;  /* 0xfffc0000090c9984 */ /* 0x000e680000000800 */
[----:B------:R-:W2:Y:S04]  /*bf20*/  @!P2 LDS R15, [R9] ;  /* 0x00000000090fa984 */ /* 0x000ea80000000800 */
[----:B------:R-:W3:Y:S01]  /*bf30*/  @!P3 LDS R17, [R9+0x400] ;  /* 0x000400000911b984 */ /* 0x000ee20000000800 */
[----:B0-----:R-:W-:Y:S01]  /*bf40*/  @!P0 FADD.FTZ R11, -R25, R10 ;  /* 0x0000000a190b8221 */ /* 0x001fe20000010100 */
[----:B------:R-:W-:-:S02]  /*bf50*/  IMAD.MOV.U32 R10, RZ, RZ, RZ ;  /* 0x000000ffff0a7224 */ /* 0x000fc400078e00ff */
[----:B-1----:R-:W-:Y:S01]  /*bf60*/  @!P1 FADD.FTZ R14, -R25, R12 ;  /* 0x0000000c190e9221 */ /* 0x002fe20000010100 */
[----:B------:R-:W-:Y:S02]  /*bf70*/  HFMA2 R12, -RZ, RZ, 0, 0 ;  /* 0x00000000ff0c7431 */ /* 0x000fe400000001ff */
[----:B------:R-:W-:Y:S01]  /*bf80*/  @!P0 FMUL.FTZ R11, R11, 1.4426950216293334961 ;  /* 0x3fb8aa3b0b0b8820 */ /* 0x000fe20000410000 */
[----:B------:R-:W-:Y:S01]  /*bf90*/  @!P1 FMUL.FTZ R14, R14, 1.4426950216293334961 ;  /* 0x3fb8aa3b0e0e9820 */ /* 0x000fe20000410000 */
[C---:B--2---:R-:W-:Y:S02]  /*bfa0*/  @!P2 FADD.FTZ R15, -R25.reuse, R15 ;  /* 0x0000000f190fa221 */ /* 0x044fe40000010100 */
[----:B------:R0:W1:Y:S01]  /*bfb0*/  @!P0 MUFU.EX2 R10, R11 ;  /* 0x0000000b000a8308 */ /* 0x0000620000000800 */
[----:B------:R-:W-:Y:S01]  /*bfc0*/  ISETP.GT.AND P0, PT, R8, UR45, PT ;  /* 0x0000002d08007c0c */ /* 0x000fe2000bf04270 */
[----:B---3--:R-:W-:Y:S01]  /*bfd0*/  @!P3 FADD.FTZ R17, -R25, R17 ;  /* 0x000000111911b221 */ /* 0x008fe20000010100 */
[----:B------:R-:W-:-:S03]  /*bfe0*/  @!P2 FMUL.FTZ R15, R15, 1.4426950216293334961 ;  /* 0x3fb8aa3b0f0fa820 */ /* 0x000fc60000410000 */
[----:B------:R-:W-:Y:S02]  /*bff0*/  @!P3 FMUL.FTZ R17, R17, 1.4426950216293334961 ;  /* 0x3fb8aa3b1111b820 */ /* 0x000fe40000410000 */
[----:B------:R-:W2:Y:S01]  /*c000*/  @!P1 MUFU.EX2 R12, R14 ;  /* 0x0000000e000c9308 */ /* 0x000ea20000000800 */
        /* <DEDUP_REMOVED lines=14> */
.L_x_5316:
[----:B------:R-:W-:Y:S05]  /*c0f0*/  BSYNC.RECONVERGENT B0 ;  /* 0x0000000000007941 */ /* 0x000fea0003800200 */
.L_x_5315:
[----:B----4-:R-:W3:Y:S01]  /*c100*/  SHFL.BFLY PT, R6, R5, 0x10, 0x1f ;  /* 0x0e001f0005067f89 */ /* 0x010ee200000e0000 */
[C---:B------:R-:W-:Y:S01]  /*c110*/  ISETP.NE.AND P0, PT, R2.reuse, RZ, PT ;  /* 0x000000ff0200720c */ /* 0x040fe20003f05270 */
[----:B------:R-:W4:Y:S01]  /*c120*/  LDCU.U8 UR8, c[0x0][0x48c] ;  /* 0x00009180ff0877ac */ /* 0x000f220008000000 */
[----:B------:R-:W-:Y:S01]  /*c130*/  ISETP.GT.U32.AND P1, PT, R2, 0x7, PT ;  /* 0x000000070200780c */ /* 0x000fe20003f24070 */
[----:B0-----:R-:W0:Y:S01]  /*c140*/  S2R R12, SR_CTAID.X ;  /* 0x00000000000c7919 */ /* 0x001e220000002500 */
[----:B------:R-:W0:Y:S09]  /*c150*/  S2UR UR6, SR_CTAID.Y ;  /* 0x00000000000679c3 */ /* 0x000e320000002600 */
[----:B------:R-:W-:-:S04]  /*c160*/  @!P0 SHF.R.U32.HI R2, RZ, 0x3, R0 ;  /* 0x00000003ff028819 */ /* 0x000fc80000011600 */
[----:B------:R-:W-:Y:S01]  /*c170*/  @!P0 LOP3.LUT R11, R2, 0x7c, RZ, 0xc0, !PT ;  /* 0x0000007c020b8812 */ /* 0x000fe200078ec0ff */
[----:B----4-:R-:W-:Y:S01]  /*c180*/  UISETP.NE.AND UP0, UPT, UR8, URZ, UPT ;  /* 0x000000ff0800728c */ /* 0x010fe2000bf05270 */
[----:B---3--:R-:W-:-:S05]  /*c190*/  FADD.FTZ R6, R6, R5 ;  /* 0x0000000506067221 */ /* 0x008fca0000010000 */
[----:B------:R-:W3:Y:S02]  /*c1a0*/  SHFL.BFLY PT, R7, R6, 0x8, 0x1f ;  /* 0x0d001f0006077f89 */ /* 0x000ee400000e0000 */
[----:B---3--:R-:W-:-:S05]  /*c1b0*/  FADD.FTZ R7, R6, R7 ;  /* 0x0000000706077221 */ /* 0x008fca0000010000 */
[----:B------:R-:W3:Y:S02]  /*c1c0*/  SHFL.BFLY PT, R8, R7, 0x4, 0x1f ;  /* 0x0c801f0007087f89 */ /* 0x000ee400000e0000 */
[----:B---3--:R-:W-:-:S05]  /*c1d0*/  FADD.FTZ R8, R7, R8 ;  /* 0x0000000807087221 */ /* 0x008fca0000010000 */
[----:B------:R-:W3:Y:S02]  /*c1e0*/  SHFL.BFLY PT, R9, R8, 0x2, 0x1f ;  /* 0x0c401f0008097f89 */ /* 0x000ee400000e0000 */
[----:B---3--:R-:W-:-:S05]  /*c1f0*/  FADD.FTZ R9, R8, R9 ;  /* 0x0000000908097221 */ /* 0x008fca0000010000 */
[----:B------:R-:W3:Y:S02]  /*c200*/  SHFL.BFLY PT, R10, R9, 0x1, 0x1f ;  /* 0x0c201f00090a7f89 */ /* 0x000ee400000e0000 */
[----:B---3--:R-:W-:Y:S02]  /*c210*/  FADD.FTZ R10, R9, R10 ;  /* 0x0000000a090a7221 */ /* 0x008fe40000010000 */
[----:B------:R-:W0:Y:S03]  /*c220*/  LDC R9, c[0x0][0x3f8] ;  /* 0x0000fe00ff097b82 */ /* 0x000e260000000800 */
[----:B------:R-:W-:Y:S05]  /*c230*/  @!P0 STS [R11+UR11+0x20], R10 ;  /* 0x0000200a0b008988 */ /* 0x000fea000800080b */
[----:B------:R-:W-:Y:S01]  /*c240*/  BAR.SYNC.DEFER_BLOCKING 0x0 ;  /* 0x0000000000007b1d */ /* 0x000fe20000010000 */
[----:B------:R-:W-:Y:S01]  /*c250*/  ISETP.GT.AND P0, PT, R3, UR45, PT ;  /* 0x0000002d03007c0c */ /* 0x000fe2000bf04270 */
[----:B0-----:R-:W-:-:S04]  /*c260*/  IMAD R33, R9, UR6, R12 ;  /* 0x0000000609217c24 */ /* 0x001fc8000f8e020c */
        /* <DEDUP_REMOVED lines=10> */
[----:B------:R0:W3:Y:S01]  /*c310*/  MUFU.RCP R31, R6 ;  /* 0x00000006001f7308 */ /* 0x0000e20000001000 */
[----:B------:R-:W-:Y:S05]  /*c320*/  BRA.U !UP0, `(.L_x_5330) ;  /* 0x0000000108187547 */ /* 0x000fea000b800000 */
[----:B------:R-:W4:Y:S08]  /*c330*/  LDC R2, c[0x0][0x488] ;  /* 0x00012200ff027b82 */ /* 0x000f300000000800 */
[----:B------:R-:W4:Y:S08]  /*c340*/  LDC R4, c[0x0][0x40c] ;  /* 0x00010300ff047b82 */ /* 0x000f300000000800 */
[----:B------:R-:W5:Y:S01]  /*c350*/  LDC R5, c[0x0][0x3f4] ;  /* 0x0000fd00ff057b82 */ /* 0x000f620000000800 */
[----:B----4-:R-:W-:-:S04]  /*c360*/  IMAD R2, R33, R2, R4 ;  /* 0x0000000221027224 */ /* 0x010fc800078e0204 */
[----:B-----5:R-:W-:-:S05]  /*c370*/  IMAD R4, R2, R5, RZ ;  /* 0x0000000502047224 */ /* 0x020fca00078e02ff */
[----:B------:R-:W-:-:S07]  /*c380*/  SHF.R.S32.HI R5, RZ, 0x1f, R4 ;  /* 0x0000001fff057819 */ /* 0x000fce0000011404 */
.L_x_5330:
        /* <DEDUP_REMOVED lines=22> */
[----:B----4-:R-:W-:-:S06]  /*c4f0*/  ULEA UR6, UR7, UR6, 0x18 ;  /* 0x0000000607067291 */ /* 0x010fcc000f8ec0ff */
[----:B------:R-:W-:-:S07]  /*c500*/  IADD3 R2, PT, PT, R13, UR6, RZ ;  /* 0x000000060d027c10 */ /* 0x000fce000fffe0ff */
.L_x_5336:
[----:B------:R-:W3:Y:S01]  /*c510*/  LDS R4, [R2] ;  /* 0x0000000002047984 */ /* 0x000ee20000000800 */
[----:B------:R-:W-:-:S05]  /*c520*/  VIADD R5, R5, 0x1 ;  /* 0x0000000105057836 */ /* 0x000fca0000000000 */
[----:B------:R-:W-:Y:S01]  /*c530*/  ISETP.NE.AND P0, PT, R5, RZ, PT ;  /* 0x000000ff0500720c */ /* 0x000fe20003f05270 */
[----:B---3--:R-:W-:-:S05]  /*c540*/  FMUL.FTZ R7, R4, R31 ;  /* 0x0000001f04077220 */ /* 0x008fca0000410000 */
[----:B------:R3:W-:Y:S02]  /*c550*/  STS [R2], R7 ;  /* 0x0000000702007388 */ /* 0x0007e40000000800 */
[----:B---3--:R-:W-:-:S05]  /*c560*/  IADD3 R2, PT, PT, R2, 0x400, RZ ;  /* 0x0000040002027810 */ /* 0x008fca0007ffe0ff */
[----:B------:R-:W-:Y:S05]  /*c570*/  @P0 BRA `(.L_x_5336) ;  /* 0xfffffffc00e40947 */ /* 0x000fea000383ffff */
.L_x_5335:
[----:B------:R-:W-:Y:S05]  /*c580*/  BSYNC.RECONVERGENT B1 ;  /* 0x0000000000017941 */ /* 0x000fea0003800200 */
.L_x_5334:
[----:B------:R-:W-:Y:S05]  /*c590*/  @!P1 BRA `(.L_x_5332) ;  /* 0x00000014001c9947 */ /* 0x000fea0003800000 */
[----:B------:R-:W4:Y:S01]  /*c5a0*/  S2UR UR7, SR_CgaCtaId ;  /* 0x00000000000779c3 */ /* 0x000f220000008800 */
[----:B------:R-:W-:Y:S01]  /*c5b0*/  UMOV UR6, 0x400 ;  /* 0x0000040000067882 */ /* 0x000fe20000000000 */
[----:B------:R-:W-:Y:S02]  /*c5c0*/  USHF.L.U32 UR10, UR5, 0x2, URZ ;  /* 0x00000002050a7899 */ /* 0x000fe400080006ff */
[----:B------:R-:W-:-:S04]  /*c5d0*/  UIADD3 UR6, UPT, UPT, UR6, 0x440, URZ ;  /* 0x0000044006067890 */ /* 0x000fc8000fffe0ff */
[----:B------:R-:W-:Y:S01]  /*c5e0*/  LEA R2, R3, -UR10, 0x2 ;  /* 0x8000000a03027c11 */ /* 0x000fe2000f8e10ff */
[----:B----4-:R-:W-:-:S09]  /*c5f0*/  ULEA UR6, UR7, UR6, 0x18 ;  /* 0x0000000607067291 */ /* 0x010fd2000f8ec0ff */
[----:B------:R-:W3:Y:S04]  /*c600*/  LDS R4, [R2+UR6] ;  /* 0x0000000602047984 */ /* 0x000ee80008000800 */
[----:B0-----:R-:W0:Y:S04]  /*c610*/  LDS R6, [R2+UR6+0x400] ;  /* 0x0004000602067984 */ /* 0x001e280008000800 */
[----:B------:R-:W4:Y:S04]  /*c620*/  LDS R8, [R2+UR6+0x800] ;  /* 0x0008000602087984 */ /* 0x000f280008000800 */
[----:B------:R-:W5:Y:S01]  /*c630*/  LDS R10, [R2+UR6+0xc00] ;  /* 0x000c0006020a7984 */ /* 0x000f620008000800 */
[-C--:B---3--:R-:W-:Y:S01]  /*c640*/  FMUL.FTZ R5, R4, R31.reuse ;  /* 0x0000001f04057220 */ /* 0x088fe20000410000 */
[----:B------:R-:W-:Y:S01]  /*c650*/  VIADD R4, R3, 0x400 ;  /* 0x0000040003047836 */ /* 0x000fe20000000000 */
[----:B------:R-:W-:Y:S01]  /*c660*/  IADD3 R3, PT, PT, R2, UR6, RZ ;  /* 0x0000000602037c10 */ /* 0x000fe2000fffe0ff */
[----:B0-----:R-:W-:-:S02]  /*c670*/  FMUL.FTZ R7, R6, R31 ;  /* 0x0000001f06077220 */ /* 0x001fc40000410000 */
[----:B------:R0:W-:Y:S01]  /*c680*/  STS [R2+UR6], R5 ;  /* 0x0000000502007988 */ /* 0x0001e20008000806 */
[----:B------:R-:W-:Y:S01]  /*c690*/  ISETP.GT.AND P0, PT, R4, UR45, PT ;  /* 0x0000002d04007c0c */ /* 0x000fe2000bf04270 */
[-C--:B----4-:R-:W-:Y:S02]  /*c6a0*/  FMUL.FTZ R9, R8, R31.reuse ;  /* 0x0000001f08097220 */ /* 0x090fe40000410000 */
[----:B------:R0:W-:Y:S01]  /*c6b0*/  STS [R2+UR6+0x400], R7 ;  /* 0x0004000702007988 */ /* 0x0001e20008000806 */
[----:B-----5:R-:W-:-:S03]  /*c6c0*/  FMUL.FTZ R11, R10, R31 ;  /* 0x0000001f0a0b7220 */ /* 0x020fc60000410000 */
[----:B------:R0:W-:Y:S04]  /*c6d0*/  STS [R2+UR6+0x800], R9 ;  /* 0x0008000902007988 */ /* 0x0001e80008000806 */
[----:B------:R0:W-:Y:S02]  /*c6e0*/  STS [R2+UR6+0xc00], R11 ;  /* 0x000c000b02007988 */ /* 0x0001e40008000806 */
[----:B------:R-:W-:Y:S05]  /*c6f0*/  @P0 BRA `(.L_x_5332) ;  /* 0x0000001000c40947 */ /* 0x000fea0003800000 */
[----:B0-----:R-:W-:Y:S01]  /*c700*/  IADD3 R2, PT, PT, -R4, UR45, RZ ;  /* 0x0000002d04027c10 */ /* 0x001fe2000fffe1ff */
        /* <DEDUP_REMOVED lines=8> */
.L_x_5339:
[----:B------:R-:W0:Y:S01]  /*c790*/  LDS R2, [R3+-0x800] ;  /* 0xfff8000003027984 */ /* 0x000e220000000800 */
[----:B------:R-:W-:-:S03]  /*c7a0*/  IADD3 R4, PT, PT, R4, 0x1000, RZ ;  /* 0x0000100004047810 */ /* 0x000fc60007ffe0ff */
[----:B------:R-:W3:Y:S01]  /*c7b0*/  LDS R5, [R3+-0x400] ;  /* 0xfffc000003057984 */ /* 0x000ee20000000800 */
[----:B------:R-:W-:-:S03]  /*c7c0*/  ISETP.GE.AND P1, PT, R4, R35, PT ;  /* 0x000000230400720c */ /* 0x000fc60003f26270 */
[----:B------:R-:W4:Y:S04]  /*c7d0*/  LDS R7, [R3] ;  /* 0x0000000003077984 */ /* 0x000f280000000800 */
[----:B------:R-:W5:Y:S04]  /*c7e0*/  LDS R9, [R3+0x400] ;  /* 0x0004000003097984 */ /* 0x000f680000000800 */
[----:B------:R-:W5:Y:S04]  /*c7f0*/  LDS R11, [R3+0x800] ;  /* 0x00080000030b7984 */ /* 0x000f680000000800 */
[----:B------:R-:W5:Y:S04]  /*c800*/  LDS R15, [R3+0xc00] ;  /* 0x000c0000030f7984 */ /* 0x000f680000000800 */
[----:B-1----:R-:W-:Y:S04]  /*c810*/  LDS R17, [R3+0x1000] ;  /* 0x0010000003117984 */ /* 0x002fe80000000800 */
[----:B------:R-:W1:Y:S04]  /*c820*/  LDS R18, [R3+0x1400] ;  /* 0x0014000003127984 */ /* 0x000e680000000800 */
[----:B------:R-:W1:Y:S04]  /*c830*/  LDS R19, [R3+0x1800] ;  /* 0x0018000003137984 */ /* 0x000e680000000800 */
[----:B------:R-:W1:Y:S04]  /*c840*/  LDS R21, [R3+0x1c00] ;  /* 0x001c000003157984 */ /* 0x000e680000000800 */
[----:B------:R-:W1:Y:S01]  /*c850*/  LDS R23, [R3+0x2000] ;  /* 0x0020000003177984 */ /* 0x000e620000000800 */
[----:B0-----:R-:W-:-:S03]  /*c860*/  FMUL.FTZ R2, R31, R2 ;  /* 0x000000021f027220 */ /* 0x001fc60000410000 */
[----:B--2---:R-:W0:Y:S01]  /*c870*/  LDS R25, [R3+0x2400] ;  /* 0x0024000003197984 */ /* 0x004e220000000800 */
[----:B---3--:R-:W-:-:S03]  /*c880*/  FMUL.FTZ R6, R31, R5 ;  /* 0x000000051f067220 */ /* 0x008fc60000410000 */
[----:B------:R-:W2:Y:S01]  /*c890*/  LDS R26, [R3+0x2800] ;  /* 0x00280000031a7984 */ /* 0x000ea20000000800 */
[----:B----4-:R-:W-:-:S03]  /*c8a0*/  FMUL.FTZ R8, R31, R7 ;  /* 0x000000071f087220 */ /* 0x010fc60000410000 */
[----:B------:R-:W3:Y:S01]  /*c8b0*/  LDS R27, [R3+0x2c00] ;  /* 0x002c0000031b7984 */ /* 0x000ee20000000800 */
[----:B-----5:R-:W-:-:S03]  /*c8c0*/  FMUL.FTZ R10, R31, R9 ;  /* 0x000000091f0a7220 */ /* 0x020fc60000410000 */
[----:B------:R-:W4:Y:S01]  /*c8d0*/  LDS R28, [R3+0x3000] ;  /* 0x00300000031c7984 */ /* 0x000f220000000800 */
[----:B------:R-:W-:-:S03]  /*c8e0*/  FMUL.FTZ R14, R31, R11 ;  /* 0x0000000b1f0e7220 */ /* 0x000fc60000410000 */
[----:B------:R-:W5:Y:S01]  /*c8f0*/  LDS R29, [R3+0x3400] ;  /* 0x00340000031d7984 */ /* 0x000f620000000800 */
[----:B------:R-:W-:-:S03]  /*c900*/  FMUL.FTZ R16, R31, R15 ;  /* 0x0000000f1f107220 */ /* 0x000fc60000410000 */
[----:B------:R1:W-:Y:S04]  /*c910*/  STS [R3+-0x800], R2 ;  /* 0xfff8000203007388 */ /* 0x0003e80000000800 */
[----:B------:R0:W-:Y:S01]  /*c920*/  STS [R3+-0x400], R6 ;  /* 0xfffc000603007388 */ /* 0x0001e20000000800 */
[----:B-1----:R-:W-:-:S03]  /*c930*/  FMUL.FTZ R18, R31, R18 ;  /* 0x000000121f127220 */ /* 0x002fc60000410000 */
[----:B------:R3:W-:Y:S01]  /*c940*/  STS [R3], R8 ;  /* 0x0000000803007388 */ /* 0x0007e20000000800 */
[C---:B------:R-:W-:Y:S01]  /*c950*/  FMUL.FTZ R20, R31.reuse, R19 ;  /* 0x000000131f147220 */ /* 0x040fe20000410000 */
[C---:B------:R-:W-:Y:S02]  /*c960*/  FMUL.FTZ R2, R31.reuse, R17 ;  /* 0x000000111f027220 */ /* 0x040fe40000410000 */
[----:B------:R5:W-:Y:S01]  /*c970*/  STS [R3+0x400], R10 ;  /* 0x0004000a03007388 */ /* 0x000be20000000800 */
[C---:B------:R-:W-:Y:S01]  /*c980*/  FMUL.FTZ R22, R31.reuse, R21 ;  /* 0x000000151f167220 */ /* 0x040fe20000410000 */
[C---:B------:R-:W-:Y:S02]  /*c990*/  FMUL.FTZ R24, R31.reuse, R23 ;  /* 0x000000171f187220 */ /* 0x040fe40000410000 */
[----:B------:R-:W-:Y:S01]  /*c9a0*/  STS [R3+0x800], R14 ;  /* 0x0008000e03007388 */ /* 0x000fe20000000800 */
[----:B0-----:R-:W-:-:S03]  /*c9b0*/  FMUL.FTZ R6, R31, R25 ;  /* 0x000000191f067220 */ /* 0x001fc60000410000 */
[----:B------:R-:W-:Y:S01]  /*c9c0*/  STS [R3+0xc00], R16 ;  /* 0x000c001003007388 */ /* 0x000fe20000000800 */
[----:B--2---:R-:W-:-:S03]  /*c9d0*/  FMUL.FTZ R26, R31, R26 ;  /* 0x0000001a1f1a7220 */ /* 0x004fc60000410000 */
        /* <DEDUP_REMOVED lines=15> */
.L_x_5338:
[----:B------:R-:W-:Y:S05]  /*cad0*/  BSYNC.RECONVERGENT B1 ;  /* 0x0000000000017941 */ /* 0x000fea0003800200 */
.L_x_5337:
[----:B------:R-:W-:Y:S01]  /*cae0*/  IADD3 R2, PT, PT, -R4, UR45, RZ ;  /* 0x0000002d04027c10 */ /* 0x000fe2000fffe1ff */
[----:B------:R-:W-:Y:S03]  /*caf0*/  BSSY.RECONVERGENT B1, `(.L_x_5340) ;  /* 0x000001e000017945 */ /* 0x000fe60003800200 */
        /* <DEDUP_REMOVED lines=8> */
[----:B------:R-:W2:Y:S04]  /*cb80*/  LDS R11, [R3+0x800] ;  /* 0x00080000030b7984 */ /* 0x000ea80000000800 */
[----:B------:R-:W2:Y:S04]  /*cb90*/  LDS R15, [R3+0xc00] ;  /* 0x000c0000030f7984 */ /* 0x000ea80000000800 */
[----:B-1----:R-:W1:Y:S04]  /*cba0*/  LDS R17, [R3+0x1000] ;  /* 0x0010000003117984 */ /* 0x002e680000000800 */
[----:B------:R-:W1:Y:S01]  /*cbb0*/  LDS R19, [R3+0x1400] ;  /* 0x0014000003137984 */ /* 0x000e620000000800 */
[C---:B0-----:R-:W-:Y:S01]  /*cbc0*/  FMUL.FTZ R2, R31.reuse, R2 ;  /* 0x000000021f027220 */ /* 0x041fe20000410000 */
[----:B---3--:R-:W-:-:S04]  /*cbd0*/  FMUL.FTZ R6, R31, R5 ;  /* 0x000000051f067220 */ /* 0x008fc80000410000 */
[----:B------:R-:W-:Y:S01]  /*cbe0*/  STS [R3+-0x800], R2 ;  /* 0xfff8000203007388 */ /* 0x000fe20000000800 */
[----:B----4-:R-:W-:-:S03]  /*cbf0*/  FMUL.FTZ R8, R31, R7 ;  /* 0x000000071f087220 */ /* 0x010fc60000410000 */
[----:B------:R-:W-:Y:S01]  /*cc00*/  STS [R3+-0x400], R6 ;  /* 0xfffc000603007388 */ /* 0x000fe20000000800 */
[----:B-----5:R-:W-:-:S03]  /*cc10*/  FMUL.FTZ R10, R31, R9 ;  /* 0x000000091f0a7220 */ /* 0x020fc60000410000 */
[----:B------:R-:W-:Y:S01]  /*cc20*/  STS [R3], R8 ;  /* 0x0000000803007388 */ /* 0x000fe20000000800 */
[----:B--2---:R-:W-:-:S03]  /*cc30*/  FMUL.FTZ R14, R31, R11 ;  /* 0x0000000b1f0e7220 */ /* 0x004fc60000410000 */
[----:B------:R-:W-:Y:S01]  /*cc40*/  STS [R3+0x400], R10 ;  /* 0x0004000a03007388 */ /* 0x000fe20000000800 */
[----:B------:R-:W-:-:S03]  /*cc50*/  FMUL.FTZ R16, R31, R15 ;  /* 0x0000000f1f107220 */ /* 0x000fc60000410000 */
[----:B------:R-:W-:Y:S01]  /*cc60*/  STS [R3+0x800], R14 ;  /* 0x0008000e03007388 */ /* 0x000fe20000000800 */
[----:B-1----:R-:W-:-:S03]  /*cc70*/  FMUL.FTZ R18, R31, R17 ;  /* 0x000000111f127220 */ /* 0x002fc60000410000 */
[----:B------:R-:W-:Y:S01]  /*cc80*/  STS [R3+0xc00], R16 ;  /* 0x000c001003007388 */ /* 0x000fe20000000800 */
[----:B------:R-:W-:-:S03]  /*cc90*/  FMUL.FTZ R20, R31, R19 ;  /* 0x000000131f147220 */ /* 0x000fc60000410000 */
[----:B------:R-:W-:Y:S04]  /*cca0*/  STS [R3+0x1000], R18 ;  /* 0x0010001203007388 */ /* 0x000fe80000000800 */
[----:B------:R0:W-:Y:S02]  /*ccb0*/  STS [R3+0x1400], R20 ;  /* 0x0014001403007388 */ /* 0x0001e40000000800 */
[----:B0-----:R-:W-:-:S07]  /*ccc0*/  VIADD R3, R3, 0x2000 ;  /* 0x0000200003037836 */ /* 0x001fce0000000000 */
.L_x_5341:
[----:B------:R-:W-:Y:S05]  /*ccd0*/  BSYNC.RECONVERGENT B1 ;  /* 0x0000000000017941 */ /* 0x000fea0003800200 */
.L_x_5340:
[----:B------:R-:W-:-:S13]  /*cce0*/  ISETP.GT.AND P1, PT, R4, UR45, PT ;  /* 0x0000002d04007c0c */ /* 0x000fda000bf24270 */
        /* <DEDUP_REMOVED lines=14> */
.L_x_5333:
[----:B------:R-:W-:Y:S01]  /*cdd0*/  MOV R2, UR9 ;  /* 0x0000000900027c02 */ /* 0x000fe20008000f00 */
[----:B------:R-:W-:Y:S01]  /*cde0*/  BSSY.RECONVERGENT B1, `(.L_x_5342) ;  /* 0x0000024000017945 */ /* 0x000fe20003800200 */
[----:B------:R-:W-:Y:S02]  /*cdf0*/  LOP3.LUT R7, RZ, R0, RZ, 0x33, !PT ;  /* 0x00000000ff077212 */ /* 0x000fe400078e33ff */
[----:B------:R-:W-:-:S04]  /*ce00*/  VIADDMNMX R2, R3, 0x100, R2, !PT ;  /* 0x0000010003027846 */ /* 0x000fc80007800102 */
        /* <DEDUP_REMOVED lines=10> */
[----:B------:R-:W-:Y:S01]  /*ceb0*/  UIADD3 UR6, UPT, UPT, UR6, 0x440, URZ ;  /* 0x0000044006067890 */ /* 0x000fe2000fffe0ff */
[C---:B------:R-:W-:Y:S01]  /*cec0*/  IMAD.SHL.U32 R6, R2.reuse, 0x100, RZ ;  /* 0x0000010002067824 */ /* 0x040fe200078e00ff */
[----:B------:R-:W-:Y:S02]  /*ced0*/  IADD3.X R8, PT, PT, RZ, R5, RZ, P0, !PT ;  /* 0x00000005ff087210 */ /* 0x000fe400007fe4ff */
[----:B------:R-:W-:-:S02]  /*cee0*/  LOP3.LUT R2, R2, 0x3, RZ, 0xc0, !PT ;  /* 0x0000000302027812 */ /* 0x000fc400078ec0ff */
[----:B------:R-:W-:-:S05]  /*cef0*/  LOP3.LUT R6, R6, 0x300, RZ, 0xc0, !PT ;  /* 0x0000030006067812 */ /* 0x000fca00078ec0ff */
[----:B------:R-:W-:Y:S01]  /*cf00*/  IMAD.IADD R3, R3, 0x1, R6 ;  /* 0x0000000103037824 */ /* 0x000fe200078e0206 */
[----:B----4-:R-:W-:-:S04]  /*cf10*/  LEA R10, P0, R11, UR10, 0x2 ;  /* 0x0000000a0b0a7c11 */ /* 0x010fc8000f8010ff */
[----:B------:R-:W-:Y:S01]  /*cf20*/  LEA.HI.X R11, R11, UR11, R8, 0x2, P0 ;  /* 0x0000000b0b0b7c11 */ /* 0x000fe200080f1408 */
[----:B0-----:R-:W-:Y:S01]  /*cf30*/  ULEA UR6, UR7, UR6, 0x18 ;  /* 0x0000000607067291 */ /* 0x001fe2000f8ec0ff */
[----:B------:R-:W-:-:S05]  /*cf40*/  IADD3 R8, PT, PT, -R2, RZ, RZ ;  /* 0x000000ff02087210 */ /* 0x000fca0007ffe1ff */
[----:B------:R-:W-:-:S07]  /*cf50*/  VIADD R2, R13, UR6 ;  /* 0x000000060d027c36 */ /* 0x000fce0008000000 */
.L_x_5344:
[----:B----4-:R-:W3:Y:S01]  /*cf60*/  LDS R6, [R2] ;  /* 0x0000000002067984 */ /* 0x010ee20000000800 */
[----:B------:R-:W-:Y:S01]  /*cf70*/  IMAD.MOV.U32 R7, RZ, RZ, R11 ;  /* 0x000000ffff077224 */ /* 0x000fe200078e000b */
[----:B------:R-:W-:-:S04]  /*cf80*/  IADD3 R8, PT, PT, R8, 0x1, RZ ;  /* 0x0000000108087810 */ /* 0x000fc80007ffe0ff */
[----:B------:R-:W-:Y:S01]  /*cf90*/  ISETP.NE.AND P0, PT, R8, RZ, PT ;  /* 0x000000ff0800720c */ /* 0x000fe20003f05270 */
[----:B---3--:R-:W-:Y:S01]  /*cfa0*/  FMUL.FTZ R9, R6, R31 ;  /* 0x0000001f06097220 */ /* 0x008fe20000410000 */
[----:B------:R-:W-:Y:S02]  /*cfb0*/  MOV R6, R10 ;  /* 0x0000000a00067202 */ /* 0x000fe40000000f00 */
[----:B------:R-:W-:Y:S02]  /*cfc0*/  IADD3 R10, P2, PT, R10, 0x400, RZ ;  /* 0x000004000a0a7810 */ /* 0x000fe40007f5e0ff */
[----:B------:R0:W-:Y:S03]  /*cfd0*/  STS [R2], R9 ;  /* 0x0000000902007388 */ /* 0x0001e60000000800 */
[----:B------:R-:W-:Y:S01]  /*cfe0*/  IMAD.X R11, RZ, RZ, R11, P2 ;  /* 0x000000ffff0b7224 */ /* 0x000fe200010e060b */
[----:B------:R4:W-:Y:S01]  /*cff0*/  STG.E desc[UR36][R6.64], R9 ;  /* 0x0000000906007986 */ /* 0x0009e2000c101924 */
[----:B0-----:R-:W-:-:S02]  /*d000*/  IADD3 R2, PT, PT, R2, 0x400, RZ ;  /* 0x0000040002027810 */ /* 0x001fc40007ffe0ff */
[----:B------:R-:W-:Y:S05]  /*d010*/  @P0 BRA `(.L_x_5344) ;  /* 0xfffffffc00d00947 */ /* 0x000fea000383ffff */
.L_x_5343:
[----:B------:R-:W-:Y:S05]  /*d020*/  BSYNC.RECONVERGENT B1 ;  /* 0x0000000000017941 */ /* 0x000fea0003800200 */
.L_x_5342:
[----:B------:R-:W-:Y:S05]  /*d030*/  @!P1 BRA `(.L_x_5332) ;  /* 0x0000000800749947 */ /* 0x000fea0003800000 */
[----:B----4-:R-:W0:Y:S01]  /*d040*/  S2R R7, SR_CgaCtaId ;  /* 0x0000000000077919 */ /* 0x010e220000008800 */
[----:B------:R-:W4:Y:S01]  /*d050*/  LDCU.64 UR6, c[0x0][0x480] ;  /* 0x00009000ff0677ac */ /* 0x000f220008000a00 */
[C---:B------:R-:W-:Y:S01]  /*d060*/  IADD3 R8, PT, PT, -R3.reuse, UR45, RZ ;  /* 0x0000002d03087c10 */ /* 0x040fe2000fffe1ff */
[----:B------:R-:W-:Y:S01]  /*d070*/  BSSY.RECONVERGENT B1, `(.L_x_5345) ;  /* 0x000005b000017945 */ /* 0x000fe20003800200 */
[----:B------:R-:W-:Y:S02]  /*d080*/  IADD3 R4, P0, PT, R3, R4, RZ ;  /* 0x0000000403047210 */ /* 0x000fe40007f1e0ff */
[----:B------:R-:W-:Y:S02]  /*d090*/  ISETP.GT.AND P1, PT, R8, 0xbff, PT ;  /* 0x00000bff0800780c */ /* 0x000fe40003f24270 */
[----:B------:R-:W-:Y:S01]  /*d0a0*/  MOV R2, 0x400 ;  /* 0x0000040000027802 */ /* 0x000fe20000000f00 */
[----:B------:R-:W-:-:S03]  /*d0b0*/  IMAD.X R5, RZ, RZ, R5, P0 ;  /* 0x000000ffff057224 */ /* 0x000fc600000e0605 */
[----:B------:R-:W-:Y:S02]  /*d0c0*/  IADD3 R2, PT, PT, R2, 0x440, RZ ;  /* 0x0000044002027810 */ /* 0x000fe40007ffe0ff */
[----:B----4-:R-:W-:Y:S01]  /*d0d0*/  LEA R6, P0, R4, UR6, 0x2 ;  /* 0x0000000604067c11 */ /* 0x010fe2000f8010ff */
[----:B------:R-:W-:-:S03]  /*d0e0*/  USHF.L.U32 UR6, UR5, 0x2, URZ ;  /* 0x0000000205067899 */ /* 0x000fc600080006ff */
[----:B------:R-:W-:Y:S02]  /*d0f0*/  LEA.HI.X R5, R4, UR7, R5, 0x2, P0 ;  /* 0x0000000704057c11 */ /* 0x000fe400080f1405 */
[----:B------:R-:W-:-:S05]  /*d100*/  IADD3 R4, P0, PT, R6, 0x800, RZ ;  /* 0x0000080006047810 */ /* 0x000fca0007f1e0ff */
[----:B------:R-:W-:Y:S01]  /*d110*/  IMAD.X R5, RZ, RZ, R5, P0 ;  /* 0x000000ffff057224 */ /* 0x000fe200000e0605 */
[----:B------:R-:W-:Y:S02]  /*d120*/  PLOP3.LUT P0, PT, PT, PT, PT, 0x80, 0x8 ;  /* 0x000000000008781c */ /* 0x000fe40003f0f070 */
[----:B0-----:R-:W-:Y:S02]  /*d130*/  LEA R7, R7, R2, 0x18 ;  /* 0x0000000207077211 */ /* 0x001fe400078ec0ff */
[----:B------:R-:W-:-:S04]  /*d140*/  LEA R2, R3, -UR6, 0x2 ;  /* 0x8000000603027c11 */ /* 0x000fc8000f8e10ff */
[----:B------:R-:W-:Y:S01]  /*d150*/  IADD3 R2, PT, PT, R2, 0x800, R7 ;  /* 0x0000080002027810 */ /* 0x000fe20007ffe007 */
[----:B------:R-:W-:Y:S06]  /*d160*/  @!P1 BRA `(.L_x_5346) ;  /* 0x00000004002c9947 */ /* 0x000fec0003800000 */
[----:B------:R-:W-:Y:S02]  /*d170*/  MOV R30, UR45 ;  /* 0x0000002d001e7c02 */ /* 0x000fe40008000f00 */
[----:B------:R-:W-:-:S03]  /*d180*/  PLOP3.LUT P0, PT, PT, PT, PT, 0x8, 0x80 ;  /* 0x000000000080781c */ /* 0x000fc60003f0e170 */
[----:B------:R-:W-:-:S10]  /*d190*/  VIADD R30, R30, 0xfffff401 ;  /* 0xfffff4011e1e7836 */ /* 0x000fd40000000000 */
.L_x_5347:
[----:B------:R-:W3:Y:S01]  /*d1a0*/  LDS R6, [R2+-0x800] ;  /* 0xfff8000002067984 */ /* 0x000ee20000000800 */
[----:B------:R-:W-:-:S03]  /*d1b0*/  IADD3 R3, PT, PT, R3, 0x1000, RZ ;  /* 0x0000100003037810 */ /* 0x000fc60007ffe0ff */
[----:B------:R-:W0:Y:S01]  /*d1c0*/  LDS R8, [R2+-0x400] ;  /* 0xfffc000002087984 */ /* 0x000e220000000800 */
[----:B------:R-:W-:-:S03]  /*d1d0*/  ISETP.GE.AND P1, PT, R3, R30, PT ;  /* 0x0000001e0300720c */ /* 0x000fc60003f26270 */
[----:B------:R-:W4:Y:S04]  /*d1e0*/  LDS R14, [R2+0x400] ;  /* 0x00040000020e7984 */ /* 0x000f280000000800 */
[----:B------:R-:W5:Y:S04]  /*d1f0*/  LDS R10, [R2] ;  /* 0x00000000020a7984 */ /* 0x000f680000000800 */
[----:B------:R-:W-:Y:S04]  /*d200*/  LDS R22, [R2+0x1400] ;  /* 0x0014000002167984 */ /* 0x000fe80000000800 */
[----:B------:R-:W-:Y:S04]  /*d210*/  LDS R24, [R2+0x1c00] ;  /* 0x001c000002187984 */ /* 0x000fe80000000800 */
[----:B-1----:R-:W1:Y:S04]  /*d220*/  LDS R16, [R2+0x800] ;  /* 0x0008000002107984 */ /* 0x002e680000000800 */
[----:B------:R-:W1:Y:S04]  /*d230*/  LDS R18, [R2+0xc00] ;  /* 0x000c000002127984 */ /* 0x000e680000000800 */
[----:B------:R-:W1:Y:S04]  /*d240*/  LDS R20, [R2+0x1000] ;  /* 0x0010000002147984 */ /* 0x000e680000000800 */
[----:B------:R-:W1:Y:S01]  /*d250*/  LDS R23, [R2+0x1800] ;  /* 0x0018000002177984 */ /* 0x000e620000000800 */
[----:B---3--:R-:W-:-:S03]  /*d260*/  FMUL.FTZ R7, R31, R6 ;  /* 0x000000061f077220 */ /* 0x008fc60000410000 */
[----:B--2---:R-:W2:Y:S01]  /*d270*/  LDS R25, [R2+0x2000] ;  /* 0x0020000002197984 */ /* 0x004ea20000000800 */
[----:B0-----:R-:W-:-:S03]  /*d280*/  FMUL.FTZ R9, R31, R8 ;  /* 0x000000081f097220 */ /* 0x001fc60000410000 */
[----:B------:R-:W-:Y:S01]  /*d290*/  LDS R6, [R2+0x3400] ;  /* 0x0034000002067984 */ /* 0x000fe20000000800 */
[----:B----4-:R-:W-:-:S03]  /*d2a0*/  FMUL.FTZ R15, R31, R14 ;  /* 0x0000000e1f0f7220 */ /* 0x010fc60000410000 */
[----:B------:R-:W-:Y:S01]  /*d2b0*/  LDS R26, [R2+0x2400] ;  /* 0x00240000021a7984 */ /* 0x000fe20000000800 */
[----:B-----5:R-:W-:-:S03]  /*d2c0*/  FMUL.FTZ R11, R31, R10 ;  /* 0x0000000a1f0b7220 */ /* 0x020fc60000410000 */
[----:B------:R-:W0:Y:S04]  /*d2d0*/  LDS R27, [R2+0x2800] ;  /* 0x00280000021b7984 */ /* 0x000e280000000800 */
[----:B------:R-:W-:Y:S04]  /*d2e0*/  LDS R28, [R2+0x2c00] ;  /* 0x002c0000021c7984 */ /* 0x000fe80000000800 */
[----:B------:R-:W3:Y:S01]  /*d2f0*/  LDS R29, [R2+0x3000] ;  /* 0x00300000021d7984 */ /* 0x000ee20000000800 */
[----:B-1----:R-:W-:-:S03]  /*d300*/  FMUL.FTZ R17, R31, R16 ;  /* 0x000000101f117220 */ /* 0x002fc60000410000 */
[----:B------:R-:W-:Y:S01]  /*d310*/  STG.E desc[UR36][R4.64+-0x800], R7 ;  /* 0xfff8000704007986 */ /* 0x000fe2000c101924 */
[----:B------:R-:W-:-:S03]  /*d320*/  FMUL.FTZ R19, R31, R18 ;  /* 0x000000121f137220 */ /* 0x000fc60000410000 */
[----:B------:R1:W-:Y:S01]  /*d330*/  STS [R2+-0x800], R7 ;  /* 0xfff8000702007388 */ /* 0x0003e20000000800 */
[----:B------:R-:W-:-:S03]  /*d340*/  FMUL.FTZ R21, R31, R20 ;  /* 0x000000141f157220 */ /* 0x000fc60000410000 */
[----:B------:R-:W-:Y:S01]  /*d350*/  STG.E desc[UR36][R4.64+-0x400], R9 ;  /* 0xfffc000904007986 */ /* 0x000fe2000c101924 */
[----:B------:R-:W-:-:S03]  /*d360*/  FMUL.FTZ R23, R31, R23 ;  /* 0x000000171f177220 */ /* 0x000fc60000410000 */
[----:B------:R4:W-:Y:S01]  /*d370*/  STS [R2+-0x400], R9 ;  /* 0xfffc000902007388 */ /* 0x0009e20000000800 */
[----:B-1----:R-:W-:-:S03]  /*d380*/  FMUL.FTZ R7, R31, R22 ;  /* 0x000000161f077220 */ /* 0x002fc60000410000 */
[----:B------:R-:W-:Y:S01]  /*d390*/  STG.E desc[UR36][R4.64+0x400], R15 ;  /* 0x0004000f04007986 */ /* 0x000fe2000c101924 */
[----:B--2---:R-:W-:-:S03]  /*d3a0*/  FMUL.FTZ R25, R31, R25 ;  /* 0x000000191f197220 */ /* 0x004fc60000410000 */
[----:B------:R1:W-:Y:S01]  /*d3b0*/  STS [R2+0x400], R15 ;  /* 0x0004000f02007388 */ /* 0x0003e20000000800 */
[----:B----4-:R-:W-:-:S03]  /*d3c0*/  FMUL.FTZ R9, R31, R24 ;  /* 0x000000181f097220 */ /* 0x010fc60000410000 */
[----:B------:R-:W-:Y:S04]  /*d3d0*/  STG.E desc[UR36][R4.64], R11 ;  /* 0x0000000b04007986 */ /* 0x000fe8000c101924 */
[----:B------:R2:W-:Y:S01]  /*d3e0*/  STS [R2], R11 ;  /* 0x0000000b02007388 */ /* 0x0005e20000000800 */
[C---:B0-----:R-:W-:Y:S01]  /*d3f0*/  FMUL.FTZ R27, R31.reuse, R27 ;  /* 0x0000001b1f1b7220 */ /* 0x041fe20000410000 */
[C---:B-1----:R-:W-:Y:S01]  /*d400*/  FMUL.FTZ R15, R31.reuse, R6 ;  /* 0x000000061f0f7220 */ /* 0x042fe20000410000 */
[----:B------:R-:W-:Y:S01]  /*d410*/  IADD3 R6, P2, PT, R4, 0x4000, RZ ;  /* 0x0000400004067810 */ /* 0x000fe20007f5e0ff */
[----:B------:R-:W-:Y:S04]  /*d420*/  STG.E desc[UR36][R4.64+0x1400], R7 ;  /* 0x0014000704007986 */ /* 0x000fe8000c101924 */
[----:B------:R0:W-:Y:S01]  /*d430*/  STS [R2+0x1400], R7 ;  /* 0x0014000702007388 */ /* 0x0001e20000000800 */
[C---:B---3--:R-:W-:Y:S01]  /*d440*/  FMUL.FTZ R29, R31.reuse, R29 ;  /* 0x0000001d1f1d7220 */ /* 0x048fe20000410000 */
[----:B--2---:R-:W-:-:S02]  /*d450*/  FMUL.FTZ R11, R31, R26 ;  /* 0x0000001a1f0b7220 */ /* 0x004fc40000410000 */
        /* <DEDUP_REMOVED lines=26> */
[----:B-1----:R-:W-:Y:S01]  /*d600*/  IADD3 R2, PT, PT, R2, 0x4000, RZ ;  /* 0x0000400002027810 */ /* 0x002fe20007ffe0ff */
[----:B------:R-:W-:Y:S06]  /*d610*/  @!P1 BRA `(.L_x_5347) ;  /* 0xfffffff800e09947 */ /* 0x000fec000383ffff */
.L_x_5346:
[----:B------:R-:W-:Y:S05]  /*d620*/  BSYNC.RECONVERGENT B1 ;  /* 0x0000000000017941 */ /* 0x000fea0003800200 */
.L_x_5345:
[----:B------:R-:W-:Y:S01]  /*d630*/  IADD3 R6, PT, PT, -R3, UR45, RZ ;  /* 0x0000002d03067c10 */ /* 0x000fe2000fffe1ff */
[----:B------:R-:W-:Y:S03]  /*d640*/  BSSY.RECONVERGENT B1, `(.L_x_5348) ;  /* 0x000002a000017945 */ /* 0x000fe60003800200 */
[----:B------:R-:W-:-:S13]  /*d650*/  ISETP.GT.AND P1, PT, R6, 0x3ff, PT ;  /* 0x000003ff0600780c */ /* 0x000fda0003f24270 */
[----:B------:R-:W-:Y:S05]  /*d660*/  @!P1 BRA `(.L_x_5349) ;  /* 0x00000000009c9947 */ /* 0x000fea0003800000 */
[----:B------:R-:W3:Y:S01]  /*d670*/  LDS R6, [R2+-0x800] ;  /* 0xfff8000002067984 */ /* 0x000ee20000000800 */
[----:B------:R-:W-:Y:S02]  /*d680*/  PLOP3.LUT P0, PT, PT, PT, PT, 0x8, 0x80 ;  /* 0x000000000080781c */ /* 0x000fe40003f0e170 */
[----:B------:R-:W-:Y:S01]  /*d690*/  IADD3 R3, PT, PT, R3, 0x800, RZ ;  /* 0x0000080003037810 */ /* 0x000fe20007ffe0ff */
[----:B------:R-:W0:Y:S04]  /*d6a0*/  LDS R8, [R2+-0x400] ;  /* 0xfffc000002087984 */ /* 0x000e280000000800 */
[----:B------:R-:W4:Y:S04]  /*d6b0*/  LDS R10, [R2] ;  /* 0x00000000020a7984 */ /* 0x000f280000000800 */
[----:B------:R-:W5:Y:S04]  /*d6c0*/  LDS R14, [R2+0x400] ;  /* 0x00040000020e7984 */ /* 0x000f680000000800 */
[----:B-1----:R-:W1:Y:S04]  /*d6d0*/  LDS R16, [R2+0x800] ;  /* 0x0008000002107984 */ /* 0x002e680000000800 */
[----:B------:R-:W2:Y:S04]  /*d6e0*/  LDS R18, [R2+0xc00] ;  /* 0x000c000002127984 */ /* 0x000ea80000000800 */
[----:B------:R-:W2:Y:S04]  /*d6f0*/  LDS R20, [R2+0x1000] ;  /* 0x0010000002147984 */ /* 0x000ea80000000800 */
[----:B------:R-:W2:Y:S01]  /*d700*/  LDS R22, [R2+0x1400] ;  /* 0x0014000002167984 */ /* 0x000ea20000000800 */
[C---:B---3--:R-:W-:Y:S01]  /*d710*/  FMUL.FTZ R7, R31.reuse, R6 ;  /* 0x000000061f077220 */ /* 0x048fe20000410000 */
[----:B------:R-:W-:Y:S01]  /*d720*/  IADD3 R6, P1, PT, R4, 0x2000, RZ ;  /* 0x0000200004067810 */ /* 0x000fe20007f3e0ff */
[----:B0-----:R-:W-:-:S03]  /*d730*/  FMUL.FTZ R9, R31, R8 ;  /* 0x000000081f097220 */ /* 0x001fc60000410000 */
[----:B------:R-:W-:Y:S01]  /*d740*/  STG.E desc[UR36][R4.64+-0x800], R7 ;  /* 0xfff8000704007986 */ /* 0x000fe2000c101924 */
[----:B----4-:R-:W-:-:S03]  /*d750*/  FMUL.FTZ R11, R31, R10 ;  /* 0x0000000a1f0b7220 */ /* 0x010fc60000410000 */
[----:B------:R-:W-:Y:S01]  /*d760*/  STS [R2+-0x800], R7 ;  /* 0xfff8000702007388 */ /* 0x000fe20000000800 */
[----:B-----5:R-:W-:-:S03]  /*d770*/  FMUL.FTZ R15, R31, R14 ;  /* 0x0000000e1f0f7220 */ /* 0x020fc60000410000 */
[----:B------:R-:W-:Y:S01]  /*d780*/  STG.E desc[UR36][R4.64+-0x400], R9 ;  /* 0xfffc000904007986 */ /* 0x000fe2000c101924 */
[----:B-1----:R-:W-:-:S03]  /*d790*/  FMUL.FTZ R17, R31, R16 ;  /* 0x000000101f117220 */ /* 0x002fc60000410000 */
[----:B------:R0:W-:Y:S01]  /*d7a0*/  STS [R2+-0x400], R9 ;  /* 0xfffc000902007388 */ /* 0x0001e20000000800 */
[----:B--2---:R-:W-:-:S03]  /*d7b0*/  FMUL.FTZ R19, R31, R18 ;  /* 0x000000121f137220 */ /* 0x004fc60000410000 */
        /* <DEDUP_REMOVED lines=17> */
[----:B-1----:R-:W-:-:S07]  /*d8d0*/  VIADD R2, R2, 0x2000 ;  /* 0x0000200002027836 */ /* 0x002fce0000000000 */
.L_x_5349:
[----:B------:R-:W-:Y:S05]  /*d8e0*/  BSYNC.RECONVERGENT B1 ;  /* 0x0000000000017941 */ /* 0x000fea0003800200 */
.L_x_5348:
[----:B------:R-:W-:-:S13]  /*d8f0*/  ISETP.LE.OR P0, PT, R3, UR45, P0 ;  /* 0x0000002d03007c0c */ /* 0x000fda0008703670 */
[----:B------:R-:W-:Y:S05]  /*d900*/  @!P0 BRA `(.L_x_5332) ;  /* 0x0000000000408947 */ /* 0x000fea0003800000 */
[----:B------:R-:W3:Y:S04]  /*d910*/  LDS R3, [R2+-0x800] ;  /* 0xfff8000002037984 */ /* 0x000ee80000000800 */
[----:B------:R-:W0:Y:S04]  /*d920*/  LDS R6, [R2+-0x400] ;  /* 0xfffc000002067984 */ /* 0x000e280000000800 */
[----:B------:R-:W4:Y:S04]  /*d930*/  LDS R8, [R2] ;  /* 0x0000000002087984 */ /* 0x000f280000000800 */
[----:B------:R-:W5:Y:S01]  /*d940*/  LDS R10, [R2+0x400] ;  /* 0x00040000020a7984 */ /* 0x000f620000000800 */
[-C--:B---3--:R-:W-:Y:S01]  /*d950*/  FMUL.FTZ R3, R3, R31.reuse ;  /* 0x0000001f03037220 */ /* 0x088fe20000410000 */
[----:B0-----:R-:W-:-:S04]  /*d960*/  FMUL.FTZ R7, R6, R31 ;  /* 0x0000001f06077220 */ /* 0x001fc80000410000 */
        /* <DEDUP_REMOVED lines=10> */
.L_x_5332:
[----:B------:R-:W-:Y:S05]  /*da10*/  BSYNC.RECONVERGENT B0 ;  /* 0x0000000000007941 */ /* 0x000fea0003800200 */
.L_x_5331:
[----:B------:R-:W-:Y:S01]  /*da20*/  USHF.R.S32.HI UR6, URZ, 0x1f, UR45 ;  /* 0x0000001fff067899 */ /* 0x000fe2000801142d */
[----:B------:R-:W-:Y:S01]  /*da30*/  SHF.R.U32.HI R14, RZ, 0x6, R0 ;  /* 0x00000006ff0e7819 */ /* 0x000fe20000011600 */
[----:B------:R-:W1:Y:S01]  /*da40*/  LDCU.64 UR8, c[0x0][0x3b0] ;  /* 0x00007600ff0877ac */ /* 0x000e620008000a00 */
[----:B------:R-:W-:Y:S02]  /*da50*/  LOP3.LUT R13, R13, 0xfc, RZ, 0xc0, !PT ;  /* 0x000000fc0d0d7812 */ /* 0x000fe400078ec0ff */
[----:B0---4-:R-:W-:Y:S01]  /*da60*/  CS2R R6, SRZ ;  /* 0x0000000000067805 */ /* 0x011fe2000001ff00 */
[----:B------:R-:W-:-:S04]  /*da70*/  ULEA.HI UR6, UR6, UR45, URZ, 0x2 ;  /* 0x0000002d06067291 */ /* 0x000fc8000f8f10ff */
[----:B------:R-:W-:-:S04]  /*da80*/  ULOP3.LUT UR6, UR6, 0xfffffffc, URZ, 0xc0, !UPT ;  /* 0xfffffffc06067892 */ /* 0x000fc8000f8ec0ff */
[----:B------:R-:W-:-:S06]  /*da90*/  UIADD3 UR6, UPT, UPT, -UR6, UR45, URZ ;  /* 0x0000002d06067290 */ /* 0x000fcc000fffe1ff */
[----:B------:R-:W-:Y:S02]  /*daa0*/  ISETP.NE.AND P0, PT, R14, UR6, PT ;  /* 0x000000060e007c0c */ /* 0x000fe4000bf05270 */
[----:B-1----:R-:W-:Y:S02]  /*dab0*/  ISETP.EQ.U32.AND P1, PT, RZ, UR8, PT ;  /* 0x00000008ff007c0c */ /* 0x002fe4000bf22070 */
[----:B------:R-:W-:-:S04]  /*dac0*/  ISETP.GT.U32.OR P0, PT, R13, 0x8f, P0 ;  /* 0x0000008f0d00780c */ /* 0x000fc80000704470 */
[----:B------:R-:W-:-:S13]  /*dad0*/  ISETP.EQ.OR.EX P0, PT, RZ, UR9, P0, P1 ;  /* 0x00000009ff007c0c */ /* 0x000fda0008702710 */
[----:B------:R-:W0:Y:S01]  /*dae0*/  @!P0 LDC.64 R2, c[0x0][0x3b0] ;  /* 0x0000ec00ff028b82 */ /* 0x000e220000000a00 */
        /* <DEDUP_REMOVED lines=9> */
[----:B------:R-:W-:-:S09]  /*db80*/  CS2R R8, SRZ ;  /* 0x0000000000087805 */ /* 0x000fd2000001ff00 */
[----:B0-----:R-:W-:Y:S05]  /*db90*/  @P0 BRA `(.L_x_5351) ;  /* 0x0000002000740947 */ /* 0x001fea0003800000 */
[----:B------:R-:W0:Y:S01]  /*dba0*/  LDCU UR7, c[0x0][0x3f4] ;  /* 0x00007e80ff0777ac */ /* 0x000e220008000800 */
[----:B------:R-:W1:Y:S01]  /*dbb0*/  LDC.64 R2, c[0x0][0x3c0] ;  /* 0x0000f000ff027b82 */ /* 0x000e620000000a00 */
[----:B------:R-:W-:Y:S01]  /*dbc0*/  VIADD R15, R14, UR5 ;  /* 0x000000050e0f7c36 */ /* 0x000fe20008000000 */
[----:B------:R-:W-:Y:S01]  /*dbd0*/  BSSY.RECONVERGENT B1, `(.L_x_5352) ;  /* 0x00000bc000017945 */ /* 0x000fe20003800200 */
[----:B------:R-:W-:Y:S01]  /*dbe0*/  HFMA2 R11, -RZ, RZ, 0, 0 ;  /* 0x00000000ff0b7431 */ /* 0x000fe200000001ff */
[----:B0-----:R-:W-:-:S04]  /*dbf0*/  MOV R18, UR7 ;  /* 0x0000000700127c02 */ /* 0x001fc80008000f00 */
[C---:B------:R-:W-:Y:S01]  /*dc00*/  VIMNMX R20, PT, PT, R18.reuse, UR45, PT ;  /* 0x0000002d12147c48 */ /* 0x040fe2000bfe0100 */
[----:B------:R-:W-:-:S03]  /*dc10*/  IMAD R17, R18, UR4, R13 ;  /* 0x0000000412117c24 */ /* 0x000fc6000f8e020d */
[----:B------:R-:W-:Y:S01]  /*dc20*/  ISETP.GE.AND P0, PT, R15, R20, PT ;  /* 0x000000140f00720c */ /* 0x000fe20003f06270 */
[----:B-1----:R-:W-:-:S12]  /*dc30*/  IMAD.WIDE R2, R17, 0x4, R2 ;  /* 0x0000000411027825 */ /* 0x002fd800078e0202 */
[----:B------:R-:W-:Y:S05]  /*dc40*/  @P0 BRA `(.L_x_5353) ;  /* 0x0000000800d00947 */ /* 0x000fea0003800000 */
[----:B------:R-:W-:Y:S01]  /*dc50*/  ULOP3.LUT UR7, URZ, UR5, URZ, 0x33, !UPT ;  /* 0x00000005ff077292 */ /* 0x000fe2000f8e33ff */
[----:B------:R-:W-:Y:S01]  /*dc60*/  VIADDMNMX R9, R15, 0x4, R20, !PT ;  /* 0x000000040f097846 */ /* 0x000fe20007800114 */
[----:B------:R-:W-:Y:S01]  /*dc70*/  BSSY.RECONVERGENT B2, `(.L_x_5354) ;  /* 0x0000058000027945 */ /* 0x000fe20003800200 */
[----:B------:R-:W-:Y:S01]  /*dc80*/  IMAD.MOV.U32 R17, RZ, RZ, R15 ;  /* 0x000000ffff117224 */ /* 0x000fe200078e000f */
[----:B------:R-:W-:Y:S02]  /*dc90*/  CS2R R10, SRZ ;  /* 0x00000000000a7805 */ /* 0x000fe4000001ff00 */
[----:B------:R-:W-:Y:S02]  /*dca0*/  IADD3 R58, PT, PT, -R14, UR7, R9 ;  /* 0x000000070e3a7c10 */ /* 0x000fe4000fffe109 */
[----:B------:R-:W-:Y:S02]  /*dcb0*/  CS2R R8, SRZ ;  /* 0x0000000000087805 */ /* 0x000fe4000001ff00 */
[----:B------:R-:W-:-:S02]  /*dcc0*/  ISETP.GE.U32.AND P0, PT, R58, 0x1c, PT ;  /* 0x0000001c3a00780c */ /* 0x000fc40003f06070 */
[----:B------:R-:W-:-:S04]  /*dcd0*/  LEA.HI R59, R58, 0x1, RZ, 0x1e ;  /* 0x000000013a3b7811 */ /* 0x000fc800078ff0ff */
[----:B------:R-:W-:-:S04]  /*dce0*/  LOP3.LUT R66, R59, 0x7, RZ, 0xc0, !PT ;  /* 0x000000073b427812 */ /* 0x000fc800078ec0ff */
[----:B------:R-:W-:-:S03]  /*dcf0*/  ISETP.NE.AND P1, PT, R66, RZ, PT ;  /* 0x000000ff4200720c */ /* 0x000fc60003f25270 */
[----:B------:R-:W-:Y:S10]  /*dd00*/  @!P0 BRA `(.L_x_5355) ;  /* 0x0000000400388947 */ /* 0x000ff40003800000 */
[----:B------:R-:W0:Y:S01]  /*dd10*/  S2R R17, SR_CgaCtaId ;  /* 0x0000000000117919 */ /* 0x000e220000008800 */
[----:B------:R-:W-:Y:S01]  /*dd20*/  MOV R8, 0x400 ;  /* 0x0000040000087802 */ /* 0x000fe20000000f00 */
[----:B------:R-:W-:Y:S01]  /*dd30*/  IMAD.MOV.U32 R19, RZ, RZ, RZ ;  /* 0x000000ffff137224 */ /* 0x000fe200078e00ff */
[----:B------:R-:W-:Y:S02]  /*dd40*/  LOP3.LUT R64, R59, 0x7ffffff8, RZ, 0xc0, !PT ;  /* 0x7ffffff83b407812 */ /* 0x000fe400078ec0ff */
[----:B------:R-:W-:-:S04]  /*dd50*/  IADD3 R8, PT, PT, R8, 0x440, RZ ;  /* 0x0000044008087810 */ /* 0x000fc80007ffe0ff */
[----:B0-----:R-:W-:Y:S01]  /*dd60*/  LEA R65, R17, R8, 0x18 ;  /* 0x0000000811417211 */ /* 0x001fe200078ec0ff */
[----:B------:R-:W-:Y:S01]  /*dd70*/  IMAD.MOV.U32 R8, RZ, RZ, RZ ;  /* 0x000000ffff087224 */ /* 0x000fe200078e00ff */
[----:B------:R-:W-:-:S07]  /*dd80*/  MOV R17, R15 ;  /* 0x0000000f00117202 */ /* 0x000fce0000000f00 */
.L_x_5356:
[----:B------:R-:W-:-:S04]  /*dd90*/  IMAD R27, R17, 0x90, RZ ;  /* 0x00000090111b7824 */ /* 0x000fc800078e02ff */
[C---:B------:R-:W-:Y:S01]  /*dda0*/  IMAD.WIDE.U32 R20, R27.reuse, 0x4, R2 ;  /* 0x000000041b147825 */ /* 0x040fe200078e0002 */
[----:B------:R-:W-:-:S03]  /*ddb0*/  IADD3 R23, PT, PT, R27, 0x240, RZ ;  /* 0x000002401b177810 */ /* 0x000fc60007ffe0ff */
[----:B--2---:R-:W-:Y:S01]  /*ddc0*/  VIADD R25, R27, 0x480 ;  /* 0x000004801b197836 */ /* 0x004fe20000000000 */
[----:B------:R0:W2:Y:S01]  /*ddd0*/  LDG.E.128 R36, desc[UR36][R20.64] ;  /* 0x0000002414247981 */ /* 0x0000a2000c1e1d00 */
[----:B------:R-:W-:Y:S01]  /*dde0*/  IMAD.WIDE.U32 R22, R23, 0x4, R2 ;  /* 0x0000000417167825 */ /* 0x000fe200078e0002 */
[----:B------:R-:W-:-:S03]  /*ddf0*/  IADD3 R29, PT, PT, R27, 0x6c0, RZ ;  /* 0x000006c01b1d7810 */ /* 0x000fc60007ffe0ff */
[--C-:B------:R-:W-:Y:S01]  /*de00*/  IMAD.WIDE.U32 R24, R25, 0x4, R2.reuse ;  /* 0x0000000419187825 */ /* 0x100fe200078e0002 */
[----:B------:R-:W4:Y:S03]  /*de10*/  LDG.E.128 R40, desc[UR36][R22.64] ;  /* 0x0000002416287981 */ /* 0x000f26000c1e1d00 */
[----:B---3--:R-:W-:Y:S01]  /*de20*/  VIADD R31, R27, 0x900 ;  /* 0x000009001b1f7836 */ /* 0x008fe20000000000 */
[----:B------:R-:W3:Y:S01]  /*de30*/  LDG.E.128 R44, desc[UR36][R24.64] ;  /* 0x00000024182c7981 */ /* 0x000ee2000c1e1d00 */
[----:B------:R-:W-:Y:S01]  /*de40*/  IMAD.WIDE.U32 R28, R29, 0x4, R2 ;  /* 0x000000041d1c7825 */ /* 0x000fe200078e0002 */
[----:B------:R-:W-:-:S03]  /*de50*/  IADD3 R33, PT, PT, R27, 0xb40, RZ ;  /* 0x00000b401b217810 */ /* 0x000fc60007ffe0ff */
[--C-:B------:R-:W-:Y:S01]  /*de60*/  IMAD.WIDE.U32 R30, R31, 0x4, R2.reuse ;  /* 0x000000041f1e7825 */ /* 0x100fe200078e0002 */
[----:B------:R1:W3:Y:S03]  /*de70*/  LDG.E.128 R48, desc[UR36][R28.64] ;  /* 0x000000241c307981 */ /* 0x0002e6000c1e1d00 */
[----:B------:R-:W-:Y:S01]  /*de80*/  VIADD R35, R27, 0xd80 ;  /* 0x00000d801b237836 */ /* 0x000fe20000000000 */
[----:B------:R1:W3:Y:S01]  /*de90*/  LDG.E.128 R52, desc[UR36][R30.64] ;  /* 0x000000241e347981 */ /* 0x0002e2000c1e1d00 */
[----:B------:R-:W-:Y:S01]  /*dea0*/  IMAD.WIDE.U32 R32, R33, 0x4, R2 ;  /* 0x0000000421207825 */ /* 0x000fe200078e0002 */
[----:B------:R-:W-:-:S03]  /*deb0*/  IADD3 R27, PT, PT, R27, 0xfc0, RZ ;  /* 0x00000fc01b1b7810 */ /* 0x000fc60007ffe0ff */
[--C-:B0-----:R-:W-:Y:S01]  /*dec0*/  IMAD.WIDE.U32 R20, R35, 0x4, R2.reuse ;  /* 0x0000000423147825 */ /* 0x101fe200078e0002 */
[----:B------:R0:W3:Y:S03]  /*ded0*/  LDG.E.128 R60, desc[UR36][R32.64] ;  /* 0x00000024203c7981 */ /* 0x0000e6000c1e1d00 */
[----:B------:R-:W-:Y:S02]  /*dee0*/  IMAD.WIDE.U32 R26, R27, 0x4, R2 ;  /* 0x000000041b1a7825 */ /* 0x000fe400078e0002 */
[----:B------:R-:W3:Y:S04]  /*def0*/  LDG.E.128 R20, desc[UR36][R20.64] ;  /* 0x0000002414147981 */ /* 0x000ee8000c1e1d00 */
[----:B------:R-:W3:Y:S01]  /*df00*/  LDG.E.128 R24, desc[UR36][R26.64] ;  /* 0x000000241a187981 */ /* 0x000ee2000c1e1d00 */
[----:B------:R-:W-:-:S05]  /*df10*/  VIADD R34, R17, -UR5 ;  /* 0x8000000511227c36 */ /* 0x000fca0008000000 */
[----:B------:R-:W-:-:S05]  /*df20*/  LEA R34, R34, R65, 0x2 ;  /* 0x0000004122227211 */ /* 0x000fca00078e10ff */
[----:B-1----:R-:W2:Y:S04]  /*df30*/  LDS R28, [R34] ;  /* 0x00000000221c7984 */ /* 0x002ea80000000800 */
[----:B------:R-:W4:Y:S04]  /*df40*/  LDS R35, [R34+0x10] ;  /* 0x0000100022237984 */ /* 0x000f280000000800 */
[----:B------:R-:W3:Y:S04]  /*df50*/  LDS R30, [R34+0x20] ;  /* 0x00002000221e7984 */ /* 0x000ee80000000800 */
[----:B------:R-:W1:Y:S04]  /*df60*/  LDS R31, [R34+0x30] ;  /* 0x00003000221f7984 */ /* 0x000e680000000800 */
[----:B------:R-:W1:Y:S04]  /*df70*/  LDS R56, [R34+0x40] ;  /* 0x0000400022387984 */ /* 0x000e680000000800 */
[----:B0-----:R-:W0:Y:S04]  /*df80*/  LDS R32, [R34+0x50] ;  /* 0x0000500022207984 */ /* 0x001e280000000800 */
[----:B------:R-:W0:Y:S04]  /*df90*/  LDS R33, [R34+0x60] ;  /* 0x0000600022217984 */ /* 0x000e280000000800 */
[----:B------:R-:W0:Y:S01]  /*dfa0*/  LDS R57, [R34+0x70] ;  /* 0x0000700022397984 */ /* 0x000e220000000800 */
[----:B------:R-:W-:-:S05]  /*dfb0*/  VIADD R19, R19, 0x8 ;  /* 0x0000000813137836 */ /* 0x000fca0000000000 */
[----:B------:R-:W-:Y:S02]  /*dfc0*/  ISETP.NE.AND P0, PT, R19, R64, PT ;  /* 0x000000401300720c */ /* 0x000fe40003f05270 */
[----:B------:R-:W-:Y:S01]  /*dfd0*/  IADD3 R17, PT, PT, R17, 0x20, RZ ;  /* 0x0000002011117810 */ /* 0x000fe20007ffe0ff */
        /* <DEDUP_REMOVED lines=8> */
[-C--:B---3--:R-:W-:Y:S01]  /*e060*/  FFMA.FTZ R8, R45, R30.reuse, R8 ;  /* 0x0000001e2d087223 */ /* 0x088fe20000010008 */
[-C--:B------:R-:W-:Y:S01]  /*e070*/  FFMA.FTZ R9, R46, R30.reuse, R9 ;  /* 0x0000001e2e097223 */ /* 0x080fe20000010009 */
[-C--:B------:R-:W-:Y:S01]  /*e080*/  FFMA.FTZ R29, R44, R30.reuse, R29 ;  /* 0x0000001e2c1d7223 */ /* 0x080fe2000001001d */
[----:B------:R-:W-:Y:S01]  /*e090*/  FFMA.FTZ R28, R47, R30, R28 ;  /* 0x0000001e2f1c7223 */ /* 0x000fe2000001001c */
[-C--:B-1----:R-:W-:Y:S01]  /*e0a0*/  FFMA.FTZ R8, R49, R31.reuse, R8 ;  /* 0x0000001f31087223 */ /* 0x082fe20000010008 */
[-C--:B------:R-:W-:Y:S01]  /*e0b0*/  FFMA.FTZ R9, R50, R31.reuse, R9 ;  /* 0x0000001f32097223 */ /* 0x080fe20000010009 */
[-C--:B------:R-:W-:Y:S01]  /*e0c0*/  FFMA.FTZ R29, R48, R31.reuse, R29 ;  /* 0x0000001f301d7223 */ /* 0x080fe2000001001d */
[----:B------:R-:W-:Y:S01]  /*e0d0*/  FFMA.FTZ R28, R51, R31, R28 ;  /* 0x0000001f331c7223 */ /* 0x000fe2000001001c */
[-C--:B------:R-:W-:Y:S01]  /*e0e0*/  FFMA.FTZ R8, R53, R56.reuse, R8 ;  /* 0x0000003835087223 */ /* 0x080fe20000010008 */
        /* <DEDUP_REMOVED lines=16> */
.L_x_5355:
[----:B------:R-:W-:Y:S05]  /*e1f0*/  BSYNC.RECONVERGENT B2 ;  /* 0x0000000000027941 */ /* 0x000fea0003800200 */
.L_x_5354:
[----:B------:R-:W-:Y:S05]  /*e200*/  @!P1 BRA `(.L_x_5353) ;  /* 0x0000000400609947 */ /* 0x000fea0003800000 */
[----:B------:R-:W-:Y:S01]  /*e210*/  ISETP.GE.U32.AND P0, PT, R66, 0x4, PT ;  /* 0x000000044200780c */ /* 0x000fe20003f06070 */
[----:B------:R-:W-:Y:S01]  /*e220*/  BSSY.RECONVERGENT B2, `(.L_x_5357) ;  /* 0x000002a000027945 */ /* 0x000fe20003800200 */
[----:B------:R-:W-:-:S11]  /*e230*/  LOP3.LUT P1, R59, R59, 0x3, RZ, 0xc0, !PT ;  /* 0x000000033b3b7812 */ /* 0x000fd6000782c0ff */
[----:B------:R-:W-:Y:S05]  /*e240*/  @!P0 BRA `(.L_x_5358) ;  /* 0x00000000009c8947 */ /* 0x000fea0003800000 */
[----:B------:R-:W-:-:S04]  /*e250*/  IMAD R19, R17, 0x90, RZ ;  /* 0x0000009011137824 */ /* 0x000fc800078e02ff */
[C---:B------:R-:W-:Y:S01]  /*e260*/  IMAD.WIDE.U32 R20, R19.reuse, 0x4, R2 ;  /* 0x0000000413147825 */ /* 0x040fe200078e0002 */
[----:B--2---:R-:W-:-:S03]  /*e270*/  IADD3 R25, PT, PT, R19, 0x480, RZ ;  /* 0x0000048013197810 */ /* 0x004fc60007ffe0ff */
[----:B------:R-:W-:Y:S01]  /*e280*/  VIADD R23, R19, 0x240 ;  /* 0x0000024013177836 */ /* 0x000fe20000000000 */
[----:B---3--:R0:W2:Y:S03]  /*e290*/  LDG.E.128 R28, desc[UR36][R20.64] ;  /* 0x00000024141c7981 */ /* 0x0080a6000c1e1d00 */
[----:B------:R-:W-:-:S04]  /*e2a0*/  IMAD.WIDE.U32 R22, R23, 0x4, R2 ;  /* 0x0000000417167825 */ /* 0x000fc800078e0002 */
[----:B------:R-:W-:Y:S01]  /*e2b0*/  VIADD R27, R19, 0x6c0 ;  /* 0x000006c0131b7836 */ /* 0x000fe20000000000 */
[----:B------:R1:W3:Y:S01]  /*e2c0*/  LDG.E.128 R32, desc[UR36][R22.64] ;  /* 0x0000002416207981 */ /* 0x0002e2000c1e1d00 */
[----:B------:R-:W-:-:S04]  /*e2d0*/  IMAD.WIDE.U32 R24, R25, 0x4, R2 ;  /* 0x0000000419187825 */ /* 0x000fc800078e0002 */
[----:B------:R-:W-:Y:S01]  /*e2e0*/  IMAD.WIDE.U32 R26, R27, 0x4, R2 ;  /* 0x000000041b1a7825 */ /* 0x000fe200078e0002 */
[----:B------:R4:W3:Y:S04]  /*e2f0*/  LDG.E.128 R36, desc[UR36][R24.64] ;  /* 0x0000002418247981 */ /* 0x0008e8000c1e1d00 */
[----:B------:R-:W3:Y:S01]  /*e300*/  LDG.E.128 R40, desc[UR36][R26.64] ;  /* 0x000000241a287981 */ /* 0x000ee2000c1e1d00 */
[----:B------:R-:W0:Y:S01]  /*e310*/  S2UR UR8, SR_CgaCtaId ;  /* 0x00000000000879c3 */ /* 0x000e220000008800 */
[----:B------:R-:W-:Y:S02]  /*e320*/  UMOV UR7, 0x400 ;  /* 0x0000040000077882 */ /* 0x000fe40000000000 */
[----:B------:R-:W-:Y:S01]  /*e330*/  UIADD3 UR7, UPT, UPT, UR7, 0x440, URZ ;  /* 0x0000044007077890 */ /* 0x000fe2000fffe0ff */
[----:B------:R-:W-:-:S03]  /*e340*/  IADD3 R19, PT, PT, R17, -UR5, RZ ;  /* 0x8000000511137c10 */ /* 0x000fc6000fffe0ff */
[----:B0-----:R-:W-:-:S06]  /*e350*/  ULEA UR7, UR8, UR7, 0x18 ;  /* 0x0000000708077291 */ /* 0x001fcc000f8ec0ff */
[----:B------:R-:W-:-:S05]  /*e360*/  LEA R19, R19, UR7, 0x2 ;  /* 0x0000000713137c11 */ /* 0x000fca000f8e10ff */
[----:B------:R-:W2:Y:S04]  /*e370*/  LDS R20, [R19] ;  /* 0x0000000013147984 */ /* 0x000ea80000000800 */
[----:B-1----:R-:W3:Y:S04]  /*e380*/  LDS R22, [R19+0x10] ;  /* 0x0000100013167984 */ /* 0x002ee80000000800 */
[----:B------:R-:W0:Y:S04]  /*e390*/  LDS R23, [R19+0x20] ;  /* 0x0000200013177984 */ /* 0x000e280000000800 */
[----:B----4-:R-:W1:Y:S01]  /*e3a0*/  LDS R24, [R19+0x30] ;  /* 0x0000300013187984 */ /* 0x010e620000000800 */
[----:B------:R-:W-:-:S02]  /*e3b0*/  VIADD R17, R17, 0x10 ;  /* 0x0000001011117836 */ /* 0x000fc40000000000 */
[-C--:B--2---:R-:W-:Y:S01]  /*e3c0*/  FFMA.FTZ R21, R28, R20.reuse, R8 ;  /* 0x000000141c157223 */ /* 0x084fe20000010008 */
[-C--:B------:R-:W-:Y:S01]  /*e3d0*/  FFMA.FTZ R8, R29, R20.reuse, R9 ;  /* 0x000000141d087223 */ /* 0x080fe20000010009 */
[-C--:B------:R-:W-:Y:S01]  /*e3e0*/  FFMA.FTZ R9, R30, R20.reuse, R10 ;  /* 0x000000141e097223 */ /* 0x080fe2000001000a */
[----:B------:R-:W-:Y:S02]  /*e3f0*/  FFMA.FTZ R20, R31, R20, R11 ;  /* 0x000000141f147223 */ /* 0x000fe4000001000b */
[-C--:B---3--:R-:W-:Y:S01]  /*e400*/  FFMA.FTZ R8, R33, R22.reuse, R8 ;  /* 0x0000001621087223 */ /* 0x088fe20000010008 */
[-C--:B------:R-:W-:Y:S01]  /*e410*/  FFMA.FTZ R9, R34, R22.reuse, R9 ;  /* 0x0000001622097223 */ /* 0x080fe20000010009 */
[-C--:B------:R-:W-:Y:S01]  /*e420*/  FFMA.FTZ R21, R32, R22.reuse, R21 ;  /* 0x0000001620157223 */ /* 0x080fe20000010015 */
[----:B------:R-:W-:Y:S01]  /*e430*/  FFMA.FTZ R20, R35, R22, R20 ;  /* 0x0000001623147223 */ /* 0x000fe20000010014 */
[-C--:B0-----:R-:W-:Y:S01]  /*e440*/  FFMA.FTZ R10, R37, R23.reuse, R8 ;  /* 0x00000017250a7223 */ /* 0x081fe20000010008 */
[-C--:B------:R-:W-:Y:S01]  /*e450*/  FFMA.FTZ R11, R38, R23.reuse, R9 ;  /* 0x00000017260b7223 */ /* 0x080fe20000010009 */
[-C--:B------:R-:W-:Y:S01]  /*e460*/  FFMA.FTZ R21, R36, R23.reuse, R21 ;  /* 0x0000001724157223 */ /* 0x080fe20000010015 */
[----:B------:R-:W-:Y:S01]  /*e470*/  FFMA.FTZ R20, R39, R23, R20 ;  /* 0x0000001727147223 */ /* 0x000fe20000010014 */
[-C--:B-1----:R-:W-:Y:S01]  /*e480*/  FFMA.FTZ R9, R41, R24.reuse, R10 ;  /* 0x0000001829097223 */ /* 0x082fe2000001000a */
[-C--:B------:R-:W-:Y:S01]  /*e490*/  FFMA.FTZ R10, R42, R24.reuse, R11 ;  /* 0x000000182a0a7223 */ /* 0x080fe2000001000b */
[-C--:B------:R-:W-:Y:S01]  /*e4a0*/  FFMA.FTZ R8, R40, R24.reuse, R21 ;  /* 0x0000001828087223 */ /* 0x080fe20000010015 */
[----:B------:R-:W-:-:S07]  /*e4b0*/  FFMA.FTZ R11, R43, R24, R20 ;  /* 0x000000182b0b7223 */ /* 0x000fce0000010014 */
.L_x_5358:
[----:B------:R-:W-:Y:S05]  /*e4c0*/  BSYNC.RECONVERGENT B2 ;  /* 0x0000000000027941 */ /* 0x000fea0003800200 */
.L_x_5357:
[----:B------:R-:W-:Y:S05]  /*e4d0*/  @!P1 BRA `(.L_x_5353) ;  /* 0x0000000000ac9947 */ /* 0x000fea0003800000 */
[----:B------:R-:W-:Y:S01]  /*e4e0*/  ISETP.NE.AND P1, PT, R59, 0x1, PT ;  /* 0x000000013b00780c */ /* 0x000fe20003f25270 */
[----:B------:R-:W-:Y:S01]  /*e4f0*/  BSSY.RECONVERGENT B2, `(.L_x_5359) ;  /* 0x000001a000027945 */ /* 0x000fe20003800200 */
[----:B------:R-:W-:-:S11]  /*e500*/  LOP3.LUT P0, RZ, R58, 0x4, RZ, 0xc0, !PT ;  /* 0x000000043aff7812 */ /* 0x000fd6000780c0ff */
[----:B------:R-:W-:Y:S05]  /*e510*/  @!P1 BRA `(.L_x_5360) ;  /* 0x00000000005c9947 */ /* 0x000fea0003800000 */
[----:B------:R-:W-:-:S05]  /*e520*/  IMAD R21, R17, 0x90, RZ ;  /* 0x0000009011157824 */ /* 0x000fca00078e02ff */
[C---:B------:R-:W-:Y:S01]  /*e530*/  IADD3 R23, PT, PT, R21.reuse, 0x240, RZ ;  /* 0x0000024015177810 */ /* 0x040fe20007ffe0ff */
[----:B------:R-:W-:-:S04]  /*e540*/  IMAD.WIDE.U32 R20, R21, 0x4, R2 ;  /* 0x0000000415147825 */ /* 0x000fc800078e0002 */
[----:B------:R-:W-:Y:S01]  /*e550*/  IMAD.WIDE.U32 R22, R23, 0x4, R2 ;  /* 0x0000000417167825 */ /* 0x000fe200078e0002 */
[----:B--2---:R-:W2:Y:S04]  /*e560*/  LDG.E.128 R24, desc[UR36][R20.64] ;  /* 0x0000002414187981 */ /* 0x004ea8000c1e1d00 */
[----:B------:R-:W4:Y:S01]  /*e570*/  LDG.E.128 R32, desc[UR36][R22.64] ;  /* 0x0000002416207981 */ /* 0x000f22000c1e1d00 */
[----:B------:R-:W0:Y:S01]  /*e580*/  S2UR UR8, SR_CgaCtaId ;  /* 0x00000000000879c3 */ /* 0x000e220000008800 */
[----:B------:R-:W-:Y:S01]  /*e590*/  UMOV UR7, 0x400 ;  /* 0x0000040000077882 */ /* 0x000fe20000000000 */
[C---:B------:R-:W-:Y:S01]  /*e5a0*/  VIADD R19, R17.reuse, -UR5 ;  /* 0x8000000511137c36 */ /* 0x040fe20008000000 */
[----:B------:R-:W-:Y:S01]  /*e5b0*/  UIADD3 UR7, UPT, UPT, UR7, 0x440, URZ ;  /* 0x0000044007077890 */ /* 0x000fe2000fffe0ff */
[----:B------:R-:W-:-:S03]  /*e5c0*/  IADD3 R17, PT, PT, R17, 0x8, RZ ;  /* 0x0000000811117810 */ /* 0x000fc60007ffe0ff */
[----:B0-----:R-:W-:-:S06]  /*e5d0*/  ULEA UR7, UR8, UR7, 0x18 ;  /* 0x0000000708077291 */ /* 0x001fcc000f8ec0ff */
[----:B------:R-:W-:-:S05]  /*e5e0*/  LEA R19, R19, UR7, 0x2 ;  /* 0x0000000713137c11 */ /* 0x000fca000f8e10ff */
[----:B------:R-:W2:Y:S04]  /*e5f0*/  LDS R28, [R19] ;  /* 0x00000000131c7984 */ /* 0x000ea80000000800 */
[----:B------:R-:W4:Y:S01]  /*e600*/  LDS R30, [R19+0x10] ;  /* 0x00001000131e7984 */ /* 0x000f220000000800 */
[-C--:B--2---:R-:W-:Y:S01]  /*e610*/  FFMA.FTZ R29, R24, R28.reuse, R8 ;  /* 0x0000001c181d7223 */ /* 0x084fe20000010008 */
[-C--:B------:R-:W-:Y:S01]  /*e620*/  FFMA.FTZ R20, R25, R28.reuse, R9 ;  /* 0x0000001c19147223 */ /* 0x080fe20000010009 */
[-C--:B------:R-:W-:Y:S01]  /*e630*/  FFMA.FTZ R21, R26, R28.reuse, R10 ;  /* 0x0000001c1a157223 */ /* 0x080fe2000001000a */
[----:B------:R-:W-:Y:S01]  /*e640*/  FFMA.FTZ R28, R27, R28, R11 ;  /* 0x0000001c1b1c7223 */ /* 0x000fe2000001000b */
[-C--:B----4-:R-:W-:Y:S01]  /*e650*/  FFMA.FTZ R8, R32, R30.reuse, R29 ;  /* 0x0000001e20087223 */ /* 0x090fe2000001001d */
[-C--:B------:R-:W-:Y:S01]  /*e660*/  FFMA.FTZ R9, R33, R30.reuse, R20 ;  /* 0x0000001e21097223 */ /* 0x080fe20000010014 */
[-C--:B------:R-:W-:Y:S01]  /*e670*/  FFMA.FTZ R10, R34, R30.reuse, R21 ;  /* 0x0000001e220a7223 */ /* 0x080fe20000010015 */
[----:B------:R-:W-:-:S07]  /*e680*/  FFMA.FTZ R11, R35, R30, R28 ;  /* 0x0000001e230b7223 */ /* 0x000fce000001001c */
.L_x_5360:
[----:B------:R-:W-:Y:S05]  /*e690*/  BSYNC.RECONVERGENT B2 ;  /* 0x0000000000027941 */ /* 0x000fea0003800200 */
.L_x_5359:
[----:B------:R-:W-:Y:S05]  /*e6a0*/  @P0 BRA `(.L_x_5353) ;  /* 0x0000000000380947 */ /* 0x000fea0003800000 */
[----:B------:R-:W-:-:S04]  /*e6b0*/  IMAD R21, R17, 0x90, RZ ;  /* 0x0000009011157824 */ /* 0x000fc800078e02ff */
[----:B------:R-:W-:-:S06]  /*e6c0*/  IMAD.WIDE.U32 R20, R21, 0x4, R2 ;  /* 0x0000000415147825 */ /* 0x000fcc00078e0002 */
[----:B------:R-:W4:Y:S01]  /*e6d0*/  LDG.E.128 R20, desc[UR36][R20.64] ;  /* 0x0000002414147981 */ /* 0x000f22000c1e1d00 */
[----:B------:R-:W0:Y:S01]  /*e6e0*/  S2UR UR8, SR_CgaCtaId ;  /* 0x00000000000879c3 */ /* 0x000e220000008800 */
[----:B------:R-:W-:Y:S01]  /*e6f0*/  UMOV UR7, 0x400 ;  /* 0x0000040000077882 */ /* 0x000fe20000000000 */
[----:B------:R-:W-:Y:S01]  /*e700*/  VIADD R17, R17, -UR5 ;  /* 0x8000000511117c36 */ /* 0x000fe20008000000 */
[----:B------:R-:W-:-:S04]  /*e710*/  UIADD3 UR7, UPT, UPT, UR7, 0x440, URZ ;  /* 0x0000044007077890 */ /* 0x000fc8000fffe0ff */
[----:B0-----:R-:W-:-:S06]  /*e720*/  ULEA UR7, UR8, UR7, 0x18 ;  /* 0x0000000708077291 */ /* 0x001fcc000f8ec0ff */
[----:B------:R-:W-:-:S06]  /*e730*/  LEA R17, R17, UR7, 0x2 ;  /* 0x0000000711117c11 */ /* 0x000fcc000f8e10ff */
[----:B------:R-:W4:Y:S02]  /*e740*/  LDS R17, [R17] ;  /* 0x0000000011117984 */ /* 0x000f240000000800 */
[-C--:B----4-:R-:W-:Y:S01]  /*e750*/  FFMA.FTZ R8, R20, R17.reuse, R8 ;  /* 0x0000001114087223 */ /* 0x090fe20000010008 */
[-C--:B------:R-:W-:Y:S01]  /*e760*/  FFMA.FTZ R9, R21, R17.reuse, R9 ;  /* 0x0000001115097223 */ /* 0x080fe20000010009 */
[-C--:B------:R-:W-:Y:S01]  /*e770*/  FFMA.FTZ R10, R22, R17.reuse, R10 ;  /* 0x00000011160a7223 */ /* 0x080fe2000001000a */
[----:B------:R-:W-:-:S07]  /*e780*/  FFMA.FTZ R11, R23, R17, R11 ;  /* 0x00000011170b7223 */ /* 0x000fce000001000b */
.L_x_5353:
[----:B------:R-:W-:Y:S05]  /*e790*/  BSYNC.RECONVERGENT B1 ;  /* 0x0000000000017941 */ /* 0x000fea0003800200 */
.L_x_5352:
[----:B------:R-:W-:Y:S01]  /*e7a0*/  ISETP.GE.AND P0, PT, R15, UR45, PT ;  /* 0x0000002d0f007c0c */ /* 0x000fe2000bf06270 */
[----:B------:R-:W-:-:S12]  /*e7b0*/  BSSY.RECONVERGENT B3, `(.L_x_5361) ;  /* 0x000011f000037945 */ /* 0x000fd80003800200 */
[----:B------:R-:W-:Y:S05]  /*e7c0*/  @P0 BRA `(.L_x_5362) ;  /* 0x0000001000740947 */ /* 0x000fea0003800000 */
[----:B------:R-:W-:Y:S01]  /*e7d0*/  HFMA2 R20, -RZ, RZ, 0, 2.384185791015625e-07 ;  /* 0x00000004ff147431 */ /* 0x000fe200000001ff */
[----:B------:R-:W-:Y:S01]  /*e7e0*/  ULOP3.LUT UR7, URZ, UR5, URZ, 0x33, !UPT ;  /* 0x00000005ff077292 */ /* 0x000fe2000f8e33ff */
[----:B------:R-:W-:Y:S03]  /*e7f0*/  BSSY.RECONVERGENT B2, `(.L_x_5363) ;  /* 0x00000a4000027945 */ /* 0x000fe60003800200 */
[----:B------:R-:W-:-:S04]  /*e800*/  VIADDMNMX R17, R15, R20, UR45, !PT ;  /* 0x0000002d0f117e46 */ /* 0x000fc8000f800114 */
[----:B--2---:R-:W-:-:S04]  /*e810*/  IADD3 R25, PT, PT, -R14, UR7, R17 ;  /* 0x000000070e197c10 */ /* 0x004fc8000fffe111 */
        /* <DEDUP_REMOVED lines=8> */
[----:B------:R-:W-:Y:S01]  /*e8a0*/  VIADD R15, R15, 0x8 ;  /* 0x000000080f0f7836 */ /* 0x000fe20000000000 */
[----:B------:R-:W-:Y:S02]  /*e8b0*/  IADD3 R19, PT, PT, -R18, RZ, RZ ;  /* 0x000000ff12137210 */ /* 0x000fe40007ffe1ff */
[----:B------:R-:W1:Y:S01]  /*e8c0*/  LDC R28, c[0x0][0x3f4] ;  /* 0x0000fd00ff1c7b82 */ /* 0x000e620000000800 */
[----:B0-----:R-:W-:-:S06]  /*e8d0*/  ULEA UR7, UR8, UR7, 0x18 ;  /* 0x0000000708077291 */ /* 0x001fcc000f8ec0ff */
[----:B------:R-:W-:-:S05]  /*e8e0*/  LEA R17, R14, UR7, 0x2 ;  /* 0x000000070e117c11 */ /* 0x000fca000f8e10ff */
[----:B------:R-:W-:-:S07]  /*e8f0*/  VIADD R17, R17, 0x20 ;  /* 0x0000002011117836 */ /* 0x000fce0000000000 */
.L_x_5374:
[C---:B------:R-:W-:Y:S01]  /*e900*/  VIADD R23, R15.reuse, 0xfffffff8 ;  /* 0xfffffff80f177836 */ /* 0x040fe20000000000 */
[----:B-1----:R-:W-:Y:S01]  /*e910*/  MOV R18, R28 ;  /* 0x0000001c00127202 */ /* 0x002fe20000000f00 */
[----:B------:R-:W-:Y:S01]  /*e920*/  VIADD R27, R15, 0xfffffffc ;  /* 0xfffffffc0f1b7836 */ /* 0x000fe20000000000 */
[----:B------:R-:W-:Y:S01]  /*e930*/  IADD3 R19, PT, PT, R19, 0x4, RZ ;  /* 0x0000000413137810 */ /* 0x000fe20007ffe0ff */
[----:B------:R-:W-:Y:S01]  /*e940*/  BSSY.RECONVERGENT B4, `(.L_x_5366) ;  /* 0x0000026000047945 */ /* 0x000fe20003800200 */
[-C--:B------:R-:W-:Y:S02]  /*e950*/  ISETP.GE.AND P4, PT, R23, R18.reuse, PT ;  /* 0x000000121700720c */ /* 0x080fe40003f86270 */
[----:B------:R-:W-:Y:S02]  /*e960*/  IADD3 R29, PT, PT, R15, 0x4, RZ ;  /* 0x000000040f1d7810 */ /* 0x000fe40007ffe0ff */
[----:B------:R-:W-:Y:S02]  /*e970*/  ISETP.NE.AND P0, PT, R19, RZ, PT ;  /* 0x000000ff1300720c */ /* 0x000fe40003f05270 */
[----:B------:R-:W-:-:S02]  /*e980*/  ISETP.GE.AND P1, PT, R27, R18, PT ;  /* 0x000000121b00720c */ /* 0x000fc40003f26270 */
[-C--:B------:R-:W-:Y:S02]  /*e990*/  ISETP.GE.AND P2, PT, R15, R18.reuse, PT ;  /* 0x000000120f00720c */ /* 0x080fe40003f46270 */
[----:B------:R-:W-:-:S03]  /*e9a0*/  ISETP.GE.AND P3, PT, R29, R18, PT ;  /* 0x000000121d00720c */ /* 0x000fc60003f66270 */
[----:B------:R-:W-:Y:S10]  /*e9b0*/  @!P4 BRA `(.L_x_5367) ;  /* 0x000000000078c947 */ /* 0x000ff40003800000 */
[----:B---3--:R-:W-:Y:S02]  /*e9c0*/  IABS R31, R18 ;  /* 0x00000012001f7213 */ /* 0x008fe40000000000 */
        /* <DEDUP_REMOVED lines=8> */
[----:B-1----:R-:W-:-:S05]  /*ea50*/  IADD3 R20, PT, PT, RZ, -R21, RZ ;  /* 0x80000015ff147210 */ /* 0x002fca0007ffe0ff */
        /* <DEDUP_REMOVED lines=15> */
[----:B------:R-:W0:Y:S02]  /*eb50*/  LDG.E.128 R20, desc[UR36][R20.64] ;  /* 0x0000002414147981 */ /* 0x000e24000c1e1d00 */
[-C--:B0-----:R-:W-:Y:S01]  /*eb60*/  FFMA.FTZ R8, R20, R24.reuse, R8 ;  /* 0x0000001814087223 */ /* 0x081fe20000010008 */
[-C--:B------:R-:W-:Y:S01]  /*eb70*/  FFMA.FTZ R9, R21, R24.reuse, R9 ;  /* 0x0000001815097223 */ /* 0x080fe20000010009 */
[-C--:B------:R-:W-:Y:S01]  /*eb80*/  FFMA.FTZ R10, R22, R24.reuse, R10 ;  /* 0x00000018160a7223 */ /* 0x080fe2000001000a */
[----:B------:R-:W-:-:S07]  /*eb90*/  FFMA.FTZ R11, R23, R24, R11 ;  /* 0x00000018170b7223 */ /* 0x000fce000001000b */
.L_x_5367:
[----:B------:R-:W-:Y:S05]  /*eba0*/  BSYNC.RECONVERGENT B4 ;  /* 0x0000000000047941 */ /* 0x000fea0003800200 */
.L_x_5366:
        /* <DEDUP_REMOVED lines=32> */
.L_x_5369:
[----:B------:R-:W-:Y:S05]  /*edb0*/  BSYNC.RECONVERGENT B4 ;  /* 0x0000000000047941 */ /* 0x000fea0003800200 */
.L_x_5368:
        /* <DEDUP_REMOVED lines=32> */
.L_x_5371:
[----:B------:R-:W-:Y:S05]  /*efc0*/  BSYNC.RECONVERGENT B4 ;  /* 0x0000000000047941 */ /* 0x000fea0003800200 */
.L_x_5370:
        /* <DEDUP_REMOVED lines=10> */
[----:B0-----:R-:W0:Y:S01]  /*f070*/  LDS R24, [R17+0x10] ;  /* 0x0000100011187984 */ /* 0x001e220000000800 */
        /* <DEDUP_REMOVED lines=21> */
.L_x_5373:
[----:B------:R-:W-:Y:S05]  /*f1d0*/  BSYNC.RECONVERGENT B4 ;  /* 0x0000000000047941 */ /* 0x000fea0003800200 */
.L_x_5372:
[----:B------:R-:W-:Y:S01]  /*f1e0*/  VIADD R15, R15, 0x10 ;  /* 0x000000100f0f7836 */ /* 0x000fe20000000000 */
[----:B------:R-:W-:Y:S01]  /*f1f0*/  IADD3 R17, PT, PT, R17, 0x40, RZ ;  /* 0x0000004011117810 */ /* 0x000fe20007ffe0ff */
[----:B------:R-:W-:Y:S06]  /*f200*/  @P0 BRA `(.L_x_5374) ;  /* 0xfffffff400bc0947 */ /* 0x000fec000383ffff */
[----:B------:R-:W-:Y:S05]  /*f210*/  BSYNC.RECONVERGENT B1 ;  /* 0x0000000000017941 */ /* 0x000fea0003800200 */
.L_x_5365:
[----:B------:R-:W-:-:S07]  /*f220*/  VIADD R15, R15, 0xfffffff8 ;  /* 0xfffffff80f0f7836 */ /* 0x000fce0000000000 */
.L_x_5364:
[----:B------:R-:W-:Y:S05]  /*f230*/  BSYNC.RECONVERGENT B2 ;  /* 0x0000000000027941 */ /* 0x000fea0003800200 */
.L_x_5363:
        /* <DEDUP_REMOVED lines=9> */
[C---:B------:R-:W-:Y:S01]  /*f2d0*/  VIADD R17, R15.reuse, -UR5 ;  /* 0x800000050f117c36 */ /* 0x040fe20008000000 */
[----:B------:R-:W-:Y:S01]  /*f2e0*/  IADD3 R27, PT, PT, R15, 0x4, RZ ;  /* 0x000000040f1b7810 */ /* 0x000fe20007ffe0ff */
[----:B------:R-:W-:Y:S03]  /*f2f0*/  BSSY.RECONVERGENT B2, `(.L_x_5377) ;  /* 0x0000022000027945 */ /* 0x000fe60003800200 */
[----:B------:R-:W-:Y:S01]  /*f300*/  ISETP.GE.AND P2, PT, R27, R18, PT ;  /* 0x000000121b00720c */ /* 0x000fe20003f46270 */
[----:B0-----:R-:W-:-:S06]  /*f310*/  ULEA UR7, UR8, UR7, 0x18 ;  /* 0x0000000708077291 */ /* 0x001fcc000f8ec0ff */
[----:B------:R-:W-:Y:S01]  /*f320*/  LEA R24, R17, UR7, 0x2 ;  /* 0x0000000711187c11 */ /* 0x000fe2000f8e10ff */
[----:B------:R-:W-:Y:S06]  /*f330*/  @!P0 BRA `(.L_x_5378) ;  /* 0x0000000000748947 */ /* 0x000fec0003800000 */
[----:B------:R-:W-:Y:S01]  /*f340*/  IABS R22, R18 ;  /* 0x0000001200167213 */ /* 0x000fe20000000000 */
[----:B------:R-:W-:Y:S01]  /*f350*/  HFMA2 R20, -RZ, RZ, 0, 0 ;  /* 0x00000000ff147431 */ /* 0x000fe200000001ff */
        /* <DEDUP_REMOVED lines=19> */
[----:B------:R-:W-:Y:S02]  /*f490*/  IMAD R21, R17, 0x90, RZ ;  /* 0x0000009011157824 */ /* 0x000fe400078e02ff */
[----:B------:R-:W0:Y:S02]  /*f4a0*/  LDS R17, [R24] ;  /* 0x0000000018117984 */ /* 0x000e240000000800 */
[----:B------:R-:W-:-:S06]  /*f4b0*/  IMAD.WIDE.U32 R20, R21, 0x4, R2 ;  /* 0x0000000415147825 */ /* 0x000fcc00078e0002 */
[----:B------:R-:W0:Y:S02]  /*f4c0*/  LDG.E.128 R20, desc[UR36][R20.64] ;  /* 0x0000002414147981 */ /* 0x000e24000c1e1d00 */
[-C--:B0-----:R-:W-:Y:S01]  /*f4d0*/  FFMA.FTZ R8, R20, R17.reuse, R8 ;  /* 0x0000001114087223 */ /* 0x081fe20000010008 */
[-C--:B------:R-:W-:Y:S01]  /*f4e0*/  FFMA.FTZ R9, R21, R17.reuse, R9 ;  /* 0x0000001115097223 */ /* 0x080fe20000010009 */
[-C--:B------:R-:W-:Y:S01]  /*f4f0*/  FFMA.FTZ R10, R22, R17.reuse, R10 ;  /* 0x00000011160a7223 */ /* 0x080fe2000001000a */
[----:B------:R-:W-:-:S07]  /*f500*/  FFMA.FTZ R11, R23, R17, R11 ;  /* 0x00000011170b7223 */ /* 0x000fce000001000b */
.L_x_5378:
[----:B------:R-:W-:Y:S05]  /*f510*/  BSYNC.RECONVERGENT B2 ;  /* 0x0000000000027941 */ /* 0x000fea0003800200 */
.L_x_5377:
[----:B------:R-:W-:Y:S04]  /*f520*/  BSSY.RECONVERGENT B2, `(.L_x_5379) ;  /* 0x000001f000027945 */ /* 0x000fe80003800200 */
[----:B------:R-:W-:Y:S05]  /*f530*/  @!P2 BRA `(.L_x_5380) ;  /* 0x000000000074a947 */ /* 0x000fea0003800000 */
[----:B------:R-:W-:Y:S01]  /*f540*/  IABS R22, R18 ;  /* 0x0000001200167213 */ /* 0x000fe20000000000 */
[----:B------:R-:W-:Y:S01]  /*f550*/  IMAD.MOV.U32 R20, RZ, RZ, RZ ;  /* 0x000000ffff147224 */ /* 0x000fe200078e00ff */
        /* <DEDUP_REMOVED lines=19> */
[----:B------:R-:W-:Y:S02]  /*f690*/  IMAD R21, R17, 0x90, RZ ;  /* 0x0000009011157824 */ /* 0x000fe400078e02ff */
[----:B------:R-:W0:Y:S02]  /*f6a0*/  LDS R17, [R24+0x10] ;  /* 0x0000100018117984 */ /* 0x000e240000000800 */
[----:B------:R-:W-:-:S06]  /*f6b0*/  IMAD.WIDE.U32 R20, R21, 0x4, R2 ;  /* 0x0000000415147825 */ /* 0x000fcc00078e0002 */
[----:B------:R-:W0:Y:S02]  /*f6c0*/  LDG.E.128 R20, desc[UR36][R20.64] ;  /* 0x0000002414147981 */ /* 0x000e24000c1e1d00 */
[-C--:B0-----:R-:W-:Y:S01]  /*f6d0*/  FFMA.FTZ R8, R20, R17.reuse, R8 ;  /* 0x0000001114087223 */ /* 0x081fe20000010008 */
[-C--:B------:R-:W-:Y:S01]  /*f6e0*/  FFMA.FTZ R9, R21, R17.reuse, R9 ;  /* 0x0000001115097223 */ /* 0x080fe20000010009 */
[-C--:B------:R-:W-:Y:S01]  /*f6f0*/  FFMA.FTZ R10, R22, R17.reuse, R10 ;  /* 0x00000011160a7223 */ /* 0x080fe2000001000a */
[----:B------:R-:W-:-:S07]  /*f700*/  FFMA.FTZ R11, R23, R17, R11 ;  /* 0x00000011170b7223 */ /* 0x000fce000001000b */
.L_x_5380:
[----:B------:R-:W-:Y:S05]  /*f710*/  BSYNC.RECONVERGENT B2 ;  /* 0x0000000000027941 */ /* 0x000fea0003800200 */
.L_x_5379:
[----:B------:R-:W-:-:S07]  /*f720*/  IADD3 R15, PT, PT, R15, 0x8, RZ ;  /* 0x000000080f0f7810 */ /* 0x000fce0007ffe0ff */
.L_x_5376:
[----:B------:R-:W-:Y:S05]  /*f730*/  BSYNC.RECONVERGENT B1 ;  /* 0x0000000000017941 */ /* 0x000fea0003800200 */
.L_x_5375:
[----:B------:R-:W-:-:S04]  /*f740*/  LOP3.LUT P0, RZ, R25, 0x4, RZ, 0xc0, !PT ;  /* 0x0000000419ff7812 */ /* 0x000fc8000780c0ff */
[----:B------:R-:W-:-:S13]  /*f750*/  ISETP.LT.OR P0, PT, R15, R18, P0 ;  /* 0x000000120f00720c */ /* 0x000fda0000701670 */
[----:B------:R-:W-:Y:S05]  /*f760*/  @P0 BRA `(.L_x_5362) ;  /* 0x00000000008c0947 */ /* 0x000fea0003800000 */
        /* <DEDUP_REMOVED lines=23> */
[----:B------:R-:W2:Y:S01]  /*f8e0*/  LDG.E.128 R20, desc[UR36][R2.64] ;  /* 0x0000002402147981 */ /* 0x000ea2000c1e1d00 */
[----:B------:R-:W0:Y:S01]  /*f8f0*/  S2UR UR8, SR_CgaCtaId ;  /* 0x00000000000879c3 */ /* 0x000e220000008800 */
[----:B------:R-:W-:Y:S01]  /*f900*/  UMOV UR7, 0x400 ;  /* 0x0000040000077882 */ /* 0x000fe20000000000 */
[----:B------:R-:W-:Y:S01]  /*f910*/  IADD3 R15, PT, PT, R15, -UR5, RZ ;  /* 0x800000050f0f7c10 */ /* 0x000fe2000fffe0ff */
[----:B------:R-:W-:-:S04]  /*f920*/  UIADD3 UR7, UPT, UPT, UR7, 0x440, URZ ;  /* 0x0000044007077890 */ /* 0x000fc8000fffe0ff */
[----:B0-----:R-:W-:-:S06]  /*f930*/  ULEA UR7, UR8, UR7, 0x18 ;  /* 0x0000000708077291 */ /* 0x001fcc000f8ec0ff */
[----:B------:R-:W-:-:S06]  /*f940*/  LEA R15, R15, UR7, 0x2 ;  /* 0x000000070f0f7c11 */ /* 0x000fcc000f8e10ff */
[----:B------:R-:W2:Y:S02]  /*f950*/  LDS R15, [R15] ;  /* 0x000000000f0f7984 */ /* 0x000ea40000000800 */
[-C--:B--2---:R-:W-:Y:S01]  /*f960*/  FFMA.FTZ R8, R20, R15.reuse, R8 ;  /* 0x0000000f14087223 */ /* 0x084fe20000010008 */
[-C--:B------:R-:W-:Y:S01]  /*f970*/  FFMA.FTZ R9, R21, R15.reuse, R9 ;  /* 0x0000000f15097223 */ /* 0x080fe20000010009 */
[-C--:B------:R-:W-:Y:S01]  /*f980*/  FFMA.FTZ R10, R22, R15.reuse, R10 ;  /* 0x0000000f160a7223 */ /* 0x080fe2000001000a */
[----:B------:R-:W-:-:S07]  /*f990*/  FFMA.FTZ R11, R23, R15, R11 ;  /* 0x0000000f170b7223 */ /* 0x000fce000001000b */
.L_x_5362:
[----:B------:R-:W-:Y:S05]  /*f9a0*/  BSYNC.RECONVERGENT B3 ;  /* 0x0000000000037941 */ /* 0x000fea0003800200 */
.L_x_5361:
[----:B------:R-:W-:-:S13]  /*f9b0*/  ISETP.NE.AND P0, PT, R14, UR6, PT ;  /* 0x000000060e007c0c */ /* 0x000fda000bf05270 */
[----:B------:R-:W-:Y:S05]  /*f9c0*/  @P0 BRA `(.L_x_5351) ;  /* 0x0000000000e80947 */ /* 0x000fea0003800000 */
[----:B------:R-:W0:Y:S01]  /*f9d0*/  LDC R2, c[0x0][0x478] ;  /* 0x00011e00ff027b82 */ /* 0x000e220000000800 */
[----:B---3--:R-:W-:Y:S01]  /*f9e0*/  VIADD R31, R13, UR43 ;  /* 0x0000002b0d1f7c36 */ /* 0x008fe20008000000 */
[----:B------:R-:W1:Y:S01]  /*f9f0*/  LDCU.64 UR8, c[0x0][0x460] ;  /* 0x00008c00ff0877ac */ /* 0x000e620008000a00 */
[----:B------:R-:W-:Y:S01]  /*fa00*/  UMOV UR7, 0x400 ;  /* 0x0000040000077882 */ /* 0x000fe20000000000 */
[----:B------:R-:W3:Y:S01]  /*fa10*/  LDCU.64 UR10, c[0x0][0x3c0] ;  /* 0x00007800ff0a77ac */ /* 0x000ee20008000a00 */
[----:B0-----:R-:W-:-:S13]  /*fa20*/  ISETP.NE.AND P1, PT, R2, 0x2, PT ;  /* 0x000000020200780c */ /* 0x001fda0003f25270 */
[----:B------:R-:W0:Y:S08]  /*fa30*/  @!P1 LDC.64 R2, c[0x0][0x3a8] ;  /* 0x0000ea00ff029b82 */ /* 0x000e300000000a00 */
[----:B--2---:R-:W2:Y:S08]  /*fa40*/  @!P1 LDC.64 R24, c[0x0][0x468] ;  /* 0x00011a00ff189b82 */ /* 0x004eb00000000a00 */
[----:B------:R-:W4:Y:S01]  /*fa50*/  @P1 LDC.64 R20, c[0x0][0x3a8] ;  /* 0x0000ea00ff141b82 */ /* 0x000f220000000a00 */
[----:B0-----:R-:W-:-:S04]  /*fa60*/  @!P1 IADD3 R2, P0, PT, R31, R2, RZ ;  /* 0x000000021f029210 */ /* 0x001fc80007f1e0ff */
[----:B------:R-:W-:Y:S01]  /*fa70*/  @!P1 LEA.HI.X.SX32 R3, R31, R3, 0x1, P0 ;  /* 0x000000031f039211 */ /* 0x000fe200000f0eff */
[----:B--2---:R-:W2:Y:S04]  /*fa80*/  @!P1 LDG.E R24, desc[UR36][R24.64+0x8] ;  /* 0x0000082418189981 */ /* 0x004ea8000c1e1900 */
[----:B------:R-:W3:Y:S01]  /*fa90*/  @!P1 LDG.E R15, desc[UR36][R2.64] ;  /* 0x00000024020f9981 */ /* 0x000ee2000c1e1900 */
[----:B-1----:R-:W-:-:S04]  /*faa0*/  ISETP.NE.U32.AND P0, PT, RZ, UR8, PT ;  /* 0x00000008ff007c0c */ /* 0x002fc8000bf05070 */
[----:B------:R-:W-:-:S13]  /*fab0*/  ISETP.NE.AND.EX P0, PT, RZ, UR9, PT, P0 ;  /* 0x00000009ff007c0c */ /* 0x000fda000bf05300 */
[----:B------:R-:W0:Y:S08]  /*fac0*/  @P0 LDC R33, c[0x0][0x3f8] ;  /* 0x0000fe00ff210b82 */ /* 0x000e300000000800 */
[----:B------:R-:W1:Y:S01]  /*fad0*/  @P0 LDC.64 R22, c[0x0][0x458] ;  /* 0x00011600ff160b82 */ /* 0x000e620000000a00 */
[----:B----4-:R-:W-:-:S04]  /*fae0*/  @P1 IMAD.WIDE R2, R31, 0x4, R20 ;  /* 0x000000041f021825 */ /* 0x010fc800078e0214 */
[----:B0-----:R-:W-:-:S04]  /*faf0*/  @P0 IMAD R12, R33, UR38, R12 ;  /* 0x00000026210c0c24 */ /* 0x001fc8000f8e020c */
[----:B------:R-:W-:-:S04]  /*fb00*/  @P0 IMAD R21, R12, 0x90, R13 ;  /* 0x000000900c150824 */ /* 0x000fc800078e020d */
[----:B-1----:R-:W-:-:S06]  /*fb10*/  @P0 IMAD.WIDE R20, R21, 0x4, R22 ;  /* 0x0000000415140825 */ /* 0x002fcc00078e0216 */
[----:B------:R-:W4:Y:S01]  /*fb20*/  @P0 LDG.E.128 R20, desc[UR36][R20.64] ;  /* 0x0000002414140981 */ /* 0x000f22000c1e1d00 */
[----:B---3--:R-:W2:Y:S08]  /*fb30*/  @!P1 I2F.S8 R17, R15 ;  /* 0x0000000f00119306 */ /* 0x008eb00000001400 */
[----:B------:R-:W0:Y:S08]  /*fb40*/  @!P1 I2F.S8 R19, R15.B1 ;  /* 0x1000000f00139306 */ /* 0x000e300000001400 */
[----:B------:R-:W1:Y:S08]  /*fb50*/  @!P1 I2F.S8 R27, R15.B2 ;  /* 0x2000000f001b9306 */ /* 0x000e700000001400 */
[----:B------:R-:W3:Y:S01]  /*fb60*/  @!P1 I2F.S8 R29, R15.B3 ;  /* 0x3000000f001d9306 */ /* 0x000ee20000001400 */
[C---:B--2---:R-:W-:Y:S01]  /*fb70*/  @!P1 FMUL.FTZ R32, R24.reuse, R17 ;  /* 0x0000001118209220 */ /* 0x044fe20000410000 */
[C---:B0-----:R-:W-:Y:S01]  /*fb80*/  @!P1 FMUL.FTZ R33, R24.reuse, R19 ;  /* 0x0000001318219220 */ /* 0x041fe20000410000 */
[C---:B-1----:R-:W-:Y:S01]  /*fb90*/  @!P1 FMUL.FTZ R34, R24.reuse, R27 ;  /* 0x0000001b18229220 */ /* 0x042fe20000410000 */
[----:B---3--:R-:W-:-:S06]  /*fba0*/  @!P1 FMUL.FTZ R35, R24, R29 ;  /* 0x0000001d18239220 */ /* 0x008fcc0000410000 */
[----:B------:R0:W2:Y:S01]  /*fbb0*/  @P1 LDG.E.128 R32, desc[UR36][R2.64] ;  /* 0x0000002402201981 */ /* 0x0000a2000c1e1d00 */
[----:B------:R-:W1:Y:S01]  /*fbc0*/  S2UR UR8, SR_CgaCtaId ;  /* 0x00000000000879c3 */ /* 0x000e620000008800 */
[----:B------:R-:W-:Y:S02]  /*fbd0*/  UIADD3 UR9, UPT, UPT, UR7, 0x440, URZ ;  /* 0x0000044007097890 */ /* 0x000fe4000fffe0ff */
[----:B------:R-:W-:Y:S01]  /*fbe0*/  UIADD3 UR7, UPT, UPT, -UR5, UR45, URZ ;  /* 0x0000002d05077290 */ /* 0x000fe2000fffe1ff */
[----:B------:R-:W-:Y:S01]  /*fbf0*/  IMAD R18, R16, R18, R13 ;  /* 0x0000001210127224 */ /* 0x000fe200078e020d */
[----:B-1----:R-:W-:-:S04]  /*fc00*/  ULEA UR8, UR8, UR9, 0x18 ;  /* 0x0000000908087291 */ /* 0x002fc8000f8ec0ff */
[----:B------:R-:W-:Y:S02]  /*fc10*/  ULEA UR7, UR7, UR8, 0x2 ;  /* 0x0000000807077291 */ /* 0x000fe4000f8e10ff */
[----:B------:R-:W-:Y:S01]  /*fc20*/  UIMAD UR8, UR41, 0x90, URZ ;  /* 0x00000090290878a4 */ /* 0x000fe2000f8e02ff */
[----:B0-----:R-:W-:-:S06]  /*fc30*/  SHF.R.S32.HI R2, RZ, 0x1f, R18 ;  /* 0x0000001fff027819 */ /* 0x001fcc0000011412 */
[----:B------:R-:W0:Y:S01]  /*fc40*/  LDS R15, [UR7] ;  /* 0x00000007ff0f7984 */ /* 0x000e220008000800 */
[----:B------:R-:W-:Y:S02]  /*fc50*/  IADD3 R18, P1, PT, R18, UR8, RZ ;  /* 0x0000000812127c10 */ /* 0x000fe4000ff3e0ff */
[----:B------:R-:W-:-:S04]  /*fc60*/  MOV R3, UR8 ;  /* 0x0000000800037c02 */ /* 0x000fc80008000f00 */
[----:B------:R-:W-:Y:S02]  /*fc70*/  LEA.HI.X.SX32 R3, R3, R2, 0x1, P1 ;  /* 0x0000000203037211 */ /* 0x000fe400008f0eff */
[----:B------:R-:W-:-:S04]  /*fc80*/  LEA R2, P1, R18, UR10, 0x2 ;  /* 0x0000000a12027c11 */ /* 0x000fc8000f8210ff */
[----:B------:R-:W-:Y:S01]  /*fc90*/  LEA.HI.X R3, R18, UR11, R3, 0x2, P1 ;  /* 0x0000000b12037c11 */ /* 0x000fe200088f1403 */
[----:B--2--5:R-:W-:Y:S01]  /*fca0*/  FADD.FTZ R4, R32, R4 ;  /* 0x0000000420047221 */ /* 0x024fe20000010000 */
[----:B------:R-:W-:Y:S01]  /*fcb0*/  FADD.FTZ R5, R33, R5 ;  /* 0x0000000521057221 */ /* 0x000fe20000010000 */
[----:B------:R-:W-:Y:S01]  /*fcc0*/  FADD.FTZ R6, R34, R6 ;  /* 0x0000000622067221 */ /* 0x000fe20000010000 */
[----:B------:R-:W-:Y:S01]  /*fcd0*/  FADD.FTZ R7, R35, R7 ;  /* 0x0000000723077221 */ /* 0x000fe20000010000 */
[----:B----4-:R-:W-:Y:S01]  /*fce0*/  @P0 FMUL.FTZ R4, R4, R20 ;  /* 0x0000001404040220 */ /* 0x010fe20000410000 */
        /* <DEDUP_REMOVED lines=8> */
.L_x_5351:
[----:B------:R-:W-:Y:S05]  /*fd70*/  BSYNC.RECONVERGENT B0 ;  /* 0x0000000000007941 */ /* 0x000fea0003800200 */
.L_x_5350:
[----:B------:R-:W-:Y:S01]  /*fd80*/  BAR.SYNC.DEFER_BLOCKING 0x0 ;  /* 0x0000000000007b1d */ /* 0x000fe20000010000 */
[----:B------:R-:W-:-:S04]  /*fd90*/  ISETP.GT.U32.AND P1, PT, R13, 0x8f, PT ;  /* 0x0000008f0d00780c */ /* 0x000fc80003f24070 */
[----:B------:R-:W-:-:S09]  /*fda0*/  ISETP.GT.U32.OR P0, PT, R0, 0x3f, P1 ;  /* 0x0000003f0000780c */ /* 0x000fd20000f04470 */
[----:B------:R-:W-:Y:S05]  /*fdb0*/  @P1 BRA `(.L_x_5381) ;  /* 0x0000000000741947 */ /* 0x000fea0003800000 */
[----:B------:R-:W0:Y:S01]  /*fdc0*/  S2UR UR5, SR_CgaCtaId ;  /* 0x00000000000579c3 */ /* 0x000e220000008800 */
[----:B------:R-:W-:Y:S01]  /*fdd0*/  UMOV UR4, 0x400 ;  /* 0x0000040000047882 */ /* 0x000fe20000000000 */
[----:B-1----:R-:W-:Y:S01]  /*fde0*/  LOP3.LUT R2, R0, 0x380, RZ, 0xc0, !PT ;  /* 0x0000038000027812 */ /* 0x002fe200078ec0ff */
        /* <DEDUP_REMOVED lines=26> */
.L_x_5381:
[----:B------:R-:W-:Y:S05]  /*ff90*/  @P0 EXIT ;  /* 0x000000000000094d */ /* 0x000fea0003800000 */
[----:B------:R-:W0:Y:S02]  /*ffa0*/  LDCU UR4, c[0x0][0x478] ;  /* 0x00008f00ff0477ac */ /* 0x000e240008000800 */
[----:B0-----:R-:W-:-:S09]  /*ffb0*/  UISETP.NE.AND UP0, UPT, UR4, 0x2, UPT ;  /* 0x000000020400788c */ /* 0x001fd2000bf05270 */
[----:B------:R-:W-:Y:S05]  /*ffc0*/  BRA.U UP0, `(.L_x_5382) ;  /* 0x00000001007c7547 */ /* 0x000fea000b800000 */
[----:B-1----:R-:W0:Y:S01]  /*ffd0*/  LDC.64 R2, c[0x0][0x470] ;  /* 0x00011c00ff027b82 */ /* 0x002e220000000a00 */
[----:B------:R-:W1:Y:S01]  /*ffe0*/  LDCU.64 UR4, c[0x0][0x380] ;  /* 0x00007000ff0477ac */ /* 0x000e620008000a00 */
        /* <DEDUP_REMOVED lines=24> */
[----:B-1----:R-:W-:-:S03]  /*10170*/  IADD3 R2, P0, PT, R13, UR4, RZ ;  /* 0x000000040d027c10 */ /* 0x002fc6000ff1e0ff */
[----:B------:R-:W-:Y:S01]  /*10180*/  IMAD.IADD R5, R4, 0x1, R5 ;  /* 0x0000000104057824 */ /* 0x000fe200078e0205 */
[----:B------:R-:W-:-:S05]  /*10190*/  LEA.HI.X.SX32 R3, R13, UR5, 0x1, P0 ;  /* 0x000000050d037c11 */ /* 0x000fca00080f0eff */
[----:B------:R-:W-:Y:S01]  /*101a0*/  STG.E desc[UR36][R2.64], R5 ;  /* 0x0000000502007986 */ /* 0x000fe2000c101924 */
[----:B------:R-:W-:Y:S05]  /*101b0*/  EXIT ;  /* 0x000000000000794d */ /* 0x000fea0003800000 */
.L_x_5382:
[----:B-1----:R-:W0:Y:S01]  /*101c0*/  LDC.64 R2, c[0x0][0x380] ;  /* 0x0000e000ff027b82 */ /* 0x002e220000000a00 */
[----:B------:R-:W-:-:S05]  /*101d0*/  IADD3 R13, PT, PT, R16, R13, RZ ;  /* 0x0000000d100d7210 */ /* 0x000fca0007ffe0ff */
[----:B0-----:R-:W-:-:S05]  /*101e0*/  IMAD.WIDE R2, R13, 0x4, R2 ;  /* 0x000000040d027825 */ /* 0x001fca00078e0202 */
[----:B------:R-:W-:Y:S01]  /*101f0*/  STG.E.128 desc[UR36][R2.64], R8 ;  /* 0x0000000802007986 */ /* 0x000fe2000c101d24 */
[----:B------:R-:W-:Y:S05]  /*10200*/  EXIT ;  /* 0x000000000000794d */ /* 0x000fea0003800000 */
.L_x_5383:
        /* <DEDUP_REMOVED lines=15> */
.L_x_5610:


//--------------------- .text._ZN4mmha33masked_multihead_attention_kernelIfLi144ELi256ELi2ELi64ELi128ELb0ELb0EEEv26Multihead_attention_paramsIT_XT5_EE --------------------------
	.section	.text._ZN4mmha33masked_multihead_attention_kernelIfLi144ELi256ELi2ELi64ELi128ELb0ELb0EEEv26Multihead_attention_paramsIT_XT5_EE,"ax",@progbits
	.align	128
        .global         _ZN4mmha33masked_multihead_attention_kernelIfLi144ELi256ELi2ELi64ELi128ELb0ELb0EEEv26Multihead_attention_paramsIT_XT5_EE
        .type           _ZN4mmha33masked_multihead_attention_kernelIfLi144ELi256ELi2ELi64ELi128ELb0ELb0EEEv26Multihead_attention_paramsIT_XT5_EE,@function
        .size           _ZN4mmha33masked_multihead_attention_kernelIfLi144ELi256ELi2ELi64ELi128ELb0ELb0EEEv26Multihead_attention_paramsIT_XT5_EE,(.L_x_5611 - _ZN4mmha33masked_multihead_attention_kernelIfLi144ELi256ELi2ELi64ELi128ELb0ELb0EEEv26Multihead_attention_paramsIT_XT5_EE)
        .other          _ZN4mmha33masked_multihead_attention_kernelIfLi144ELi256ELi2ELi64ELi128ELb0ELb0EEEv26Multihead_attention_paramsIT_XT5_EE,@"STO_CUDA_ENTRY STV_DEFAULT"
_ZN4mmha33masked_multihead_attention_kernelIfLi144ELi256ELi2ELi64ELi128ELb0ELb0EEEv26Multihead_attention_paramsIT_XT5_EE:
.text._ZN4mmha33masked_multihead_attention_kernelIfLi144ELi256ELi2ELi64ELi128ELb0ELb0EEEv26Multihead_attention_paramsIT_XT5_EE:
        /* <DEDUP_REMOVED lines=15> */
.L_x_5384:
[----:B------:R-:W1:Y:S01]  /*00f0*/  LDCU.64 UR4, c[0x0][0x4a0] ;  /* 0x00009400ff0477ac */ /* 0x000e620008000a00 */
[----:B------:R-:W2:Y:S01]  /*0100*/  LDC R5, c[0x0][0x478] ;  /* 0x00011e00ff057b82 */ /* 0x000ea20000000800 */
[----:B------:R-:W3:Y:S01]  /*0110*/  S2R R6, SR_CTAID.Y ;  /* 0x0000000000067919 */ /* 0x000ee20000002600 */
[----:B------:R-:W4:Y:S01]  /*0120*/  LDCU UR14, c[0x0][0x3f0] ;  /* 0x00007e00ff0e77ac */ /* 0x000f220008000800 */
[----:B------:R-:W2:Y:S01]  /*0130*/  LDCU UR8, c[0x0][0x3e8] ;  /* 0x00007d00ff0877ac */ /* 0x000ea20008000800 */
[----:B------:R-:W3:Y:S04]  /*0140*/  S2R R22, SR_TID.X ;  /* 0x0000000000167919 */ /* 0x000ee80000002100 */
[----:B------:R-:W2:Y:S01]  /*0150*/  S2UR UR42, SR_CTAID.X ;  /* 0x00000000002a79c3 */ /* 0x000ea20000002500 */
[----:B------:R-:W2:Y:S01]  /*0160*/  LDCU UR10, c[0x0][0x3f8] ;  /* 0x00007f00ff0a77ac */ /* 0x000ea20008000800 */
[----:B------:R-:W3:Y:S01]  /*0170*/  LDCU.64 UR12, c[0x0][0x460] ;  /* 0x00008c00ff0c77ac */ /* 0x000ee20008000a00 */
[----:B-1----:R-:W-:Y:S01]  /*0180*/  UISETP.NE.U32.AND UP0, UPT, UR4, URZ, UPT ;  /* 0x000000ff0400728c */ /* 0x002fe2000bf05070 */
[----:B----4-:R-:W-:-:S03]  /*0190*/  IMAD.U32 R0, RZ, RZ, UR14 ;  /* 0x0000000eff007e24 */ /* 0x010fc6000f8e00ff */
[----:B------:R-:W-:Y:S02]  /*01a0*/  UISETP.NE.AND.EX UP0, UPT, UR5, URZ, UPT, UP0 ;  /* 0x000000ff0500728c */ /* 0x000fe4000bf05300 */
[----:B------:R-:W-:-:S04]  /*01b0*/  IABS R0, R0 ;  /* 0x0000000000007213 */ /* 0x000fc80000000000 */
[----:B------:R-:W-:Y:S02]  /*01c0*/  PLOP3.LUT P1, PT, PT, PT, UP0, 0x80, 0x8 ;  /* 0x000000000008781c */ /* 0x000fe40003f2f008 */
[----:B------:R-:W-:-:S03]  /*01d0*/  R2UR UR11, R0 ;  /* 0x00000000000b72ca */ /* 0x000fc600000e0000 */
[----:B------:R-:W1:Y:S10]  /*01e0*/  @UP0 LDCU.64 UR4, c[0x0][0x4a0] ;  /* 0x00009400ff0407ac */ /* 0x000e740008000a00 */
[----:B------:R-:W4:Y:S01]  /*01f0*/  I2F.RP R0, UR11 ;  /* 0x0000000b00007d06 */ /* 0x000f220008209400 */
[----:B-1----:R-:W-:-:S06]  /*0200*/  @UP0 UIMAD.WIDE.U32 UR4, UR6, 0x4, UR4 ;  /* 0x00000004060408a5 */ /* 0x002fcc000f8e0004 */
[----:B------:R-:W-:Y:S01]  /*0210*/  IMAD.U32 R2, RZ, RZ, UR4 ;  /* 0x00000004ff027e24 */ /* 0x000fe2000f8e00ff */
[----:B----4-:R-:W1:Y:S01]  /*0220*/  MUFU.RCP R0, R0 ;  /* 0x0000000000007308 */ /* 0x010e620000001000 */
[----:B------:R-:W-:-:S05]  /*0230*/  IMAD.U32 R3, RZ, RZ, UR5 ;  /* 0x00000005ff037e24 */ /* 0x000fca000f8e00ff */
[----:B0-----:R0:W4:Y:S01]  /*0240*/  @P1 LDG.E R7, desc[UR36][R2.64] ;  /* 0x0000002402071981 */ /* 0x001122000c1e1900 */
[----:B--2---:R-:W-:Y:S01]  /*0250*/  ISETP.NE.AND P4, PT, R5, 0x2, PT ;  /* 0x000000020500780c */ /* 0x004fe20003f85270 */
[----:B------:R-:W-:Y:S02]  /*0260*/  UISETP.NE.AND UP1, UPT, UR8, URZ, UPT ;  /* 0x000000ff0800728c */ /* 0x000fe4000bf25270 */
[----:B------:R-:W-:Y:S01]  /*0270*/  UIMAD UR44, UR6, UR10, UR42 ;  /* 0x0000000a062c72a4 */ /* 0x000fe2000f8e022a */
[----:B-1----:R-:W-:-:S09]  /*0280*/  IADD3 R4, PT, PT, R0, 0xffffffe, RZ ;  /* 0x0ffffffe00047810 */ /* 0x002fd20007ffe0ff */
[----:B0-----:R-:W0:Y:S01]  /*0290*/  @!P4 LDC.64 R2, c[0x0][0x398] ;  /* 0x0000e600ff02cb82 */ /* 0x001e220000000a00 */
[----:B------:R-:W-:Y:S01]  /*02a0*/  @UP1 UIMAD UR8, UR6, UR8, URZ ;  /* 0x00000008060812a4 */ /* 0x000fe2000f8e02ff */
[----:B------:R-:W1:Y:S01]  /*02b0*/  F2I.FTZ.U32.TRUNC.NTZ R4, R4 ;  /* 0x0000000400047305 */ /* 0x000e62000021f000 */
[----:B------:R-:W-:Y:S02]  /*02c0*/  @!UP1 UIMAD UR43, UR44, 0x90, URZ ;  /* 0x000000902c2b98a4 */ /* 0x000fe4000f8e02ff */
[----:B------:R-:W-:Y:S01]  /*02d0*/  @UP1 UIMAD UR43, UR42, 0x90, UR8 ;  /* 0x000000902a2b18a4 */ /* 0x000fe2000f8e0208 */
[----:B---3--:R-:W-:-:S05]  /*02e0*/  IMAD.SHL.U32 R10, R22, 0x4, RZ ;  /* 0x00000004160a7824 */ /* 0x008fca00078e00ff */
[----:B------:R-:W-:Y:S01]  /*02f0*/  VIADD R13, R10, UR43 ;  /* 0x0000002b0a0d7c36 */ /* 0x000fe20008000000 */
[----:B------:R-:W-:Y:S01]  /*0300*/  IABS R0, R6 ;  /* 0x0000000600007213 */ /* 0x000fe20000000000 */
[----:B------:R-:W2:Y:S01]  /*0310*/  LDCU UR8, c[0x0][0x3f4] ;  /* 0x00007e80ff0877ac */ /* 0x000ea20008000800 */
[----:B-1----:R-:W-:Y:S02]  /*0320*/  R2UR UR5, R4 ;  /* 0x00000000040572ca */ /* 0x002fe400000e0000 */
[----:B------:R-:W1:Y:S01]  /*0330*/  @!P4 LDC.64 R4, c[0x0][0x468] ;  /* 0x00011a00ff04cb82 */ /* 0x000e620000000a00 */
[----:B0-----:R-:W-:-:S04]  /*0340*/  @!P4 IADD3 R2, P0, PT, R13, R2, RZ ;  /* 0x000000020d02c210 */ /* 0x001fc80007f1e0ff */
[----:B------:R-:W-:-:S05]  /*0350*/  @!P4 LEA.HI.X.SX32 R3, R13, R3, 0x1, P0 ;  /* 0x000000030d03c211 */ /* 0x000fca00000f0eff */
[----:B------:R-:W3:Y:S04]  /*0360*/  @!P4 LDG.E R6, desc[UR36][R2.64] ;  /* 0x000000240206c981 */ /* 0x000ee8000c1e1900 */
[----:B-1----:R0:W3:Y:S01]  /*0370*/  @!P4 LDG.E R5, desc[UR36][R4.64+0x4] ;  /* 0x000004240405c981 */ /* 0x0020e2000c1e1900 */
[----:B------:R-:W-:Y:S01]  /*0380*/  R2UR UR9, R0 ;  /* 0x00000000000972ca */ /* 0x000fe200000e0000 */
[----:B------:R-:W-:Y:S01]  /*0390*/  UIADD3 UR7, UPT, UPT, URZ, -UR5, URZ ;  /* 0x80000005ff077290 */ /* 0x000fe2000fffe0ff */
[----:B------:R-:W-:-:S03]  /*03a0*/  UMOV UR4, URZ ;  /* 0x000000ff00047c82 */ /* 0x000fc60008000000 */
[----:B------:R-:W-:-:S04]  /*03b0*/  UIMAD UR7, UR7, UR11, URZ ;  /* 0x0000000b070772a4 */ /* 0x000fc8000f8e02ff */
[----:B------:R-:W-:-:S04]  /*03c0*/  UIMAD.WIDE.U32 UR4, UR5, UR7, UR4 ;  /* 0x00000007050472a5 */ /* 0x000fc8000f8e0004 */
[----:B------:R-:W-:Y:S01]  /*03d0*/  UIMAD.WIDE.U32 UR4, UR5, UR9, URZ ;  /* 0x00000009050472a5 */ /* 0x000fe2000f8e00ff */
[----:B--2---:R-:W-:-:S06]  /*03e0*/  IMAD.U32 R0, RZ, RZ, UR8 ;  /* 0x00000008ff007e24 */ /* 0x004fcc000f8e00ff */
[----:B------:R-:W-:Y:S01]  /*03f0*/  UMOV UR7, UR5 ;  /* 0x0000000500077c82 */ /* 0x000fe20008000000 */
[----:B------:R-:W-:Y:S01]  /*0400*/  IABS R0, R0 ;  /* 0x0000000000007213 */ /* 0x000fe20000000000 */
[----:B------:R-:W-:-:S04]  /*0410*/  UIADD3 UR4, UPT, UPT, -UR7, URZ, URZ ;  /* 0x000000ff07047290 */ /* 0x000fc8000fffe1ff */
[----:B------:R-:W-:Y:S01]  /*0420*/  UIMAD UR4, UR11, UR4, UR9 ;  /* 0x000000040b0472a4 */ /* 0x000fe2000f8e0209 */
[----:B------:R-:W-:-:S03]  /*0430*/  R2UR UR9, R0 ;  /* 0x00000000000972ca */ /* 0x000fc600000e0000 */
[----:B------:R-:W-:Y:S02]  /*0440*/  UISETP.GT.U32.AND UP2, UPT, UR11, UR4, UPT ;  /* 0x000000040b00728c */ /* 0x000fe4000bf44070 */
[----:B------:R-:W-:-:S08]  /*0450*/  UISETP.NE.U32.AND UP1, UPT, UR12, URZ, UPT ;  /* 0x000000ff0c00728c */ /* 0x000fd0000bf25070 */
[----:B------:R-:W1:Y:S01]  /*0460*/  I2F.RP R0, UR9 ;  /* 0x0000000900007d06 */ /* 0x000e620008209400 */
[----:B------:R-:W-:Y:S02]  /*0470*/  @!UP2 UIADD3 UR4, UPT, UPT, UR4, -UR11, URZ ;  /* 0x8000000b0404a290 */ /* 0x000fe4000fffe0ff */
[----:B------:R-:W-:Y:S02]  /*0480*/  UISETP.NE.AND.EX UP1, UPT, UR13, URZ, UPT, UP1 ;  /* 0x000000ff0d00728c */ /* 0x000fe4000bf25310 */
[----:B------:R-:W-:Y:S02]  /*0490*/  UISETP.GE.U32.AND UP4, UPT, UR4, UR11, UPT ;  /* 0x0000000b0400728c */ /* 0x000fe4000bf86070 */
[----:B------:R-:W-:Y:S02]  /*04a0*/  ULOP3.LUT UR4, UR6, UR14, URZ, 0x3c, !UPT ;  /* 0x0000000e06047292 */ /* 0x000fe4000f8e3cff */
[----:B------:R-:W-:Y:S02]  /*04b0*/  @!UP2 UIADD3 UR7, UPT, UPT, UR7, 0x1, URZ ;  /* 0x000000010707a890 */ /* 0x000fe4000fffe0ff */
[----:B------:R-:W-:Y:S01]  /*04c0*/  UISETP.GE.AND UP3, UPT, UR4, URZ, UPT ;  /* 0x000000ff0400728c */ /* 0x000fe2000bf66270 */
[----:B-1----:R-:W0:Y:S06]  /*04d0*/  MUFU.RCP R0, R0 ;  /* 0x0000000000007308 */ /* 0x002e2c0000001000 */
[----:B------:R-:W1:Y:S01]  /*04e0*/  @UP1 LDCU.64 UR4, c[0x0][0x460] ;  /* 0x00008c00ff0417ac */ /* 0x000e620008000a00 */
[----:B------:R-:W-:-:S02]  /*04f0*/  UISETP.NE.AND UP2, UPT, UR14, URZ, UPT ;  /* 0x000000ff0e00728c */ /* 0x000fc4000bf45270 */
[----:B------:R-:W-:-:S07]  /*0500*/  @UP4 UIADD3 UR7, UPT, UPT, UR7, 0x1, URZ ;  /* 0x0000000107074890 */ /* 0x000fce000fffe0ff */
[----:B------:R-:W-:Y:S02]  /*0510*/  UMOV UR41, UR7 ;  /* 0x0000000700297c82 */ /* 0x000fe40008000000 */
[----:B------:R-:W-:Y:S01]  /*0520*/  @!UP3 UIADD3 UR41, UPT, UPT, -UR41, URZ, URZ ;  /* 0x000000ff2929b290 */ /* 0x000fe2000fffe1ff */
[----:B0-----:R-:W-:Y:S01]  /*0530*/  VIADD R4, R0, 0xffffffe ;  /* 0x0ffffffe00047836 */ /* 0x001fe20000000000 */
[----:B------:R-:W-:Y:S01]  /*0540*/  @!UP2 ULOP3.LUT UR41, URZ, UR14, URZ, 0x33, !UPT ;  /* 0x0000000eff29a292 */ /* 0x000fe2000f8e33ff */
[----:B------:R-:W0:Y:S03]  /*0550*/  @UP0 LDCU UR7, c[0x0][0x430] ;  /* 0x00008600ff0707ac */ /* 0x000e260008000800 */
[----:B-1----:R-:W-:Y:S01]  /*0560*/  @UP1 UIMAD.WIDE UR4, UR41, 0x4, UR4 ;  /* 0x00000004290418a5 */ /* 0x002fe2000f8e0204 */
[----:B------:R-:W1:Y:S01]  /*0570*/  F2I.FTZ.U32.TRUNC.NTZ R4, R4 ;  /* 0x0000000400047305 */ /* 0x000e62000021f000 */
[----:B------:R-:W0:Y:S04]  /*0580*/  @!UP0 LDCU UR45, c[0x0][0x40c] ;  /* 0x00008180ff2d87ac */ /* 0x000e280008000800 */
[----:B------:R-:W-:-:S02]  /*0590*/  MOV R2, UR4 ;  /* 0x0000000400027c02 */ /* 0x000fc40008000f00 */
[----:B------:R-:W-:Y:S01]  /*05a0*/  PLOP3.LUT P3, PT, PT, PT, UP1, 0x80, 0x8 ;  /* 0x000000000008781c */ /* 0x000fe20003f6f018 */
[----:B------:R-:W-:Y:S01]  /*05b0*/  IMAD.U32 R3, RZ, RZ, UR5 ;  /* 0x00000005ff037e24 */ /* 0x000fe2000f8e00ff */
[----:B-1----:R-:W-:-:S11]  /*05c0*/  R2UR UR5, R4 ;  /* 0x00000000040572ca */ /* 0x002fd600000e0000 */
        /* <DEDUP_REMOVED lines=8> */
[----:B----4-:R-:W-:-:S13]  /*0650*/  @P1 R2UR UR4, R7 ;  /* 0x00000000070412ca */ /* 0x010fda00000e0000 */
[----:B0-----:R-:W-:-:S06]  /*0660*/  @UP0 UIADD3 UR45, UPT, UPT, UR4, UR7, URZ ;  /* 0x00000007042d0290 */ /* 0x001fcc000fffe0ff */
[----:B-1----:R-:W-:Y:S01]  /*0670*/  IABS R2, UR45 ;  /* 0x0000002d00027c13 */ /* 0x002fe20008000000 */
        /* <DEDUP_REMOVED lines=8> */
[----:B------:R-:W-:-:S11]  /*0700*/  UISETP.GT.U32.AND UP0, UPT, UR9, UR40, UPT ;  /* 0x000000280900728c */ /* 0x000fd6000bf04070 */
[----:B------:R-:W-:-:S04]  /*0710*/  @!UP0 UIADD3 UR40, UPT, UPT, UR40, -UR9, URZ ;  /* 0x8000000928288290 */ /* 0x000fc8000fffe0ff */
[----:B------:R-:W-:Y:S01]  /*0720*/  UISETP.GT.U32.AND UP0, UPT, UR9, UR40, UPT ;  /* 0x000000280900728c */ /* 0x000fe2000bf04070 */
[----:B---3--:R-:W0:Y:S01]  /*0730*/  @!P4 I2F.S8 R0, R6 ;  /* 0x000000060000c306 */ /* 0x008e220000001400 */
[----:B------:R-:W-:-:S07]  /*0740*/  UISETP.GE.AND UP1, UPT, UR45, URZ, UPT ;  /* 0x000000ff2d00728c */ /* 0x000fce000bf26270 */
[----:B------:R-:W1:Y:S02]  /*0750*/  @!P4 I2F.S8 R2, R6.B1 ;  /* 0x100000060002c306 */ /* 0x000e640000001400 */
[----:B------:R-:W-:Y:S02]  /*0760*/  @!UP0 UIADD3 UR40, UPT, UPT, UR40, -UR9, URZ ;  /* 0x8000000928288290 */ /* 0x000fe4000fffe0ff */
[----:B------:R-:W-:-:S04]  /*0770*/  UISETP.NE.AND UP0, UPT, UR8, URZ, UPT ;  /* 0x000000ff0800728c */ /* 0x000fc8000bf05270 */
[----:B------:R-:W2:Y:S01]  /*0780*/  @!P4 I2F.S8 R4, R6.B2 ;  /* 0x200000060004c306 */ /* 0x000ea20000001400 */
[----:B------:R-:W-:-:S07]  /*0790*/  UIADD3 UR4, UPT, UPT, UR45, 0x1, -UR8 ;  /* 0x000000012d047890 */ /* 0x000fce000fffe808 */
[----:B------:R-:W3:Y:S01]  /*07a0*/  @!P4 I2F.S8 R12, R6.B3 ;  /* 0x30000006000cc306 */ /* 0x000ee20000001400 */
[----:B------:R-:W-:Y:S01]  /*07b0*/  @!UP1 UIADD3 UR40, UPT, UPT, -UR40, URZ, URZ ;  /* 0x000000ff28289290 */ /* 0x000fe2000fffe1ff */
[----:B------:R-:W-:Y:S01]  /*07c0*/  VIMNMX R118, PT, PT, RZ, UR4, !PT ;  /* 0x00000004ff767c48 */ /* 0x000fe2000ffe0100 */
[----:B------:R-:W-:Y:S01]  /*07d0*/  @!UP0 ULOP3.LUT UR40, URZ, UR8, URZ, 0x33, !UPT ;  /* 0x00000008ff288292 */ /* 0x000fe2000f8e33ff */
[C---:B0-----:R-:W-:Y:S01]  /*07e0*/  @!P4 FMUL.FTZ R24, R5.reuse, R0 ;  /* 0x000000000518c220 */ /* 0x041fe20000410000 */
[C---:B-1----:R-:W-:Y:S01]  /*07f0*/  @!P4 FMUL.FTZ R25, R5.reuse, R2 ;  /* 0x000000020519c220 */ /* 0x042fe20000410000 */
[C---:B--2---:R-:W-:Y:S01]  /*0800*/  @!P4 FMUL.FTZ R26, R5.reuse, R4 ;  /* 0x00000004051ac220 */ /* 0x044fe20000410000 */
[----:B---3--:R-:W-:Y:S01]  /*0810*/  @!P4 FMUL.FTZ R27, R5, R12 ;  /* 0x0000000c051bc220 */ /* 0x008fe20000410000 */
        /* <DEDUP_REMOVED lines=20> */
.L_x_5386:
[----:B------:R-:W-:Y:S05]  /*0960*/  BSYNC.RECONVERGENT B0 ;  /* 0x0000000000007941 */ /* 0x000fea0003800200 */
.L_x_5385:
        /* <DEDUP_REMOVED lines=8> */
.L_x_5388:
[----:B------:R-:W-:Y:S05]  /*09f0*/  BSYNC.RECONVERGENT B0 ;  /* 0x0000000000007941 */ /* 0x000fea0003800200 */
.L_x_5387:
        /* <DEDUP_REMOVED lines=104> */
.L_x_5390:
        /* <DEDUP_REMOVED lines=54> */
.L_x_5392:
        /* <DEDUP_REMOVED lines=79> */
.L_x_5396:
[----:B------:R-:W-:Y:S05]  /*18d0*/  BSYNC.RECONVERGENT B1 ;  /* 0x0000000000017941 */ /* 0x000fea0003800200 */
.L_x_5395:
        /* <DEDUP_REMOVED lines=8> */
.L_x_5394:
[----:B------:R-:W-:Y:S05]  /*1960*/  BSYNC.RECONVERGENT B0 ;  /* 0x0000000000007941 */ /* 0x000fea0003800200 */
.L_x_5393:
[----:B------:R-:W-:Y:S01]  /*1970*/  BAR.SYNC.DEFER_BLOCKING 0x0 ;  /* 0x0000000000007b1d */ /* 0x000fe20000010000 */
[----:B------:R-:W-:-:S04]  /*1980*/  @!P6 IMAD R23, R23, R28, R29 ;  /* 0x0000001c1717e224 */ /* 0x000fc800078e021d */
[C---:B------:R-:W-:Y:S02]  /*1990*/  @!P6 IMAD R0, R23.reuse, 0x4, R0 ;  /* 0x000000041700e824 */ /* 0x040fe400078e0200 */
[----:B------:R-:W-:-:S03]  /*19a0*/  @!P6 IMAD R2, R23, 0x4, R2 ;  /* 0x000000041702e824 */ /* 0x000fc600078e0202 */
[----:B---3--:R0:W1:Y:S04]  /*19b0*/  @!P6 LDS.128 R16, [R0] ;  /* 0x000000000010e984 */ /* 0x0080680000000c00 */
[----:B------:R0:W2:Y:S01]  /*19c0*/  @!P6 LDS.128 R24, [R2] ;  /* 0x000000000218e984 */ /* 0x0000a20000000c00 */
[----:B------:R-:W-:Y:S06]  /*19d0*/  BAR.SYNC.DEFER_BLOCKING 0x0 ;  /* 0x0000000000007b1d */ /* 0x000fec0000010000 */
.L_x_5391:
[----:B------:R-:W-:Y:S05]  /*19e0*/  BSYNC.RECONVERGENT B6 ;  /* 0x0000000000067941 */ /* 0x000fea0003800200 */
.L_x_5389:
        /* <DEDUP_REMOVED lines=23> */
.L_x_5398:
[----:B------:R-:W-:Y:S05]  /*1b60*/  BSYNC.RECONVERGENT B0 ;  /* 0x0000000000007941 */ /* 0x000fea0003800200 */
.L_x_5397:
[----:B0-----:R-:W0:Y:S01]  /*1b70*/  SHFL.BFLY PT, R3, R0, 0x10, 0x1f ;  /* 0x0e001f0000037f89 */ /* 0x001e2200000e0000 */
[----:B------:R-:W3:Y:S01]  /*1b80*/  S2UR UR10, SR_CgaCtaId ;  /* 0x00000000000a79c3 */ /* 0x000ee20000008800 */
[----:B------:R-:W-:Y:S01]  /*1b90*/  UMOV UR9, 0x400 ;  /* 0x0000040000097882 */ /* 0x000fe20000000000 */
[----:B------:R-:W-:Y:S01]  /*1ba0*/  BSSY.RECONVERGENT B0, `(.L_x_5399) ;  /* 0x000002e000007945 */ /* 0x000fe20003800200 */
[----:B------:R-:W-:Y:S02]  /*1bb0*/  IMAD.MOV.U32 R252, RZ, RZ, -0x800001 ;  /* 0xff7ffffffffc7424 */ /* 0x000fe400078e00ff */
[----:B0-----:R-:W-:Y:S01]  /*1bc0*/  FADD.FTZ R3, R3, R0 ;  /* 0x0000000003037221 */ /* 0x001fe20000010000 */
[----:B------:R-:W-:Y:S01]  /*1bd0*/  SHF.R.U32.HI R0, RZ, 0x3, R22 ;  /* 0x00000003ff007819 */ /* 0x000fe20000011616 */
[----:B---3--:R-:W-:-:S03]  /*1be0*/  ULEA UR4, UR10, UR9, 0x18 ;  /* 0x000000090a047291 */ /* 0x008fc6000f8ec0ff */
[----:B------:R-:W0:Y:S01]  /*1bf0*/  SHFL.BFLY PT, R2, R3, 0x8, 0x1f ;  /* 0x0d001f0003027f89 */ /* 0x000e2200000e0000 */
[----:B------:R-:W-:Y:S01]  /*1c00*/  LOP3.LUT R0, R0, 0x7c, RZ, 0xc0, !PT ;  /* 0x0000007c00007812 */ /* 0x000fe200078ec0ff */
        /* <DEDUP_REMOVED lines=38> */
.L_x_5401:
[----:B------:R3:W-:Y:S02]  /*1e70*/  STS [R9], R252 ;  /* 0x000000fc09007388 */ /* 0x0007e40000000800 */
.L_x_5400:
[----:B------:R-:W-:Y:S05]  /*1e80*/  BSYNC.RECONVERGENT B0 ;  /* 0x0000000000007941 */ /* 0x000fea0003800200 */
.L_x_5399:
[----:B------:R-:W-:Y:S01]  /*1e90*/  VIADD R0, R5, 0xf ;  /* 0x0000000f05007836 */ /* 0x000fe20000000000 */
[----:B------:R-:W4:Y:S01]  /*1ea0*/  LDCU UR4, c[0x0][0x3f0] ;  /* 0x00007e00ff0477ac */ /* 0x000f220008000800 */
[----:B------:R-:W-:Y:S01]  /*1eb0*/  SHF.R.U32.HI R249, RZ, 0x1, R22 ;  /* 0x00000001fff97819 */ /* 0x000fe20000011616 */
[----:B------:R-:W-:Y:S01]  /*1ec0*/  BSSY B0, `(.L_x_5402) ;  /* 0x0000519000007945 */ /* 0x000fe20003800000 */
[----:B------:R-:W-:Y:S01]  /*1ed0*/  SHF.L.U32 R22, R22, 0x3, RZ ;  /* 0x0000000316167819 */ /* 0x000fe200000006ff */
[----:B------:R-:W-:Y:S01]  /*1ee0*/  UIADD3 UR9, UPT, UPT, UR9, 0x20, URZ ;  /* 0x0000002009097890 */ /* 0x000fe2000fffe0ff */
[----:B------:R-:W-:Y:S01]  /*1ef0*/  SHF.R.S32.HI R3, RZ, 0x1f, R0 ;  /* 0x0000001fff037819 */ /* 0x000fe20000011400 */
[----:B------:R-:W0:Y:S01]  /*1f00*/  LDCU UR14, c[0x0][0x410] ;  /* 0x00008200ff0e77ac */ /* 0x000e220008000800 */
[----:B------:R-:W-:Y:S02]  /*1f10*/  LOP3.LUT R2, R22, 0x8, RZ, 0xc0, !PT ;  /* 0x0000000816027812 */ /* 0x000fe400078ec0ff */
[----:B------:R-:W-:Y:S01]  /*1f20*/  LEA.HI R3, R3, R0, RZ, 0x4 ;  /* 0x0000000003037211 */ /* 0x000fe200078f20ff */
[----:B------:R-:W0:Y:S03]  /*1f30*/  LDCU.64 UR16, c[0x0][0x438] ;  /* 0x00008700ff1077ac */ /* 0x000e260008000a00 */
[----:B------:R-:W-:Y:S01]  /*1f40*/  LOP3.LUT R3, R3, 0xfffffff0, RZ, 0xc0, !PT ;  /* 0xfffffff003037812 */ /* 0x000fe200078ec0ff */
[----:B------:R-:W0:Y:S01]  /*1f50*/  LDCU.64 UR12, c[0x0][0x448] ;  /* 0x00008900ff0c77ac */ /* 0x000e220008000a00 */
[----:B------:R-:W-:Y:S02]  /*1f60*/  BAR.SYNC.DEFER_BLOCKING 0x0 ;  /* 0x0000000000007b1d */ /* 0x000fe40000010000 */
[----:B------:R-:W-:Y:S01]  /*1f70*/  ISETP.GE.AND P0, PT, R249, R3, PT ;  /* 0x00000003f900720c */ /* 0x000fe20003f06270 */
[----:B----4-:R-:W-:-:S02]  /*1f80*/  UIMAD UR4, UR41, UR4, UR42 ;  /* 0x00000004290472a4 */ /* 0x010fc4000f8e022a */
[----:B------:R-:W-:Y:S02]  /*1f90*/  ULEA UR9, UR10, UR9, 0x18 ;  /* 0x000000090a097291 */ /* 0x000fe4000f8ec0ff */
[----:B------:R-:W-:-:S08]  /*1fa0*/  UIMAD UR4, UR4, 0x90, URZ ;  /* 0x00000090040478a4 */ /* 0x000fd0000f8e02ff */
[----:B------:R-:W-:Y:S05]  /*1fb0*/  @P0 BRA `(.L_x_5403) ;  /* 0x0000005000240947 */ /* 0x000fea0003800000 */
[----:B------:R-:W4:Y:S01]  /*1fc0*/  LDS.64 R6, [R2+UR9] ;  /* 0x0000000902067984 */ /* 0x000f220008000a00 */
[----:B------:R-:W5:Y:S01]  /*1fd0*/  LDC R0, c[0x0][0x3f4] ;  /* 0x0000fd00ff007b82 */ /* 0x000f620000000800 */
[----:B------:R-:W2:Y:S02]  /*1fe0*/  LDCU.64 UR6, c[0x0][0x420] ;  /* 0x00008400ff0677ac */ /* 0x000ea40008000a00 */
[----:B0-----:R-:W0:Y:S01]  /*1ff0*/  LDS.64 R4, [R2+UR9+0x10] ;  /* 0x0000100902047984 */ /* 0x001e220008000a00 */
[----:B------:R-:W5:Y:S03]  /*2000*/  LDCU UR8, c[0x0][0x440] ;  /* 0x00008800ff0877ac */ /* 0x000f660008000800 */
[----:B---3--:R-:W3:Y:S04]  /*2010*/  LDS.64 R8, [R2+UR9+0x20] ;  /* 0x0000200902087984 */ /* 0x008ee80008000a00 */
[----:B------:R-:W-:Y:S04]  /*2020*/  LDS.64 R246, [R2+UR9+0xb0] ;  /* 0x0000b00902f67984 */ /* 0x000fe80008000a00 */
[----:B-1----:R-:W-:Y:S04]  /*2030*/  LDS.64 R16, [R2+UR9+0xd0] ;  /* 0x0000d00902107984 */ /* 0x002fe80008000a00 */
[----:B------:R-:W-:Y:S01]  /*2040*/  LDS.64 R18, [R2+UR9+0xe0] ;  /* 0x0000e00902127984 */ /* 0x000fe20008000a00 */
[----:B--2---:R-:W-:-:S03]  /*2050*/  ISETP.NE.U32.AND P0, PT, RZ, UR6, PT ;  /* 0x00000006ff007c0c */ /* 0x004fc6000bf05070 */
[----:B------:R-:W-:Y:S01]  /*2060*/  LDS.64 R20, [R2+UR9+0xf0] ;  /* 0x0000f00902147984 */ /* 0x000fe20008000a00 */
[----:B-----5:R-:W-:Y:S01]  /*2070*/  IABS R0, R0 ;  /* 0x0000000000007213 */ /* 0x020fe20000000000 */
[----:B------:R-:W-:Y:S02]  /*2080*/  UIMAD UR5, UR42, UR8, UR45 ;  /* 0x000000082a0572a4 */ /* 0x000fe4000f8e022d */
[----:B------:R-:W-:Y:S01]  /*2090*/  IMAD.U32 R11, RZ, RZ, UR8 ;  /* 0x00000008ff0b7e24 */ /* 0x000fe2000f8e00ff */
[----:B------:R-:W-:Y:S01]  /*20a0*/  LDS.64 R22, [R2+UR9+0x100] ;  /* 0x0001000902167984 */ /* 0x000fe20008000a00 */
[----:B------:R-:W-:Y:S01]  /*20b0*/  ISETP.NE.AND.EX P0, PT, RZ, UR7, PT, P0 ;  /* 0x00000007ff007c0c */ /* 0x000fe2000bf05300 */
[----:B------:R-:W-:Y:S02]  /*20c0*/  IMAD.MOV.U32 R10, RZ, RZ, R0 ;  /* 0x000000ffff0a7224 */ /* 0x000fe400078e0000 */
[----:B------:R-:W-:Y:S02]  /*20d0*/  LDS.64 R24, [R2+UR9+0x110] ;  /* 0x0001100902187984 */ /* 0x000fe40008000a00 */
[----:B------:R-:W1:Y:S02]  /*20e0*/  I2F.RP R0, R10 ;  /* 0x0000000a00007306 */ /* 0x000e640000209400 */
[----:B------:R-:W-:Y:S04]  /*20f0*/  LDS.64 R26, [R2+UR9+0x120] ;  /* 0x00012009021a7984 */ /* 0x000fe80008000a00 */
[----:B----4-:R-:W-:Y:S04]  /*2100*/  STL.64 [R1+0x58], R6 ;  /* 0x0000580601007387 */ /* 0x010fe80000100a00 */
[----:B------:R-:W2:Y:S04]  /*2110*/  LDS.64 R6, [R2+UR9+0x30] ;  /* 0x0000300902067984 */ /* 0x000ea80008000a00 */
[----:B0-----:R-:W-:Y:S01]  /*2120*/  STL.64 [R1+0x50], R4 ;  /* 0x0000500401007387 */ /* 0x001fe20000100a00 */
[----:B-1----:R-:W0:Y:S03]  /*2130*/  MUFU.RCP R0, R0 ;  /* 0x0000000000007308 */ /* 0x002e260000001000 */
[----:B------:R-:W1:Y:S04]  /*2140*/  LDS.64 R4, [R2+UR9+0x40] ;  /* 0x0000400902047984 */ /* 0x000e680008000a00 */
[----:B---3--:R-:W-:Y:S04]  /*2150*/  STL.64 [R1+0x48], R8 ;  /* 0x0000480801007387 */ /* 0x008fe80000100a00 */
[----:B------:R-:W3:Y:S04]  /*2160*/  LDS.64 R8, [R2+UR9+0x50] ;  /* 0x0000500902087984 */ /* 0x000ee80008000a00 */
[----:B------:R-:W-:Y:S04]  /*2170*/  LDS.64 R28, [R2+UR9+0x130] ;  /* 0x00013009021c7984 */ /* 0x000fe80008000a00 */
[----:B------:R-:W-:Y:S04]  /*2180*/  LDS.64 R30, [R2+UR9+0x140] ;  /* 0x00014009021e7984 */ /* 0x000fe80008000a00 */
[----:B------:R-:W-:Y:S04]  /*2190*/  LDS.64 R32, [R2+UR9+0x150] ;  /* 0x0001500902207984 */ /* 0x000fe80008000a00 */
[----:B------:R-:W-:Y:S04]  /*21a0*/  LDS.64 R34, [R2+UR9+0x160] ;  /* 0x0001600902227984 */ /* 0x000fe80008000a00 */
[----:B------:R-:W-:Y:S04]  /*21b0*/  LDS.64 R36, [R2+UR9+0x170] ;  /* 0x0001700902247984 */ /* 0x000fe80008000a00 */
[----:B--2---:R-:W-:Y:S04]  /*21c0*/  STL.64 [R1+0x40], R6 ;  /* 0x0000400601007387 */ /* 0x004fe80000100a00 */
[----:B------:R-:W2:Y:S04]  /*21d0*/  LDS.64 R6, [R2+UR9+0x60] ;  /* 0x0000600902067984 */ /* 0x000ea80008000a00 */
[----:B-1----:R-:W-:Y:S04]  /*21e0*/  STL.64 [R1+0x38], R4 ;  /* 0x0000380401007387 */ /* 0x002fe80000100a00 */
        /* <DEDUP_REMOVED lines=14> */
[----:B------:R-:W4:Y:S04]  /*22d0*/  LDS.64 R48, [R2+UR9+0x1d0] ;  /* 0x0001d00902307984 */ /* 0x000f280008000a00 */
[----:B------:R-:W3:Y:S04]  /*22e0*/  LDS.64 R50, [R2+UR9+0x1e0] ;  /* 0x0001e00902327984 */ /* 0x000ee80008000a00 */
[----:B------:R-:W3:Y:S04]  /*22f0*/  LDS.64 R52, [R2+UR9+0x1f0] ;  /* 0x0001f00902347984 */ /* 0x000ee80008000a00 */
[----:B------:R-:W3:Y:S04]  /*2300*/  LDS.64 R54, [R2+UR9+0x200] ;  /* 0x0002000902367984 */ /* 0x000ee80008000a00 */
[----:B------:R-:W3:Y:S04]  /*2310*/  LDS.64 R56, [R2+UR9+0x210] ;  /* 0x0002100902387984 */ /* 0x000ee80008000a00 */
[----:B--2---:R2:W-:Y:S04]  /*2320*/  STL.64 [R1+0x10], R6 ;  /* 0x0000100601007387 */ /* 0x0045e80000100a00 */
[----:B------:R-:W3:Y:S04]  /*2330*/  LDS.64 R58, [R2+UR9+0x220] ;  /* 0x00022009023a7984 */ /* 0x000ee80008000a00 */
[----:B-1----:R0:W-:Y:S04]  /*2340*/  STL.64 [R1], R4 ;  /* 0x0000000401007387 */ /* 0x0021e80000100a00 */
[----:B------:R-:W1:Y:S01]  /*2350*/  LDS.64 R60, [R2+UR9+0x230] ;  /* 0x00023009023c7984 */ /* 0x000e620008000a00 */
[----:B--2---:R-:W-:-:S03]  /*2360*/  IMAD.U32 R7, RZ, RZ, UR6 ;  /* 0x00000006ff077e24 */ /* 0x004fc6000f8e00ff */
[----:B------:R-:W2:Y:S01]  /*2370*/  LDS.64 R62, [R2+UR9+0x240] ;  /* 0x00024009023e7984 */ /* 0x000ea20008000a00 */
[----:B0-----:R-:W-:-:S03]  /*2380*/  VIADD R4, R0, 0xffffffe ;  /* 0x0ffffffe00047836 */ /* 0x001fc60000000000 */
[----:B------:R-:W0:Y:S01]  /*2390*/  LDS.64 R64, [R2+UR9+0x250] ;  /* 0x0002500902407984 */ /* 0x000e220008000a00 */
[----:B------:R-:W-:Y:S01]  /*23a0*/  IADD3 R0, PT, PT, R118, R249, RZ ;  /* 0x000000f976007210 */ /* 0x000fe20007ffe0ff */
[----:B------:R5:W4:Y:S02]  /*23b0*/  F2I.FTZ.U32.TRUNC.NTZ R5, R4 ;  /* 0x0000000400057305 */ /* 0x000b24000021f000 */
[----:B------:R-:W0:Y:S01]  /*23c0*/  LDS.64 R66, [R2+UR9+0x260] ;  /* 0x0002600902427984 */ /* 0x000e220008000a00 */
[----:B------:R-:W-:Y:S01]  /*23d0*/  LEA R249, R249, UR11, 0x2 ;  /* 0x0000000bf9f97c11 */ /* 0x000fe2000f8e10ff */
[----:B------:R-:W-:Y:S02]  /*23e0*/  IMAD R248, R11, UR5, R0 ;  /* 0x000000050bf87c24 */ /* 0x000fe4000f8e0200 */
[----:B------:R-:W0:Y:S04]  /*23f0*/  LDS.64 R68, [R2+UR9+0x270] ;  /* 0x0002700902447984 */ /* 0x000e280008000a00 */
[----:B------:R-:W0:Y:S01]  /*2400*/  LDS.64 R70, [R2+UR9+0x280] ;  /* 0x0002800902467984 */ /* 0x000e220008000a00 */
[----:B-----5:R-:W-:-:S03]  /*2410*/  HFMA2 R4, -RZ, RZ, 0, 0 ;  /* 0x00000000ff047431 */ /* 0x020fc600000001ff */
[----:B------:R-:W0:Y:S01]  /*2420*/  LDS.64 R72, [R2+UR9+0x290] ;  /* 0x0002900902487984 */ /* 0x000e220008000a00 */
[----:B----4-:R-:W-:-:S03]  /*2430*/  IMAD.MOV R6, RZ, RZ, -R5 ;  /* 0x000000ffff067224 */ /* 0x010fc600078e0a05 */
[----:B------:R-:W4:Y:S04]  /*2440*/  LDS.64 R74, [R2+UR9+0x2a0] ;  /* 0x0002a009024a7984 */ /* 0x000f280008000a00 */
        /* <DEDUP_REMOVED lines=21> */
[----:B-----5:R-:W-:-:S02]  /*25a0*/  IMAD.IADD R2, R118, 0x1, R3 ;  /* 0x0000000176027824 */ /* 0x020fc400078e0203 */
[----:B------:R-:W-:Y:S02]  /*25b0*/  IMAD.MOV.U32 R3, RZ, RZ, R6 ;  /* 0x000000ffff037224 */ /* 0x000fe400078e0006 */
[----:B------:R-:W-:Y:S01]  /*25c0*/  IMAD.U32 R6, RZ, RZ, UR7 ;  /* 0x00000007ff067e24 */ /* 0x000fe2000f8e00ff */
[----:B------:R5:W-:Y:S01]  /*25d0*/  STL [R1+0x60], R2 ;  /* 0x0000600201007387 */ /* 0x000be20000100800 */
[----:B------:R-:W-:-:S04]  /*25e0*/  IMAD R3, R3, R10, RZ ;  /* 0x0000000a03037224 */ /* 0x000fc800078e02ff */
[----:B------:R-:W-:Y:S01]  /*25f0*/  IMAD.HI.U32 R3, R5, R3, R4 ;  /* 0x0000000305037227 */ /* 0x000fe200078e0004 */
[----:B-----5:R-:W-:-:S04]  /*2600*/  IADD3 R2, P1, P2, R7, UR46, R0 ;  /* 0x0000002e07027c10 */ /* 0x020fc8000fa3e000 */
[----:B------:R5:W-:Y:S02]  /*2610*/  STL [R1+0xc], R3 ;  /* 0x00000c0301007387 */ /* 0x000be40000100800 */
[----:B-12345:R-:W-:-:S07]  /*2620*/  IADD3.X R3, PT, PT, R6, UR47, RZ, P1, P2 ;  /* 0x0000002f06037c10 */ /* 0x03efce0008fe44ff */
.L_x_5407:
[----:B------:R-:W2:Y:S01]  /*2630*/  LDL R11, [R1+0xc] ;  /* 0x00000c00010b7983 */ /* 0x000ea20000100800 */
[----:B------:R-:W1:Y:S01]  /*2640*/  LDC R12, c[0x0][0x3f4] ;  /* 0x0000fd00ff0c7b82 */ /* 0x000e620000000800 */
[----:B------:R-:W-:-:S07]  /*2650*/  IABS R10, R0 ;  /* 0x00000000000a7213 */ /* 0x000fce0000000000 */
[----:B------:R-:W3:Y:S01]  /*2660*/  LDC R14, c[0x0][0x3f4] ;  /* 0x0000fd00ff0e7b82 */ /* 0x000ee20000000800 */
[----:B------:R-:W-:Y:S01]  /*2670*/  ISETP.GE.AND P2, PT, R0, RZ, PT ;  /* 0x000000ff0000720c */ /* 0x000fe20003f46270 */
[----:B0-----:R-:W-:Y:S04]  /*2680*/  STL [R1+0x84], R112 ;  /* 0x0000847001007387 */ /* 0x001fe80000100800 */
[----:B------:R-:W-:Y:S04]  /*2690*/  STL [R1+0x80], R113 ;  /* 0x0000807101007387 */ /* 0x000fe80000100800 */
[----:B------:R-:W-:Y:S04]  /*26a0*/  STL [R1+0x7c], R114 ;  /* 0x00007c7201007387 */ /* 0x000fe80000100800 */
[----:B------:R-:W-:Y:S01]  /*26b0*/  STL [R1+0x78], R115 ;  /* 0x0000787301007387 */ /* 0x000fe20000100800 */
[----:B-1----:R-:W-:-:S03]  /*26c0*/  IABS R13, R12 ;  /* 0x0000000c000d7213 */ /* 0x002fc60000000000 */
[----:B------:R0:W-:Y:S04]  /*26d0*/  STL [R1+0x74], R116 ;  /* 0x0000747401007387 */ /* 0x0001e80000100800 */
[----:B------:R1:W-:Y:S01]  /*26e0*/  STL [R1+0x70], R117 ;  /* 0x0000707501007387 */ /* 0x0003e20000100800 */
[----:B---3--:R-:W-:-:S03]  /*26f0*/  IABS R14, R14 ;  /* 0x0000000e000e7213 */ /* 0x008fc60000000000 */
[----:B------:R3:W-:Y:S01]  /*2700*/  STL [R1+0x6c], R252 ;  /* 0x00006cfc01007387 */ /* 0x0007e20000100800 */
[----:B0-----:R-:W0:Y:S03]  /*2710*/  S2R R116, SR_TID.X ;  /* 0x0000000000747919 */ /* 0x001e260000002100 */
[----:B------:R4:W-:Y:S04]  /*2720*/  STL [R1+0x68], R249 ;  /* 0x000068f901007387 */ /* 0x0009e80000100800 */
[----:B------:R4:W-:Y:S04]  /*2730*/  STL [R1+0x64], R248 ;  /* 0x000064f801007387 */ /* 0x0009e80000100800 */
[----:B------:R-:W2:Y:S04]  /*2740*/  LDL R114, [R1+0x54] ;  /* 0x0000540001727983 */ /* 0x000ea80000100800 */
[----:B------:R-:W2:Y:S04]  /*2750*/  LDL R115, [R1+0x50] ;  /* 0x0000500001737983 */ /* 0x000ea80000100800 */
[----:B------:R-:W2:Y:S04]  /*2760*/  LDL R112, [R1+0x5c] ;  /* 0x00005c0001707983 */ /* 0x000ea80000100800 */
[----:B------:R-:W2:Y:S04]  /*2770*/  LDL R113, [R1+0x58] ;  /* 0x0000580001717983 */ /* 0x000ea80000100800 */
[----:B-1----:R-:W2:Y:S04]  /*2780*/  LDL R117, [R1+0x3c] ;  /* 0x00003c0001757983 */ /* 0x002ea80000100800 */
[----:B---3--:R-:W3:Y:S04]  /*2790*/  LDL R252, [R1+0x30] ;  /* 0x0000300001fc7983 */ /* 0x008ee80000100800 */
[----:B----4-:R-:W4:Y:S04]  /*27a0*/  LDL R249, [R1+0x34] ;  /* 0x0000340001f97983 */ /* 0x010f280000100800 */
[----:B------:R-:W4:Y:S01]  /*27b0*/  LDL R248, [R1+0x28] ;  /* 0x0000280001f87983 */ /* 0x000f220000100800 */
[----:B--2---:R-:W-:-:S04]  /*27c0*/  IMAD.HI.U32 R11, R11, R10, RZ ;  /* 0x0000000a0b0b7227 */ /* 0x004fc800078e00ff */
[----:B------:R-:W-:-:S04]  /*27d0*/  IMAD.MOV R11, RZ, RZ, -R11 ;  /* 0x000000ffff0b7224 */ /* 0x000fc800078e0a0b */
[----:B------:R-:W-:-:S05]  /*27e0*/  IMAD R10, R13, R11, R10 ;  /* 0x0000000b0d0a7224 */ /* 0x000fca00078e020a */
[----:B------:R-:W-:-:S13]  /*27f0*/  ISETP.GT.U32.AND P1, PT, R14, R10, PT ;  /* 0x0000000a0e00720c */ /* 0x000fda0003f24070 */
[----:B------:R-:W-:-:S05]  /*2800*/  @!P1 IMAD.IADD R10, R10, 0x1, -R13 ;  /* 0x000000010a0a9824 */ /* 0x000fca00078e0a0d */
[----:B------:R-:W-:-:S13]  /*2810*/  ISETP.GT.U32.AND P1, PT, R14, R10, PT ;  /* 0x0000000a0e00720c */ /* 0x000fda0003f24070 */
[----:B------:R-:W-:Y:S01]  /*2820*/  @!P1 IMAD.IADD R10, R10, 0x1, -R13 ;  /* 0x000000010a0a9824 */ /* 0x000fe200078e0a0d */
[----:B------:R-:W-:-:S03]  /*2830*/  ISETP.NE.AND P1, PT, R12, RZ, PT ;  /* 0x000000ff0c00720c */ /* 0x000fc60003f25270 */
[----:B------:R-:W-:-:S10]  /*2840*/  @!P2 IMAD.MOV R10, RZ, RZ, -R10 ;  /* 0x000000ffff0aa224 */ /* 0x000fd400078e0a0a */
[----:B------:R-:W-:-:S04]  /*2850*/  @!P1 LOP3.LUT R10, RZ, R12, RZ, 0x33, !PT ;  /* 0x0000000cff0a9212 */ /* 0x000fc800078e33ff */
[----:B------:R-:W-:Y:S01]  /*2860*/  SHF.L.U32 R13, R10, 0x2, RZ ;  /* 0x000000020a0d7819 */ /* 0x000fe200000006ff */
[----:B------:R-:W-:Y:S01]  /*2870*/  IMAD R11, R12, 0x90, RZ ;  /* 0x000000900c0b7824 */ /* 0x000fe200078e02ff */
[----:B------:R-:W-:-:S03]  /*2880*/  ISETP.GE.AND P1, PT, R0, UR45, PT ;  /* 0x0000002d00007c0c */ /* 0x000fc6000bf26270 */
[----:B------:R-:W-:-:S05]  /*2890*/  IMAD R14, R12, 0x8, R13 ;  /* 0x000000080c0e7824 */ /* 0x000fca00078e020d */
[----:B------:R-:W-:Y:S01]  /*28a0*/  ISETP.GE.OR P4, PT, R14, R11, P1 ;  /* 0x0000000b0e00720c */ /* 0x000fe20000f86670 */
[----:B------:R-:W-:-:S12]  /*28b0*/  IMAD R244, R12, 0x10, R13 ;  /* 0x000000100cf47824 */ /* 0x000fd800078e020d */
[----:B------:R-:W1:Y:S01]  /*28c0*/  @!P4 LDC.64 R242, c[0x0][0x3b8] ;  /* 0x0000ee00fff2cb82 */ /* 0x000e620000000a00 */
[----:B0-----:R-:W-:Y:S01]  /*28d0*/  @!P4 IMAD.SHL.U32 R15, R116, 0x2, RZ ;  /* 0x00000002740fc824 */ /* 0x001fe200078e00ff */
[----:B------:R-:W-:-:S04]  /*28e0*/  ISETP.GE.OR P3, PT, R244, R11, P1 ;  /* 0x0000000bf400720c */ /* 0x000fc80000f66670 */
[----:B------:R-:W-:-:S05]  /*28f0*/  @!P4 LOP3.LUT R15, R15, 0x2, RZ, 0xc0, !PT ;  /* 0x000000020f0fc812 */ /* 0x000fca00078ec0ff */
[----:B------:R-:W-:Y:S01]  /*2900*/  @!P4 IMAD R15, R12, UR4, R15 ;  /* 0x000000040c0fcc24 */ /* 0x000fe2000f8e020f */
[----:B------:R-:W-:-:S04]  /*2910*/  @!P4 SHF.R.S32.HI R245, RZ, 0x1f, R14 ;  /* 0x0000001ffff5c819 */ /* 0x000fc8000001140e */
[----:B------:R-:W-:-:S04]  /*2920*/  @!P4 IADD3 R14, P2, PT, R15, R14, RZ ;  /* 0x0000000e0f0ec210 */ /* 0x000fc80007f5e0ff */
[----:B------:R-:W-:Y:S01]  /*2930*/  @!P4 LEA.HI.X.SX32 R15, R15, R245, 0x1, P2 ;  /* 0x000000f50f0fc211 */ /* 0x000fe200010f0eff */
[----:B------:R-:W-:Y:S01]  /*2940*/  @!P3 IMAD.SHL.U32 R245, R116, 0x2, RZ ;  /* 0x0000000274f5b824 */ /* 0x000fe200078e00ff */
[----:B-1----:R-:W-:-:S04]  /*2950*/  @!P4 LEA R242, P2, R14, R242, 0x2 ;  /* 0x000000f20ef2c211 */ /* 0x002fc800078410ff */
[----:B------:R-:W-:Y:S02]  /*2960*/  @!P3 LOP3.LUT R245, R245, 0x2, RZ, 0xc0, !PT ;  /* 0x00000002f5f5b812 */ /* 0x000fe400078ec0ff */
[----:B------:R-:W-:Y:S02]  /*2970*/  @!P4 LEA.HI.X R243, R14, R243, R15, 0x2, P2 ;  /* 0x000000f30ef3c211 */ /* 0x000fe400010f140f */
[----:B------:R-:W0:Y:S01]  /*2980*/  @!P3 LDC.64 R14, c[0x0][0x3b8] ;  /* 0x0000ee00ff0ebb82 */ /* 0x000e220000000a00 */
[----:B------:R-:W-:Y:S01]  /*2990*/  @!P3 IMAD R245, R12, UR4, R245 ;  /* 0x000000040cf5bc24 */ /* 0x000fe2000f8e02f5 */
[----:B------:R-:W-:-:S04]  /*29a0*/  @!P3 SHF.R.S32.HI R250, RZ, 0x1f, R244 ;  /* 0x0000001ffffab819 */ /* 0x000fc800000114f4 */
[----:B------:R-:W-:-:S04]  /*29b0*/  @!P3 IADD3 R244, P2, PT, R245, R244, RZ ;  /* 0x000000f4f5f4b210 */ /* 0x000fc80007f5e0ff */
[----:B------:R-:W-:Y:S02]  /*29c0*/  @!P3 LEA.HI.X.SX32 R250, R245, R250, 0x1, P2 ;  /* 0x000000faf5fab211 */ /* 0x000fe400010f0eff */
[----:B------:R-:W-:-:S04]  /*29d0*/  LEA R245, R12, R13, 0x5 ;  /* 0x0000000d0cf57211 */ /* 0x000fc800078e28ff */
[----:B------:R-:W-:Y:S02]  /*29e0*/  ISETP.GE.OR P5, PT, R245, R11, P1 ;  /* 0x0000000bf500720c */ /* 0x000fe40000fa6670 */
[----:B0-----:R-:W-:-:S04]  /*29f0*/  @!P3 LEA R14, P2, R244, R14, 0x2 ;  /* 0x0000000ef40eb211 */ /* 0x001fc800078410ff */
[----:B------:R-:W-:Y:S02]  /*2a00*/  @!P3 LEA.HI.X R15, R244, R15, R250, 0x2, P2 ;  /* 0x0000000ff40fb211 */ /* 0x000fe400010f14fa */
[----:B------:R-:W-:-:S05]  /*2a10*/  ISETP.GE.AND P2, PT, R0, UR45, PT ;  /* 0x0000002d00007c0c */ /* 0x000fca000bf46270 */
[----:B------:R-:W-:Y:S01]  /*2a20*/  @!P5 IMAD.SHL.U32 R244, R116, 0x2, RZ ;  /* 0x0000000274f4d824 */ /* 0x000fe200078e00ff */
[----:B------:R-:W-:Y:S02]  /*2a30*/  FSEL R7, R7, RZ, P2 ;  /* 0x000000ff07077208 */ /* 0x000fe40001000000 */
[----:B------:R-:W-:Y:S02]  /*2a40*/  FSEL R6, R6, RZ, P2 ;  /* 0x000000ff06067208 */ /* 0x000fe40001000000 */
[----:B------:R-:W-:-:S04]  /*2a50*/  @!P5 LOP3.LUT R244, R244, 0x2, RZ, 0xc0, !PT ;  /* 0x00000002f4f4d812 */ /* 0x000fc800078ec0ff */
[----:B------:R0:W2:Y:S01]  /*2a60*/  @!P4 LDG.E.64 R6, desc[UR36][R242.64] ;  /* 0x00000024f206c981 */ /* 0x0000a2000c1e1b00 */
[----:B------:R-:W-:Y:S01]  /*2a70*/  @!P5 IMAD R250, R12, UR4, R244 ;  /* 0x000000040cfadc24 */ /* 0x000fe2000f8e02f4 */
[----:B------:R-:W-:Y:S01]  /*2a80*/  @!P5 SHF.R.S32.HI R244, RZ, 0x1f, R245 ;  /* 0x0000001ffff4d819 */ /* 0x000fe200000114f5 */
[----:B0-----:R-:W0:Y:S03]  /*2a90*/  @!P5 LDC.64 R242, c[0x0][0x3b8] ;  /* 0x0000ee00fff2db82 */ /* 0x001e260000000a00 */
[----:B------:R-:W-:-:S04]  /*2aa0*/  @!P5 IADD3 R245, P4, PT, R250, R245, RZ ;  /* 0x000000f5faf5d210 */ /* 0x000fc80007f9e0ff */
[----:B------:R-:W-:Y:S01]  /*2ab0*/  @!P5 LEA.HI.X.SX32 R250, R250, R244, 0x1, P4 ;  /* 0x000000f4fafad211 */ /* 0x000fe200020f0eff */
[----:B------:R-:W-:-:S05]  /*2ac0*/  IMAD R244, R12, 0x40, R13 ;  /* 0x000000400cf47824 */ /* 0x000fca00078e020d */
[----:B------:R-:W-:Y:S02]  /*2ad0*/  ISETP.GE.OR P4, PT, R244, R11, P1 ;  /* 0x0000000bf400720c */ /* 0x000fe40000f86670 */
[----:B------:R-:W-:Y:S02]  /*2ae0*/  FSEL R5, R5, RZ, P2 ;  /* 0x000000ff05057208 */ /* 0x000fe40001000000 */
[----:B------:R-:W-:-:S06]  /*2af0*/  FSEL R4, R4, RZ, P2 ;  /* 0x000000ff04047208 */ /* 0x000fcc0001000000 */
[----:B------:R1:W3:Y:S01]  /*2b00*/  @!P3 LDG.E.64 R4, desc[UR36][R14.64] ;  /* 0x000000240e04b981 */ /* 0x0002e2000c1e1b00 */
[----:B0-----:R-:W-:-:S04]  /*2b10*/  @!P5 LEA R242, P6, R245, R242, 0x2 ;  /* 0x000000f2f5f2d211 */ /* 0x001fc800078c10ff */
[----:B------:R-:W-:Y:S01]  /*2b20*/  @!P5 LEA.HI.X R243, R245, R243, R250, 0x2, P6 ;  /* 0x000000f3f5f3d211 */ /* 0x000fe200030f14fa */
[----:B------:R-:W-:Y:S01]  /*2b30*/  @!P4 IMAD.SHL.U32 R245, R116, 0x2, RZ ;  /* 0x0000000274f5c824 */ /* 0x000fe200078e00ff */
[----:B-1----:R-:W0:Y:S04]  /*2b40*/  @!P4 LDC.64 R14, c[0x0][0x3b8] ;  /* 0x0000ee00ff0ecb82 */ /* 0x002e280000000a00 */
[----:B------:R-:W-:-:S05]  /*2b50*/  @!P4 LOP3.LUT R245, R245, 0x2, RZ, 0xc0, !PT ;  /* 0x00000002f5f5c812 */ /* 0x000fca00078ec0ff */
[----:B------:R-:W-:Y:S01]  /*2b60*/  @!P4 IMAD R245, R12, UR4, R245 ;  /* 0x000000040cf5cc24 */ /* 0x000fe2000f8e02f5 */
[----:B------:R-:W-:-:S04]  /*2b70*/  @!P4 SHF.R.S32.HI R250, RZ, 0x1f, R244 ;  /* 0x0000001ffffac819 */ /* 0x000fc800000114f4 */
[----:B------:R-:W-:-:S04]  /*2b80*/  @!P4 IADD3 R244, P3, PT, R245, R244, RZ ;  /* 0x000000f4f5f4c210 */ /* 0x000fc80007f7e0ff */
[----:B------:R-:W-:Y:S02]  /*2b90*/  @!P4 LEA.HI.X.SX32 R250, R245, R250, 0x1, P3 ;  /* 0x000000faf5fac211 */ /* 0x000fe400018f0eff */
[----:B------:R-:W-:Y:S02]  /*2ba0*/  ISETP.GE.OR P3, PT, R13, R11, P1 ;  /* 0x0000000b0d00720c */ /* 0x000fe40000f66670 */
[----:B------:R-:W-:Y:S02]  /*2bb0*/  FSEL R241, R241, RZ, P2 ;  /* 0x000000fff1f17208 */ /* 0x000fe40001000000 */
[----:B------:R-:W-:Y:S02]  /*2bc0*/  FSEL R240, R240, RZ, P2 ;  /* 0x000000fff0f07208 */ /* 0x000fe40001000000 */
[----:B0-----:R-:W-:-:S04]  /*2bd0*/  @!P4 LEA R14, P6, R244, R14, 0x2 ;  /* 0x0000000ef40ec211 */ /* 0x001fc800078c10ff */
[----:B------:R0:W4:Y:S01]  /*2be0*/  @!P5 LDG.E.64 R240, desc[UR36][R242.64] ;  /* 0x00000024f2f0d981 */ /* 0x000122000c1e1b00 */
[----:B------:R-:W-:Y:S02]  /*2bf0*/  @!P4 LEA.HI.X R15, R244, R15, R250, 0x2, P6 ;  /* 0x0000000ff40fc211 */ /* 0x000fe400030f14fa */
[----:B------:R-:W-:Y:S01]  /*2c00*/  @!P3 IMAD.SHL.U32 R244, R116, 0x2, RZ ;  /* 0x0000000274f4b824 */ /* 0x000fe200078e00ff */
[----:B0-----:R-:W0:Y:S04]  /*2c10*/  @!P3 LDC.64 R242, c[0x0][0x3b8] ;  /* 0x0000ee00fff2bb82 */ /* 0x001e280000000a00 */
[----:B------:R-:W-:-:S05]  /*2c20*/  @!P3 LOP3.LUT R244, R244, 0x2, RZ, 0xc0, !PT ;  /* 0x00000002f4f4b812 */ /* 0x000fca00078ec0ff */
[C---:B------:R-:W-:Y:S01]  /*2c30*/  @!P3 IMAD R245, R12.reuse, UR4, R244 ;  /* 0x000000040cf5bc24 */ /* 0x040fe2000f8e02f4 */
[----:B------:R-:W-:-:S04]  /*2c40*/  LEA R244, R12, R13, 0x7 ;  /* 0x0000000d0cf47211 */ /* 0x000fc800078e38ff */
[----:B------:R-:W-:Y:S02]  /*2c50*/  ISETP.GE.OR P5, PT, R244, R11, P1 ;  /* 0x0000000bf400720c */ /* 0x000fe40000fa6670 */
[----:B------:R-:W-:-:S04]  /*2c60*/  @!P3 IADD3 R13, P6, PT, R13, R245, RZ ;  /* 0x000000f50d0db210 */ /* 0x000fc80007fde0ff */
[----:B------:R-:W-:Y:S02]  /*2c70*/  @!P3 LEA.HI.X.SX32 R245, R245, RZ, 0x1, P6 ;  /* 0x000000fff5f5b211 */ /* 0x000fe400030f0eff */
[----:B0-----:R-:W-:-:S04]  /*2c80*/  @!P3 LEA R242, P6, R13, R242, 0x2 ;  /* 0x000000f20df2b211 */ /* 0x001fc800078c10ff */
[----:B------:R-:W-:Y:S01]  /*2c90*/  @!P3 LEA.HI.X R243, R13, R243, R245, 0x2, P6 ;  /* 0x000000f30df3b211 */ /* 0x000fe200030f14f5 */
[----:B------:R-:W-:Y:S01]  /*2ca0*/  @!P5 IMAD.SHL.U32 R13, R116, 0x2, RZ ;  /* 0x00000002740dd824 */ /* 0x000fe200078e00ff */
[----:B------:R-:W-:Y:S02]  /*2cb0*/  FSEL R119, R119, RZ, P2 ;  /* 0x000000ff77777208 */ /* 0x000fe40001000000 */
[----:B------:R-:W-:Y:S02]  /*2cc0*/  FSEL R118, R118, RZ, P2 ;  /* 0x000000ff76767208 */ /* 0x000fe40001000000 */
[----:B------:R-:W-:-:S04]  /*2cd0*/  @!P5 LOP3.LUT R13, R13, 0x2, RZ, 0xc0, !PT ;  /* 0x000000020d0dd812 */ /* 0x000fc800078ec0ff */
[----:B------:R0:W4:Y:S01]  /*2ce0*/  @!P4 LDG.E.64 R118, desc[UR36][R14.64] ;  /* 0x000000240e76c981 */ /* 0x000122000c1e1b00 */
[----:B------:R-:W-:Y:S01]  /*2cf0*/  @!P5 IMAD R13, R12, UR4, R13 ;  /* 0x000000040c0ddc24 */ /* 0x000fe2000f8e020d */
[----:B------:R-:W-:Y:S01]  /*2d00*/  @!P5 SHF.R.S32.HI R245, RZ, 0x1f, R244 ;  /* 0x0000001ffff5d819 */ /* 0x000fe200000114f4 */
[----:B------:R-:W-:Y:S01]  /*2d10*/  IMAD.IADD R10, R10, 0x1, R12 ;  /* 0x000000010a0a7824 */ /* 0x000fe200078e020c */
[----:B0-----:R-:W0:Y:S02]  /*2d20*/  @!P5 LDC.64 R14, c[0x0][0x3b8] ;  /* 0x0000ee00ff0edb82 */ /* 0x001e240000000a00 */
[----:B------:R-:W-:-:S04]  /*2d30*/  @!P5 IADD3 R244, P4, PT, R13, R244, RZ ;  /* 0x000000f40df4d210 */ /* 0x000fc80007f9e0ff */
[----:B------:R-:W-:Y:S01]  /*2d40*/  @!P5 LEA.HI.X.SX32 R245, R13, R245, 0x1, P4 ;  /* 0x000000f50df5d211 */ /* 0x000fe200020f0eff */
[----:B------:R-:W-:-:S05]  /*2d50*/  IMAD.SHL.U32 R13, R10, 0x4, RZ ;  /* 0x000000040a0d7824 */ /* 0x000fca00078e00ff */
[----:B------:R-:W-:Y:S02]  /*2d60*/  ISETP.GE.OR P4, PT, R13, R11, P1 ;  /* 0x0000000b0d00720c */ /* 0x000fe40000f86670 */
[----:B------:R-:W-:Y:S02]  /*2d70*/  FSEL R123, R123, RZ, P2 ;  /* 0x000000ff7b7b7208 */ /* 0x000fe40001000000 */
[----:B------:R-:W-:-:S06]  /*2d80*/  FSEL R122, R122, RZ, P2 ;  /* 0x000000ff7a7a7208 */ /* 0x000fcc0001000000 */
[----:B------:R1:W2:Y:S01]  /*2d90*/  @!P3 LDG.E.64 R122, desc[UR36][R242.64] ;  /* 0x00000024f27ab981 */ /* 0x0002a2000c1e1b00 */
[----:B0-----:R-:W-:-:S04]  /*2da0*/  @!P5 LEA R14, P6, R244, R14, 0x2 ;  /* 0x0000000ef40ed211 */ /* 0x001fc800078c10ff */
[----:B------:R-:W-:Y:S01]  /*2db0*/  @!P5 LEA.HI.X R15, R244, R15, R245, 0x2, P6 ;  /* 0x0000000ff40fd211 */ /* 0x000fe200030f14f5 */
[----:B------:R-:W-:Y:S01]  /*2dc0*/  @!P4 IMAD.SHL.U32 R244, R116, 0x2, RZ ;  /* 0x0000000274f4c824 */ /* 0x000fe200078e00ff */
[----:B-1----:R-:W0:Y:S04]  /*2dd0*/  @!P4 LDC.64 R242, c[0x0][0x3b8] ;  /* 0x0000ee00fff2cb82 */ /* 0x002e280000000a00 */
[----:B------:R-:W-:Y:S02]  /*2de0*/  @!P4 LOP3.LUT R244, R244, 0x2, RZ, 0xc0, !PT ;  /* 0x00000002f4f4c812 */ /* 0x000fe400078ec0ff */
[----:B------:R-:W-:-:S03]  /*2df0*/  LEA R251, R12, R10, 0x1 ;  /* 0x0000000a0cfb7211 */ /* 0x000fc600078e08ff */
[----:B------:R-:W-:Y:S01]  /*2e00*/  @!P4 IMAD R245, R12, UR4, R244 ;  /* 0x000000040cf5cc24 */ /* 0x000fe2000f8e02f4 */
[----:B------:R-:W-:-:S04]  /*2e10*/  @!P4 SHF.R.S32.HI R250, RZ, 0x1f, R13 ;  /* 0x0000001ffffac819 */ /* 0x000fc8000001140d */
[----:B------:R-:W-:Y:S01]  /*2e20*/  @!P4 IADD3 R244, P3, PT, R245, R13, RZ ;  /* 0x0000000df5f4c210 */ /* 0x000fe20007f7e0ff */
[----:B------:R-:W-:-:S03]  /*2e30*/  IMAD.SHL.U32 R13, R251, 0x4, RZ ;  /* 0x00000004fb0d7824 */ /* 0x000fc600078e00ff */
[----:B------:R-:W-:Y:S02]  /*2e40*/  @!P4 LEA.HI.X.SX32 R250, R245, R250, 0x1, P3 ;  /* 0x000000faf5fac211 */ /* 0x000fe400018f0eff */
[----:B------:R-:W-:Y:S02]  /*2e50*/  ISETP.GE.OR P3, PT, R13, R11, P1 ;  /* 0x0000000b0d00720c */ /* 0x000fe40000f66670 */
[----:B------:R-:W-:Y:S02]  /*2e60*/  FSEL R121, R121, RZ, P2 ;  /* 0x000000ff79797208 */ /* 0x000fe40001000000 */
[----:B0-----:R-:W-:Y:S02]  /*2e70*/  @!P4 LEA R242, P6, R244, R242, 0x2 ;  /* 0x000000f2f4f2c211 */ /* 0x001fe400078c10ff */
[----:B------:R-:W-:Y:S02]  /*2e80*/  FSEL R120, R120, RZ, P2 ;  /* 0x000000ff78787208 */ /* 0x000fe40001000000 */
[----:B------:R-:W-:-:S05]  /*2e90*/  @!P4 LEA.HI.X R243, R244, R243, R250, 0x2, P6 ;  /* 0x000000f3f4f3c211 */ /* 0x000fca00030f14fa */
[----:B------:R-:W-:Y:S01]  /*2ea0*/  @!P3 IMAD.SHL.U32 R244, R116, 0x2, RZ ;  /* 0x0000000274f4b824 */ /* 0x000fe200078e00ff */
[----:B------:R0:W4:Y:S04]  /*2eb0*/  @!P5 LDG.E.64 R120, desc[UR36][R14.64] ;  /* 0x000000240e78d981 */ /* 0x000128000c1e1b00 */
[----:B------:R-:W-:Y:S01]  /*2ec0*/  @!P3 LOP3.LUT R244, R244, 0x2, RZ, 0xc0, !PT ;  /* 0x00000002f4f4b812 */ /* 0x000fe200078ec0ff */
[----:B0-----:R-:W0:Y:S04]  /*2ed0*/  @!P3 LDC.64 R14, c[0x0][0x3b8] ;  /* 0x0000ee00ff0ebb82 */ /* 0x001e280000000a00 */
[----:B------:R-:W-:-:S02]  /*2ee0*/  @!P3 IMAD R245, R12, UR4, R244 ;  /* 0x000000040cf5bc24 */ /* 0x000fc4000f8e02f4 */
[----:B------:R-:W-:Y:S01]  /*2ef0*/  IMAD R10, R12, 0x4, R10 ;  /* 0x000000040c0a7824 */ /* 0x000fe200078e020a */
[----:B------:R-:W-:Y:S02]  /*2f00*/  @!P3 SHF.R.S32.HI R250, RZ, 0x1f, R13 ;  /* 0x0000001ffffab819 */ /* 0x000fe4000001140d */
[----:B------:R-:W-:Y:S01]  /*2f10*/  @!P3 IADD3 R244, P5, PT, R245, R13, RZ ;  /* 0x0000000df5f4b210 */ /* 0x000fe20007fbe0ff */
[----:B------:R-:W-:-:S03]  /*2f20*/  IMAD.SHL.U32 R13, R10, 0x4, RZ ;  /* 0x000000040a0d7824 */ /* 0x000fc600078e00ff */
[----:B------:R-:W-:Y:S02]  /*2f30*/  @!P3 LEA.HI.X.SX32 R250, R245, R250, 0x1, P5 ;  /* 0x000000faf5fab211 */ /* 0x000fe400028f0eff */
[----:B------:R-:W-:Y:S02]  /*2f40*/  ISETP.GE.OR P5, PT, R13, R11, P1 ;  /* 0x0000000b0d00720c */ /* 0x000fe40000fa6670 */
[----:B------:R-:W-:Y:S02]  /*2f50*/  FSEL R125, R125, RZ, P2 ;  /* 0x000000ff7d7d7208 */ /* 0x000fe40001000000 */
[----:B------:R-:W-:-:S06]  /*2f60*/  FSEL R124, R124, RZ, P2 ;  /* 0x000000ff7c7c7208 */ /* 0x000fcc0001000000 */
[----:B------:R1:W3:Y:S01]  /*2f70*/  @!P4 LDG.E.64 R124, desc[UR36][R242.64] ;  /* 0x00000024f27cc981 */ /* 0x0002e2000c1e1b00 */
[----:B0-----:R-:W-:-:S04]  /*2f80*/  @!P3 LEA R14, P6, R244, R14, 0x2 ;  /* 0x0000000ef40eb211 */ /* 0x001fc800078c10ff */
[----:B------:R-:W-:Y:S02]  /*2f90*/  @!P3 LEA.HI.X R15, R244, R15, R250, 0x2, P6 ;  /* 0x0000000ff40fb211 */ /* 0x000fe400030f14fa */
[----:B------:R-:W-:Y:S01]  /*2fa0*/  @!P5 SHF.L.U32 R244, R116, 0x1, RZ ;  /* 0x0000000174f4d819 */ /* 0x000fe200000006ff */
[----:B-1----:R-:W0:Y:S03]  /*2fb0*/  @!P5 LDC.64 R242, c[0x0][0x3b8] ;  /* 0x0000ee00fff2db82 */ /* 0x002e260000000a00 */
[----:B------:R-:W-:Y:S01]  /*2fc0*/  @!P5 LOP3.LUT R244, R244, 0x2, RZ, 0xc0, !PT ;  /* 0x00000002f4f4d812 */ /* 0x000fe200078ec0ff */
[----:B------:R-:W-:-:S04]  /*2fd0*/  IMAD.IADD R10, R10, 0x1, R12 ;  /* 0x000000010a0a7824 */ /* 0x000fc800078e020c */
[----:B------:R-:W-:Y:S01]  /*2fe0*/  @!P5 IMAD R245, R12, UR4, R244 ;  /* 0x000000040cf5dc24 */ /* 0x000fe2000f8e02f4 */
[----:B------:R-:W-:-:S04]  /*2ff0*/  @!P5 SHF.R.S32.HI R250, RZ, 0x1f, R13 ;  /* 0x0000001ffffad819 */ /* 0x000fc8000001140d */
[----:B------:R-:W-:Y:S01]  /*3000*/  @!P5 IADD3 R244, P4, PT, R245, R13, RZ ;  /* 0x0000000df5f4d210 */ /* 0x000fe20007f9e0ff */
[----:B------:R-:W-:-:S03]  /*3010*/  IMAD.SHL.U32 R13, R10, 0x4, RZ ;  /* 0x000000040a0d7824 */ /* 0x000fc600078e00ff */
[----:B------:R-:W-:Y:S02]  /*3020*/  @!P5 LEA.HI.X.SX32 R250, R245, R250, 0x1, P4 ;  /* 0x000000faf5fad211 */ /* 0x000fe400020f0eff */
[----:B------:R-:W-:Y:S02]  /*3030*/  ISETP.GE.OR P4, PT, R13, R11, P1 ;  /* 0x0000000b0d00720c */ /* 0x000fe40000f86670 */
[----:B------:R-:W-:Y:S02]  /*3040*/  FSEL R127, R127, RZ, P2 ;  /* 0x000000ff7f7f7208 */ /* 0x000fe40001000000 */
[----:B------:R-:W-:Y:S02]  /*3050*/  FSEL R126, R126, RZ, P2 ;  /* 0x000000ff7e7e7208 */ /* 0x000fe40001000000 */
[----:B0-----:R-:W-:-:S04]  /*3060*/  @!P5 LEA R242, P6, R244, R242, 0x2 ;  /* 0x000000f2f4f2d211 */ /* 0x001fc800078c10ff */
[----:B------:R-:W-:Y:S01]  /*3070*/  @!P5 LEA.HI.X R243, R244, R243, R250, 0x2, P6 ;  /* 0x000000f3f4f3d211 */ /* 0x000fe200030f14fa */
[----:B------:R0:W4:Y:S02]  /*3080*/  @!P3 LDG.E.64 R126, desc[UR36][R14.64] ;  /* 0x000000240e7eb981 */ /* 0x000124000c1e1b00 */
[----:B------:R-:W-:-:S05]  /*3090*/  @!P4 IMAD.SHL.U32 R244, R116, 0x2, RZ ;  /* 0x0000000274f4c824 */ /* 0x000fca00078e00ff */
[----:B------:R-:W-:Y:S01]  /*30a0*/  @!P4 LOP3.LUT R244, R244, 0x2, RZ, 0xc0, !PT ;  /* 0x00000002f4f4c812 */ /* 0x000fe200078ec0ff */
[----:B0-----:R-:W0:Y:S01]  /*30b0*/  @!P4 LDC.64 R14, c[0x0][0x3b8] ;  /* 0x0000ee00ff0ecb82 */ /* 0x001e220000000a00 */
[----:B------:R-:W-:-:S03]  /*30c0*/  IMAD.IADD R10, R10, 0x1, R12 ;  /* 0x000000010a0a7824 */ /* 0x000fc600078e020c */
[----:B------:R-:W-:Y:S01]  /*30d0*/  @!P4 IMAD R245, R12, UR4, R244 ;  /* 0x000000040cf5cc24 */ /* 0x000fe2000f8e02f4 */
[----:B------:R-:W-:-:S04]  /*30e0*/  @!P4 SHF.R.S32.HI R250, RZ, 0x1f, R13 ;  /* 0x0000001ffffac819 */ /* 0x000fc8000001140d */
[C---:B------:R-:W-:Y:S02]  /*30f0*/  @!P4 IADD3 R244, P3, PT, R245.reuse, R13, RZ ;  /* 0x0000000df5f4c210 */ /* 0x040fe40007f7e0ff */
[----:B------:R-:W-:Y:S02]  /*3100*/  SHF.L.U32 R13, R10, 0x2, RZ ;  /* 0x000000020a0d7819 */ /* 0x000fe400000006ff */
[----:B------:R-:W-:Y:S02]  /*3110*/  @!P4 LEA.HI.X.SX32 R250, R245, R250, 0x1, P3 ;  /* 0x000000faf5fac211 */ /* 0x000fe400018f0eff */
[----:B------:R-:W-:Y:S02]  /*3120*/  ISETP.GE.OR P3, PT, R13, R11, P1 ;  /* 0x0000000b0d00720c */ /* 0x000fe40000f66670 */
[----:B------:R-:W-:Y:S02]  /*3130*/  FSEL R129, R129, RZ, P2 ;  /* 0x000000ff81817208 */ /* 0x000fe40001000000 */
[----:B------:R-:W-:-:S02]  /*3140*/  FSEL R128, R128, RZ, P2 ;  /* 0x000000ff80807208 */ /* 0x000fc40001000000 */
[----:B0-----:R-:W-:-:S04]  /*3150*/  @!P4 LEA R14, P6, R244, R14, 0x2 ;  /* 0x0000000ef40ec211 */ /* 0x001fc800078c10ff */
[----:B------:R0:W4:Y:S01]  /*3160*/  @!P5 LDG.E.64 R128, desc[UR36][R242.64] ;  /* 0x00000024f280d981 */ /* 0x000122000c1e1b00 */
[----:B------:R-:W-:Y:S02]  /*3170*/  @!P4 LEA.HI.X R15, R244, R15, R250, 0x2, P6 ;  /* 0x0000000ff40fc211 */ /* 0x000fe400030f14fa */
[----:B------:R-:W-:-:S05]  /*3180*/  @!P3 IMAD.SHL.U32 R244, R116, 0x2, RZ ;  /* 0x0000000274f4b824 */ /* 0x000fca00078e00ff */
[----:B------:R-:W-:Y:S01]  /*3190*/  @!P3 LOP3.LUT R244, R244, 0x2, RZ, 0xc0, !PT ;  /* 0x00000002f4f4b812 */ /* 0x000fe200078ec0ff */
[----:B0-----:R-:W0:Y:S01]  /*31a0*/  @!P3 LDC.64 R242, c[0x0][0x3b8] ;  /* 0x0000ee00fff2bb82 */ /* 0x001e220000000a00 */
[----:B------:R-:W-:-:S03]  /*31b0*/  IMAD R10, R12, 0x2, R10 ;  /* 0x000000020c0a7824 */ /* 0x000fc600078e020a */
        /* <DEDUP_REMOVED lines=9> */
[----:B------:R0:W4:Y:S01]  /*3250*/  @!P4 LDG.E.64 R130, desc[UR36][R14.64] ;  /* 0x000000240e82c981 */ /* 0x000122000c1e1b00 */
[----:B------:R-:W-:Y:S02]  /*3260*/  @!P3 LEA.HI.X R243, R244, R243, R250, 0x2, P6 ;  /* 0x000000f3f4f3b211 */ /* 0x000fe400030f14fa */
[----:B------:R-:W-:-:S05]  /*3270*/  @!P5 IMAD.SHL.U32 R244, R116, 0x2, RZ ;  /* 0x0000000274f4d824 */ /* 0x000fca00078e00ff */
[----:B------:R-:W-:Y:S01]  /*3280*/  @!P5 LOP3.LUT R244, R244, 0x2, RZ, 0xc0, !PT ;  /* 0x00000002f4f4d812 */ /* 0x000fe200078ec0ff */
[----:B0-----:R-:W0:Y:S01]  /*3290*/  @!P5 LDC.64 R14, c[0x0][0x3b8] ;  /* 0x0000ee00ff0edb82 */ /* 0x001e220000000a00 */
[----:B------:R-:W-:-:S03]  /*32a0*/  IADD3 R10, PT, PT, R10, R12, RZ ;  /* 0x0000000c0a0a7210 */ /* 0x000fc60007ffe0ff */
        /* <DEDUP_REMOVED lines=14> */
[----:B------:R-:W-:-:S03]  /*3390*/  IMAD.IADD R10, R10, 0x1, R12 ;  /* 0x000000010a0a7824 */ /* 0x000fc600078e020c */
        /* <DEDUP_REMOVED lines=11> */
[----:B------:R-:W-:-:S04]  /*3450*/  @!P3 SHF.L.U32 R244, R116, 0x1, RZ ;  /* 0x0000000174f4b819 */ /* 0x000fc800000006ff */
        /* <DEDUP_REMOVED lines=306> */
[----:B------:R-:W-:-:S05]  /*4780*/  IMAD.SHL.U32 R13, R10, 0x4, RZ ;  /* 0x000000040a0d7824 */ /* 0x000fca00078e00ff */
[----:B------:R-:W-:Y:S02]  /*4790*/  ISETP.GE.OR P6, PT, R13, R11, P1 ;  /* 0x0000000b0d00720c */ /* 0x000fe40000fc6670 */
[----:B------:R-:W-:Y:S02]  /*47a0*/  @!P4 LEA.HI.X.SX32 R250, R245, R250, 0x1, P3 ;  /* 0x000000faf5fac211 */ /* 0x000fe400018f0eff */
[----:B------:R-:W-:Y:S02]  /*47b0*/  FSEL R177, R177, RZ, P2 ;  /* 0x000000ffb1b17208 */ /* 0x000fe40001000000 */
[----:B------:R-:W-:Y:S02]  /*47c0*/  FSEL R176, R176, RZ, P2 ;  /* 0x000000ffb0b07208 */ /* 0x000fe40001000000 */
[----:B0-----:R-:W-:-:S04]  /*47d0*/  @!P4 LEA R14, P3, R244, R14, 0x2 ;  /* 0x0000000ef40ec211 */ /* 0x001fc800078610ff */
[----:B------:R0:W4:Y:S01]  /*47e0*/  @!P5 LDG.E.64 R176, desc[UR36][R242.64] ;  /* 0x00000024f2b0d981 */ /* 0x000122000c1e1b00 */
[----:B------:R-:W-:Y:S01]  /*47f0*/  @!P4 LEA.HI.X R15, R244, R15, R250, 0x2, P3 ;  /* 0x0000000ff40fc211 */ /* 0x000fe200018f14fa */
        /* <DEDUP_REMOVED lines=41> */
[----:B------:R-:W-:-:S06]  /*4a90*/  FSEL R182, R182, RZ, P2 ;  /* 0x000000ffb6b67208 */ /* 0x000fcc0001000000 */
[----:B------:R1:W4:Y:S01]  /*4aa0*/  @!P3 LDG.E.64 R182, desc[UR36][R14.64] ;  /* 0x000000240eb6b981 */ /* 0x000322000c1e1b00 */
[----:B0-----:R-:W-:-:S04]  /*4ab0*/  @!P5 LEA R242, P6, R244, R242, 0x2 ;  /* 0x000000f2f4f2d211 */ /* 0x001fc800078c10ff */
[----:B------:R-:W-:Y:S01]  /*4ac0*/  @!P5 LEA.HI.X R243, R244, R243, R250, 0x2, P6 ;  /* 0x000000f3f4f3d211 */ /* 0x000fe200030f14fa */
[----:B------:R-:W-:Y:S01]  /*4ad0*/  @!P4 IMAD.SHL.U32 R244, R116, 0x2, RZ ;  /* 0x0000000274f4c824 */ /* 0x000fe200078e00ff */
[----:B-1----:R-:W0:Y:S04]  /*4ae0*/  @!P4 LDC.64 R14, c[0x0][0x3b8] ;  /* 0x0000ee00ff0ecb82 */ /* 0x002e280000000a00 */
[----:B------:R-:W-:Y:S01]  /*4af0*/  @!P4 LOP3.LUT R244, R244, 0x2, RZ, 0xc0, !PT ;  /* 0x00000002f4f4c812 */ /* 0x000fe200078ec0ff */
[----:B------:R-:W-:-:S04]  /*4b00*/  IMAD.IADD R10, R10, 0x1, R12 ;  /* 0x000000010a0a7824 */ /* 0x000fc800078e020c */
[----:B------:R-:W-:Y:S01]  /*4b10*/  @!P4 IMAD R245, R12, UR4, R244 ;  /* 0x000000040cf5cc24 */ /* 0x000fe2000f8e02f4 */
[----:B------:R-:W-:-:S04]  /*4b20*/  @!P4 SHF.R.S32.HI R250, RZ, 0x1f, R13 ;  /* 0x0000001ffffac819 */ /* 0x000fc8000001140d */
[----:B------:R-:W-:Y:S01]  /*4b30*/  @!P4 IADD3 R244, P3, PT, R245, R13, RZ ;  /* 0x0000000df5f4c210 */ /* 0x000fe20007f7e0ff */
[----:B------:R-:W-:-:S05]  /*4b40*/  IMAD.SHL.U32 R13, R10, 0x4, RZ ;  /* 0x000000040a0d7824 */ /* 0x000fca00078e00ff */
[----:B------:R-:W-:Y:S02]  /*4b50*/  ISETP.GE.OR P6, PT, R13, R11, P1 ;  /* 0x0000000b0d00720c */ /* 0x000fe40000fc6670 */
[----:B------:R-:W-:Y:S02]  /*4b60*/  @!P4 LEA.HI.X.SX32 R250, R245, R250, 0x1, P3 ;  /* 0x000000faf5fac211 */ /* 0x000fe400018f0eff */
[----:B------:R-:W-:Y:S02]  /*4b70*/  FSEL R185, R185, RZ, P2 ;  /* 0x000000ffb9b97208 */ /* 0x000fe40001000000 */
[----:B0-----:R-:W-:Y:S02]  /*4b80*/  @!P4 LEA R14, P3, R244, R14, 0x2 ;  /* 0x0000000ef40ec211 */ /* 0x001fe400078610ff */
[----:B------:R-:W-:Y:S02]  /*4b90*/  FSEL R184, R184, RZ, P2 ;  /* 0x000000ffb8b87208 */ /* 0x000fe40001000000 */
[----:B------:R-:W-:-:S03]  /*4ba0*/  @!P4 LEA.HI.X R15, R244, R15, R250, 0x2, P3 ;  /* 0x0000000ff40fc211 */ /* 0x000fc600018f14fa */
[----:B------:R-:W-:Y:S01]  /*4bb0*/  @!P6 SHF.L.U32 R244, R116, 0x1, RZ ;  /* 0x0000000174f4e819 */ /* 0x000fe200000006ff */
[----:B------:R0:W4:Y:S03]  /*4bc0*/  @!P5 LDG.E.64 R184, desc[UR36][R242.64] ;  /* 0x00000024f2b8d981 */ /* 0x000126000c1e1b00 */
[----:B------:R-:W-:Y:S01]  /*4bd0*/  @!P6 LOP3.LUT R244, R244, 0x2, RZ, 0xc0, !PT ;  /* 0x00000002f4f4e812 */ /* 0x000fe200078ec0ff */
[----:B------:R-:W-:Y:S01]  /*4be0*/  IMAD.IADD R10, R10, 0x1, R12 ;  /* 0x000000010a0a7824 */ /* 0x000fe200078e020c */
[----:B0-----:R-:W0:Y:S03]  /*4bf0*/  @!P6 LDC.64 R242, c[0x0][0x3b8] ;  /* 0x0000ee00fff2eb82 */ /* 0x001e260000000a00 */
        /* <DEDUP_REMOVED lines=17> */
[----:B------:R-:W-:Y:S02]  /*4d10*/  @!P3 IADD3 R244, P4, PT, R245, R13, RZ ;  /* 0x0000000df5f4b210 */ /* 0x000fe40007f9e0ff */
[----:B------:R-:W-:-:S04]  /*4d20*/  SHF.L.U32 R13, R10, 0x2, RZ ;  /* 0x000000020a0d7819 */ /* 0x000fc800000006ff */
[----:B------:R-:W-:Y:S02]  /*4d30*/  ISETP.GE.OR P5, PT, R13, R11, P1 ;  /* 0x0000000b0d00720c */ /* 0x000fe40000fa6670 */
[----:B------:R-:W-:Y:S02]  /*4d40*/  @!P3 LEA.HI.X.SX32 R250, R245, R250, 0x1, P4 ;  /* 0x000000faf5fab211 */ /* 0x000fe400020f0eff */
[----:B0-----:R-:W-:Y:S02]  /*4d50*/  @!P3 LEA R14, P4, R244, R14, 0x2 ;  /* 0x0000000ef40eb211 */ /* 0x001fe400078810ff */
[----:B------:R-:W-:Y:S02]  /*4d60*/  FSEL R189, R189, RZ, P2 ;  /* 0x000000ffbdbd7208 */ /* 0x000fe40001000000 */
[----:B------:R-:W-:Y:S02]  /*4d70*/  FSEL R188, R188, RZ, P2 ;  /* 0x000000ffbcbc7208 */ /* 0x000fe40001000000 */
[----:B------:R-:W-:-:S03]  /*4d80*/  @!P3 LEA.HI.X R15, R244, R15, R250, 0x2, P4 ;  /* 0x0000000ff40fb211 */ /* 0x000fc600020f14fa */
[----:B------:R-:W-:Y:S01]  /*4d90*/  @!P5 IMAD.SHL.U32 R244, R116, 0x2, RZ ;  /* 0x0000000274f4d824 */ /* 0x000fe200078e00ff */
[----:B------:R0:W4:Y:S04]  /*4da0*/  @!P6 LDG.E.64 R188, desc[UR36][R242.64] ;  /* 0x00000024f2bce981 */ /* 0x000128000c1e1b00 */
        /* <DEDUP_REMOVED lines=16> */
[----:B------:R-:W-:Y:S02]  /*4eb0*/  @!P4 LOP3.LUT R244, R244, 0x2, RZ, 0xc0, !PT ;  /* 0x00000002f4f4c812 */ /* 0x000fe400078ec0ff */
[----:B------:R-:W-:-:S03]  /*4ec0*/  IADD3 R10, PT, PT, R10, R12, RZ ;  /* 0x0000000c0a0a7210 */ /* 0x000fc60007ffe0ff */
[----:B------:R-:W-:Y:S01]  /*4ed0*/  @!P4 IMAD R245, R12, UR4, R244 ;  /* 0x000000040cf5cc24 */ /* 0x000fe2000f8e02f4 */
[----:B------:R-:W-:-:S04]  /*4ee0*/  @!P4 SHF.R.S32.HI R250, RZ, 0x1f, R13 ;  /* 0x0000001ffffac819 */ /* 0x000fc8000001140d */
[----:B------:R-:W-:Y:S01]  /*4ef0*/  @!P4 IADD3 R244, P3, PT, R245, R13, RZ ;  /* 0x0000000df5f4c210 */ /* 0x000fe20007f7e0ff */
[----:B------:R-:W-:-:S05]  /*4f00*/  IMAD.SHL.U32 R13, R10, 0x4, RZ ;  /* 0x000000040a0d7824 */ /* 0x000fca00078e00ff */
        /* <DEDUP_REMOVED lines=36> */
[----:B------:R-:W-:Y:S01]  /*5150*/  @!P5 IMAD.SHL.U32 R244, R116, 0x2, RZ ;  /* 0x0000000274f4d824 */ /* 0x000fe200078e00ff */
[----:B------:R0:W4:Y:S04]  /*5160*/  @!P6 LDG.E.64 R196, desc[UR36][R242.64] ;  /* 0x00000024f2c4e981 */ /* 0x000128000c1e1b00 */
[----:B------:R-:W-:Y:S01]  /*5170*/  @!P5 LOP3.LUT R244, R244, 0x2, RZ, 0xc0, !PT ;  /* 0x00000002f4f4d812 */ /* 0x000fe200078ec0ff */
[----:B0-----:R-:W0:Y:S04]  /*5180*/  @!P5 LDC.64 R242, c[0x0][0x3b8] ;  /* 0x0000ee00fff2db82 */ /* 0x001e280000000a00 */
[----:B------:R-:W-:-:S02]  /*5190*/  @!P5 IMAD R245, R12, UR4, R244 ;  /* 0x000000040cf5dc24 */ /* 0x000fc4000f8e02f4 */
[----:B------:R-:W-:Y:S01]  /*51a0*/  IMAD.IADD R10, R10, 0x1, R12 ;  /* 0x000000010a0a7824 */ /* 0x000fe200078e020c */
[----:B------:R-:W-:Y:S02]  /*51b0*/  @!P5 SHF.R.S32.HI R250, RZ, 0x1f, R13 ;  /* 0x0000001ffffad819 */ /* 0x000fe4000001140d */
[C---:B------:R-:W-:Y:S02]  /*51c0*/  @!P5 IADD3 R244, P4, PT, R245.reuse, R13, RZ ;  /* 0x0000000df5f4d210 */ /* 0x040fe40007f9e0ff */
[----:B------:R-:W-:Y:S02]  /*51d0*/  SHF.L.U32 R13, R10, 0x2, RZ ;  /* 0x000000020a0d7819 */ /* 0x000fe400000006ff */
[----:B------:R-:W-:Y:S02]  /*51e0*/  @!P5 LEA.HI.X.SX32 R250, R245, R250, 0x1, P4 ;  /* 0x000000faf5fad211 */ /* 0x000fe400020f0eff */
[----:B------:R-:W-:Y:S02]  /*51f0*/  ISETP.GE.OR P4, PT, R13, R11, P1 ;  /* 0x0000000b0d00720c */ /* 0x000fe40000f86670 */
[----:B------:R-:W-:-:S02]  /*5200*/  FSEL R199, R199, RZ, P2 ;  /* 0x000000ffc7c77208 */ /* 0x000fc40001000000 */
        /* <DEDUP_REMOVED lines=20> */
[----:B------:R-:W-:Y:S02]  /*5350*/  @!P6 LOP3.LUT R244, R244, 0x2, RZ, 0xc0, !PT ;  /* 0x00000002f4f4e812 */ /* 0x000fe400078ec0ff */
[----:B------:R-:W-:Y:S01]  /*5360*/  IADD3 R10, PT, PT, R10, R12, RZ ;  /* 0x0000000c0a0a7210 */ /* 0x000fe20007ffe0ff */
[----:B0-----:R-:W0:Y:S02]  /*5370*/  @!P6 LDC.64 R242, c[0x0][0x3b8] ;  /* 0x0000ee00fff2eb82 */ /* 0x001e240000000a00 */
        /* <DEDUP_REMOVED lines=28> */
[----:B0-----:R-:W0:Y:S04]  /*5540*/  @!P5 LDC.64 R242, c[0x0][0x3b8] ;  /* 0x0000ee00fff2db82 */ /* 0x001e280000000a00 */
[----:B------:R-:W-:Y:S02]  /*5550*/  @!P5 IMAD R245, R12, UR4, R244 ;  /* 0x000000040cf5dc24 */ /* 0x000fe4000f8e02f4 */
[----:B------:R-:W-:Y:S01]  /*5560*/  IMAD.IADD R10, R10, 0x1, R12 ;  /* 0x000000010a0a7824 */ /* 0x000fe200078e020c */
[----:B------:R-:W-:-:S02]  /*5570*/  @!P5 SHF.R.S32.HI R250, RZ, 0x1f, R13 ;  /* 0x0000001ffffad819 */ /* 0x000fc4000001140d */
        /* <DEDUP_REMOVED lines=155> */
[----:B0-----:R-:W-:-:S04]  /*5f30*/  @!P6 LEA R242, P5, R244, R242, 0x2 ;  /* 0x000000f2f4f2e211 */ /* 0x001fc800078a10ff */
[----:B------:R-:W-:-:S05]  /*5f40*/  @!P6 LEA.HI.X R243, R244, R243, R250, 0x2, P5 ;  /* 0x000000f3f4f3e211 */ /* 0x000fca00028f14fa */
[----:B------:R-:W-:Y:S01]  /*5f50*/  @!P3 IMAD.SHL.U32 R244, R116, 0x2, RZ ;  /* 0x0000000274f4b824 */ /* 0x000fe200078e00ff */
[----:B------:R-:W-:-:S04]  /*5f60*/  FSEL R236, R236, RZ, P2 ;  /* 0x000000ffecec7208 */ /* 0x000fc80001000000 */
[----:B------:R-:W-:Y:S02]  /*5f70*/  @!P3 LOP3.LUT R244, R244, 0x2, RZ, 0xc0, !PT ;  /* 0x00000002f4f4b812 */ /* 0x000fe400078ec0ff */
[----:B------:R0:W4:Y:S03]  /*5f80*/  @!P4 LDG.E.64 R236, desc[UR36][R14.64] ;  /* 0x000000240eecc981 */ /* 0x000126000c1e1b00 */
[----:B------:R-:W-:Y:S01]  /*5f90*/  @!P3 IMAD R244, R12, UR4, R244 ;  /* 0x000000040cf4bc24 */ /* 0x000fe2000f8e02f4 */
[----:B------:R-:W-:Y:S01]  /*5fa0*/  @!P3 SHF.R.S32.HI R245, RZ, 0x1f, R13 ;  /* 0x0000001ffff5b819 */ /* 0x000fe2000001140d */
[----:B------:R-:W-:Y:S01]  /*5fb0*/  IMAD.IADD R10, R10, 0x1, R12 ;  /* 0x000000010a0a7824 */ /* 0x000fe200078e020c */
[----:B0-----:R-:W0:Y:S02]  /*5fc0*/  @!P3 LDC.64 R14, c[0x0][0x3b8] ;  /* 0x0000ee00ff0ebb82 */ /* 0x001e240000000a00 */
[----:B------:R-:W-:-:S04]  /*5fd0*/  @!P3 IADD3 R13, P4, PT, R244, R13, RZ ;  /* 0x0000000df40db210 */ /* 0x000fc80007f9e0ff */
[----:B------:R-:W-:Y:S02]  /*5fe0*/  @!P3 LEA.HI.X.SX32 R245, R244, R245, 0x1, P4 ;  /* 0x000000f5f4f5b211 */ /* 0x000fe400020f0eff */
[----:B------:R-:W-:-:S04]  /*5ff0*/  SHF.L.U32 R244, R10, 0x2, RZ ;  /* 0x000000020af47819 */ /* 0x000fc800000006ff */
[----:B------:R-:W-:Y:S02]  /*6000*/  ISETP.GE.OR P5, PT, R244, R11, P1 ;  /* 0x0000000bf400720c */ /* 0x000fe40000fa6670 */
[----:B------:R-:W-:Y:S02]  /*6010*/  FSEL R227, R227, RZ, P2 ;  /* 0x000000ffe3e37208 */ /* 0x000fe40001000000 */
[----:B------:R-:W-:-:S06]  /*6020*/  FSEL R226, R226, RZ, P2 ;  /* 0x000000ffe2e27208 */ /* 0x000fcc0001000000 */
[----:B------:R1:W4:Y:S01]  /*6030*/  @!P6 LDG.E.64 R226, desc[UR36][R242.64] ;  /* 0x00000024f2e2e981 */ /* 0x000322000c1e1b00 */
[----:B0-----:R-:W-:-:S04]  /*6040*/  @!P3 LEA R14, P4, R13, R14, 0x2 ;  /* 0x0000000e0d0eb211 */ /* 0x001fc800078810ff */
[----:B------:R-:W-:Y:S01]  /*6050*/  @!P3 LEA.HI.X R15, R13, R15, R245, 0x2, P4 ;  /* 0x0000000f0d0fb211 */ /* 0x000fe200020f14f5 */
[----:B-1----:R-:W0:Y:S01]  /*6060*/  @!P5 LDC.64 R242, c[0x0][0x3b8] ;  /* 0x0000ee00fff2db82 */ /* 0x002e220000000a00 */
[----:B------:R-:W-:Y:S02]  /*6070*/  @!P5 IMAD.SHL.U32 R13, R116, 0x2, RZ ;  /* 0x00000002740dd824 */ /* 0x000fe400078e00ff */
[----:B------:R-:W-:-:S03]  /*6080*/  IMAD.IADD R10, R10, 0x1, R12 ;  /* 0x000000010a0a7824 */ /* 0x000fc600078e020c */
[----:B------:R-:W-:Y:S01]  /*6090*/  @!P5 LOP3.LUT R245, R13, 0x2, RZ, 0xc0, !PT ;  /* 0x000000020df5d812 */ /* 0x000fe200078ec0ff */
[----:B------:R-:W-:-:S04]  /*60a0*/  IMAD.SHL.U32 R13, R10, 0x4, RZ ;  /* 0x000000040a0d7824 */ /* 0x000fc800078e00ff */
[----:B------:R-:W-:Y:S01]  /*60b0*/  @!P5 IMAD R245, R12, UR4, R245 ;  /* 0x000000040cf5dc24 */ /* 0x000fe2000f8e02f5 */
[----:B------:R-:W-:Y:S02]  /*60c0*/  ISETP.GE.OR P4, PT, R13, R11, P1 ;  /* 0x0000000b0d00720c */ /* 0x000fe40000f86670 */
[----:B------:R-:W-:Y:S02]  /*60d0*/  @!P5 SHF.R.S32.HI R250, RZ, 0x1f, R244 ;  /* 0x0000001ffffad819 */ /* 0x000fe400000114f4 */
[----:B------:R-:W-:-:S04]  /*60e0*/  @!P5 IADD3 R244, P6, PT, R245, R244, RZ ;  /* 0x000000f4f5f4d210 */ /* 0x000fc80007fde0ff */
[----:B------:R-:W-:Y:S02]  /*60f0*/  @!P5 LEA.HI.X.SX32 R250, R245, R250, 0x1, P6 ;  /* 0x000000faf5fad211 */ /* 0x000fe400030f0eff */
[----:B0-----:R-:W-:-:S04]  /*6100*/  @!P5 LEA R242, P6, R244, R242, 0x2 ;  /* 0x000000f2f4f2d211 */ /* 0x001fc800078c10ff */
[----:B------:R-:W-:Y:S02]  /*6110*/  @!P5 LEA.HI.X R243, R244, R243, R250, 0x2, P6 ;  /* 0x000000f3f4f3d211 */ /* 0x000fe400030f14fa */
[----:B------:R-:W0:Y:S01]  /*6120*/  @!P4 LDC.64 R244, c[0x0][0x3b8] ;  /* 0x0000ee00fff4cb82 */ /* 0x000e220000000a00 */
[----:B------:R-:W-:-:S05]  /*6130*/  @!P4 IMAD.SHL.U32 R250, R116, 0x2, RZ ;  /* 0x0000000274fac824 */ /* 0x000fca00078e00ff */
[----:B------:R-:W-:Y:S02]  /*6140*/  @!P4 LOP3.LUT R250, R250, 0x2, RZ, 0xc0, !PT ;  /* 0x00000002fafac812 */ /* 0x000fe400078ec0ff */
[----:B------:R-:W-:Y:S02]  /*6150*/  FSEL R239, R239, RZ, P2 ;  /* 0x000000ffefef7208 */ /* 0x000fe40001000000 */
[----:B------:R-:W-:Y:S01]  /*6160*/  FSEL R238, R238, RZ, P2 ;  /* 0x000000ffeeee7208 */ /* 0x000fe20001000000 */
[----:B------:R-:W-:Y:S01]  /*6170*/  @!P4 IMAD R250, R12, UR4, R250 ;  /* 0x000000040cfacc24 */ /* 0x000fe2000f8e02fa */
[----:B------:R-:W-:Y:S02]  /*6180*/  IADD3 R10, PT, PT, R10, R12, RZ ;  /* 0x0000000c0a0a7210 */ /* 0x000fe40007ffe0ff */
[----:B------:R-:W-:Y:S02]  /*6190*/  @!P4 SHF.R.S32.HI R251, RZ, 0x1f, R13 ;  /* 0x0000001ffffbc819 */ /* 0x000fe4000001140d */
[C---:B------:R-:W-:Y:S01]  /*61a0*/  @!P4 IADD3 R13, P6, PT, R250.reuse, R13, RZ ;  /* 0x0000000dfa0dc210 */ /* 0x040fe20007fde0ff */
[----:B------:R1:W4:Y:S03]  /*61b0*/  @!P5 LDG.E.64 R238, desc[UR36][R242.64] ;  /* 0x00000024f2eed981 */ /* 0x000326000c1e1b00 */
[----:B------:R-:W-:-:S02]  /*61c0*/  @!P4 LEA.HI.X.SX32 R251, R250, R251, 0x1, P6 ;  /* 0x000000fbfafbc211 */ /* 0x000fc400030f0eff */
[----:B0-----:R-:W-:Y:S01]  /*61d0*/  @!P4 LEA R244, P6, R13, R244, 0x2 ;  /* 0x000000f40df4c211 */ /* 0x001fe200078c10ff */
[----:B-1----:R-:W-:-:S03]  /*61e0*/  IMAD.SHL.U32 R242, R10, 0x4, RZ ;  /* 0x000000040af27824 */ /* 0x002fc600078e00ff */
[----:B------:R-:W-:Y:S01]  /*61f0*/  @!P4 LEA.HI.X R245, R13, R245, R251, 0x2, P6 ;  /* 0x000000f50df5c211 */ /* 0x000fe200030f14fb */
[----:B------:R-:W-:Y:S01]  /*6200*/  IMAD.IADD R13, R10, 0x1, R12 ;  /* 0x000000010a0d7824 */ /* 0x000fe200078e020c */
[----:B------:R-:W-:Y:S02]  /*6210*/  ISETP.GE.OR P5, PT, R242, R11, P1 ;  /* 0x0000000bf200720c */ /* 0x000fe40000fa6670 */
[----:B------:R-:W-:Y:S02]  /*6220*/  FSEL R229, R229, RZ, P2 ;  /* 0x000000ffe5e57208 */ /* 0x000fe40001000000 */
[----:B------:R-:W-:Y:S01]  /*6230*/  FSEL R228, R228, RZ, P2 ;  /* 0x000000ffe4e47208 */ /* 0x000fe20001000000 */
[----:B------:R-:W-:-:S05]  /*6240*/  IMAD.SHL.U32 R13, R13, 0x4, RZ ;  /* 0x000000040d0d7824 */ /* 0x000fca00078e00ff */
[----:B------:R0:W4:Y:S01]  /*6250*/  @!P3 LDG.E.64 R228, desc[UR36][R14.64] ;  /* 0x000000240ee4b981 */ /* 0x000122000c1e1b00 */
[----:B------:R-:W-:Y:S02]  /*6260*/  ISETP.GE.OR P3, PT, R13, R11, P1 ;  /* 0x0000000b0d00720c */ /* 0x000fe40000f66670 */
[----:B------:R-:W-:Y:S01]  /*6270*/  @!P5 IMAD.SHL.U32 R10, R116, 0x2, RZ ;  /* 0x00000002740ad824 */ /* 0x000fe200078e00ff */
[----:B0-----:R-:W0:Y:S04]  /*6280*/  @!P5 LDC.64 R14, c[0x0][0x3b8] ;  /* 0x0000ee00ff0edb82 */ /* 0x001e280000000a00 */
[----:B------:R-:W-:-:S05]  /*6290*/  @!P5 LOP3.LUT R10, R10, 0x2, RZ, 0xc0, !PT ;  /* 0x000000020a0ad812 */ /* 0x000fca00078ec0ff */
[----:B------:R-:W-:Y:S02]  /*62a0*/  @!P5 IMAD R243, R12, UR4, R10 ;  /* 0x000000040cf3dc24 */ /* 0x000fe4000f8e020a */
[----:B------:R-:W1:Y:S01]  /*62b0*/  @!P3 LDC.64 R10, c[0x0][0x3b8] ;  /* 0x0000ee00ff0abb82 */ /* 0x000e620000000a00 */
[----:B------:R-:W-:Y:S02]  /*62c0*/  @!P3 SHF.L.U32 R251, R116, 0x1, RZ ;  /* 0x0000000174fbb819 */ /* 0x000fe400000006ff */
[----:B------:R-:W-:Y:S01]  /*62d0*/  @!P5 SHF.R.S32.HI R250, RZ, 0x1f, R242 ;  /* 0x0000001ffffad819 */ /* 0x000fe200000114f2 */
[----:B------:R-:W4:Y:S01]  /*62e0*/  LDL R116, [R1+0x38] ;  /* 0x0000380001747983 */ /* 0x000f220000100800 */
[----:B------:R-:W-:Y:S02]  /*62f0*/  @!P3 LOP3.LUT R251, R251, 0x2, RZ, 0xc0, !PT ;  /* 0x00000002fbfbb812 */ /* 0x000fe400078ec0ff */
[----:B------:R-:W-:-:S03]  /*6300*/  @!P5 IADD3 R242, P6, PT, R243, R242, RZ ;  /* 0x000000f2f3f2d210 */ /* 0x000fc60007fde0ff */
[----:B------:R-:W-:Y:S01]  /*6310*/  @!P3 IMAD R251, R12, UR4, R251 ;  /* 0x000000040cfbbc24 */ /* 0x000fe2000f8e02fb */
[----:B------:R-:W-:Y:S02]  /*6320*/  @!P5 LEA.HI.X.SX32 R250, R243, R250, 0x1, P6 ;  /* 0x000000faf3fad211 */ /* 0x000fe400030f0eff */
[----:B------:R-:W-:Y:S01]  /*6330*/  @!P3 SHF.R.S32.HI R12, RZ, 0x1f, R13 ;  /* 0x0000001fff0cb819 */ /* 0x000fe2000001140d */
[----:B------:R-:W4:Y:S01]  /*6340*/  LDL R243, [R1+0x1c] ;  /* 0x00001c0001f37983 */ /* 0x000f220000100800 */
[----:B0-----:R-:W-:-:S04]  /*6350*/  @!P5 LEA R14, P6, R242, R14, 0x2 ;  /* 0x0000000ef20ed211 */ /* 0x001fc800078c10ff */
[----:B------:R-:W-:Y:S02]  /*6360*/  @!P5 LEA.HI.X R15, R242, R15, R250, 0x2, P6 ;  /* 0x0000000ff20fd211 */ /* 0x000fe400030f14fa */
[C---:B------:R-:W-:Y:S01]  /*6370*/  @!P3 IADD3 R13, P6, PT, R251.reuse, R13, RZ ;  /* 0x0000000dfb0db210 */ /* 0x040fe20007fde0ff */
[----:B------:R-:W4:Y:S03]  /*6380*/  LDL R250, [R1+0x20] ;  /* 0x0000200001fa7983 */ /* 0x000f260000100800 */
[----:B------:R-:W-:Y:S01]  /*6390*/  @!P3 LEA.HI.X.SX32 R12, R251, R12, 0x1, P6 ;  /* 0x0000000cfb0cb211 */ /* 0x000fe200030f0eff */
[----:B------:R-:W4:Y:S01]  /*63a0*/  LDL R242, [R1+0x10] ;  /* 0x0000100001f27983 */ /* 0x000f220000100800 */
[----:B-1----:R-:W-:Y:S02]  /*63b0*/  @!P3 LEA R10, P6, R13, R10, 0x2 ;  /* 0x0000000a0d0ab211 */ /* 0x002fe400078c10ff */
[----:B------:R-:W-:Y:S01]  /*63c0*/  FSEL R231, R231, RZ, P2 ;  /* 0x000000ffe7e77208 */ /* 0x000fe20001000000 */
[----:B------:R-:W4:Y:S01]  /*63d0*/  LDL R251, [R1+0x2c] ;  /* 0x00002c0001fb7983 */ /* 0x000f220000100800 */
[----:B------:R-:W-:-:S02]  /*63e0*/  FSEL R230, R230, RZ, P2 ;  /* 0x000000ffe6e67208 */ /* 0x000fc40001000000 */
[----:B------:R-:W-:Y:S01]  /*63f0*/  @!P3 LEA.HI.X R11, R13, R11, R12, 0x2, P6 ;  /* 0x0000000b0d0bb211 */ /* 0x000fe200030f140c */
[----:B---3--:R-:W-:Y:S01]  /*6400*/  FMUL.FTZ R12, R115, R124 ;  /* 0x0000007c730c7220 */ /* 0x008fe20000410000 */
[----:B------:R-:W-:Y:S01]  /*6410*/  FSEL R235, R235, RZ, P2 ;  /* 0x000000ffebeb7208 */ /* 0x000fe20001000000 */
[----:B------:R-:W4:Y:S04]  /*6420*/  LDL R115, [R1+0x44] ;  /* 0x0000440001737983 */ /* 0x000f280000100800 */
[----:B------:R0:W3:Y:S01]  /*6430*/  @!P3 LDG.E.64 R230, desc[UR36][R10.64] ;  /* 0x000000240ae6b981 */ /* 0x0000e2000c1e1b00 */
[----:B--2---:R-:W-:-:S03]  /*6440*/  FFMA.FTZ R12, R113, R122, R12 ;  /* 0x0000007a710c7223 */ /* 0x004fc6000001000c */
[----:B------:R-:W2:Y:S01]  /*6450*/  LDL R113, [R1+0x4c] ;  /* 0x00004c0001717983 */ /* 0x000ea20000100800 */
[----:B------:R-:W-:Y:S02]  /*6460*/  FSEL R234, R234, RZ, P2 ;  /* 0x000000ffeaea7208 */ /* 0x000fe40001000000 */
[----:B------:R-:W-:Y:S01]  /*6470*/  FSEL R233, R233, RZ, P2 ;  /* 0x000000ffe9e97208 */ /* 0x000fe20001000000 */
[----:B------:R-:W3:Y:S01]  /*6480*/  LDL R13, [R1+0x4] ;  /* 0x00000400010d7983 */ /* 0x000ee20000100800 */
[----:B0-----:R-:W-:-:S03]  /*6490*/  FMUL.FTZ R11, R114, R125 ;  /* 0x0000007d720b7220 */ /* 0x001fc60000410000 */
[----:B------:R-:W3:Y:S01]  /*64a0*/  LDL R114, [R1+0x40] ;  /* 0x0000400001727983 */ /* 0x000ee20000100800 */
[----:B------:R-:W-:-:S03]  /*64b0*/  FFMA.FTZ R11, R112, R123, R11 ;  /* 0x0000007b700b7223 */ /* 0x000fc6000001000b */
[----:B------:R-:W3:Y:S01]  /*64c0*/  LDL R112, [R1+0x48] ;  /* 0x0000480001707983 */ /* 0x000ee20000100800 */
[----:B------:R-:W-:-:S03]  /*64d0*/  FSEL R232, R232, RZ, P2 ;  /* 0x000000ffe8e87208 */ /* 0x000fc60001000000 */
[----:B------:R-:W3:Y:S04]  /*64e0*/  @!P4 LDG.E.64 R234, desc[UR36][R244.64] ;  /* 0x00000024f4eac981 */ /* 0x000ee8000c1e1b00 */
[----:B------:R-:W3:Y:S04]  /*64f0*/  @!P5 LDG.E.64 R232, desc[UR36][R14.64] ;  /* 0x000000240ee8d981 */ /* 0x000ee8000c1e1b00 */
[----:B------:R-:W3:Y:S04]  /*6500*/  @P0 LDG.E.U8 R10, desc[UR36][R2.64] ;  /* 0x00000024020a0981 */ /* 0x000ee8000c1e1100 */
[----:B------:R-:W3:Y:S04]  /*6510*/  LDL R245, [R1+0x24] ;  /* 0x0000240001f57983 */ /* 0x000ee80000100800 */
[----:B------:R-:W3:Y:S04]  /*6520*/  LDL R244, [R1+0x18] ;  /* 0x0000180001f47983 */ /* 0x000ee80000100800 */
[----:B------:R-:W3:Y:S04]  /*6530*/  LDL R15, [R1+0x14] ;  /* 0x00001400010f7983 */ /* 0x000ee80000100800 */
[----:B------:R-:W3:Y:S01]  /*6540*/  LDL R14, [R1] ;  /* 0x00000000010e7983 */ /* 0x000ee20000100800 */
[----:B--2---:R-:W-:-:S04]  /*6550*/  FFMA.FTZ R11, R113, R7, R11 ;  /* 0x00000007710b7223 */ /* 0x004fc8000001000b */
[----:B----4-:R-:W-:Y:S01]  /*6560*/  FFMA.FTZ R11, R115, R127, R11 ;  /* 0x0000007f730b7223 */ /* 0x010fe2000001000b */
[----:B---3--:R-:W-:Y:S02]  /*6570*/  FFMA.FTZ R12, R112, R6, R12 ;  /* 0x00000006700c7223 */ /* 0x008fe4000001000c */
[----:B------:R-:W2:Y:S02]  /*6580*/  LDL.LU R112, [R1+0x84] ;  /* 0x0000840001707983 */ /* 0x000ea40000300800 */
[----:B------:R-:W-:Y:S02]  /*6590*/  FFMA.FTZ R12, R114, R126, R12 ;  /* 0x0000007e720c7223 */ /* 0x000fe4000001000c */
[----:B------:R-:W3:Y:S04]  /*65a0*/  LDL.LU R113, [R1+0x80] ;  /* 0x0000800001717983 */ /* 0x000ee80000300800 */
[----:B------:R-:W4:Y:S01]  /*65b0*/  LDL.LU R114, [R1+0x7c] ;  /* 0x00007c0001727983 */ /* 0x000f220000300800 */
[----:B------:R-:W-:-:S03]  /*65c0*/  FFMA.FTZ R12, R116, R4, R12 ;  /* 0x00000004740c7223 */ /* 0x000fc6000001000c */
[----:B------:R-:W4:Y:S01]  /*65d0*/  LDL.LU R115, [R1+0x78] ;  /* 0x0000780001737983 */ /* 0x000f220000300800 */
[----:B------:R-:W-:-:S03]  /*65e0*/  FFMA.FTZ R11, R117, R5, R11 ;  /* 0x00000005750b7223 */ /* 0x000fc6000001000b */
[----:B------:R-:W4:Y:S01]  /*65f0*/  LDL.LU R116, [R1+0x74] ;  /* 0x0000740001747983 */ /* 0x000f220000300800 */
[----:B------:R-:W-:-:S03]  /*6600*/  FFMA.FTZ R12, R252, R128, R12 ;  /* 0x00000080fc0c7223 */ /* 0x000fc6000001000c */
[----:B------:R-:W4:Y:S01]  /*6610*/  LDL.LU R117, [R1+0x70] ;  /* 0x0000700001757983 */ /* 0x000f220000300800 */
[----:B------:R-:W-:Y:S01]  /*6620*/  FFMA.FTZ R11, R249, R129, R11 ;  /* 0x00000081f90b7223 */ /* 0x000fe2000001000b */
[----:B------:R-:W-:Y:S02]  /*6630*/  FFMA.FTZ R12, R248, R130, R12 ;  /* 0x00000082f80c7223 */ /* 0x000fe4000001000c */
[----:B------:R0:W5:Y:S04]  /*6640*/  LDL.LU R252, [R1+0x6c] ;  /* 0x00006c0001fc7983 */ /* 0x0001680000300800 */
[----:B------:R0:W5:Y:S04]  /*6650*/  LDL.LU R249, [R1+0x68] ;  /* 0x0000680001f97983 */ /* 0x0001680000300800 */
        /* <DEDUP_REMOVED lines=100> */
[----:B------:R-:W-:Y:S01]  /*6ca0*/  FFMA.FTZ R12, R102, R224, R12 ;  /* 0x000000e0660c7223 */ /* 0x000fe2000001000c */
[----:B------:R-:W1:Y:S02]  /*6cb0*/  S2R R243, SR_TID.X ;  /* 0x0000000000f37919 */ /* 0x000e640000002100 */
        /* <DEDUP_REMOVED lines=9> */
[----:B------:R-:W-:Y:S01]  /*6d50*/  UMOV UR5, 0xffffffff ;  /* 0xffffffff00057882 */ /* 0x000fe20000000000 */
[----:B------:R-:W-:Y:S02]  /*6d60*/  ISETP.NE.AND P2, PT, R10, RZ, P0 ;  /* 0x000000ff0a00720c */ /* 0x000fe40000745270 */
[----:B-1----:R-:W-:Y:S01]  /*6d70*/  LOP3.LUT R242, R243, 0x1, RZ, 0xc0, !PT ;  /* 0x00000001f3f27812 */ /* 0x002fe200078ec0ff */
[----:B--2---:R-:W-:Y:S01]  /*6d80*/  FFMA.FTZ R12, R112, R234, R12 ;  /* 0x000000ea700c7223 */ /* 0x004fe2000001000c */
[----:B---3--:R-:W-:-:S03]  /*6d90*/  FFMA.FTZ R11, R113, R235, R11 ;  /* 0x000000eb710b7223 */ /* 0x008fc6000001000b */
[----:B----4-:R-:W-:Y:S01]  /*6da0*/  FFMA.FTZ R12, R114, R232, R12 ;  /* 0x000000e8720c7223 */ /* 0x010fe2000001000c */
[----:B------:R-:W-:-:S03]  /*6db0*/  FFMA.FTZ R11, R115, R233, R11 ;  /* 0x000000e9730b7223 */ /* 0x000fc6000001000b */
[----:B------:R-:W-:Y:S01]  /*6dc0*/  FFMA.FTZ R12, R116, R230, R12 ;  /* 0x000000e6740c7223 */ /* 0x000fe2000001000c */
[----:B------:R-:W-:-:S04]  /*6dd0*/  FFMA.FTZ R11, R117, R231, R11 ;  /* 0x000000e7750b7223 */ /* 0x000fc8000001000b */
[----:B------:R-:W-:Y:S01]  /*6de0*/  FADD.FTZ R10, R12, R11 ;  /* 0x0000000b0c0a7221 */ /* 0x000fe20000010000 */
[----:B0-----:R-:W-:Y:S06]  /*6df0*/  BRA.DIV UR5, `(.L_x_5404) ;  /* 0x0000005a05ec7947 */ /* 0x001fec000b800000 */
[----:B------:R0:W1:Y:S02]  /*6e00*/  SHFL.BFLY PT, R14, R10, 0x1, 0x1f ;  /* 0x0c201f000a0e7f89 */ /* 0x00006400000e0000 */
.L_x_5479:
        /* <DEDUP_REMOVED lines=16> */
[----:B0-----:R-:W-:-:S05]  /*6f10*/  @P1 IMAD.IADD R10, R11, 0x1, R10 ;  /* 0x000000010b0a1824 */ /* 0x001fca00078e020a */
        /* <DEDUP_REMOVED lines=10> */
.L_x_5406:
[----:B------:R-:W-:Y:S05]  /*6fc0*/  BSYNC.RECONVERGENT B1 ;  /* 0x0000000000017941 */ /* 0x000fea0003800200 */
.L_x_5405:
[----:B0-----:R-:W2:Y:S01]  /*6fd0*/  LDL R10, [R1+0x60] ;  /* 0x00006000010a7983 */ /* 0x001ea20000100800 */
[----:B------:R-:W-:Y:S01]  /*6fe0*/  VIADD R0, R0, 0x40 ;  /* 0x0000004000007836 */ /* 0x000fe20000000000 */
[----:B------:R-:W-:Y:S01]  /*6ff0*/  IADD3 R2, P2, PT, R2, 0x40, RZ ;  /* 0x0000004002027810 */ /* 0x000fe20007f5e0ff */
[----:B-1---5:R-:W-:Y:S02]  /*7000*/  VIADD R249, R249, 0x100 ;  /* 0x00000100f9f97836 */ /* 0x022fe40000000000 */
[----:B------:R-:W-:Y:S01]  /*7010*/  VIADD R248, R248, 0x40 ;  /* 0x00000040f8f87836 */ /* 0x000fe20000000000 */
[----:B------:R-:W-:Y:S02]  /*7020*/  IADD3.X R3, PT, PT, RZ, R3, RZ, P2, !PT ;  /* 0x00000003ff037210 */ /* 0x000fe400017fe4ff */
[----:B--2---:R-:W-:-:S13]  /*7030*/  ISETP.GE.AND P1, PT, R0, R10, PT ;  /* 0x0000000a0000720c */ /* 0x004fda0003f26270 */
[----:B------:R-:W-:Y:S05]  /*7040*/  @!P1 BRA `(.L_x_5407) ;  /* 0xffffffb400789947 */ /* 0x000fea000383ffff */
.L_x_5403:
[----:B0-----:R-:W-:Y:S05]  /*7050*/  BSYNC B0 ;  /* 0x0000000000007941 */ /* 0x001fea0003800000 */
.L_x_5402:
        /* <DEDUP_REMOVED lines=14> */
.L_x_5485:
[----:B-1----:R-:W1:Y:S01]  /*7140*/  S2R R18, SR_CgaCtaId ;  /* 0x0000000000127919 */ /* 0x002e620000008800 */
[----:B------:R-:W-:Y:S01]  /*7150*/  MOV R13, 0x400 ;  /* 0x00000400000d7802 */ /* 0x000fe20000000f00 */
[----:B------:R-:W-:Y:S05]  /*7160*/  WARPSYNC.ALL ;  /* 0x0000000000007948 */ /* 0x000fea0003800000 */
[----:B----4-:R-:W-:Y:S02]  /*7170*/  FMNMX.FTZ R14, R2, R14, !PT ;  /* 0x0000000e020e7209 */ /* 0x010fe40007810000 */
[----:B-1----:R-:W-:-:S04]  /*7180*/  LEA R0, R18, R13, 0x18 ;  /* 0x0000000d12007211 */ /* 0x002fc800078ec0ff */
[----:B------:R-:W-:Y:S01]  /*7190*/  @!P0 LEA.HI R5, R3, R0, RZ, 0x1d ;  /* 0x0000000003058211 */ /* 0x000fe200078fe8ff */
[----:B0-----:R-:W-:-:S04]  /*71a0*/  IMAD R2, R6, 0x4, R0 ;  /* 0x0000000406027824 */ /* 0x001fc800078e0200 */
[----:B------:R-:W-:Y:S01]  /*71b0*/  @!P0 STS [R5], R14 ;  /* 0x0000000e05008388 */ /* 0x000fe20000000800 */
[----:B------:R-:W-:Y:S01]  /*71c0*/  BAR.SYNC.DEFER_BLOCKING 0x0 ;  /* 0x0000000000007b1d */ /* 0x000fe20000010000 */
[----:B------:R-:W-:Y:S01]  /*71d0*/  ISETP.GT.U32.AND P0, PT, R6, 0x3, PT ;  /* 0x000000030600780c */ /* 0x000fe20003f04070 */
[----:B------:R-:W-:Y:S01]  /*71e0*/  IMAD.MOV.U32 R8, RZ, RZ, -0x800001 ;  /* 0xff7fffffff087424 */ /* 0x000fe200078e00ff */
[----:B------:R-:W-:Y:S01]  /*71f0*/  UIADD3 UR10, UPT, UPT, UR45, 0x1, URZ ;  /* 0x000000012d0a7890 */ /* 0x000fe2000fffe0ff */
[----:B------:R-:W-:Y:S02]  /*7200*/  IMAD.IADD R7, R4, 0x1, R3 ;  /* 0x0000000104077824 */ /* 0x000fe400078e0203 */
[----:B------:R-:W-:Y:S01]  /*7210*/  HFMA2 R11, -RZ, RZ, 0, 0 ;  /* 0x00000000ff0b7431 */ /* 0x000fe200000001ff */
[----:B------:R-:W-:Y:S07]  /*7220*/  BSSY.RECONVERGENT B0, `(.L_x_5409) ;  /* 0x0000172000007945 */ /* 0x000fee0003800200 */
[----:B------:R-:W0:Y:S01]  /*7230*/  @!P0 LDS R8, [R2] ;  /* 0x0000000002088984 */ /* 0x000e220000000800 */
[----:B------:R-:W-:-:S03]  /*7240*/  ISETP.GT.AND P0, PT, R7, UR45, PT ;  /* 0x0000002d07007c0c */ /* 0x000fc6000bf04270 */
[----:B0-----:R-:W3:Y:S02]  /*7250*/  SHFL.BFLY PT, R5, R8, 0x2, 0x1f ;  /* 0x0c401f0008057f89 */ /* 0x001ee400000e0000 */
[----:B---3--:R-:W-:Y:S01]  /*7260*/  FMNMX.FTZ R9, R5, R8, !PT ;  /* 0x0000000805097209 */ /* 0x008fe20007810000 */
[----:B------:R-:W-:-:S04]  /*7270*/  IMAD.SHL.U32 R5, R3, 0x4, RZ ;  /* 0x0000000403057824 */ /* 0x000fc800078e00ff */
[----:B------:R-:W0:Y:S02]  /*7280*/  SHFL.BFLY PT, R10, R9, 0x1, 0x1f ;  /* 0x0c201f00090a7f89 */ /* 0x000e2400000e0000 */
[----:B0-----:R-:W-:-:S05]  /*7290*/  FMNMX.FTZ R10, R9, R10, !PT ;  /* 0x0000000a090a7209 */ /* 0x001fca0007810000 */
[----:B------:R0:W1:Y:S01]  /*72a0*/  SHFL.IDX PT, R35, R10, RZ, 0x1f ;  /* 0x00001fff0a237589 */ /* 0x00006200000e0000 */
[----:B------:R-:W-:Y:S05]  /*72b0*/  @P0 BRA `(.L_x_5410) ;  /* 0x0000001400a00947 */ /* 0x000fea0003800000 */
[----:B------:R-:W3:Y:S02]  /*72c0*/  LDC.64 R8, c[0x0][0x420] ;  /* 0x00010800ff087b82 */ /* 0x000ee40000000a00 */
[----:B---3--:R-:W-:-:S04]  /*72d0*/  ISETP.NE.U32.AND P0, PT, R8, RZ, PT ;  /* 0x000000ff0800720c */ /* 0x008fc80003f05070 */
[----:B------:R-:W-:-:S13]  /*72e0*/  ISETP.NE.AND.EX P0, PT, R9, RZ, PT, P0 ;  /* 0x000000ff0900720c */ /* 0x000fda0003f05300 */
[----:B------:R-:W-:Y:S05]  /*72f0*/  @P0 BRA `(.L_x_5411) ;  /* 0x0000001000040947 */ /* 0x000fea0003800000 */
[----:B0-----:R-:W-:Y:S01]  /*7300*/  IMAD.U32 R10, RZ, RZ, UR10 ;  /* 0x0000000aff0a7e24 */ /* 0x001fe2000f8e00ff */
[----:B------:R-:W-:Y:S01]  /*7310*/  LOP3.LUT R8, RZ, R3, RZ, 0x33, !PT ;  /* 0x00000003ff087212 */ /* 0x000fe200078e33ff */
[----:B------:R-:W-:Y:S01]  /*7320*/  BSSY.RECONVERGENT B1, `(.L_x_5412) ;  /* 0x000001c000017945 */ /* 0x000fe20003800200 */
[----:B------:R-:W-:Y:S02]  /*7330*/  IMAD.MOV.U32 R11, RZ, RZ, RZ ;  /* 0x000000ffff0b7224 */ /* 0x000fe400078e00ff */
[----:B------:R-:W-:-:S04]  /*7340*/  VIADDMNMX R9, R7, 0x80, R10, !PT ;  /* 0x0000008007097846 */ /* 0x000fc8000780010a */
[----:B------:R-:W-:-:S04]  /*7350*/  IADD3 R9, PT, PT, -R4, R9, R8 ;  /* 0x0000000904097210 */ /* 0x000fc80007ffe108 */
[C---:B------:R-:W-:Y:S02]  /*7360*/  LOP3.LUT R8, R9.reuse, 0x180, RZ, 0xc0, !PT ;  /* 0x0000018009087812 */ /* 0x040fe400078ec0ff */
[----:B------:R-:W-:Y:S02]  /*7370*/  ISETP.GE.U32.AND P1, PT, R9, 0x180, PT ;  /* 0x000001800900780c */ /* 0x000fe40003f26070 */
[----:B------:R-:W-:Y:S01]  /*7380*/  ISETP.NE.AND P0, PT, R8, 0x180, PT ;  /* 0x000001800800780c */ /* 0x000fe20003f05270 */
[----:B------:R-:W-:-:S12]  /*7390*/  IMAD.MOV.U32 R8, RZ, RZ, R7 ;  /* 0x000000ffff087224 */ /* 0x000fd800078e0007 */
[----:B------:R-:W-:Y:S05]  /*73a0*/  @!P0 BRA `(.L_x_5413) ;  /* 0x00000000004c8947 */ /* 0x000fea0003800000 */
[----:B------:R-:W-:Y:S01]  /*73b0*/  VIADD R11, R13, 0x420 ;  /* 0x000004200d0b7836 */ /* 0x000fe20000000000 */
[----:B------:R-:W-:-:S04]  /*73c0*/  LEA.HI R8, R9, 0x1, RZ, 0x19 ;  /* 0x0000000109087811 */ /* 0x000fc800078fc8ff */
[----:B------:R-:W-:Y:S02]  /*73d0*/  LEA R10, R18, R11, 0x18 ;  /* 0x0000000b120a7211 */ /* 0x000fe400078ec0ff */
[----:B------:R-:W-:Y:S01]  /*73e0*/  LOP3.LUT R9, R8, 0x3, RZ, 0xc0, !PT ;  /* 0x0000000308097812 */ /* 0x000fe200078ec0ff */
[----:B------:R-:W-:Y:S01]  /*73f0*/  IMAD.MOV.U32 R8, RZ, RZ, R7 ;  /* 0x000000ffff087224 */ /* 0x000fe200078e0007 */
[----:B------:R-:W-:Y:S01]  /*7400*/  MOV R11, RZ ;  /* 0x000000ff000b7202 */ /* 0x000fe20000000f00 */
[----:B------:R-:W-:Y:S02]  /*7410*/  IMAD.IADD R10, R5, 0x1, R10 ;  /* 0x00000001050a7824 */ /* 0x000fe400078e020a */
[----:B------:R-:W-:-:S07]  /*7420*/  IMAD.MOV R9, RZ, RZ, -R9 ;  /* 0x000000ffff097224 */ /* 0x000fce00078e0a09 */
.L_x_5414:
        /* <DEDUP_REMOVED lines=11> */
.L_x_5413:
[----:B------:R-:W-:Y:S05]  /*74e0*/  BSYNC.RECONVERGENT B1 ;  /* 0x0000000000017941 */ /* 0x000fea0003800200 */
.L_x_5412:
[----:B------:R-:W-:Y:S05]  /*74f0*/  @!P1 BRA `(.L_x_5410) ;  /* 0x0000001400109947 */ /* 0x000fea0003800000 */
[----:B------:R-:W-:Y:S02]  /*7500*/  VIADD R13, R13, 0x420 ;  /* 0x000004200d0d7836 */ /* 0x000fe40000000000 */
[----:B------:R-:W-:-:S03]  /*7510*/  IMAD.SHL.U32 R9, R4, 0x4, RZ ;  /* 0x0000000404097824 */ /* 0x000fc600078e00ff */
[----:B------:R-:W-:Y:S01]  /*7520*/  LEA R18, R18, R13, 0x18 ;  /* 0x0000000d12127211 */ /* 0x000fe200078ec0ff */
[C---:B------:R-:W-:Y:S02]  /*7530*/  IMAD R9, R8.reuse, 0x4, -R9 ;  /* 0x0000000408097824 */ /* 0x040fe400078e0a09 */
[----:B------:R-:W-:-:S03]  /*7540*/  VIADD R8, R8, 0x200 ;  /* 0x0000020008087836 */ /* 0x000fc60000000000 */
[----:B------:R-:W-:Y:S02]  /*7550*/  IADD3 R9, PT, PT, R18, R9, RZ ;  /* 0x0000000912097210 */ /* 0x000fe40007ffe0ff */
[----:B------:R-:W-:-:S03]  /*7560*/  ISETP.GT.AND P0, PT, R8, UR45, PT ;  /* 0x0000002d08007c0c */ /* 0x000fc6000bf04270 */
[----:B------:R-:W1:Y:S04]  /*7570*/  LDS R10, [R9] ;  /* 0x00000000090a7984 */ /* 0x000e680000000800 */
[----:B------:R-:W0:Y:S04]  /*7580*/  LDS R12, [R9+0x200] ;  /* 0x00020000090c7984 */ /* 0x000e280000000800 */
[----:B------:R-:W3:Y:S04]  /*7590*/  LDS R13, [R9+0x400] ;  /* 0x00040000090d7984 */ /* 0x000ee80000000800 */
[----:B------:R-:W4:Y:S01]  /*75a0*/  LDS R14, [R9+0x600] ;  /* 0x00060000090e7984 */ /* 0x000f220000000800 */
[C---:B-1----:R-:W-:Y:S01]  /*75b0*/  FADD.FTZ R10, -R35.reuse, R10 ;  /* 0x0000000a230a7221 */ /* 0x042fe20000010100 */
[----:B0-----:R-:W-:-:S03]  /*75c0*/  FADD.FTZ R12, -R35, R12 ;  /* 0x0000000c230c7221 */ /* 0x001fc60000010100 */
[----:B------:R-:W-:Y:S01]  /*75d0*/  FMUL.FTZ R10, R10, 1.4426950216293334961 ;  /* 0x3fb8aa3b0a0a7820 */ /* 0x000fe20000410000 */
[----:B---3--:R-:W-:Y:S01]  /*75e0*/  FADD.FTZ R13, -R35, R13 ;  /* 0x0000000d230d7221 */ /* 0x008fe20000010100 */
[----:B------:R-:W-:-:S04]  /*75f0*/  FMUL.FTZ R12, R12, 1.4426950216293334961 ;  /* 0x3fb8aa3b0c0c7820 */ /* 0x000fc80000410000 */
[----:B------:R-:W0:Y:S01]  /*7600*/  MUFU.EX2 R10, R10 ;  /* 0x0000000a000a7308 */ /* 0x000e220000000800 */
[----:B----4-:R-:W-:Y:S01]  /*7610*/  FADD.FTZ R15, -R35, R14 ;  /* 0x0000000e230f7221 */ /* 0x010fe20000010100 */
        /* <DEDUP_REMOVED lines=23> */
.L_x_5417:
[----:B------:R-:W0:Y:S01]  /*7790*/  LDS R10, [R9+-0x400] ;  /* 0xfffc0000090a7984 */ /* 0x000e220000000800 */
[----:B------:R-:W-:-:S03]  /*77a0*/  IADD3 R8, PT, PT, R8, 0x800, RZ ;  /* 0x0000080008087810 */ /* 0x000fc60007ffe0ff */
[----:B------:R-:W1:Y:S01]  /*77b0*/  LDS R12, [R9+-0x200] ;  /* 0xfffe0000090c7984 */ /* 0x000e620000000800 */
[----:B------:R-:W-:-:S03]  /*77c0*/  ISETP.GE.AND P1, PT, R8, R37, PT ;  /* 0x000000250800720c */ /* 0x000fc60003f26270 */
[----:B------:R-:W3:Y:S04]  /*77d0*/  LDS R14, [R9+0x200] ;  /* 0x00020000090e7984 */ /* 0x000ee80000000800 */
[----:B------:R-:W4:Y:S04]  /*77e0*/  LDS R13, [R9] ;  /* 0x00000000090d7984 */ /* 0x000f280000000800 */
[----:B------:R-:W5:Y:S04]  /*77f0*/  LDS R16, [R9+0x400] ;  /* 0x0004000009107984 */ /* 0x000f680000000800 */
[----:B------:R-:W5:Y:S04]  /*7800*/  LDS R18, [R9+0x600] ;  /* 0x0006000009127984 */ /* 0x000f680000000800 */
[----:B------:R-:W-:Y:S04]  /*7810*/  LDS R20, [R9+0x800] ;  /* 0x0008000009147984 */ /* 0x000fe80000000800 */
[----:B------:R-:W5:Y:S04]  /*7820*/  LDS R21, [R9+0xa00] ;  /* 0x000a000009157984 */ /* 0x000f680000000800 */
[----:B------:R-:W5:Y:S04]  /*7830*/  LDS R23, [R9+0xc00] ;  /* 0x000c000009177984 */ /* 0x000f680000000800 */
[----:B--2---:R-:W2:Y:S01]  /*7840*/  LDS R25, [R9+0xe00] ;  /* 0x000e000009197984 */ /* 0x004ea20000000800 */
[----:B0-----:R-:W-:-:S03]  /*7850*/  FADD.FTZ R10, -R35, R10 ;  /* 0x0000000a230a7221 */ /* 0x001fc60000010100 */
[----:B------:R-:W0:Y:S01]  /*7860*/  LDS R27, [R9+0x1000] ;  /* 0x00100000091b7984 */ /* 0x000e220000000800 */
[----:B------:R-:W-:Y:S01]  /*7870*/  FMUL.FTZ R10, R10, 1.4426950216293334961 ;  /* 0x3fb8aa3b0a0a7820 */ /* 0x000fe20000410000 */
[C---:B-1----:R-:W-:Y:S02]  /*7880*/  FADD.FTZ R12, -R35.reuse, R12 ;  /* 0x0000000c230c7221 */ /* 0x042fe40000010100 */
[----:B------:R-:W1:Y:S01]  /*7890*/  LDS R29, [R9+0x1200] ;  /* 0x00120000091d7984 */ /* 0x000e620000000800 */
[C---:B---3--:R-:W-:Y:S01]  /*78a0*/  FADD.FTZ R15, -R35.reuse, R14 ;  /* 0x0000000e230f7221 */ /* 0x048fe20000010100 */
[----:B------:R-:W-:Y:S01]  /*78b0*/  FMUL.FTZ R12, R12, 1.4426950216293334961 ;  /* 0x3fb8aa3b0c0c7820 */ /* 0x000fe20000410000 */
[----:B------:R-:W3:Y:S01]  /*78c0*/  MUFU.EX2 R10, R10 ;  /* 0x0000000a000a7308 */ /* 0x000ee20000000800 */
[----:B------:R-:W1:Y:S01]  /*78d0*/  LDS R31, [R9+0x1400] ;  /* 0x00140000091f7984 */ /* 0x000e620000000800 */
[----:B----4-:R-:W-:Y:S01]  /*78e0*/  FADD.FTZ R13, -R35, R13 ;  /* 0x0000000d230d7221 */ /* 0x010fe20000010100 */
[----:B------:R-:W-:-:S02]  /*78f0*/  FMUL.FTZ R15, R15, 1.4426950216293334961 ;  /* 0x3fb8aa3b0f0f7820 */ /* 0x000fc40000410000 */
[----:B------:R-:W4:Y:S01]  /*7900*/  LDS R33, [R9+0x1600] ;  /* 0x0016000009217984 */ /* 0x000f220000000800 */
[----:B-----5:R-:W-:Y:S01]  /*7910*/  FADD.FTZ R17, -R35, R16 ;  /* 0x0000001023117221 */ /* 0x020fe20000010100 */
[----:B------:R-:W-:Y:S01]  /*7920*/  FMUL.FTZ R13, R13, 1.4426950216293334961 ;  /* 0x3fb8aa3b0d0d7820 */ /* 0x000fe20000410000 */
[----:B------:R-:W5:Y:S02]  /*7930*/  MUFU.EX2 R12, R12 ;  /* 0x0000000c000c7308 */ /* 0x000f640000000800 */
[----:B------:R-:W-:Y:S01]  /*7940*/  FMUL.FTZ R17, R17, 1.4426950216293334961 ;  /* 0x3fb8aa3b11117820 */ /* 0x000fe20000410000 */
[----:B------:R-:W-:-:S04]  /*7950*/  FADD.FTZ R19, -R35, R18 ;  /* 0x0000001223137221 */ /* 0x000fc80000010100 */
[----:B------:R-:W-:Y:S01]  /*7960*/  FMUL.FTZ R19, R19, 1.4426950216293334961 ;  /* 0x3fb8aa3b13137820 */ /* 0x000fe20000410000 */
[----:B------:R5:W1:Y:S01]  /*7970*/  MUFU.EX2 R16, R15 ;  /* 0x0000000f00107308 */ /* 0x000a620000000800 */
[----:B---3--:R-:W-:Y:S01]  /*7980*/  FADD.FTZ R11, R10, R11 ;  /* 0x0000000b0a0b7221 */ /* 0x008fe20000010000 */
[----:B------:R-:W-:Y:S01]  /*7990*/  FADD.FTZ R21, -R35, R21 ;  /* 0x0000001523157221 */ /* 0x000fe20000010100 */
[----:B------:R-:W-:Y:S03]  /*79a0*/  STS [R9+-0x400], R10 ;  /* 0xfffc000a09007388 */ /* 0x000fe60000000800 */
[----:B------:R-:W-:Y:S01]  /*79b0*/  FMUL.FTZ R21, R21, 1.4426950216293334961 ;  /* 0x3fb8aa3b15157820 */ /* 0x000fe20000410000 */
[----:B------:R-:W-:Y:S01]  /*79c0*/  FADD.FTZ R23, -R35, R23 ;  /* 0x0000001723177221 */ /* 0x000fe20000010100 */
[----:B------:R3:W4:Y:S01]  /*79d0*/  MUFU.EX2 R14, R13 ;  /* 0x0000000d000e7308 */ /* 0x0007220000000800 */
[----:B-----5:R-:W5:Y:S01]  /*79e0*/  LDS R15, [R9+0x1800] ;  /* 0x00180000090f7984 */ /* 0x020f620000000800 */
[----:B------:R-:W-:Y:S01]  /*79f0*/  FADD.FTZ R11, R11, R12 ;  /* 0x0000000c0b0b7221 */ /* 0x000fe20000010000 */
[----:B------:R-:W-:Y:S01]  /*7a00*/  FMUL.FTZ R23, R23, 1.4426950216293334961 ;  /* 0x3fb8aa3b17177820 */ /* 0x000fe20000410000 */
[C---:B--2---:R-:W-:Y:S01]  /*7a10*/  FADD.FTZ R25, -R35.reuse, R25 ;  /* 0x0000001923197221 */ /* 0x044fe20000010100 */
[----:B------:R-:W-:Y:S01]  /*7a20*/  STS [R9+-0x200], R12 ;  /* 0xfffe000c09007388 */ /* 0x000fe20000000800 */
[----:B0-----:R-:W-:-:S02]  /*7a30*/  FADD.FTZ R27, -R35, R27 ;  /* 0x0000001b231b7221 */ /* 0x001fc40000010100 */
[----:B------:R0:W2:Y:S01]  /*7a40*/  MUFU.EX2 R18, R17 ;  /* 0x0000001100127308 */ /* 0x0000a20000000800 */
[----:B---3--:R-:W-:Y:S01]  /*7a50*/  FADD.FTZ R13, -R35, R20 ;  /* 0x00000014230d7221 */ /* 0x008fe20000010100 */
[----:B------:R-:W-:Y:S01]  /*7a60*/  FMUL.FTZ R25, R25, 1.4426950216293334961 ;  /* 0x3fb8aa3b19197820 */ /* 0x000fe20000410000 */
[----:B------:R-:W-:Y:S01]  /*7a70*/  FMUL.FTZ R27, R27, 1.4426950216293334961 ;  /* 0x3fb8aa3b1b1b7820 */ /* 0x000fe20000410000 */
[----:B-1----:R-:W-:Y:S01]  /*7a80*/  FADD.FTZ R29, -R35, R29 ;  /* 0x0000001d231d7221 */ /* 0x002fe20000010100 */
[----:B------:R-:W-:Y:S01]  /*7a90*/  FMUL.FTZ R13, R13, 1.4426950216293334961 ;  /* 0x3fb8aa3b0d0d7820 */ /* 0x000fe20000410000 */
[----:B------:R-:W-:Y:S02]  /*7aa0*/  STS [R9+0x200], R16 ;  /* 0x0002001009007388 */ /* 0x000fe40000000800 */
[----:B------:R-:W1:Y:S01]  /*7ab0*/  MUFU.EX2 R20, R19 ;  /* 0x0000001300147308 */ /* 0x000e620000000800 */
[----:B----4-:R-:W-:Y:S01]  /*7ac0*/  FADD.FTZ R11, R11, R14 ;  /* 0x0000000e0b0b7221 */ /* 0x010fe20000010000 */
[----:B0-----:R-:W0:Y:S01]  /*7ad0*/  LDS R17, [R9+0x1a00] ;  /* 0x001a000009117984 */ /* 0x001e220000000800 */
[----:B------:R-:W-:Y:S01]  /*7ae0*/  FMUL.FTZ R29, R29, 1.4426950216293334961 ;  /* 0x3fb8aa3b1d1d7820 */ /* 0x000fe20000410000 */
[----:B------:R-:W-:Y:S01]  /*7af0*/  FADD.FTZ R31, -R35, R31 ;  /* 0x0000001f231f7221 */ /* 0x000fe20000010100 */
[----:B------:R-:W-:Y:S01]  /*7b00*/  FADD.FTZ R11, R11, R16 ;  /* 0x000000100b0b7221 */ /* 0x000fe20000010000 */
[----:B------:R-:W-:Y:S01]  /*7b10*/  FADD.FTZ R33, -R35, R33 ;  /* 0x0000002123217221 */ /* 0x000fe20000010100 */
[----:B------:R-:W-:Y:S01]  /*7b20*/  STS [R9], R14 ;  /* 0x0000000e09007388 */ /* 0x000fe20000000800 */
[----:B------:R-:W3:Y:S01]  /*7b30*/  MUFU.EX2 R22, R13 ;  /* 0x0000000d00167308 */ /* 0x000ee20000000800 */
[----:B--2---:R-:W-:Y:S01]  /*7b40*/  FADD.FTZ R11, R11, R18 ;  /* 0x000000120b0b7221 */ /* 0x004fe20000010000 */
[----:B------:R-:W-:Y:S01]  /*7b50*/  FMUL.FTZ R31, R31, 1.4426950216293334961 ;  /* 0x3fb8aa3b1f1f7820 */ /* 0x000fe20000410000 */
[----:B------:R-:W-:Y:S01]  /*7b60*/  FMUL.FTZ R33, R33, 1.4426950216293334961 ;  /* 0x3fb8aa3b21217820 */ /* 0x000fe20000410000 */
[----:B------:R-:W-:Y:S04]  /*7b70*/  STS [R9+0x400], R18 ;  /* 0x0004001209007388 */ /* 0x000fe80000000800 */
[----:B------:R-:W2:Y:S01]  /*7b80*/  MUFU.EX2 R24, R21 ;  /* 0x0000001500187308 */ /* 0x000ea20000000800 */
[----:B-1----:R-:W-:Y:S01]  /*7b90*/  FADD.FTZ R11, R11, R20 ;  /* 0x000000140b0b7221 */ /* 0x002fe20000010000 */
[----:B------:R-:W-:Y:S06]  /*7ba0*/  STS [R9+0x600], R20 ;  /* 0x0006001409007388 */ /* 0x000fec0000000800 */
[----:B------:R-:W1:Y:S01]  /*7bb0*/  MUFU.EX2 R26, R23 ;  /* 0x00000017001a7308 */ /* 0x000e620000000800 */
[----:B---3--:R-:W-:Y:S01]  /*7bc0*/  FADD.FTZ R11, R11, R22 ;  /* 0x000000160b0b7221 */ /* 0x008fe20000010000 */
[----:B-----5:R-:W-:Y:S01]  /*7bd0*/  FADD.FTZ R15, -R35, R15 ;  /* 0x0000000f230f7221 */ /* 0x020fe20000010100 */
[----:B------:R-:W-:Y:S03]  /*7be0*/  STS [R9+0x800], R22 ;  /* 0x0008001609007388 */ /* 0x000fe60000000800 */
[----:B------:R-:W-:-:S02]  /*7bf0*/  FMUL.FTZ R15, R15, 1.4426950216293334961 ;  /* 0x3fb8aa3b0f0f7820 */ /* 0x000fc40000410000 */
[----:B------:R-:W3:Y:S01]  /*7c00*/  MUFU.EX2 R28, R25 ;  /* 0x00000019001c7308 */ /* 0x000ee20000000800 */
[----:B--2---:R-:W-:Y:S01]  /*7c10*/  FADD.FTZ R11, R11, R24 ;  /* 0x000000180b0b7221 */ /* 0x004fe20000010000 */
[----:B------:R-:W-:Y:S06]  /*7c20*/  STS [R9+0xa00], R24 ;  /* 0x000a001809007388 */ /* 0x000fec0000000800 */
[----:B------:R-:W2:Y:S01]  /*7c30*/  MUFU.EX2 R30, R27 ;  /* 0x0000001b001e7308 */ /* 0x000ea20000000800 */
[----:B-1----:R-:W-:Y:S01]  /*7c40*/  FADD.FTZ R11, R11, R26 ;  /* 0x0000001a0b0b7221 */ /* 0x002fe20000010000 */
[----:B0-----:R-:W-:Y:S01]  /*7c50*/  FADD.FTZ R17, -R35, R17 ;  /* 0x0000001123117221 */ /* 0x001fe20000010100 */
[----:B------:R-:W-:Y:S03]  /*7c60*/  STS [R9+0xc00], R26 ;  /* 0x000c001a09007388 */ /* 0x000fe60000000800 */
[----:B------:R-:W-:-:S02]  /*7c70*/  FMUL.FTZ R17, R17, 1.4426950216293334961 ;  /* 0x3fb8aa3b11117820 */ /* 0x000fc40000410000 */
[----:B------:R-:W0:Y:S01]  /*7c80*/  MUFU.EX2 R32, R29 ;  /* 0x0000001d00207308 */ /* 0x000e220000000800 */
[----:B---3--:R-:W-:Y:S01]  /*7c90*/  FADD.FTZ R11, R11, R28 ;  /* 0x0000001c0b0b7221 */ /* 0x008fe20000010000 */
        /* <DEDUP_REMOVED lines=19> */
.L_x_5416:
[----:B------:R-:W-:Y:S05]  /*7dd0*/  BSYNC.RECONVERGENT B1 ;  /* 0x0000000000017941 */ /* 0x000fea0003800200 */
.L_x_5415:
        /* <DEDUP_REMOVED lines=8> */
[----:B------:R-:W3:Y:S04]  /*7e60*/  LDS R13, [R9] ;  /* 0x00000000090d7984 */ /* 0x000ee80000000800 */
[----:B------:R-:W4:Y:S04]  /*7e70*/  LDS R14, [R9+0x200] ;  /* 0x00020000090e7984 */ /* 0x000f280000000800 */
[----:B------:R-:W5:Y:S04]  /*7e80*/  LDS R16, [R9+0x400] ;  /* 0x0004000009107984 */ /* 0x000f680000000800 */
[----:B------:R-:W2:Y:S04]  /*7e90*/  LDS R18, [R9+0x600] ;  /* 0x0006000009127984 */ /* 0x000ea80000000800 */
[----:B------:R-:W2:Y:S04]  /*7ea0*/  LDS R20, [R9+0x800] ;  /* 0x0008000009147984 */ /* 0x000ea80000000800 */
[----:B------:R-:W2:Y:S01]  /*7eb0*/  LDS R22, [R9+0xa00] ;  /* 0x000a000009167984 */ /* 0x000ea20000000800 */
[----:B0-----:R-:W-:-:S04]  /*7ec0*/  FADD.FTZ R10, -R35, R10 ;  /* 0x0000000a230a7221 */ /* 0x001fc80000010100 */
[----:B------:R-:W-:Y:S01]  /*7ed0*/  FMUL.FTZ R10, R10, 1.4426950216293334961 ;  /* 0x3fb8aa3b0a0a7820 */ /* 0x000fe20000410000 */
[C---:B-1----:R-:W-:Y:S01]  /*7ee0*/  FADD.FTZ R12, -R35.reuse, R12 ;  /* 0x0000000c230c7221 */ /* 0x042fe20000010100 */
[----:B---3--:R-:W-:-:S03]  /*7ef0*/  FADD.FTZ R13, -R35, R13 ;  /* 0x0000000d230d7221 */ /* 0x008fc60000010100 */
        /* <DEDUP_REMOVED lines=8> */
[C---:B--2---:R-:W-:Y:S01]  /*7f80*/  FADD.FTZ R19, -R35.reuse, R18 ;  /* 0x0000001223137221 */ /* 0x044fe20000010100 */
        /* <DEDUP_REMOVED lines=28> */
.L_x_5419:
[----:B------:R-:W-:Y:S05]  /*8150*/  BSYNC.RECONVERGENT B1 ;  /* 0x0000000000017941 */ /* 0x000fea0003800200 */
.L_x_5418:
[----:B------:R-:W-:-:S13]  /*8160*/  ISETP.GT.AND P1, PT, R8, UR45, PT ;  /* 0x0000002d08007c0c */ /* 0x000fda000bf24270 */
        /* <DEDUP_REMOVED lines=26> */
.L_x_5411:
[----:B------:R-:W-:Y:S01]  /*8310*/  IMAD.U32 R14, RZ, RZ, UR10 ;  /* 0x0000000aff0e7e24 */ /* 0x000fe2000f8e00ff */
[----:B------:R-:W3:Y:S01]  /*8320*/  S2UR UR5, SR_CTAID.Y ;  /* 0x00000000000579c3 */ /* 0x000ee20000002600 */
[----:B------:R-:W-:Y:S01]  /*8330*/  LOP3.LUT R12, RZ, R3, RZ, 0x33, !PT ;  /* 0x00000003ff0c7212 */ /* 0x000fe200078e33ff */
[----:B------:R-:W-:Y:S02]  /*8340*/  BSSY.RECONVERGENT B1, `(.L_x_5420) ;  /* 0x0000027000017945 */ /* 0x000fe40003800200 */
[----:B------:R-:W-:-:S04]  /*8350*/  VIADDMNMX R11, R7, 0x80, R14, !PT ;  /* 0x00000080070b7846 */ /* 0x000fc8000780010e */
[----:B0-----:R-:W3:Y:S01]  /*8360*/  LDC R10, c[0x0][0x3f4] ;  /* 0x0000fd00ff0a7b82 */ /* 0x001ee20000000800 */
[----:B------:R-:W-:-:S04]  /*8370*/  IADD3 R12, PT, PT, -R4, R11, R12 ;  /* 0x0000000b040c7210 */ /* 0x000fc80007ffe10c */
[C---:B------:R-:W-:Y:S02]  /*8380*/  LOP3.LUT R11, R12.reuse, 0x180, RZ, 0xc0, !PT ;  /* 0x000001800c0b7812 */ /* 0x040fe400078ec0ff */
[----:B------:R-:W-:Y:S02]  /*8390*/  ISETP.GE.U32.AND P1, PT, R12, 0x180, PT ;  /* 0x000001800c00780c */ /* 0x000fe40003f26070 */
[----:B------:R-:W-:Y:S01]  /*83a0*/  ISETP.NE.AND P0, PT, R11, 0x180, PT ;  /* 0x000001800b00780c */ /* 0x000fe20003f05270 */
[----:B------:R-:W-:Y:S02]  /*83b0*/  HFMA2 R11, -RZ, RZ, 0, 0 ;  /* 0x00000000ff0b7431 */ /* 0x000fe400000001ff */
[----:B---3--:R-:W-:Y:S02]  /*83c0*/  IMAD R17, R10, UR5, RZ ;  /* 0x000000050a117c24 */ /* 0x008fe4000f8e02ff */
[----:B------:R-:W-:-:S03]  /*83d0*/  IMAD.MOV.U32 R10, RZ, RZ, R7 ;  /* 0x000000ffff0a7224 */ /* 0x000fc600078e0007 */
[----:B------:R-:W-:-:S05]  /*83e0*/  SHF.R.S32.HI R20, RZ, 0x1f, R17 ;  /* 0x0000001fff147819 */ /* 0x000fca0000011411 */
[----:B------:R-:W-:Y:S05]  /*83f0*/  @!P0 BRA `(.L_x_5421) ;  /* 0x00000000006c8947 */ /* 0x000fea0003800000 */
[--C-:B------:R-:W-:Y:S01]  /*8400*/  IADD3 R16, P0, P2, R17, R8, R7.reuse ;  /* 0x0000000811107210 */ /* 0x100fe20007a1e007 */
[----:B------:R-:W-:Y:S01]  /*8410*/  VIADD R13, R13, 0x420 ;  /* 0x000004200d0d7836 */ /* 0x000fe20000000000 */
[----:B------:R-:W-:Y:S01]  /*8420*/  LEA.HI R8, R12, 0x1, RZ, 0x19 ;  /* 0x000000010c087811 */ /* 0x000fe200078fc8ff */
[----:B------:R-:W-:Y:S01]  /*8430*/  IMAD.MOV.U32 R11, RZ, RZ, RZ ;  /* 0x000000ffff0b7224 */ /* 0x000fe200078e00ff */
[----:B------:R-:W-:Y:S01]  /*8440*/  IADD3.X R9, PT, PT, R20, R9, RZ, P0, P2 ;  /* 0x0000000914097210 */ /* 0x000fe200007e44ff */
[----:B------:R-:W-:Y:S01]  /*8450*/  IMAD.MOV.U32 R10, RZ, RZ, R7 ;  /* 0x000000ffff0a7224 */ /* 0x000fe200078e0007 */
[----:B------:R-:W-:Y:S02]  /*8460*/  LOP3.LUT R8, R8, 0x3, RZ, 0xc0, !PT ;  /* 0x0000000308087812 */ /* 0x000fe400078ec0ff */
[----:B------:R-:W-:-:S03]  /*8470*/  LEA R12, R18, R13, 0x18 ;  /* 0x0000000d120c7211 */ /* 0x000fc600078ec0ff */
[----:B------:R-:W-:Y:S01]  /*8480*/  IMAD.MOV R13, RZ, RZ, -R8 ;  /* 0x000000ffff0d7224 */ /* 0x000fe200078e0a08 */
[----:B------:R-:W-:-:S07]  /*8490*/  IADD3 R12, PT, PT, R5, R12, RZ ;  /* 0x0000000c050c7210 */ /* 0x000fce0007ffe0ff */
.L_x_5422:
[----:B------:R-:W-:-:S06]  /*84a0*/  IMAD.MOV.U32 R8, RZ, RZ, R16 ;  /* 0x000000ffff087224 */ /* 0x000fcc00078e0010 */
[----:B------:R0:W3:Y:S01]  /*84b0*/  LDG.E.U8 R8, desc[UR36][R8.64] ;  /* 0x0000002408087981 */ /* 0x0000e2000c1e1100 */
[----:B------:R-:W-:Y:S01]  /*84c0*/  VIADD R13, R13, 0x1 ;  /* 0x000000010d0d7836 */ /* 0x000fe20000000000 */
[----:B------:R-:W-:Y:S02]  /*84d0*/  IADD3 R16, P2, PT, R16, 0x80, RZ ;  /* 0x0000008010107810 */ /* 0x000fe40007f5e0ff */
[----:B------:R-:W-:-:S03]  /*84e0*/  IADD3 R10, PT, PT, R10, 0x80, RZ ;  /* 0x000000800a0a7810 */ /* 0x000fc60007ffe0ff */
[----:B0-----:R-:W-:Y:S01]  /*84f0*/  IMAD.X R9, RZ, RZ, R9, P2 ;  /* 0x000000ffff097224 */ /* 0x001fe200010e0609 */
        /* <DEDUP_REMOVED lines=11> */
.L_x_5421:
[----:B------:R-:W-:Y:S05]  /*85b0*/  BSYNC.RECONVERGENT B1 ;  /* 0x0000000000017941 */ /* 0x000fea0003800200 */
.L_x_5420:
[----:B------:R-:W-:Y:S05]  /*85c0*/  @!P1 BRA `(.L_x_5410) ;  /* 0x0000000000dc9947 */ /* 0x000fea0003800000 */
[----:B------:R-:W0:Y:S01]  /*85d0*/  S2R R13, SR_CgaCtaId ;  /* 0x00000000000d7919 */ /* 0x000e220000008800 */
[----:B------:R-:W3:Y:S01]  /*85e0*/  LDCU.64 UR6, c[0x0][0x420] ;  /* 0x00008400ff0677ac */ /* 0x000ee20008000a00 */
[----:B------:R-:W-:Y:S01]  /*85f0*/  MOV R8, 0x400 ;  /* 0x0000040000087802 */ /* 0x000fe20000000f00 */
[----:B------:R-:W-:-:S04]  /*8600*/  IMAD.SHL.U32 R9, R4, 0x4, RZ ;  /* 0x0000000404097824 */ /* 0x000fc800078e00ff */
[----:B------:R-:W-:Y:S01]  /*8610*/  VIADD R12, R8, 0x420 ;  /* 0x00000420080c7836 */ /* 0x000fe20000000000 */
[----:B------:R-:W-:Y:S02]  /*8620*/  LEA R8, R10, -R9, 0x2 ;  /* 0x800000090a087211 */ /* 0x000fe400078e10ff */
[----:B---3--:R-:W-:-:S04]  /*8630*/  IADD3 R14, P0, P1, R17, UR6, R10 ;  /* 0x00000006110e7c10 */ /* 0x008fc8000f91e00a */
[----:B------:R-:W-:Y:S02]  /*8640*/  IADD3 R14, P2, PT, R14, 0x100, RZ ;  /* 0x000001000e0e7810 */ /* 0x000fe40007f5e0ff */
[----:B------:R-:W-:-:S05]  /*8650*/  IADD3.X R9, PT, PT, R20, UR7, RZ, P0, P1 ;  /* 0x0000000714097c10 */ /* 0x000fca00087e24ff */
[----:B------:R-:W-:Y:S01]  /*8660*/  IMAD.X R9, RZ, RZ, R9, P2 ;  /* 0x000000ffff097224 */ /* 0x000fe200010e0609 */
[----:B0-----:R-:W-:-:S04]  /*8670*/  LEA R13, R13, R12, 0x18 ;  /* 0x0000000c0d0d7211 */ /* 0x001fc800078ec0ff */
[----:B------:R-:W-:-:S07]  /*8680*/  IADD3 R12, PT, PT, R8, 0x400, R13 ;  /* 0x00000400080c7810 */ /* 0x000fce0007ffe00d */
.L_x_5423:
[----:B------:R-:W-:-:S05]  /*8690*/  IMAD.MOV.U32 R8, RZ, RZ, R14 ;  /* 0x000000ffff087224 */ /* 0x000fca00078e000e */
[----:B------:R-:W3:Y:S04]  /*86a0*/  LDG.E.U8 R15, desc[UR36][R8.64+-0x100] ;  /* 0xffff0024080f7981 */ /* 0x000ee8000c1e1100 */
[----:B------:R-:W4:Y:S04]  /*86b0*/  LDG.E.U8 R13, desc[UR36][R8.64+-0x80] ;  /* 0xffff8024080d7981 */ /* 0x000f28000c1e1100 */
[----:B------:R-:W5:Y:S04]  /*86c0*/  LDG.E.U8 R14, desc[UR36][R8.64] ;  /* 0x00000024080e7981 */ /* 0x000f68000c1e1100 */
[----:B------:R-:W2:Y:S01]  /*86d0*/  LDG.E.U8 R16, desc[UR36][R8.64+0x80] ;  /* 0x0000802408107981 */ /* 0x000ea2000c1e1100 */
[----:B------:R-:W-:Y:S01]  /*86e0*/  VIADD R10, R10, 0x200 ;  /* 0x000002000a0a7836 */ /* 0x000fe20000000000 */
[----:B---3--:R-:W-:-:S02]  /*86f0*/  ISETP.NE.AND P0, PT, R15, RZ, PT ;  /* 0x000000ff0f00720c */ /* 0x008fc40003f05270 */
[----:B----4-:R-:W-:Y:S02]  /*8700*/  ISETP.NE.AND P1, PT, R13, RZ, PT ;  /* 0x000000ff0d00720c */ /* 0x010fe40003f25270 */
[----:B-----5:R-:W-:Y:S02]  /*8710*/  ISETP.NE.AND P2, PT, R14, RZ, PT ;  /* 0x000000ff0e00720c */ /* 0x020fe40003f45270 */
[----:B--2---:R-:W-:-:S07]  /*8720*/  ISETP.NE.AND P3, PT, R16, RZ, PT ;  /* 0x000000ff1000720c */ /* 0x004fce0003f65270 */
[----:B------:R-:W1:Y:S04]  /*8730*/  @!P0 LDS R13, [R12+-0x400] ;  /* 0xfffc00000c0d8984 */ /* 0x000e680000000800 */
[----:B------:R-:W0:Y:S04]  /*8740*/  @!P1 LDS R15, [R12+-0x200] ;  /* 0xfffe00000c0f9984 */ /* 0x000e280000000800 */
[----:B------:R-:W2:Y:S04]  /*8750*/  @!P2 LDS R17, [R12] ;  /* 0x000000000c11a984 */ /* 0x000ea80000000800 */
[----:B------:R-:W3:Y:S01]  /*8760*/  @!P3 LDS R19, [R12+0x200] ;  /* 0x000200000c13b984 */ /* 0x000ee20000000800 */
[----:B-1----:R-:W-:Y:S01]  /*8770*/  @!P0 FADD.FTZ R14, -R35, R13 ;  /* 0x0000000d230e8221 */ /* 0x002fe20000010100 */
[----:B------:R-:W-:-:S03]  /*8780*/  IMAD.MOV.U32 R13, RZ, RZ, RZ ;  /* 0x000000ffff0d7224 */ /* 0x000fc600078e00ff */
[----:B------:R-:W-:Y:S01]  /*8790*/  @!P0 FMUL.FTZ R14, R14, 1.4426950216293334961 ;  /* 0x3fb8aa3b0e0e8820 */ /* 0x000fe20000410000 */
[C---:B0-----:R-:W-:Y:S01]  /*87a0*/  @!P1 FADD.FTZ R16, -R35.reuse, R15 ;  /* 0x0000000f23109221 */ /* 0x041fe20000010100 */
[----:B------:R-:W-:Y:S02]  /*87b0*/  IMAD.MOV.U32 R15, RZ, RZ, RZ ;  /* 0x000000ffff0f7224 */ /* 0x000fe400078e00ff */
[----:B------:R-:W0:Y:S01]  /*87c0*/  @!P0 MUFU.EX2 R13, R14 ;  /* 0x0000000e000d8308 */ /* 0x000e220000000800 */
[----:B------:R-:W-:Y:S01]  /*87d0*/  @!P1 FMUL.FTZ R16, R16, 1.4426950216293334961 ;  /* 0x3fb8aa3b10109820 */ /* 0x000fe20000410000 */
[C---:B--2---:R-:W-:Y:S01]  /*87e0*/  @!P2 FADD.FTZ R18, -R35.reuse, R17 ;  /* 0x000000112312a221 */ /* 0x044fe20000010100 */
[----:B------:R-:W-:Y:S01]  /*87f0*/  MOV R17, RZ ;  /* 0x000000ff00117202 */ /* 0x000fe20000000f00 */
[----:B---3--:R-:W-:Y:S01]  /*8800*/  @!P3 FADD.FTZ R20, -R35, R19 ;  /* 0x000000132314b221 */ /* 0x008fe20000010100 */
[----:B------:R-:W-:Y:S02]  /*8810*/  IMAD.MOV.U32 R19, RZ, RZ, RZ ;  /* 0x000000ffff137224 */ /* 0x000fe400078e00ff */
[----:B------:R-:W-:Y:S01]  /*8820*/  @!P2 FMUL.FTZ R18, R18, 1.4426950216293334961 ;  /* 0x3fb8aa3b1212a820 */ /* 0x000fe20000410000 */
[----:B------:R-:W-:Y:S01]  /*8830*/  ISETP.GT.AND P0, PT, R10, UR45, PT ;  /* 0x0000002d0a007c0c */ /* 0x000fe2000bf04270 */
[----:B------:R-:W1:Y:S01]  /*8840*/  @!P1 MUFU.EX2 R15, R16 ;  /* 0x00000010000f9308 */ /* 0x000e620000000800 */
[----:B------:R-:W-:-:S07]  /*8850*/  @!P3 FMUL.FTZ R20, R20, 1.4426950216293334961 ;  /* 0x3fb8aa3b1414b820 */ /* 0x000fce0000410000 */
        /* <DEDUP_REMOVED lines=12> */
[----:B0-----:R-:W-:Y:S01]  /*8920*/  VIADD R12, R12, 0x800 ;  /* 0x000008000c0c7836 */ /* 0x001fe20000000000 */
[----:B------:R-:W-:Y:S06]  /*8930*/  @!P0 BRA `(.L_x_5423) ;  /* 0xfffffffc00548947 */ /* 0x000fec000383ffff */
.L_x_5410:
[----:B------:R-:W-:Y:S05]  /*8940*/  BSYNC.RECONVERGENT B0 ;  /* 0x0000000000007941 */ /* 0x000fea0003800200 */
.L_x_5409:
[----:B0-----:R-:W0:Y:S01]  /*8950*/  SHFL.BFLY PT, R8, R11, 0x10, 0x1f ;  /* 0x0e001f000b087f89 */ /* 0x001e2200000e0000 */
[C---:B------:R-:W-:Y:S01]  /*8960*/  ISETP.NE.AND P0, PT, R6.reuse, RZ, PT ;  /* 0x000000ff0600720c */ /* 0x040fe20003f05270 */
[----:B------:R-:W3:Y:S01]  /*8970*/  LDCU.U8 UR7, c[0x0][0x48c] ;  /* 0x00009180ff0777ac */ /* 0x000ee20008000000 */
[----:B------:R-:W-:Y:S01]  /*8980*/  ISETP.GT.U32.AND P1, PT, R6, 0x3, PT ;  /* 0x000000030600780c */ /* 0x000fe20003f24070 */
[----:B------:R-:W1:Y:S10]  /*8990*/  S2UR UR5, SR_CTAID.Y ;  /* 0x00000000000579c3 */ /* 0x000e740000002600 */
[----:B----4-:R-:W-:Y:S01]  /*89a0*/  @!P0 SHF.R.U32.HI R14, RZ, 0x3, R3 ;  /* 0x00000003ff0e8819 */ /* 0x010fe20000011603 */
[----:B---3--:R-:W-:Y:S01]  /*89b0*/  UISETP.NE.AND UP0, UPT, UR7, URZ, UPT ;  /* 0x000000ff0700728c */ /* 0x008fe2000bf05270 */
[----:B0-----:R-:W-:-:S02]  /*89c0*/  FADD.FTZ R8, R8, R11 ;  /* 0x0000000b08087221 */ /* 0x001fc40000010000 */
[----:B------:R-:W-:-:S03]  /*89d0*/  @!P0 LOP3.LUT R11, R14, 0x7c, RZ, 0xc0, !PT ;  /* 0x0000007c0e0b8812 */ /* 0x000fc600078ec0ff */
[----:B------:R-:W0:Y:S01]  /*89e0*/  SHFL.BFLY PT, R9, R8, 0x8, 0x1f ;  /* 0x0d001f0008097f89 */ /* 0x000e2200000e0000 */
[----:B------:R-:W-:Y:S01]  /*89f0*/  @!P0 IADD3 R11, PT, PT, R11, R0, RZ ;  /* 0x000000000b0b8210 */ /* 0x000fe20007ffe0ff */
[----:B0-----:R-:W-:-:S05]  /*8a00*/  FADD.FTZ R9, R8, R9 ;  /* 0x0000000908097221 */ /* 0x001fca0000010000 */
[----:B------:R-:W0:Y:S02]  /*8a10*/  SHFL.BFLY PT, R10, R9, 0x4, 0x1f ;  /* 0x0c801f00090a7f89 */ /* 0x000e2400000e0000 */
[----:B0-----:R-:W-:-:S05]  /*8a20*/  FADD.FTZ R10, R9, R10 ;  /* 0x0000000a090a7221 */ /* 0x001fca0000010000 */
[----:B------:R-:W0:Y:S02]  /*8a30*/  SHFL.BFLY PT, R13, R10, 0x2, 0x1f ;  /* 0x0c401f000a0d7f89 */ /* 0x000e2400000e0000 */
[----:B0-----:R-:W-:-:S05]  /*8a40*/  FADD.FTZ R13, R10, R13 ;  /* 0x0000000d0a0d7221 */ /* 0x001fca0000010000 */
[----:B------:R-:W0:Y:S02]  /*8a50*/  SHFL.BFLY PT, R12, R13, 0x1, 0x1f ;  /* 0x0c201f000d0c7f89 */ /* 0x000e2400000e0000 */
[----:B0-----:R-:W-:Y:S02]  /*8a60*/  FADD.FTZ R12, R13, R12 ;  /* 0x0000000c0d0c7221 */ /* 0x001fe40000010000 */
[----:B------:R-:W1:Y:S03]  /*8a70*/  LDC R13, c[0x0][0x3f8] ;  /* 0x0000fe00ff0d7b82 */ /* 0x000e660000000800 */
[----:B------:R-:W-:Y:S05]  /*8a80*/  @!P0 STS [R11+0x10], R12 ;  /* 0x0000100c0b008388 */ /* 0x000fea0000000800 */
[----:B------:R-:W-:Y:S01]  /*8a90*/  BAR.SYNC.DEFER_BLOCKING 0x0 ;  /* 0x0000000000007b1d */ /* 0x000fe20000010000 */
[----:B------:R-:W-:-:S05]  /*8aa0*/  ISETP.GT.AND P0, PT, R7, UR45, PT ;  /* 0x0000002d07007c0c */ /* 0x000fca000bf04270 */
[----:B------:R-:W0:Y:S04]  /*8ab0*/  @!P1 LDS R12, [R2+0x10] ;  /* 0x00001000020c9984 */ /* 0x000e280000000800 */
[----:B0-----:R-:W0:Y:S02]  /*8ac0*/  SHFL.BFLY PT, R9, R12, 0x2, 0x1f ;  /* 0x0c401f000c097f89 */ /* 0x001e2400000e0000 */
[----:B0-----:R-:W-:-:S05]  /*8ad0*/  FADD.FTZ R9, R9, R12 ;  /* 0x0000000c09097221 */ /* 0x001fca0000010000 */
[----:B------:R-:W0:Y:S02]  /*8ae0*/  SHFL.BFLY PT, R0, R9, 0x1, 0x1f ;  /* 0x0c201f0009007f89 */ /* 0x000e2400000e0000 */
[----:B0-----:R-:W-:Y:S01]  /*8af0*/  FADD.FTZ R6, R9, R0 ;  /* 0x0000000009067221 */ /* 0x001fe20000010000 */
[----:B------:R-:W-:Y:S01]  /*8b00*/  CS2R R8, SRZ ;  /* 0x0000000000087805 */ /* 0x000fe2000001ff00 */
[----:B------:R-:W1:Y:S04]  /*8b10*/  S2R R0, SR_CTAID.X ;  /* 0x0000000000007919 */ /* 0x000e680000002500 */
[----:B------:R-:W0:Y:S02]  /*8b20*/  SHFL.IDX PT, R6, R6, RZ, 0x1f ;  /* 0x00001fff06067589 */ /* 0x000e2400000e0000 */
[----:B0-----:R-:W-:-:S04]  /*8b30*/  FADD.FTZ R10, R6, 9.9999999747524270788e-07 ;  /* 0x358637bd060a7421 */ /* 0x001fc80000010000 */
[----:B------:R0:W3:Y:S01]  /*8b40*/  MUFU.RCP R33, R10 ;  /* 0x0000000a00217308 */ /* 0x0000e20000001000 */
[----:B-1----:R-:W-:Y:S01]  /*8b50*/  IMAD R35, R13, UR5, R0 ;  /* 0x000000050d237c24 */ /* 0x002fe2000f8e0200 */
[----:B------:R-:W-:Y:S06]  /*8b60*/  BRA.U !UP0, `(.L_x_5424) ;  /* 0x0000000108187547 */ /* 0x000fec000b800000 */
[----:B------:R-:W1:Y:S08]  /*8b70*/  LDC R2, c[0x0][0x488] ;  /* 0x00012200ff027b82 */ /* 0x000e700000000800 */
[----:B------:R-:W1:Y:S08]  /*8b80*/  LDC R6, c[0x0][0x40c] ;  /* 0x00010300ff067b82 */ /* 0x000e700000000800 */
[----:B------:R-:W4:Y:S01]  /*8b90*/  LDC R9, c[0x0][0x3f4] ;  /* 0x0000fd00ff097b82 */ /* 0x000f220000000800 */
[----:B-1----:R-:W-:-:S04]  /*8ba0*/  IMAD R2, R35, R2, R6 ;  /* 0x0000000223027224 */ /* 0x002fc800078e0206 */
[----:B----4-:R-:W-:-:S05]  /*8bb0*/  IMAD R8, R2, R9, RZ ;  /* 0x0000000902087224 */ /* 0x010fca00078e02ff */
[----:B------:R-:W-:-:S07]  /*8bc0*/  SHF.R.S32.HI R9, RZ, 0x1f, R8 ;  /* 0x0000001fff097819 */ /* 0x000fce0000011408 */
.L_x_5424:
        /* <DEDUP_REMOVED lines=13> */
[----:B------:R-:W1:Y:S01]  /*8ca0*/  S2UR UR6, SR_CgaCtaId ;  /* 0x00000000000679c3 */ /* 0x000e620000008800 */
        /* <DEDUP_REMOVED lines=8> */
[----:B-1----:R-:W-:-:S06]  /*8d30*/  ULEA UR5, UR6, UR5, 0x18 ;  /* 0x0000000506057291 */ /* 0x002fcc000f8ec0ff */
[----:B------:R-:W-:-:S07]  /*8d40*/  IADD3 R2, PT, PT, R5, UR5, RZ ;  /* 0x0000000505027c10 */ /* 0x000fce000fffe0ff */
.L_x_5430:
[----:B------:R-:W3:Y:S01]  /*8d50*/  LDS R6, [R2] ;  /* 0x0000000002067984 */ /* 0x000ee20000000800 */
[----:B------:R-:W-:-:S05]  /*8d60*/  VIADD R8, R8, 0x1 ;  /* 0x0000000108087836 */ /* 0x000fca0000000000 */
[----:B------:R-:W-:Y:S01]  /*8d70*/  ISETP.NE.AND P0, PT, R8, RZ, PT ;  /* 0x000000ff0800720c */ /* 0x000fe20003f05270 */
[----:B---3--:R-:W-:-:S05]  /*8d80*/  FMUL.FTZ R9, R6, R33 ;  /* 0x0000002106097220 */ /* 0x008fca0000410000 */
[----:B------:R1:W-:Y:S02]  /*8d90*/  STS [R2], R9 ;  /* 0x0000000902007388 */ /* 0x0003e40000000800 */
[----:B-1----:R-:W-:-:S05]  /*8da0*/  VIADD R2, R2, 0x200 ;  /* 0x0000020002027836 */ /* 0x002fca0000000000 */
[----:B------:R-:W-:Y:S05]  /*8db0*/  @P0 BRA `(.L_x_5430) ;  /* 0xfffffffc00e40947 */ /* 0x000fea000383ffff */
.L_x_5429:
[----:B------:R-:W-:Y:S05]  /*8dc0*/  BSYNC.RECONVERGENT B1 ;  /* 0x0000000000017941 */ /* 0x000fea0003800200 */
.L_x_5428:
[----:B------:R-:W-:Y:S05]  /*8dd0*/  @!P1 BRA `(.L_x_5426) ;  /* 0x00000014001c9947 */ /* 0x000fea0003800000 */
[----:B------:R-:W1:Y:S01]  /*8de0*/  S2UR UR6, SR_CgaCtaId ;  /* 0x00000000000679c3 */ /* 0x000e620000008800 */
[----:B------:R-:W-:Y:S01]  /*8df0*/  UMOV UR5, 0x400 ;  /* 0x0000040000057882 */ /* 0x000fe20000000000 */
[----:B------:R-:W-:Y:S01]  /*8e00*/  IMAD.SHL.U32 R2, R4, 0x4, RZ ;  /* 0x0000000404027824 */ /* 0x000fe200078e00ff */
[----:B------:R-:W-:-:S03]  /*8e10*/  UIADD3 UR5, UPT, UPT, UR5, 0x420, URZ ;  /* 0x0000042005057890 */ /* 0x000fc6000fffe0ff */
[C---:B------:R-:W-:Y:S01]  /*8e20*/  IMAD R2, R7.reuse, 0x4, -R2 ;  /* 0x0000000407027824 */ /* 0x040fe200078e0a02 */
[----:B------:R-:W-:-:S04]  /*8e30*/  IADD3 R7, PT, PT, R7, 0x200, RZ ;  /* 0x0000020007077810 */ /* 0x000fc80007ffe0ff */
[----:B------:R-:W-:Y:S01]  /*8e40*/  ISETP.GT.AND P0, PT, R7, UR45, PT ;  /* 0x0000002d07007c0c */ /* 0x000fe2000bf04270 */
[----:B-1----:R-:W-:-:S09]  /*8e50*/  ULEA UR5, UR6, UR5, 0x18 ;  /* 0x0000000506057291 */ /* 0x002fd2000f8ec0ff */
[----:B------:R-:W3:Y:S04]  /*8e60*/  LDS R6, [R2+UR5] ;  /* 0x0000000502067984 */ /* 0x000ee80008000800 */
[----:B------:R-:W1:Y:S04]  /*8e70*/  LDS R8, [R2+UR5+0x200] ;  /* 0x0002000502087984 */ /* 0x000e680008000800 */
[----:B0-----:R-:W0:Y:S04]  /*8e80*/  LDS R10, [R2+UR5+0x400] ;  /* 0x00040005020a7984 */ /* 0x001e280008000800 */
[----:B------:R-:W4:Y:S01]  /*8e90*/  LDS R12, [R2+UR5+0x600] ;  /* 0x00060005020c7984 */ /* 0x000f220008000800 */
[----:B---3--:R-:W-:Y:S01]  /*8ea0*/  FMUL.FTZ R9, R6, R33 ;  /* 0x0000002106097220 */ /* 0x008fe20000410000 */
[----:B------:R-:W-:-:S02]  /*8eb0*/  VIADD R6, R2, UR5 ;  /* 0x0000000502067c36 */ /* 0x000fc40008000000 */
[-C--:B-1----:R-:W-:Y:S02]  /*8ec0*/  FMUL.FTZ R11, R8, R33.reuse ;  /* 0x00000021080b7220 */ /* 0x082fe40000410000 */
[----:B------:R1:W-:Y:S01]  /*8ed0*/  STS [R2+UR5], R9 ;  /* 0x0000000902007988 */ /* 0x0003e20008000805 */
[----:B0-----:R-:W-:-:S03]  /*8ee0*/  FMUL.FTZ R13, R10, R33 ;  /* 0x000000210a0d7220 */ /* 0x001fc60000410000 */
[----:B------:R1:W-:Y:S01]  /*8ef0*/  STS [R2+UR5+0x200], R11 ;  /* 0x0002000b02007988 */ /* 0x0003e20008000805 */
[----:B----4-:R-:W-:-:S03]  /*8f00*/  FMUL.FTZ R15, R12, R33 ;  /* 0x000000210c0f7220 */ /* 0x010fc60000410000 */
[----:B------:R1:W-:Y:S04]  /*8f10*/  STS [R2+UR5+0x400], R13 ;  /* 0x0004000d02007988 */ /* 0x0003e80008000805 */
[----:B------:R1:W-:Y:S01]  /*8f20*/  STS [R2+UR5+0x600], R15 ;  /* 0x0006000f02007988 */ /* 0x0003e20008000805 */
[----:B------:R-:W-:Y:S05]  /*8f30*/  @P0 BRA `(.L_x_5426) ;  /* 0x0000001000c40947 */ /* 0x000fea0003800000 */
[----:B-1----:R-:W-:Y:S01]  /*8f40*/  IADD3 R2, PT, PT, -R7, UR45, RZ ;  /* 0x0000002d07027c10 */ /* 0x002fe2000fffe1ff */
        /* <DEDUP_REMOVED lines=8> */
.L_x_5433:
[----:B------:R-:W0:Y:S01]  /*8fd0*/  LDS R2, [R6+-0x400] ;  /* 0xfffc000006027984 */ /* 0x000e220000000800 */
[----:B------:R-:W-:-:S03]  /*8fe0*/  IADD3 R7, PT, PT, R7, 0x800, RZ ;  /* 0x0000080007077810 */ /* 0x000fc60007ffe0ff */
[----:B------:R-:W1:Y:S01]  /*8ff0*/  LDS R8, [R6+-0x200] ;  /* 0xfffe000006087984 */ /* 0x000e620000000800 */
[----:B------:R-:W-:-:S03]  /*9000*/  ISETP.GE.AND P1, PT, R7, R34, PT ;  /* 0x000000220700720c */ /* 0x000fc60003f26270 */
[----:B------:R-:W3:Y:S04]  /*9010*/  LDS R10, [R6] ;  /* 0x00000000060a7984 */ /* 0x000ee80000000800 */
[----:B------:R-:W4:Y:S04]  /*9020*/  LDS R12, [R6+0x200] ;  /* 0x00020000060c7984 */ /* 0x000f280000000800 */
[----:B------:R-:W5:Y:S04]  /*9030*/  LDS R14, [R6+0x400] ;  /* 0x00040000060e7984 */ /* 0x000f680000000800 */
[----:B------:R-:W5:Y:S04]  /*9040*/  LDS R16, [R6+0x600] ;  /* 0x0006000006107984 */ /* 0x000f680000000800 */
[----:B------:R-:W-:Y:S04]  /*9050*/  LDS R18, [R6+0x800] ;  /* 0x0008000006127984 */ /* 0x000fe80000000800 */
[----:B------:R-:W5:Y:S04]  /*9060*/  LDS R20, [R6+0xa00] ;  /* 0x000a000006147984 */ /* 0x000f680000000800 */
[----:B------:R-:W5:Y:S04]  /*9070*/  LDS R22, [R6+0xc00] ;  /* 0x000c000006167984 */ /* 0x000f680000000800 */
[----:B--2---:R-:W2:Y:S04]  /*9080*/  LDS R24, [R6+0xe00] ;  /* 0x000e000006187984 */ /* 0x004ea80000000800 */
[----:B------:R-:W2:Y:S01]  /*9090*/  LDS R26, [R6+0x1000] ;  /* 0x00100000061a7984 */ /* 0x000ea20000000800 */
[----:B0-----:R-:W-:-:S03]  /*90a0*/  FMUL.FTZ R9, R33, R2 ;  /* 0x0000000221097220 */ /* 0x001fc60000410000 */
[----:B------:R-:W0:Y:S01]  /*90b0*/  LDS R28, [R6+0x1200] ;  /* 0x00120000061c7984 */ /* 0x000e220000000800 */
[----:B-1----:R-:W-:-:S03]  /*90c0*/  FMUL.FTZ R11, R33, R8 ;  /* 0x00000008210b7220 */ /* 0x002fc60000410000 */
[----:B------:R-:W1:Y:S01]  /*90d0*/  LDS R29, [R6+0x1400] ;  /* 0x00140000061d7984 */ /* 0x000e620000000800 */
[----:B---3--:R-:W-:-:S03]  /*90e0*/  FMUL.FTZ R13, R33, R10 ;  /* 0x0000000a210d7220 */ /* 0x008fc60000410000 */
[----:B------:R-:W3:Y:S01]  /*90f0*/  LDS R30, [R6+0x1600] ;  /* 0x00160000061e7984 */ /* 0x000ee20000000800 */
[----:B----4-:R-:W-:-:S03]  /*9100*/  FMUL.FTZ R15, R33, R12 ;  /* 0x0000000c210f7220 */ /* 0x010fc60000410000 */
[----:B------:R-:W4:Y:S01]  /*9110*/  LDS R31, [R6+0x1800] ;  /* 0x00180000061f7984 */ /* 0x000f220000000800 */
[----:B-----5:R-:W-:-:S03]  /*9120*/  FMUL.FTZ R17, R33, R14 ;  /* 0x0000000e21117220 */ /* 0x020fc60000410000 */
[----:B------:R-:W5:Y:S01]  /*9130*/  LDS R32, [R6+0x1a00] ;  /* 0x001a000006207984 */ /* 0x000f620000000800 */
        /* <DEDUP_REMOVED lines=29> */
.L_x_5432:
[----:B------:R-:W-:Y:S05]  /*9310*/  BSYNC.RECONVERGENT B1 ;  /* 0x0000000000017941 */ /* 0x000fea0003800200 */
.L_x_5431:
        /* <DEDUP_REMOVED lines=14> */
[C---:B0-----:R-:W-:Y:S01]  /*9400*/  FMUL.FTZ R9, R33.reuse, R2 ;  /* 0x0000000221097220 */ /* 0x041fe20000410000 */
[----:B-1----:R-:W-:-:S04]  /*9410*/  FMUL.FTZ R11, R33, R8 ;  /* 0x00000008210b7220 */ /* 0x002fc80000410000 */
[----:B------:R-:W-:Y:S01]  /*9420*/  STS [R6+-0x400], R9 ;  /* 0xfffc000906007388 */ /* 0x000fe20000000800 */
[----:B---3--:R-:W-:-:S03]  /*9430*/  FMUL.FTZ R13, R33, R10 ;  /* 0x0000000a210d7220 */ /* 0x008fc60000410000 */
[----:B------:R-:W-:Y:S01]  /*9440*/  STS [R6+-0x200], R11 ;  /* 0xfffe000b06007388 */ /* 0x000fe20000000800 */
[----:B----4-:R-:W-:-:S03]  /*9450*/  FMUL.FTZ R15, R33, R12 ;  /* 0x0000000c210f7220 */ /* 0x010fc60000410000 */
[----:B------:R-:W-:Y:S01]  /*9460*/  STS [R6], R13 ;  /* 0x0000000d06007388 */ /* 0x000fe20000000800 */
[----:B-----5:R-:W-:-:S03]  /*9470*/  FMUL.FTZ R17, R33, R14 ;  /* 0x0000000e21117220 */ /* 0x020fc60000410000 */
[----:B------:R-:W-:Y:S01]  /*9480*/  STS [R6+0x200], R15 ;  /* 0x0002000f06007388 */ /* 0x000fe20000000800 */
[----:B--2---:R-:W-:-:S03]  /*9490*/  FMUL.FTZ R19, R33, R16 ;  /* 0x0000001021137220 */ /* 0x004fc60000410000 */
[----:B------:R-:W-:Y:S01]  /*94a0*/  STS [R6+0x400], R17 ;  /* 0x0004001106007388 */ /* 0x000fe20000000800 */
[----:B------:R-:W-:-:S03]  /*94b0*/  FMUL.FTZ R21, R33, R18 ;  /* 0x0000001221157220 */ /* 0x000fc60000410000 */
[----:B------:R-:W-:Y:S01]  /*94c0*/  STS [R6+0x600], R19 ;  /* 0x0006001306007388 */ /* 0x000fe20000000800 */
[----:B------:R-:W-:-:S03]  /*94d0*/  FMUL.FTZ R23, R33, R20 ;  /* 0x0000001421177220 */ /* 0x000fc60000410000 */
[----:B------:R-:W-:Y:S04]  /*94e0*/  STS [R6+0x800], R21 ;  /* 0x0008001506007388 */ /* 0x000fe80000000800 */
[----:B------:R0:W-:Y:S02]  /*94f0*/  STS [R6+0xa00], R23 ;  /* 0x000a001706007388 */ /* 0x0001e40000000800 */
[----:B0-----:R-:W-:-:S07]  /*9500*/  VIADD R6, R6, 0x1000 ;  /* 0x0000100006067836 */ /* 0x001fce0000000000 */
.L_x_5435:
[----:B------:R-:W-:Y:S05]  /*9510*/  BSYNC.RECONVERGENT B1 ;  /* 0x0000000000017941 */ /* 0x000fea0003800200 */
.L_x_5434:
[----:B------:R-:W-:-:S13]  /*9520*/  ISETP.GT.AND P1, PT, R7, UR45, PT ;  /* 0x0000002d07007c0c */ /* 0x000fda000bf24270 */
[----:B------:R-:W-:Y:S05]  /*9530*/  @!P0 BRA P1, `(.L_x_5426) ;  /* 0x0000000c00448947 */ /* 0x000fea0000800000 */
[----:B------:R-:W0:Y:S04]  /*9540*/  LDS R2, [R6+-0x400] ;  /* 0xfffc000006027984 */ /* 0x000e280000000800 */
[----:B------:R-:W1:Y:S04]  /*9550*/  LDS R8, [R6+-0x200] ;  /* 0xfffe000006087984 */ /* 0x000e680000000800 */
[----:B------:R-:W3:Y:S04]  /*9560*/  LDS R10, [R6] ;  /* 0x00000000060a7984 */ /* 0x000ee80000000800 */
[----:B------:R-:W4:Y:S01]  /*9570*/  LDS R12, [R6+0x200] ;  /* 0x00020000060c7984 */ /* 0x000f220000000800 */
[C---:B0-----:R-:W-:Y:S01]  /*9580*/  FMUL.FTZ R7, R33.reuse, R2 ;  /* 0x0000000221077220 */ /* 0x041fe20000410000 */
[----:B-1----:R-:W-:-:S04]  /*9590*/  FMUL.FTZ R9, R33, R8 ;  /* 0x0000000821097220 */ /* 0x002fc80000410000 */
[----:B------:R0:W-:Y:S01]  /*95a0*/  STS [R6+-0x400], R7 ;  /* 0xfffc000706007388 */ /* 0x0001e20000000800 */
[----:B---3--:R-:W-:-:S03]  /*95b0*/  FMUL.FTZ R11, R33, R10 ;  /* 0x0000000a210b7220 */ /* 0x008fc60000410000 */
[----:B------:R0:W-:Y:S01]  /*95c0*/  STS [R6+-0x200], R9 ;  /* 0xfffe000906007388 */ /* 0x0001e20000000800 */
[----:B----4-:R-:W-:-:S03]  /*95d0*/  FMUL.FTZ R13, R33, R12 ;  /* 0x0000000c210d7220 */ /* 0x010fc60000410000 */
[----:B------:R0:W-:Y:S04]  /*95e0*/  STS [R6], R11 ;  /* 0x0000000b06007388 */ /* 0x0001e80000000800 */
[----:B------:R0:W-:Y:S01]  /*95f0*/  STS [R6+0x200], R13 ;  /* 0x0002000d06007388 */ /* 0x0001e20000000800 */
[----:B------:R-:W-:Y:S05]  /*9600*/  BRA `(.L_x_5426) ;  /* 0x0000000c00107947 */ /* 0x000fea0003800000 */
.L_x_5427:
        /* <DEDUP_REMOVED lines=10> */
[----:B------:R-:W4:Y:S01]  /*96b0*/  LDCU.64 UR8, c[0x0][0x480] ;  /* 0x00009000ff0877ac */ /* 0x000f220008000a00 */
[----:B------:R-:W-:Y:S02]  /*96c0*/  LEA.HI R2, R2, 0x1, RZ, 0x19 ;  /* 0x0000000102027811 */ /* 0x000fe400078fc8ff */
[----:B------:R-:W-:Y:S01]  /*96d0*/  IADD3 R15, P0, PT, R7, R8, RZ ;  /* 0x00000008070f7210 */ /* 0x000fe20007f1e0ff */
[----:B------:R-:W-:Y:S01]  /*96e0*/  UMOV UR5, 0x400 ;  /* 0x0000040000057882 */ /* 0x000fe20000000000 */
[C---:B------:R-:W-:Y:S01]  /*96f0*/  SHF.L.U32 R6, R2.reuse, 0x7, RZ ;  /* 0x0000000702067819 */ /* 0x040fe200000006ff */
[----:B------:R-:W-:Y:S01]  /*9700*/  UIADD3 UR5, UPT, UPT, UR5, 0x420, URZ ;  /* 0x0000042005057890 */ /* 0x000fe2000fffe0ff */
[----:B------:R-:W-:Y:S01]  /*9710*/  LOP3.LUT R2, R2, 0x3, RZ, 0xc0, !PT ;  /* 0x0000000302027812 */ /* 0x000fe200078ec0ff */
[----:B0-----:R-:W-:Y:S01]  /*9720*/  IMAD.X R10, RZ, RZ, R9, P0 ;  /* 0x000000ffff0a7224 */ /* 0x001fe200000e0609 */
[----:B------:R-:W-:-:S05]  /*9730*/  LOP3.LUT R6, R6, 0x180, RZ, 0xc0, !PT ;  /* 0x0000018006067812 */ /* 0x000fca00078ec0ff */
[----:B------:R-:W-:Y:S02]  /*9740*/  IMAD.IADD R7, R7, 0x1, R6 ;  /* 0x0000000107077824 */ /* 0x000fe400078e0206 */
[----:B------:R-:W-:Y:S01]  /*9750*/  IMAD.MOV R6, RZ, RZ, -R2 ;  /* 0x000000ffff067224 */ /* 0x000fe200078e0a02 */
[----:B----4-:R-:W-:-:S04]  /*9760*/  LEA R12, P0, R15, UR8, 0x2 ;  /* 0x000000080f0c7c11 */ /* 0x010fc8000f8010ff */
[----:B------:R-:W-:Y:S01]  /*9770*/  LEA.HI.X R15, R15, UR9, R10, 0x2, P0 ;  /* 0x000000090f0f7c11 */ /* 0x000fe200080f140a */
[----:B-1----:R-:W-:-:S06]  /*9780*/  ULEA UR5, UR6, UR5, 0x18 ;  /* 0x0000000506057291 */ /* 0x002fcc000f8ec0ff */
[----:B------:R-:W-:-:S07]  /*9790*/  VIADD R2, R5, UR5 ;  /* 0x0000000505027c36 */ /* 0x000fce0008000000 */
.L_x_5438:
[----:B-1----:R-:W3:Y:S01]  /*97a0*/  LDS R10, [R2] ;  /* 0x00000000020a7984 */ /* 0x002ee20000000800 */
[----:B------:R-:W-:Y:S02]  /*97b0*/  IMAD.MOV.U32 R11, RZ, RZ, R15 ;  /* 0x000000ffff0b7224 */ /* 0x000fe400078e000f */
[----:B------:R-:W-:-:S05]  /*97c0*/  VIADD R6, R6, 0x1 ;  /* 0x0000000106067836 */ /* 0x000fca0000000000 */
[----:B------:R-:W-:Y:S01]  /*97d0*/  ISETP.NE.AND P0, PT, R6, RZ, PT ;  /* 0x000000ff0600720c */ /* 0x000fe20003f05270 */
[----:B---3--:R-:W-:Y:S01]  /*97e0*/  FMUL.FTZ R13, R10, R33 ;  /* 0x000000210a0d7220 */ /* 0x008fe20000410000 */
[----:B------:R-:W-:Y:S02]  /*97f0*/  MOV R10, R12 ;  /* 0x0000000c000a7202 */ /* 0x000fe40000000f00 */
[----:B------:R-:W-:Y:S02]  /*9800*/  IADD3 R12, P2, PT, R12, 0x200, RZ ;  /* 0x000002000c0c7810 */ /* 0x000fe40007f5e0ff */
[----:B------:R0:W-:Y:S03]  /*9810*/  STS [R2], R13 ;  /* 0x0000000d02007388 */ /* 0x0001e60000000800 */
[----:B------:R-:W-:Y:S01]  /*9820*/  IMAD.X R15, RZ, RZ, R15, P2 ;  /* 0x000000ffff0f7224 */ /* 0x000fe200010e060f */
[----:B------:R1:W-:Y:S01]  /*9830*/  STG.E desc[UR36][R10.64], R13 ;  /* 0x0000000d0a007986 */ /* 0x0003e2000c101924 */
[----:B0-----:R-:W-:-:S02]  /*9840*/  VIADD R2, R2, 0x200 ;  /* 0x0000020002027836 */ /* 0x001fc40000000000 */
[----:B------:R-:W-:Y:S05]  /*9850*/  @P0 BRA `(.L_x_5438) ;  /* 0xfffffffc00d00947 */ /* 0x000fea000383ffff */
.L_x_5437:
[----:B------:R-:W-:Y:S05]  /*9860*/  BSYNC.RECONVERGENT B1 ;  /* 0x0000000000017941 */ /* 0x000fea0003800200 */
.L_x_5436:
[----:B------:R-:W-:Y:S05]  /*9870*/  @!P1 BRA `(.L_x_5426) ;  /* 0x0000000800749947 */ /* 0x000fea0003800000 */
[----:B-1----:R-:W1:Y:S01]  /*9880*/  S2R R11, SR_CgaCtaId ;  /* 0x00000000000b7919 */ /* 0x002e620000008800 */
[----:B------:R-:W4:Y:S01]  /*9890*/  LDCU.64 UR8, c[0x0][0x480] ;  /* 0x00009000ff0877ac */ /* 0x000f220008000a00 */
[C---:B------:R-:W-:Y:S01]  /*98a0*/  IADD3 R6, P0, PT, R7.reuse, R8, RZ ;  /* 0x0000000807067210 */ /* 0x040fe20007f1e0ff */
[----:B------:R-:W-:Y:S01]  /*98b0*/  BSSY.RECONVERGENT B1, `(.L_x_5439) ;  /* 0x000005b000017945 */ /* 0x000fe20003800200 */
[----:B0-----:R-:W-:Y:S02]  /*98c0*/  IADD3 R10, PT, PT, -R7, UR45, RZ ;  /* 0x0000002d070a7c10 */ /* 0x001fe4000fffe1ff */
[----:B------:R-:W-:Y:S02]  /*98d0*/  IADD3.X R9, PT, PT, RZ, R9, RZ, P0, !PT ;  /* 0x00000009ff097210 */ /* 0x000fe400007fe4ff */
[----:B------:R-:W-:Y:S02]  /*98e0*/  MOV R2, 0x400 ;  /* 0x0000040000027802 */ /* 0x000fe40000000f00 */
[----:B------:R-:W-:-:S02]  /*98f0*/  ISETP.GT.AND P1, PT, R10, 0x5ff, PT ;  /* 0x000005ff0a00780c */ /* 0x000fc40003f24270 */
[----:B----4-:R-:W-:-:S04]  /*9900*/  LEA R8, P0, R6, UR8, 0x2 ;  /* 0x0000000806087c11 */ /* 0x010fc8000f8010ff */
[----:B------:R-:W-:Y:S01]  /*9910*/  LEA.HI.X R9, R6, UR9, R9, 0x2, P0 ;  /* 0x0000000906097c11 */ /* 0x000fe200080f1409 */
[----:B------:R-:W-:Y:S01]  /*9920*/  VIADD R6, R2, 0x420 ;  /* 0x0000042002067836 */ /* 0x000fe20000000000 */
[----:B------:R-:W-:Y:S01]  /*9930*/  IADD3 R8, P0, PT, R8, 0x400, RZ ;  /* 0x0000040008087810 */ /* 0x000fe20007f1e0ff */
[----:B------:R-:W-:-:S04]  /*9940*/  IMAD.SHL.U32 R2, R4, 0x4, RZ ;  /* 0x0000000404027824 */ /* 0x000fc800078e00ff */
[----:B------:R-:W-:Y:S01]  /*9950*/  IMAD R2, R7, 0x4, -R2 ;  /* 0x0000000407027824 */ /* 0x000fe200078e0a02 */
[----:B-1----:R-:W-:Y:S01]  /*9960*/  LEA R11, R11, R6, 0x18 ;  /* 0x000000060b0b7211 */ /* 0x002fe200078ec0ff */
[----:B------:R-:W-:Y:S01]  /*9970*/  IMAD.X R9, RZ, RZ, R9, P0 ;  /* 0x000000ffff097224 */ /* 0x000fe200000e0609 */
[----:B------:R-:W-:Y:S02]  /*9980*/  PLOP3.LUT P0, PT, PT, PT, PT, 0x80, 0x8 ;  /* 0x000000000008781c */ /* 0x000fe40003f0f070 */
[----:B------:R-:W-:Y:S01]  /*9990*/  IADD3 R2, PT, PT, R2, 0x400, R11 ;  /* 0x0000040002027810 */ /* 0x000fe20007ffe00b */
[----:B------:R-:W-:Y:S10]  /*99a0*/  @!P1 BRA `(.L_x_5440) ;  /* 0x00000004002c9947 */ /* 0x000ff40003800000 */
[----:B------:R-:W-:Y:S02]  /*99b0*/  MOV R32, UR45 ;  /* 0x0000002d00207c02 */ /* 0x000fe40008000f00 */
[----:B------:R-:W-:-:S03]  /*99c0*/  PLOP3.LUT P0, PT, PT, PT, PT, 0x8, 0x80 ;  /* 0x000000000080781c */ /* 0x000fc60003f0e170 */
[----:B------:R-:W-:-:S10]  /*99d0*/  VIADD R32, R32, 0xfffffa01 ;  /* 0xfffffa0120207836 */ /* 0x000fd40000000000 */
.L_x_5441:
[----:B------:R-:W3:Y:S01]  /*99e0*/  LDS R6, [R2+-0x400] ;  /* 0xfffc000002067984 */ /* 0x000ee20000000800 */
[----:B------:R-:W-:-:S03]  /*99f0*/  VIADD R7, R7, 0x800 ;  /* 0x0000080007077836 */ /* 0x000fc60000000000 */
[----:B------:R-:W0:Y:S02]  /*9a00*/  LDS R10, [R2+-0x200] ;  /* 0xfffe0000020a7984 */ /* 0x000e240000000800 */
[----:B------:R-:W-:Y:S02]  /*9a10*/  ISETP.GE.AND P1, PT, R7, R32, PT ;  /* 0x000000200700720c */ /* 0x000fe40003f26270 */
[----:B------:R-:W1:Y:S04]  /*9a20*/  LDS R12, [R2] ;  /* 0x00000000020c7984 */ /* 0x000e680000000800 */
[----:B--2---:R-:W-:Y:S04]  /*9a30*/  LDS R24, [R2+0xc00] ;  /* 0x000c000002187984 */ /* 0x004fe80000000800 */
[----:B------:R-:W2:Y:S04]  /*9a40*/  LDS R14, [R2+0x200] ;  /* 0x00020000020e7984 */ /* 0x000ea80000000800 */
[----:B------:R-:W-:Y:S04]  /*9a50*/  LDS R22, [R2+0xa00] ;  /* 0x000a000002167984 */ /* 0x000fe80000000800 */
[----:B------:R-:W-:Y:S04]  /*9a60*/  LDS R26, [R2+0x1000] ;  /* 0x00100000021a7984 */ /* 0x000fe80000000800 */
[----:B------:R-:W4:Y:S04]  /*9a70*/  LDS R16, [R2+0x400] ;  /* 0x0004000002107984 */ /* 0x000f280000000800 */
[----:B------:R-:W5:Y:S04]  /*9a80*/  LDS R18, [R2+0x600] ;  /* 0x0006000002127984 */ /* 0x000f680000000800 */
[----:B------:R-:W5:Y:S01]  /*9a90*/  LDS R20, [R2+0x800] ;  /* 0x0008000002147984 */ /* 0x000f620000000800 */
[----:B---3--:R-:W-:-:S03]  /*9aa0*/  FMUL.FTZ R11, R33, R6 ;  /* 0x00000006210b7220 */ /* 0x008fc60000410000 */
[----:B------:R-:W3:Y:S01]  /*9ab0*/  LDS R25, [R2+0xe00] ;  /* 0x000e000002197984 */ /* 0x000ee20000000800 */
[----:B0-----:R-:W-:-:S03]  /*9ac0*/  FMUL.FTZ R13, R33, R10 ;  /* 0x0000000a210d7220 */ /* 0x001fc60000410000 */
[----:B------:R-:W-:Y:S01]  /*9ad0*/  LDS R6, [R2+0x1a00] ;  /* 0x001a000002067984 */ /* 0x000fe20000000800 */
[----:B-1----:R-:W-:-:S03]  /*9ae0*/  FMUL.FTZ R15, R33, R12 ;  /* 0x0000000c210f7220 */ /* 0x002fc60000410000 */
[----:B------:R-:W0:Y:S04]  /*9af0*/  LDS R27, [R2+0x1200] ;  /* 0x00120000021b7984 */ /* 0x000e280000000800 */
[----:B------:R-:W-:Y:S01]  /*9b00*/  LDS R28, [R2+0x1400] ;  /* 0x00140000021c7984 */ /* 0x000fe20000000800 */
[----:B--2---:R-:W-:-:S03]  /*9b10*/  FMUL.FTZ R17, R33, R14 ;  /* 0x0000000e21117220 */ /* 0x004fc60000410000 */
[----:B------:R-:W1:Y:S04]  /*9b20*/  LDS R29, [R2+0x1600] ;  /* 0x00160000021d7984 */ /* 0x000e680000000800 */
[----:B------:R-:W2:Y:S04]  /*9b30*/  LDS R30, [R2+0x1800] ;  /* 0x00180000021e7984 */ /* 0x000ea80000000800 */
[----:B------:R-:W-:Y:S01]  /*9b40*/  STG.E desc[UR36][R8.64+-0x200], R13 ;  /* 0xfffe000d08007986 */ /* 0x000fe2000c101924 */
[----:B----4-:R-:W-:-:S03]  /*9b50*/  FMUL.FTZ R19, R33, R16 ;  /* 0x0000001021137220 */ /* 0x010fc60000410000 */
[----:B------:R4:W-:Y:S01]  /*9b60*/  STS [R2+-0x200], R13 ;  /* 0xfffe000d02007388 */ /* 0x0009e20000000800 */
[----:B-----5:R-:W-:-:S03]  /*9b70*/  FMUL.FTZ R21, R33, R18 ;  /* 0x0000001221157220 */ /* 0x020fc60000410000 */
[----:B------:R-:W-:Y:S01]  /*9b80*/  STG.E desc[UR36][R8.64+-0x400], R11 ;  /* 0xfffc000b08007986 */ /* 0x000fe2000c101924 */
[----:B------:R-:W-:-:S03]  /*9b90*/  FMUL.FTZ R23, R33, R20 ;  /* 0x0000001421177220 */ /* 0x000fc60000410000 */
[----:B------:R5:W-:Y:S01]  /*9ba0*/  STS [R2+-0x400], R11 ;  /* 0xfffc000b02007388 */ /* 0x000be20000000800 */
[----:B----4-:R-:W-:-:S03]  /*9bb0*/  FMUL.FTZ R13, R33, R24 ;  /* 0x00000018210d7220 */ /* 0x010fc60000410000 */
[----:B------:R-:W-:Y:S01]  /*9bc0*/  STG.E desc[UR36][R8.64], R15 ;  /* 0x0000000f08007986 */ /* 0x000fe2000c101924 */
[----:B---3--:R-:W-:-:S03]  /*9bd0*/  FMUL.FTZ R25, R33, R25 ;  /* 0x0000001921197220 */ /* 0x008fc60000410000 */
[----:B------:R3:W-:Y:S01]  /*9be0*/  STS [R2], R15 ;  /* 0x0000000f02007388 */ /* 0x0007e20000000800 */
[----:B-----5:R-:W-:-:S03]  /*9bf0*/  FMUL.FTZ R11, R33, R22 ;  /* 0x00000016210b7220 */ /* 0x020fc60000410000 */
[----:B------:R-:W-:Y:S01]  /*9c00*/  STG.E desc[UR36][R8.64+0xc00], R13 ;  /* 0x000c000d08007986 */ /* 0x000fe2000c101924 */
[----:B0-----:R-:W-:-:S03]  /*9c10*/  FMUL.FTZ R27, R33, R27 ;  /* 0x0000001b211b7220 */ /* 0x001fc60000410000 */
[----:B------:R0:W-:Y:S01]  /*9c20*/  STS [R2+0xc00], R13 ;  /* 0x000c000d02007388 */ /* 0x0001e20000000800 */
[----:B---3--:R-:W-:-:S03]  /*9c30*/  FMUL.FTZ R15, R33, R26 ;  /* 0x0000001a210f7220 */ /* 0x008fc60000410000 */
[----:B------:R-:W-:Y:S01]  /*9c40*/  STG.E desc[UR36][R8.64+0x200], R17 ;  /* 0x0002001108007986 */ /* 0x000fe2000c101924 */
[----:B-1----:R-:W-:-:S03]  /*9c50*/  FMUL.FTZ R29, R33, R29 ;  /* 0x0000001d211d7220 */ /* 0x002fc60000410000 */
        /* <DEDUP_REMOVED lines=8> */
[----:B--2---:R-:W-:-:S03]  /*9ce0*/  FMUL.FTZ R11, R33, R30 ;  /* 0x0000001e210b7220 */ /* 0x004fc60000410000 */
        /* <DEDUP_REMOVED lines=23> */
.L_x_5440:
[----:B------:R-:W-:Y:S05]  /*9e60*/  BSYNC.RECONVERGENT B1 ;  /* 0x0000000000017941 */ /* 0x000fea0003800200 */
.L_x_5439:
        /* <DEDUP_REMOVED lines=10> */
[----:B------:R-:W5:Y:S04]  /*9f10*/  LDS R16, [R2+0x400] ;  /* 0x0004000002107984 */ /* 0x000f680000000800 */
        /* <DEDUP_REMOVED lines=9> */
[----:B----4-:R-:W-:-:S03]  /*9fb0*/  FMUL.FTZ R17, R33, R14 ;  /* 0x0000000e21117220 */ /* 0x010fc60000410000 */
[----:B------:R-:W-:Y:S01]  /*9fc0*/  STG.E desc[UR36][R8.64+-0x200], R13 ;  /* 0xfffe000d08007986 */ /* 0x000fe2000c101924 */
[----:B-----5:R-:W-:-:S03]  /*9fd0*/  FMUL.FTZ R19, R33, R16 ;  /* 0x0000001021137220 */ /* 0x020fc60000410000 */
        /* <DEDUP_REMOVED lines=20> */
.L_x_5443:
[----:B------:R-:W-:Y:S05]  /*a120*/  BSYNC.RECONVERGENT B1 ;  /* 0x0000000000017941 */ /* 0x000fea0003800200 */
.L_x_5442:
[----:B------:R-:W-:-:S13]  /*a130*/  ISETP.LE.OR P0, PT, R7, UR45, P0 ;  /* 0x0000002d07007c0c */ /* 0x000fda0008703670 */
        /* <DEDUP_REMOVED lines=17> */
.L_x_5426:
[----:B------:R-:W-:Y:S05]  /*a250*/  BSYNC.RECONVERGENT B0 ;  /* 0x0000000000007941 */ /* 0x000fea0003800200 */
.L_x_5425:
[----:B------:R-:W4:Y:S01]  /*a260*/  LDCU.64 UR6, c[0x0][0x3b0] ;  /* 0x00007600ff0677ac */ /* 0x000f220008000a00 */
[----:B------:R-:W-:Y:S02]  /*a270*/  SHF.R.U32.HI R17, RZ, 0x6, R3 ;  /* 0x00000006ff117819 */ /* 0x000fe40000011603 */
[----:B01----:R-:W-:Y:S02]  /*a280*/  CS2R R10, SRZ ;  /* 0x00000000000a7805 */ /* 0x003fe4000001ff00 */
[----:B------:R-:W-:Y:S01]  /*a290*/  LOP3.LUT R5, R5, 0xfc, RZ, 0xc0, !PT ;  /* 0x000000fc05057812 */ /* 0x000fe200078ec0ff */
[----:B------:R-:W-:-:S04]  /*a2a0*/  ULEA.HI UR5, UR45, UR45, URZ, 0x1 ;  /* 0x0000002d2d057291 */ /* 0x000fc8000f8f08ff */
[----:B------:R-:W-:-:S04]  /*a2b0*/  ULOP3.LUT UR5, UR5, 0xfffffffe, URZ, 0xc0, !UPT ;  /* 0xfffffffe05057892 */ /* 0x000fc8000f8ec0ff */
[----:B------:R-:W-:-:S06]  /*a2c0*/  UIADD3 UR5, UPT, UPT, -UR5, UR45, URZ ;  /* 0x0000002d05057290 */ /* 0x000fcc000fffe1ff */
[----:B------:R-:W-:Y:S02]  /*a2d0*/  ISETP.NE.AND P0, PT, R17, UR5, PT ;  /* 0x0000000511007c0c */ /* 0x000fe4000bf05270 */
[----:B----4-:R-:W-:Y:S02]  /*a2e0*/  ISETP.EQ.U32.AND P1, PT, RZ, UR6, PT ;  /* 0x00000006ff007c0c */ /* 0x010fe4000bf22070 */
        /* <DEDUP_REMOVED lines=25> */
[----:B------:R-:W-:Y:S01]  /*a480*/  VIADDMNMX R12, R19, 0x2, R18, !PT ;  /* 0x00000002130c7846 */ /* 0x000fe20007800112 */
[----:B------:R-:W-:Y:S01]  /*a490*/  BSSY.RECONVERGENT B2, `(.L_x_5448) ;  /* 0x0000059000027945 */ /* 0x000fe20003800200 */
[----:B------:R-:W-:Y:S02]  /*a4a0*/  LOP3.LUT R13, RZ, R4, RZ, 0x33, !PT ;  /* 0x00000004ff0d7212 */ /* 0x000fe400078e33ff */
[----:B------:R-:W-:Y:S02]  /*a4b0*/  CS2R R14, SRZ ;  /* 0x00000000000e7805 */ /* 0x000fe4000001ff00 */
[----:B------:R-:W-:Y:S02]  /*a4c0*/  MOV R35, R19 ;  /* 0x0000001300237202 */ /* 0x000fe40000000f00 */
[----:B------:R-:W-:Y:S02]  /*a4d0*/  IADD3 R64, PT, PT, -R17, R12, R13 ;  /* 0x0000000c11407210 */ /* 0x000fe40007ffe10d */
[----:B------:R-:W-:-:S02]  /*a4e0*/  CS2R R12, SRZ ;  /* 0x00000000000c7805 */ /* 0x000fc4000001ff00 */
[C---:B------:R-:W-:Y:S02]  /*a4f0*/  ISETP.GE.U32.AND P0, PT, R64.reuse, 0xe, PT ;  /* 0x0000000e4000780c */ /* 0x040fe40003f06070 */
[----:B------:R-:W-:-:S04]  /*a500*/  LEA.HI R47, R64, 0x1, RZ, 0x1f ;  /* 0x00000001402f7811 */ /* 0x000fc800078ff8ff */
[----:B------:R-:W-:-:S04]  /*a510*/  LOP3.LUT R66, R47, 0x7, RZ, 0xc0, !PT ;  /* 0x000000072f427812 */ /* 0x000fc800078ec0ff */
[----:B------:R-:W-:-:S03]  /*a520*/  ISETP.NE.AND P1, PT, R66, RZ, PT ;  /* 0x000000ff4200720c */ /* 0x000fc60003f25270 */
[----:B------:R-:W-:Y:S10]  /*a530*/  @!P0 BRA `(.L_x_5449) ;  /* 0x0000000400388947 */ /* 0x000ff40003800000 */
[----:B------:R-:W0:Y:S01]  /*a540*/  S2R R21, SR_CgaCtaId ;  /* 0x0000000000157919 */ /* 0x000e220000008800 */
[----:B------:R-:W-:Y:S01]  /*a550*/  MOV R12, 0x400 ;  /* 0x00000400000c7802 */ /* 0x000fe20000000f00 */
[----:B------:R-:W-:Y:S01]  /*a560*/  IMAD.MOV.U32 R18, RZ, RZ, RZ ;  /* 0x000000ffff127224 */ /* 0x000fe200078e00ff */
[----:B------:R-:W-:Y:S01]  /*a570*/  LOP3.LUT R65, R47, 0xfffffff8, RZ, 0xc0, !PT ;  /* 0xfffffff82f417812 */ /* 0x000fe200078ec0ff */
[----:B------:R-:W-:Y:S02]  /*a580*/  IMAD.MOV.U32 R35, RZ, RZ, R19 ;  /* 0x000000ffff237224 */ /* 0x000fe400078e0013 */
[----:B------:R-:W-:-:S05]  /*a590*/  VIADD R12, R12, 0x420 ;  /* 0x000004200c0c7836 */ /* 0x000fca0000000000 */
[----:B0-----:R-:W-:Y:S01]  /*a5a0*/  LEA R67, R21, R12, 0x18 ;  /* 0x0000000c15437211 */ /* 0x001fe200078ec0ff */
[----:B------:R-:W-:-:S07]  /*a5b0*/  IMAD.MOV.U32 R12, RZ, RZ, RZ ;  /* 0x000000ffff0c7224 */ /* 0x000fce00078e00ff */
.L_x_5450:
[----:B--2---:R-:W-:-:S04]  /*a5c0*/  IMAD R27, R35, 0x90, RZ ;  /* 0x00000090231b7824 */ /* 0x004fc800078e02ff */
[C---:B------:R-:W-:Y:S01]  /*a5d0*/  IMAD.WIDE.U32 R20, R27.reuse, 0x4, R6 ;  /* 0x000000041b147825 */ /* 0x040fe200078e0006 */
[----:B------:R-:W-:-:S03]  /*a5e0*/  IADD3 R23, PT, PT, R27, 0x120, RZ ;  /* 0x000001201b177810 */ /* 0x000fc60007ffe0ff */
[----:B------:R-:W-:Y:S01]  /*a5f0*/  VIADD R25, R27, 0x240 ;  /* 0x000002401b197836 */ /* 0x000fe20000000000 */
[----:B------:R0:W2:Y:S01]  /*a600*/  LDG.E.128 R36, desc[UR36][R20.64] ;  /* 0x0000002414247981 */ /* 0x0000a2000c1e1d00 */
[----:B------:R-:W-:-:S04]  /*a610*/  IMAD.WIDE.U32 R22, R23, 0x4, R6 ;  /* 0x0000000417167825 */ /* 0x000fc800078e0006 */
[----:B------:R-:W-:Y:S01]  /*a620*/  VIADD R29, R27, 0x360 ;  /* 0x000003601b1d7836 */ /* 0x000fe20000000000 */
[----:B------:R-:W4:Y:S01]  /*a630*/  LDG.E.128 R40, desc[UR36][R22.64] ;  /* 0x0000002416287981 */ /* 0x000f22000c1e1d00 */
[----:B------:R-:W-:-:S04]  /*a640*/  IMAD.WIDE.U32 R24, R25, 0x4, R6 ;  /* 0x0000000419187825 */ /* 0x000fc800078e0006 */
[----:B------:R-:W-:Y:S01]  /*a650*/  VIADD R31, R27, 0x480 ;  /* 0x000004801b1f7836 */ /* 0x000fe20000000000 */
[----:B------:R-:W4:Y:S01]  /*a660*/  LDG.E.128 R48, desc[UR36][R24.64] ;  /* 0x0000002418307981 */ /* 0x000f22000c1e1d00 */
[----:B------:R-:W-:Y:S01]  /*a670*/  IMAD.WIDE.U32 R28, R29, 0x4, R6 ;  /* 0x000000041d1c7825 */ /* 0x000fe200078e0006 */
[----:B------:R-:W-:-:S03]  /*a680*/  IADD3 R45, PT, PT, R27, 0x6c0, RZ ;  /* 0x000006c01b2d7810 */ /* 0x000fc60007ffe0ff */
[----:B---3--:R-:W-:Y:S01]  /*a690*/  VIADD R33, R27, 0x5a0 ;  /* 0x000005a01b217836 */ /* 0x008fe20000000000 */
[----:B------:R1:W3:Y:S01]  /*a6a0*/  LDG.E.128 R52, desc[UR36][R28.64] ;  /* 0x000000241c347981 */ /* 0x0002e2000c1e1d00 */
[----:B------:R-:W-:-:S04]  /*a6b0*/  IMAD.WIDE.U32 R30, R31, 0x4, R6 ;  /* 0x000000041f1e7825 */ /* 0x000fc800078e0006 */
[--C-:B------:R-:W-:Y:S01]  /*a6c0*/  IMAD.WIDE.U32 R32, R33, 0x4, R6.reuse ;  /* 0x0000000421207825 */ /* 0x100fe200078e0006 */
[----:B------:R1:W3:Y:S03]  /*a6d0*/  LDG.E.128 R56, desc[UR36][R30.64] ;  /* 0x000000241e387981 */ /* 0x0002e6000c1e1d00 */
[----:B------:R-:W-:Y:S01]  /*a6e0*/  VIADD R27, R27, 0x7e0 ;  /* 0x000007e01b1b7836 */ /* 0x000fe20000000000 */
[----:B------:R1:W3:Y:S01]  /*a6f0*/  LDG.E.128 R60, desc[UR36][R32.64] ;  /* 0x00000024203c7981 */ /* 0x0002e2000c1e1d00 */
[----:B0-----:R-:W-:-:S04]  /*a700*/  IMAD.WIDE.U32 R20, R45, 0x4, R6 ;  /* 0x000000042d147825 */ /* 0x001fc800078e0006 */
[----:B------:R-:W-:Y:S02]  /*a710*/  IMAD.WIDE.U32 R26, R27, 0x4, R6 ;  /* 0x000000041b1a7825 */ /* 0x000fe400078e0006 */
[----:B------:R-:W3:Y:S04]  /*a720*/  LDG.E.128 R20, desc[UR36][R20.64] ;  /* 0x0000002414147981 */ /* 0x000ee8000c1e1d00 */
[----:B------:R-:W3:Y:S01]  /*a730*/  LDG.E.128 R24, desc[UR36][R26.64] ;  /* 0x000000241a187981 */ /* 0x000ee2000c1e1d00 */
[----:B------:R-:W-:-:S04]  /*a740*/  IMAD.IADD R34, R35, 0x1, -R4 ;  /* 0x0000000123227824 */ /* 0x000fc800078e0a04 */
[----:B------:R-:W-:-:S05]  /*a750*/  IMAD R34, R34, 0x4, R67 ;  /* 0x0000000422227824 */ /* 0x000fca00078e0243 */
[----:B-1----:R-:W2:Y:S04]  /*a760*/  LDS R28, [R34] ;  /* 0x00000000221c7984 */ /* 0x002ea80000000800 */
[----:B------:R-:W4:Y:S04]  /*a770*/  LDS R44, [R34+0x8] ;  /* 0x00000800222c7984 */ /* 0x000f280000000800 */
[----:B------:R-:W0:Y:S04]  /*a780*/  LDS R30, [R34+0x10] ;  /* 0x00001000221e7984 */ /* 0x000e280000000800 */
[----:B------:R-:W3:Y:S04]  /*a790*/  LDS R31, [R34+0x18] ;  /* 0x00001800221f7984 */ /* 0x000ee80000000800 */
[----:B------:R-:W1:Y:S04]  /*a7a0*/  LDS R45, [R34+0x20] ;  /* 0x00002000222d7984 */ /* 0x000e680000000800 */
[----:B------:R-:W1:Y:S04]  /*a7b0*/  LDS R32, [R34+0x28] ;  /* 0x0000280022207984 */ /* 0x000e680000000800 */
[----:B------:R-:W1:Y:S04]  /*a7c0*/  LDS R33, [R34+0x30] ;  /* 0x0000300022217984 */ /* 0x000e680000000800 */
[----:B------:R-:W1:Y:S01]  /*a7d0*/  LDS R46, [R34+0x38] ;  /* 0x00003800222e7984 */ /* 0x000e620000000800 */
        /* <DEDUP_REMOVED lines=11> */
[-C--:B0-----:R-:W-:Y:S01]  /*a890*/  FFMA.FTZ R12, R49, R30.reuse, R12 ;  /* 0x0000001e310c7223 */ /* 0x081fe2000001000c */
        /* <DEDUP_REMOVED lines=24> */
.L_x_5449:
[----:B------:R-:W-:Y:S05]  /*aa20*/  BSYNC.RECONVERGENT B2 ;  /* 0x0000000000027941 */ /* 0x000fea0003800200 */
.L_x_5448:
[----:B------:R-:W-:Y:S05]  /*aa30*/  @!P1 BRA `(.L_x_5447) ;  /* 0x0000000400609947 */ /* 0x000fea0003800000 */
[----:B------:R-:W-:Y:S01]  /*aa40*/  ISETP.GE.U32.AND P0, PT, R66, 0x4, PT ;  /* 0x000000044200780c */ /* 0x000fe20003f06070 */
[----:B------:R-:W-:Y:S01]  /*aa50*/  BSSY.RECONVERGENT B2, `(.L_x_5451) ;  /* 0x000002a000027945 */ /* 0x000fe20003800200 */
[----:B------:R-:W-:-:S11]  /*aa60*/  LOP3.LUT P1, R32, R47, 0x3, RZ, 0xc0, !PT ;  /* 0x000000032f207812 */ /* 0x000fd6000782c0ff */
[----:B------:R-:W-:Y:S05]  /*aa70*/  @!P0 BRA `(.L_x_5452) ;  /* 0x00000000009c8947 */ /* 0x000fea0003800000 */
[----:B--2---:R-:W-:-:S04]  /*aa80*/  IMAD R25, R35, 0x90, RZ ;  /* 0x0000009023197824 */ /* 0x004fc800078e02ff */
[----:B------:R-:W-:-:S04]  /*aa90*/  IMAD.WIDE.U32 R20, R25, 0x4, R6 ;  /* 0x0000000419147825 */ /* 0x000fc800078e0006 */
[C---:B------:R-:W-:Y:S01]  /*aaa0*/  VIADD R23, R25.reuse, 0x120 ;  /* 0x0000012019177836 */ /* 0x040fe20000000000 */
[----:B------:R0:W2:Y:S01]  /*aab0*/  LDG.E.128 R28, desc[UR36][R20.64] ;  /* 0x00000024141c7981 */ /* 0x0000a2000c1e1d00 */
[----:B------:R-:W-:Y:S02]  /*aac0*/  VIADD R27, R25, 0x240 ;  /* 0x00000240191b7836 */ /* 0x000fe40000000000 */
[----:B------:R-:W-:-:S04]  /*aad0*/  IMAD.WIDE.U32 R22, R23, 0x4, R6 ;  /* 0x0000000417167825 */ /* 0x000fc800078e0006 */
[----:B---3--:R-:W-:Y:S01]  /*aae0*/  VIADD R33, R25, 0x360 ;  /* 0x0000036019217836 */ /* 0x008fe20000000000 */
        /* <DEDUP_REMOVED lines=8> */
[----:B------:R-:W-:-:S03]  /*ab70*/  IMAD.IADD R18, R35, 0x1, -R4 ;  /* 0x0000000123127824 */ /* 0x000fc600078e0a04 */
[----:B0-----:R-:W-:-:S06]  /*ab80*/  ULEA UR6, UR7, UR6, 0x18 ;  /* 0x0000000607067291 */ /* 0x001fcc000f8ec0ff */
[----:B------:R-:W-:-:S05]  /*ab90*/  LEA R18, R18, UR6, 0x2 ;  /* 0x0000000612127c11 */ /* 0x000fca000f8e10ff */
[----:B------:R-:W2:Y:S04]  /*aba0*/  LDS R20, [R18] ;  /* 0x0000000012147984 */ /* 0x000ea80000000800 */
[----:B-1----:R-:W3:Y:S04]  /*abb0*/  LDS R22, [R18+0x8] ;  /* 0x0000080012167984 */ /* 0x002ee80000000800 */
[----:B------:R-:W0:Y:S04]  /*abc0*/  LDS R23, [R18+0x10] ;  /* 0x0000100012177984 */ /* 0x000e280000000800 */
[----:B----4-:R-:W1:Y:S01]  /*abd0*/  LDS R24, [R18+0x18] ;  /* 0x0000180012187984 */ /* 0x010e620000000800 */
[----:B------:R-:W-:Y:S01]  /*abe0*/  IADD3 R35, PT, PT, R35, 0x8, RZ ;  /* 0x0000000823237810 */ /* 0x000fe20007ffe0ff */
        /* <DEDUP_REMOVED lines=16> */
.L_x_5452:
[----:B------:R-:W-:Y:S05]  /*acf0*/  BSYNC.RECONVERGENT B2 ;  /* 0x0000000000027941 */ /* 0x000fea0003800200 */
.L_x_5451:
[----:B------:R-:W-:Y:S05]  /*ad00*/  @!P1 BRA `(.L_x_5447) ;  /* 0x0000000000ac9947 */ /* 0x000fea0003800000 */
[----:B------:R-:W-:Y:S01]  /*ad10*/  ISETP.NE.AND P1, PT, R32, 0x1, PT ;  /* 0x000000012000780c */ /* 0x000fe20003f25270 */
[----:B------:R-:W-:Y:S01]  /*ad20*/  BSSY.RECONVERGENT B2, `(.L_x_5453) ;  /* 0x000001a000027945 */ /* 0x000fe20003800200 */
[----:B------:R-:W-:-:S11]  /*ad30*/  LOP3.LUT P0, RZ, R64, 0x2, RZ, 0xc0, !PT ;  /* 0x0000000240ff7812 */ /* 0x000fd6000780c0ff */
[----:B------:R-:W-:Y:S05]  /*ad40*/  @!P1 BRA `(.L_x_5454) ;  /* 0x00000000005c9947 */ /* 0x000fea0003800000 */
[----:B------:R-:W-:-:S04]  /*ad50*/  IMAD R21, R35, 0x90, RZ ;  /* 0x0000009023157824 */ /* 0x000fc800078e02ff */
[C---:B------:R-:W-:Y:S02]  /*ad60*/  VIADD R23, R21.reuse, 0x120 ;  /* 0x0000012015177836 */ /* 0x040fe40000000000 */
[----:B------:R-:W-:-:S04]  /*ad70*/  IMAD.WIDE.U32 R20, R21, 0x4, R6 ;  /* 0x0000000415147825 */ /* 0x000fc800078e0006 */
[----:B------:R-:W-:Y:S01]  /*ad80*/  IMAD.WIDE.U32 R22, R23, 0x4, R6 ;  /* 0x0000000417167825 */ /* 0x000fe200078e0006 */
[----:B--2---:R-:W2:Y:S04]  /*ad90*/  LDG.E.128 R24, desc[UR36][R20.64] ;  /* 0x0000002414187981 */ /* 0x004ea8000c1e1d00 */
[----:B------:R-:W4:Y:S01]  /*ada0*/  LDG.E.128 R36, desc[UR36][R22.64] ;  /* 0x0000002416247981 */ /* 0x000f22000c1e1d00 */
[----:B------:R-:W0:Y:S01]  /*adb0*/  S2UR UR7, SR_CgaCtaId ;  /* 0x00000000000779c3 */ /* 0x000e220000008800 */
[----:B------:R-:W-:Y:S01]  /*adc0*/  UMOV UR6, 0x400 ;  /* 0x0000040000067882 */ /* 0x000fe20000000000 */
[C---:B------:R-:W-:Y:S01]  /*add0*/  IMAD.IADD R18, R35.reuse, 0x1, -R4 ;  /* 0x0000000123127824 */ /* 0x040fe200078e0a04 */
[----:B------:R-:W-:Y:S01]  /*ade0*/  UIADD3 UR6, UPT, UPT, UR6, 0x420, URZ ;  /* 0x0000042006067890 */ /* 0x000fe2000fffe0ff */
[----:B------:R-:W-:-:S03]  /*adf0*/  VIADD R35, R35, 0x4 ;  /* 0x0000000423237836 */ /* 0x000fc60000000000 */
        /* <DEDUP_REMOVED lines=12> */
.L_x_5454:
[----:B------:R-:W-:Y:S05]  /*aec0*/  BSYNC.RECONVERGENT B2 ;  /* 0x0000000000027941 */ /* 0x000fea0003800200 */
.L_x_5453:
[----:B------:R-:W-:Y:S05]  /*aed0*/  @P0 BRA `(.L_x_5447) ;  /* 0x0000000000380947 */ /* 0x000fea0003800000 */
[----:B------:R-:W-:-:S04]  /*aee0*/  IMAD R21, R35, 0x90, RZ ;  /* 0x0000009023157824 */ /* 0x000fc800078e02ff */
[----:B------:R-:W-:-:S06]  /*aef0*/  IMAD.WIDE.U32 R20, R21, 0x4, R6 ;  /* 0x0000000415147825 */ /* 0x000fcc00078e0006 */
[----:B------:R-:W4:Y:S01]  /*af00*/  LDG.E.128 R20, desc[UR36][R20.64] ;  /* 0x0000002414147981 */ /* 0x000f22000c1e1d00 */
[----:B------:R-:W0:Y:S01]  /*af10*/  S2UR UR7, SR_CgaCtaId ;  /* 0x00000000000779c3 */ /* 0x000e220000008800 */
[----:B------:R-:W-:Y:S01]  /*af20*/  UMOV UR6, 0x400 ;  /* 0x0000040000067882 */ /* 0x000fe20000000000 */
[----:B------:R-:W-:Y:S01]  /*af30*/  IMAD.IADD R18, R35, 0x1, -R4 ;  /* 0x0000000123127824 */ /* 0x000fe200078e0a04 */
        /* <DEDUP_REMOVED lines=8> */
.L_x_5447:
[----:B------:R-:W-:Y:S05]  /*afc0*/  BSYNC.RECONVERGENT B1 ;  /* 0x0000000000017941 */ /* 0x000fea0003800200 */
.L_x_5446:
[----:B------:R-:W-:Y:S01]  /*afd0*/  ISETP.GE.AND P0, PT, R19, UR45, PT ;  /* 0x0000002d13007c0c */ /* 0x000fe2000bf06270 */
[----:B------:R-:W-:-:S12]  /*afe0*/  BSSY.RECONVERGENT B3, `(.L_x_5455) ;  /* 0x0000122000037945 */ /* 0x000fd80003800200 */
[----:B------:R-:W-:Y:S05]  /*aff0*/  @P0 BRA `(.L_x_5456) ;  /* 0x0000001000800947 */ /* 0x000fea0003800000 */
[----:B------:R-:W-:Y:S01]  /*b000*/  HFMA2 R18, -RZ, RZ, 0, 1.1920928955078125e-07 ;  /* 0x00000002ff127431 */ /* 0x000fe200000001ff */
[----:B------:R-:W-:Y:S01]  /*b010*/  LOP3.LUT R28, RZ, R4, RZ, 0x33, !PT ;  /* 0x00000004ff1c7212 */ /* 0x000fe200078e33ff */
[----:B------:R-:W-:Y:S03]  /*b020*/  BSSY.RECONVERGENT B2, `(.L_x_5457) ;  /* 0x00000a4000027945 */ /* 0x000fe60003800200 */
        /* <DEDUP_REMOVED lines=16> */
.L_x_5468:
[C---:B------:R-:W-:Y:S01]  /*b130*/  VIADD R23, R21.reuse, 0xfffffffc ;  /* 0xfffffffc15177836 */ /* 0x040fe20000000000 */
[----:B------:R-:W-:Y:S01]  /*b140*/  IADD3 R22, PT, PT, R22, 0x4, RZ ;  /* 0x0000000416167810 */ /* 0x000fe20007ffe0ff */
[----:B-1----:R-:W-:Y:S01]  /*b150*/  IMAD.MOV.U32 R16, RZ, RZ, R30 ;  /* 0x000000ffff107224 */ /* 0x002fe200078e001e */
[C---:B---3--:R-:W-:Y:S01]  /*b160*/  IADD3 R33, PT, PT, R21.reuse, 0x2, RZ ;  /* 0x0000000215217810 */ /* 0x048fe20007ffe0ff */
[----:B------:R-:W-:Y:S01]  /*b170*/  VIADD R31, R21, 0xfffffffe ;  /* 0xfffffffe151f7836 */ /* 0x000fe20000000000 */
[----:B------:R-:W-:Y:S01]  /*b180*/  BSSY.RECONVERGENT B4, `(.L_x_5460) ;  /* 0x0000025000047945 */ /* 0x000fe20003800200 */
[----:B------:R-:W-:Y:S02]  /*b190*/  ISETP.NE.AND P0, PT, R22, RZ, PT ;  /* 0x000000ff1600720c */ /* 0x000fe40003f05270 */
[-C--:B------:R-:W-:Y:S02]  /*b1a0*/  ISETP.GE.AND P4, PT, R23, R16.reuse, PT ;  /* 0x000000101700720c */ /* 0x080fe40003f86270 */
[----:B------:R-:W-:-:S02]  /*b1b0*/  ISETP.GE.AND P1, PT, R31, R16, PT ;  /* 0x000000101f00720c */ /* 0x000fc40003f26270 */
[-C--:B------:R-:W-:Y:S02]  /*b1c0*/  ISETP.GE.AND P2, PT, R21, R16.reuse, PT ;  /* 0x000000101500720c */ /* 0x080fe40003f46270 */
[----:B------:R-:W-:-:S07]  /*b1d0*/  ISETP.GE.AND P3, PT, R33, R16, PT ;  /* 0x000000102100720c */ /* 0x000fce0003f66270 */
[----:B------:R-:W-:Y:S06]  /*b1e0*/  @!P4 BRA `(.L_x_5461) ;  /* 0x000000000078c947 */ /* 0x000fec0003800000 */
[----:B--2---:R-:W-:Y:S02]  /*b1f0*/  IABS R25, R16 ;  /* 0x0000001000197213 */ /* 0x004fe40000000000 */
[----:B------:R-:W-:Y:S02]  /*b200*/  IABS R32, R23 ;  /* 0x0000001700207213 */ /* 0x000fe40000000000 */
[----:B------:R-:W0:Y:S01]  /*b210*/  I2F.RP R24, R25 ;  /* 0x0000001900187306 */ /* 0x000e220000209400 */
[----:B------:R-:W-:Y:S02]  /*b220*/  ISETP.GE.AND P5, PT, R23, RZ, PT ;  /* 0x000000ff1700720c */ /* 0x000fe40003fa6270 */
[----:B------:R-:W-:Y:S01]  /*b230*/  ISETP.NE.AND P6, PT, R16, RZ, PT ;  /* 0x000000ff1000720c */ /* 0x000fe20003fc5270 */
[----:B------:R-:W1:Y:S04]  /*b240*/  LDS R23, [R20+-0x10] ;  /* 0xfffff00014177984 */ /* 0x000e680000000800 */
        /* <DEDUP_REMOVED lines=16> */
[----:B------:R-:W-:-:S05]  /*b350*/  @!P6 LOP3.LUT R18, RZ, R16, RZ, 0x33, !PT ;  /* 0x00000010ff12e212 */ /* 0x000fca00078e33ff */
[----:B------:R-:W-:-:S04]  /*b360*/  IMAD R19, R18, 0x90, RZ ;  /* 0x0000009012137824 */ /* 0x000fc800078e02ff */
[----:B------:R-:W-:-:S05]  /*b370*/  IMAD.WIDE.U32 R18, R19, 0x4, R6 ;  /* 0x0000000413127825 */ /* 0x000fca00078e0006 */
[----:B------:R-:W1:Y:S02]  /*b380*/  LDG.E.128 R24, desc[UR36][R18.64] ;  /* 0x0000002412187981 */ /* 0x000e64000c1e1d00 */
[-C--:B-1----:R-:W-:Y:S01]  /*b390*/  FFMA.FTZ R12, R24, R23.reuse, R12 ;  /* 0x00000017180c7223 */ /* 0x082fe2000001000c */
[-C--:B------:R-:W-:Y:S01]  /*b3a0*/  FFMA.FTZ R13, R25, R23.reuse, R13 ;  /* 0x00000017190d7223 */ /* 0x080fe2000001000d */
[-C--:B------:R-:W-:Y:S01]  /*b3b0*/  FFMA.FTZ R14, R26, R23.reuse, R14 ;  /* 0x000000171a0e7223 */ /* 0x080fe2000001000e */
[----:B------:R-:W-:-:S07]  /*b3c0*/  FFMA.FTZ R15, R27, R23, R15 ;  /* 0x000000171b0f7223 */ /* 0x000fce000001000f */
.L_x_5461:
[----:B------:R-:W-:Y:S05]  /*b3d0*/  BSYNC.RECONVERGENT B4 ;  /* 0x0000000000047941 */ /* 0x000fea0003800200 */
.L_x_5460:
[----:B------:R-:W-:Y:S04]  /*b3e0*/  BSSY.RECONVERGENT B4, `(.L_x_5462) ;  /* 0x0000020000047945 */ /* 0x000fe80003800200 */
[----:B------:R-:W-:Y:S05]  /*b3f0*/  @!P1 BRA `(.L_x_5463) ;  /* 0x0000000000789947 */ /* 0x000fea0003800000 */
[----:B------:R-:W-:Y:S02]  /*b400*/  IABS R23, R16 ;  /* 0x0000001000177213 */ /* 0x000fe40000000000 */
[----:B--2---:R-:W-:Y:S02]  /*b410*/  IABS R26, R31 ;  /* 0x0000001f001a7213 */ /* 0x004fe40000000000 */
        /* <DEDUP_REMOVED lines=18> */
[----:B------:R-:W0:Y:S03]  /*b540*/  LDS R23, [R20+-0x8] ;  /* 0xfffff80014177984 */ /* 0x000e260000000800 */
[----:B------:R-:W-:Y:S02]  /*b550*/  @!P4 IADD3 R18, PT, PT, -R18, RZ, RZ ;  /* 0x000000ff1212c210 */ /* 0x000fe40007ffe1ff */
[----:B------:R-:W-:-:S05]  /*b560*/  @!P5 LOP3.LUT R18, RZ, R16, RZ, 0x33, !PT ;  /* 0x00000010ff12d212 */ /* 0x000fca00078e33ff */
[----:B------:R-:W-:-:S04]  /*b570*/  IMAD R19, R18, 0x90, RZ ;  /* 0x0000009012137824 */ /* 0x000fc800078e02ff */
[----:B------:R-:W-:-:S05]  /*b580*/  IMAD.WIDE.U32 R18, R19, 0x4, R6 ;  /* 0x0000000413127825 */ /* 0x000fca00078e0006 */
[----:B------:R-:W0:Y:S02]  /*b590*/  LDG.E.128 R24, desc[UR36][R18.64] ;  /* 0x0000002412187981 */ /* 0x000e24000c1e1d00 */
[-C--:B0-----:R-:W-:Y:S01]  /*b5a0*/  FFMA.FTZ R12, R24, R23.reuse, R12 ;  /* 0x00000017180c7223 */ /* 0x081fe2000001000c */
[-C--:B------:R-:W-:Y:S01]  /*b5b0*/  FFMA.FTZ R13, R25, R23.reuse, R13 ;  /* 0x00000017190d7223 */ /* 0x080fe2000001000d */
[-C--:B------:R-:W-:Y:S01]  /*b5c0*/  FFMA.FTZ R14, R26, R23.reuse, R14 ;  /* 0x000000171a0e7223 */ /* 0x080fe2000001000e */
[----:B------:R-:W-:-:S07]  /*b5d0*/  FFMA.FTZ R15, R27, R23, R15 ;  /* 0x000000171b0f7223 */ /* 0x000fce000001000f */
.L_x_5463:
[----:B------:R-:W-:Y:S05]  /*b5e0*/  BSYNC.RECONVERGENT B4 ;  /* 0x0000000000047941 */ /* 0x000fea0003800200 */
.L_x_5462:
        /* <DEDUP_REMOVED lines=22> */
[----:B------:R-:W0:Y:S03]  /*b750*/  LDS R23, [R20] ;  /* 0x0000000014177984 */ /* 0x000e260000000800 */
        /* <DEDUP_REMOVED lines=9> */
.L_x_5465:
[----:B------:R-:W-:Y:S05]  /*b7f0*/  BSYNC.RECONVERGENT B4 ;  /* 0x0000000000047941 */ /* 0x000fea0003800200 */
.L_x_5464:
        /* <DEDUP_REMOVED lines=22> */
[----:B------:R-:W0:Y:S03]  /*b960*/  LDS R23, [R20+0x8] ;  /* 0x0000080014177984 */ /* 0x000e260000000800 */
        /* <DEDUP_REMOVED lines=9> */
.L_x_5467:
[----:B------:R-:W-:Y:S05]  /*ba00*/  BSYNC.RECONVERGENT B4 ;  /* 0x0000000000047941 */ /* 0x000fea0003800200 */
.L_x_5466:
[----:B------:R-:W-:Y:S02]  /*ba10*/  VIADD R21, R21, 0x8 ;  /* 0x0000000815157836 */ /* 0x000fe40000000000 */
[----:B------:R-:W-:Y:S01]  /*ba20*/  VIADD R20, R20, 0x20 ;  /* 0x0000002014147836 */ /* 0x000fe20000000000 */
[----:B------:R-:W-:Y:S06]  /*ba30*/  @P0 BRA `(.L_x_5468) ;  /* 0xfffffff400bc0947 */ /* 0x000fec000383ffff */
[----:B------:R-:W-:Y:S05]  /*ba40*/  BSYNC.RECONVERGENT B1 ;  /* 0x0000000000017941 */ /* 0x000fea0003800200 */
.L_x_5459:
[----:B------:R-:W-:-:S07]  /*ba50*/  VIADD R19, R21, 0xfffffffc ;  /* 0xfffffffc15137836 */ /* 0x000fce0000000000 */
.L_x_5458:
[----:B------:R-:W-:Y:S05]  /*ba60*/  BSYNC.RECONVERGENT B2 ;  /* 0x0000000000027941 */ /* 0x000fea0003800200 */
.L_x_5457:
        /* <DEDUP_REMOVED lines=9> */
[C---:B------:R-:W-:Y:S01]  /*bb00*/  IMAD.IADD R18, R19.reuse, 0x1, -R4 ;  /* 0x0000000113127824 */ /* 0x040fe200078e0a04 */
[----:B--2---:R-:W-:Y:S01]  /*bb10*/  IADD3 R25, PT, PT, R19, 0x2, RZ ;  /* 0x0000000213197810 */ /* 0x004fe20007ffe0ff */
[----:B------:R-:W-:Y:S03]  /*bb20*/  BSSY.RECONVERGENT B2, `(.L_x_5471) ;  /* 0x0000023000027945 */ /* 0x000fe60003800200 */
[----:B------:R-:W-:Y:S01]  /*bb30*/  ISETP.GE.AND P2, PT, R25, R16, PT ;  /* 0x000000101900720c */ /* 0x000fe20003f46270 */
[----:B0-----:R-:W-:-:S06]  /*bb40*/  ULEA UR6, UR7, UR6, 0x18 ;  /* 0x0000000607067291 */ /* 0x001fcc000f8ec0ff */
[----:B------:R-:W-:Y:S01]  /*bb50*/  LEA R24, R18, UR6, 0x2 ;  /* 0x0000000612187c11 */ /* 0x000fe2000f8e10ff */
[----:B------:R-:W-:Y:S06]  /*bb60*/  @!P0 BRA `(.L_x_5472) ;  /* 0x0000000000788947 */ /* 0x000fec0003800000 */
[----:B------:R-:W-:Y:S01]  /*bb70*/  IABS R23, R16 ;  /* 0x0000001000177213 */ /* 0x000fe20000000000 */
[----:B------:R-:W-:Y:S01]  /*bb80*/  HFMA2 R20, -RZ, RZ, 0, 0 ;  /* 0x00000000ff147431 */ /* 0x000fe200000001ff */
[----:B------:R-:W-:Y:S02]  /*bb90*/  ISETP.GE.AND P1, PT, R19, RZ, PT ;  /* 0x000000ff1300720c */ /* 0x000fe40003f26270 */
[----:B------:R-:W0:Y:S01]  /*bba0*/  I2F.RP R22, R23 ;  /* 0x0000001700167306 */ /* 0x000e220000209400 */
[----:B------:R-:W-:-:S07]  /*bbb0*/  ISETP.NE.AND P3, PT, R16, RZ, PT ;  /* 0x000000ff1000720c */ /* 0x000fce0003f65270 */
[----:B0-----:R-:W0:Y:S02]  /*bbc0*/  MUFU.RCP R22, R22 ;  /* 0x0000001600167308 */ /* 0x001e240000001000 */
[----:B0-----:R-:W-:-:S06]  /*bbd0*/  VIADD R26, R22, 0xffffffe ;  /* 0x0ffffffe161a7836 */ /* 0x001fcc0000000000 */
[----:B------:R-:W0:Y:S02]  /*bbe0*/  F2I.FTZ.U32.TRUNC.NTZ R21, R26 ;  /* 0x0000001a00157305 */ /* 0x000e24000021f000 */
[----:B0-----:R-:W-:-:S04]  /*bbf0*/  IMAD.MOV R18, RZ, RZ, -R21 ;  /* 0x000000ffff127224 */ /* 0x001fc800078e0a15 */
        /* <DEDUP_REMOVED lines=21> */
.L_x_5472:
[----:B------:R-:W-:Y:S05]  /*bd50*/  BSYNC.RECONVERGENT B2 ;  /* 0x0000000000027941 */ /* 0x000fea0003800200 */
.L_x_5471:
[----:B------:R-:W-:Y:S04]  /*bd60*/  BSSY.RECONVERGENT B2, `(.L_x_5473) ;  /* 0x0000020000027945 */ /* 0x000fe80003800200 */
[----:B------:R-:W-:Y:S05]  /*bd70*/  @!P2 BRA `(.L_x_5474) ;  /* 0x000000000078a947 */ /* 0x000fea0003800000 */
[----:B------:R-:W-:Y:S02]  /*bd80*/  IABS R23, R16 ;  /* 0x0000001000177213 */ /* 0x000fe40000000000 */
[----:B------:R-:W-:Y:S02]  /*bd90*/  MOV R20, RZ ;  /* 0x000000ff00147202 */ /* 0x000fe40000000f00 */
[----:B------:R-:W0:Y:S01]  /*bda0*/  I2F.RP R22, R23 ;  /* 0x0000001700167306 */ /* 0x000e220000209400 */
[----:B------:R-:W-:Y:S02]  /*bdb0*/  ISETP.GE.AND P1, PT, R25, RZ, PT ;  /* 0x000000ff1900720c */ /* 0x000fe40003f26270 */
[----:B------:R-:W-:-:S05]  /*bdc0*/  ISETP.NE.AND P2, PT, R16, RZ, PT ;  /* 0x000000ff1000720c */ /* 0x000fca0003f45270 */
        /* <DEDUP_REMOVED lines=25> */
.L_x_5474:
[----:B------:R-:W-:Y:S05]  /*bf60*/  BSYNC.RECONVERGENT B2 ;  /* 0x0000000000027941 */ /* 0x000fea0003800200 */
.L_x_5473:
[----:B------:R-:W-:-:S07]  /*bf70*/  VIADD R19, R19, 0x4 ;  /* 0x0000000413137836 */ /* 0x000fce0000000000 */
.L_x_5470:
[----:B------:R-:W-:Y:S05]  /*bf80*/  BSYNC.RECONVERGENT B1 ;  /* 0x0000000000017941 */ /* 0x000fea0003800200 */
.L_x_5469:
[----:B------:R-:W-:-:S04]  /*bf90*/  LOP3.LUT P0, RZ, R28, 0x2, RZ, 0xc0, !PT ;  /* 0x000000021cff7812 */ /* 0x000fc8000780c0ff */
[----:B------:R-:W-:-:S13]  /*bfa0*/  ISETP.LT.OR P0, PT, R19, R16, P0 ;  /* 0x000000101300720c */ /* 0x000fda0000701670 */
[----:B------:R-:W-:Y:S05]  /*bfb0*/  @P0 BRA `(.L_x_5456) ;  /* 0x0000000000900947 */ /* 0x000fea0003800000 */
[----:B------:R-:W-:Y:S01]  /*bfc0*/  IABS R23, R16 ;  /* 0x0000001000177213 */ /* 0x000fe20000000000 */
[----:B------:R-:W-:Y:S01]  /*bfd0*/  IMAD.MOV.U32 R20, RZ, RZ, RZ ;  /* 0x000000ffff147224 */ /* 0x000fe200078e00ff */
[----:B------:R-:W-:Y:S02]  /*bfe0*/  ISETP.GE.AND P1, PT, R19, RZ, PT ;  /* 0x000000ff1300720c */ /* 0x000fe40003f26270 */
[----:B------:R-:W0:Y:S01]  /*bff0*/  I2F.RP R22, R23 ;  /* 0x0000001700167306 */ /* 0x000e220000209400 */
[----:B------:R-:W-:-:S07]  /*c000*/  ISETP.NE.AND P2, PT, R16, RZ, PT ;  /* 0x000000ff1000720c */ /* 0x000fce0003f45270 */
[----:B0-----:R-:W2:Y:S02]  /*c010*/  MUFU.RCP R22, R22 ;  /* 0x0000001600167308 */ /* 0x001ea40000001000 */
[----:B--2---:R-:W-:-:S06]  /*c020*/  VIADD R24, R22, 0xffffffe ;  /* 0x0ffffffe16187836 */ /* 0x004fcc0000000000 */
[----:B------:R-:W0:Y:S02]  /*c030*/  F2I.FTZ.U32.TRUNC.NTZ R21, R24 ;  /* 0x0000001800157305 */ /* 0x000e24000021f000 */
[----:B0-----:R-:W-:-:S05]  /*c040*/  IADD3 R18, PT, PT, RZ, -R21, RZ ;  /* 0x80000015ff127210 */ /* 0x001fca0007ffe0ff */
        /* <DEDUP_REMOVED lines=12> */
[----:B------:R-:W-:-:S05]  /*c110*/  @!P2 LOP3.LUT R18, RZ, R16, RZ, 0x33, !PT ;  /* 0x00000010ff12a212 */ /* 0x000fca00078e33ff */
[----:B------:R-:W-:-:S04]  /*c120*/  IMAD R21, R18, 0x90, RZ ;  /* 0x0000009012157824 */ /* 0x000fc800078e02ff */
[----:B------:R-:W-:-:S05]  /*c130*/  IMAD.WIDE.U32 R6, R21, 0x4, R6 ;  /* 0x0000000415067825 */ /* 0x000fca00078e0006 */
[----:B------:R-:W2:Y:S01]  /*c140*/  LDG.E.128 R20, desc[UR36][R6.64] ;  /* 0x0000002406147981 */ /* 0x000ea2000c1e1d00 */
[----:B------:R-:W0:Y:S01]  /*c150*/  S2UR UR7, SR_CgaCtaId ;  /* 0x00000000000779c3 */ /* 0x000e220000008800 */
[----:B------:R-:W-:Y:S01]  /*c160*/  UMOV UR6, 0x400 ;  /* 0x0000040000067882 */ /* 0x000fe20000000000 */
[----:B------:R-:W-:Y:S01]  /*c170*/  IMAD.IADD R19, R19, 0x1, -R4 ;  /* 0x0000000113137824 */ /* 0x000fe200078e0a04 */
        /* <DEDUP_REMOVED lines=8> */
.L_x_5456:
[----:B------:R-:W-:Y:S05]  /*c200*/  BSYNC.RECONVERGENT B3 ;  /* 0x0000000000037941 */ /* 0x000fea0003800200 */
.L_x_5455:
[----:B------:R-:W-:-:S13]  /*c210*/  ISETP.NE.AND P0, PT, R17, UR5, PT ;  /* 0x0000000511007c0c */ /* 0x000fda000bf05270 */
[----:B------:R-:W-:Y:S05]  /*c220*/  @P0 BRA `(.L_x_5445) ;  /* 0x0000000000e80947 */ /* 0x000fea0003800000 */
[----:B------:R-:W0:Y:S01]  /*c230*/  LDC R6, c[0x0][0x478] ;  /* 0x00011e00ff067b82 */ /* 0x000e220000000800 */
[----:B---3--:R-:W-:Y:S01]  /*c240*/  IADD3 R33, PT, PT, R5, UR43, RZ ;  /* 0x0000002b05217c10 */ /* 0x008fe2000fffe0ff */
[----:B------:R-:W1:Y:S01]  /*c250*/  LDCU.64 UR6, c[0x0][0x460] ;  /* 0x00008c00ff0677ac */ /* 0x000e620008000a00 */
[----:B------:R-:W-:Y:S01]  /*c260*/  IADD3 R4, PT, PT, -R4, UR45, RZ ;  /* 0x0000002d04047c10 */ /* 0x000fe2000fffe1ff */
[----:B------:R-:W3:Y:S01]  /*c270*/  LDCU.64 UR8, c[0x0][0x3c0] ;  /* 0x00007800ff0877ac */ /* 0x000ee20008000a00 */
        /* <DEDUP_REMOVED lines=9> */
[----:B------:R-:W-:-:S13]  /*c310*/  ISETP.NE.AND.EX P0, PT, RZ, UR7, PT, P0 ;  /* 0x00000007ff007c0c */ /* 0x000fda000bf05300 */
[----:B------:R-:W0:Y:S08]  /*c320*/  @P0 LDC R35, c[0x0][0x3f8] ;  /* 0x0000fe00ff230b82 */ /* 0x000e300000000800 */
[----:B------:R-:W1:Y:S01]  /*c330*/  @P0 LDC.64 R20, c[0x0][0x458] ;  /* 0x00011600ff140b82 */ /* 0x000e620000000a00 */
[----:B--2---:R-:W-:-:S04]  /*c340*/  @P1 IMAD.WIDE R6, R33, 0x4, R18 ;  /* 0x0000000421061825 */ /* 0x004fc800078e0212 */
[----:B0-----:R-:W-:-:S04]  /*c350*/  @P0 IMAD R0, R35, UR38, R0 ;  /* 0x0000002623000c24 */ /* 0x001fc8000f8e0200 */
[----:B------:R-:W-:-:S04]  /*c360*/  @P0 IMAD R19, R0, 0x90, R5 ;  /* 0x0000009000130824 */ /* 0x000fc800078e0205 */
[----:B-1----:R-:W-:Y:S01]  /*c370*/  @P0 IMAD.WIDE R18, R19, 0x4, R20 ;  /* 0x0000000413120825 */ /* 0x002fe200078e0214 */
        /* <DEDUP_REMOVED lines=10> */
[----:B------:R-:W1:Y:S01]  /*c420*/  S2UR UR7, SR_CgaCtaId ;  /* 0x00000000000779c3 */ /* 0x000e620000008800 */
[----:B------:R-:W-:Y:S02]  /*c430*/  UMOV UR6, 0x400 ;  /* 0x0000040000067882 */ /* 0x000fe40000000000 */
[----:B------:R-:W-:Y:S01]  /*c440*/  UIADD3 UR6, UPT, UPT, UR6, 0x420, URZ ;  /* 0x0000042006067890 */ /* 0x000fe2000fffe0ff */
[----:B------:R-:W-:-:S03]  /*c450*/  IMAD R16, R2, R16, R5 ;  /* 0x0000001002107224 */ /* 0x000fc600078e0205 */
[----:B-1----:R-:W-:-:S06]  /*c460*/  ULEA UR6, UR7, UR6, 0x18 ;  /* 0x0000000607067291 */ /* 0x002fcc000f8ec0ff */
        /* <DEDUP_REMOVED lines=22> */
.L_x_5445:
[----:B------:R-:W-:Y:S05]  /*c5d0*/  BSYNC.RECONVERGENT B0 ;  /* 0x0000000000007941 */ /* 0x000fea0003800200 */
.L_x_5444:
        /* <DEDUP_REMOVED lines=21> */
.L_x_5475:
        /* <DEDUP_REMOVED lines=35> */
.L_x_5476:
[----:B0-----:R-:W0:Y:S01]  /*c960*/  LDC.64 R6, c[0x0][0x380] ;  /* 0x0000e000ff067b82 */ /* 0x001e220000000a00 */
[----:B------:R-:W-:-:S04]  /*c970*/  IMAD.IADD R3, R2, 0x1, R5 ;  /* 0x0000000102037824 */ /* 0x000fc800078e0205 */
[----:B0-----:R-:W-:-:S05]  /*c980*/  IMAD.WIDE R2, R3, 0x4, R6 ;  /* 0x0000000403027825 */ /* 0x001fca00078e0206 */
[----:B------:R-:W-:Y:S01]  /*c990*/  STG.E.128 desc[UR36][R2.64], R12 ;  /* 0x0000000c02007986 */ /* 0x000fe2000c101d24 */
[----:B------:R-:W-:Y:S05]  /*c9a0*/  EXIT ;  /* 0x000000000000794d */ /* 0x000fea0003800000 */
.L_x_5404:
        /* <DEDUP_REMOVED lines=8> */
.L_x_5478:
[----:B------:R-:W-:Y:S05]  /*ca30*/  BSYNC B1 ;  /* 0x0000000000017941 */ /* 0x000fea0003800000 */
.L_x_5477:
[----:B------:R-:W-:Y:S05]  /*ca40*/  BRA `(.L_x_5479) ;  /* 0xffffffa000f07947 */ /* 0x000fea000383ffff */
.L_x_5408:
        /* <DEDUP_REMOVED lines=8> */
.L_x_5481:
[----:B------:R-:W-:Y:S05]  /*cad0*/  BSYNC B0 ;  /* 0x0000000000007941 */ /* 0x000fea0003800000 */
.L_x_5480:
[----:B------:R-:W-:Y:S01]  /*cae0*/  HFMA2 R12, -RZ, RZ, 0, 4.76837158203125e-07 ;  /* 0x00000008ff0c7431 */ /* 0x000fe200000001ff */
[----:B------:R-:W-:Y:S01]  /*caf0*/  FMNMX.FTZ R13, R14, R252, !PT ;  /* 0x000000fc0e0d7209 */ /* 0x000fe20007810000 */
[----:B------:R-:W-:Y:S02]  /*cb00*/  IMAD.MOV.U32 R11, RZ, RZ, 0x1f ;  /* 0x0000001fff0b7424 */ /* 0x000fe400078e00ff */
[----:B------:R-:W-:-:S07]  /*cb10*/  IMAD.MOV.U32 R15, RZ, RZ, -0x1 ;  /* 0xffffffffff0f7424 */ /* 0x000fce00078e00ff */
[----:B------:R-:W-:Y:S05]  /*cb20*/  WARPSYNC.COLLECTIVE R15, `(.L_x_5482) ;  /* 0x000000000f087348 */ /* 0x000fea0003c00000 */
[----:B------:R0:W1:Y:S02]  /*cb30*/  SHFL.BFLY P6, R14, R13, R12, R11 ;  /* 0x0c00000c0d0e7389 */ /* 0x00006400000c000b */
[----:B01----:R-:W-:Y:S05]  /*cb40*/  ENDCOLLECTIVE ;  /* 0x000000000000791b */ /* 0x003fea0003800000 */
.L_x_5482:
[----:B------:R-:W-:Y:S02]  /*cb50*/  MOV R12, 0x4 ;  /* 0x00000004000c7802 */ /* 0x000fe40000000f00 */
[----:B------:R-:W-:-:S05]  /*cb60*/  FMNMX.FTZ R0, R13, R14, !PT ;  /* 0x0000000e0d007209 */ /* 0x000fca0007810000 */
[----:B------:R-:W-:-:S07]  /*cb70*/  IMAD.MOV.U32 R13, RZ, RZ, R0 ;  /* 0x000000ffff0d7224 */ /* 0x000fce00078e0000 */
[----:B------:R-:W-:Y:S05]  /*cb80*/  WARPSYNC.COLLECTIVE R15, `(.L_x_5483) ;  /* 0x000000000f087348 */ /* 0x000fea0003c00000 */
[----:B------:R0:W1:Y:S02]  /*cb90*/  SHFL.BFLY P6, R14, R13, R12, R11 ;  /* 0x0c00000c0d0e7389 */ /* 0x00006400000c000b */
[----:B01----:R-:W-:Y:S05]  /*cba0*/  ENDCOLLECTIVE ;  /* 0x000000000000791b */ /* 0x003fea0003800000 */
.L_x_5483:
[----:B------:R-:W-:Y:S01]  /*cbb0*/  IMAD.MOV.U32 R12, RZ, RZ, 0x2 ;  /* 0x00000002ff0c7424 */ /* 0x000fe200078e00ff */
[----:B------:R-:W-:-:S05]  /*cbc0*/  FMNMX.FTZ R2, R0, R14, !PT ;  /* 0x0000000e00027209 */ /* 0x000fca0007810000 */
[----:B------:R-:W-:-:S07]  /*cbd0*/  IMAD.MOV.U32 R13, RZ, RZ, R2 ;  /* 0x000000ffff0d7224 */ /* 0x000fce00078e0002 */
[----:B------:R-:W-:Y:S05]  /*cbe0*/  WARPSYNC.COLLECTIVE R15, `(.L_x_5484) ;  /* 0x000000000f087348 */ /* 0x000fea0003c00000 */
[----:B------:R0:W1:Y:S02]  /*cbf0*/  SHFL.BFLY P6, R14, R13, R12, R11 ;  /* 0x0c00000c0d0e7389 */ /* 0x00006400000c000b */
[----:B01----:R-:W-:Y:S05]  /*cc00*/  ENDCOLLECTIVE ;  /* 0x000000000000791b */ /* 0x003fea0003800000 */
.L_x_5484:
[----:B------:R-:W-:Y:S05]  /*cc10*/  BRA `(.L_x_5485) ;  /* 0xffffffa400487947 */ /* 0x000fea000383ffff */
.L_x_5486:
        /* <DEDUP_REMOVED lines=14> */
.L_x_5611:


//--------------------- .text._ZN4mmha33masked_multihead_attention_kernelIfLi144ELi256ELi4ELi64ELi64ELb0ELb0EEEv26Multihead_attention_paramsIT_XT5_EE --------------------------
	.section	.text._ZN4mmha33masked_multihead_attention_kernelIfLi144ELi256ELi4ELi64ELi64ELb0ELb0EEEv26Multihead_attention_paramsIT_XT5_EE,"ax",@progbits
	.align	128
        .global         _ZN4mmha33masked_multihead_attention_kernelIfLi144ELi256ELi4ELi64ELi64ELb0ELb0EEEv26Multihead_attention_paramsIT_XT5_EE
        .type           _ZN4mmha33masked_multihead_attention_kernelIfLi144ELi256ELi4ELi64ELi64ELb0ELb0EEEv26Multihead_attention_paramsIT_XT5_EE,@function
        .size           _ZN4mmha33masked_multihead_attention_kernelIfLi144ELi256ELi4ELi64ELi64ELb0ELb0EEEv26Multihead_attention_paramsIT_XT5_EE,(.L_x_5612 - _ZN4mmha33masked_multihead_attention_kernelIfLi144ELi256ELi4ELi64ELi64ELb0ELb0EEEv26Multihead_attention_paramsIT_XT5_EE)
        .other          _ZN4mmha33masked_multihead_attention_kernelIfLi144ELi256ELi4ELi64ELi64ELb0ELb0EEEv26Multihead_attention_paramsIT_XT5_EE,@"STO_CUDA_ENTRY STV_DEFAULT"
_ZN4mmha33masked_multihead_attention_kernelIfLi144ELi256ELi4ELi64ELi64ELb0ELb0EEEv26Multihead_attention_paramsIT_XT5_EE:
.text._ZN4mmha33masked_multihead_attention_kernelIfLi144ELi256ELi4ELi64ELi64ELb0ELb0EEEv26Multihead_attention_paramsIT_XT5_EE:
        /* <DEDUP_REMOVED lines=12> */
.L_x_5487:
        /* <DEDUP_REMOVED lines=13> */
[----:B--2---:R-:W2:Y:S05]  /*0190*/  MUFU.RCP R0, R0 ;  /* 0x0000000000007308 */ /* 0x004eaa0000001000 */
[----:B------:R-:W3:Y:S01]  /*01a0*/  @!P1 LDC.64 R12, c[0x0][0x398] ;  /* 0x0000e600ff0c9b82 */ /* 0x000ee20000000a00 */
[----:B-1----:R-:W-:-:S06]  /*01b0*/  IMAD R26, R23, R38, R25 ;  /* 0x00000026171a7224 */ /* 0x002fcc00078e0219 */
[----:B------:R-:W-:Y:S01]  /*01c0*/  @P0 IMAD R4, R23, R4, RZ ;  /* 0x0000000417040224 */ /* 0x000fe200078e02ff */
[----:B------:R-:W1:Y:S01]  /*01d0*/  @!P1 LDC.64 R8, c[0x0][0x468] ;  /* 0x00011a00ff089b82 */ /* 0x000e620000000a00 */
[----:B--2---:R-:W-:Y:S01]  /*01e0*/  VIADD R2, R0, 0xffffffe ;  /* 0x0ffffffe00027836 */ /* 0x004fe20000000000 */
[----:B------:R-:W-:-:S03]  /*01f0*/  IABS R0, R23 ;  /* 0x0000001700007213 */ /* 0x000fc60000000000 */
[----:B------:R2:W4:Y:S02]  /*0200*/  F2I.FTZ.U32.TRUNC.NTZ R3, R2 ;  /* 0x0000000200037305 */ /* 0x000524000021f000 */
[----:B--2---:R-:W-:Y:S01]  /*0210*/  IMAD.MOV.U32 R2, RZ, RZ, RZ ;  /* 0x000000ffff027224 */ /* 0x004fe200078e00ff */
[----:B-1----:R-:W2:Y:S01]  /*0220*/  @!P1 LDG.E R8, desc[UR36][R8.64+0x4] ;  /* 0x0000042408089981 */ /* 0x002ea2000c1e1900 */
[----:B----4-:R-:W-:-:S04]  /*0230*/  IMAD.MOV R5, RZ, RZ, -R3 ;  /* 0x000000ffff057224 */ /* 0x010fc800078e0a03 */
[----:B------:R-:W-:-:S04]  /*0240*/  IMAD R5, R5, R6, RZ ;  /* 0x0000000605057224 */ /* 0x000fc800078e02ff */
[----:B------:R-:W-:-:S04]  /*0250*/  IMAD.HI.U32 R2, R3, R5, R2 ;  /* 0x0000000503027227 */ /* 0x000fc800078e0002 */
[----:B------:R-:W-:-:S04]  /*0260*/  IMAD.MOV.U32 R3, RZ, RZ, R0 ;  /* 0x000000ffff037224 */ /* 0x000fc800078e0000 */
[----:B------:R-:W-:-:S05]  /*0270*/  IMAD.HI.U32 R0, R2, R3, RZ ;  /* 0x0000000302007227 */ /* 0x000fca00078e00ff */
[----:B------:R-:W-:-:S05]  /*0280*/  IADD3 R2, PT, PT, -R0, RZ, RZ ;  /* 0x000000ff00027210 */ /* 0x000fca0007ffe1ff */
[----:B------:R-:W-:Y:S02]  /*0290*/  IMAD R3, R6, R2, R3 ;  /* 0x0000000206037224 */ /* 0x000fe400078e0203 */
[----:B------:R-:W-:Y:S02]  /*02a0*/  @!P0 IMAD R2, R26, 0x90, RZ ;  /* 0x000000901a028824 */ /* 0x000fe400078e02ff */
[----:B------:R-:W-:Y:S01]  /*02b0*/  @P0 IMAD R2, R25, 0x90, R4 ;  /* 0x0000009019020824 */ /* 0x000fe200078e0204 */
[----:B------:R-:W-:Y:S02]  /*02c0*/  ISETP.GT.U32.AND P2, PT, R6, R3, PT ;  /* 0x000000030600720c */ /* 0x000fe40003f44070 */
[----:B0-----:R-:W-:Y:S01]  /*02d0*/  ISETP.NE.U32.AND P0, PT, R28, RZ, PT ;  /* 0x000000ff1c00720c */ /* 0x001fe20003f05070 */
[----:B------:R-:W-:-:S03]  /*02e0*/  IMAD.IADD R27, R24, 0x1, R2 ;  /* 0x00000001181b7824 */ /* 0x000fc600078e0202 */
[----:B------:R-:W-:Y:S02]  /*02f0*/  ISETP.NE.AND.EX P0, PT, R29, RZ, PT, P0 ;  /* 0x000000ff1d00720c */ /* 0x000fe40003f05300 */
[----:B---3--:R-:W-:-:S04]  /*0300*/  @!P1 IADD3 R4, P4, PT, R27, R12, RZ ;  /* 0x0000000c1b049210 */ /* 0x008fc80007f9e0ff */
[----:B------:R-:W-:Y:S01]  /*0310*/  @!P1 LEA.HI.X.SX32 R5, R27, R13, 0x1, P4 ;  /* 0x0000000d1b059211 */ /* 0x000fe200020f0eff */
[----:B------:R-:W-:-:S05]  /*0320*/  @!P2 IMAD.IADD R3, R3, 0x1, -R6 ;  /* 0x000000010303a824 */ /* 0x000fca00078e0a06 */
[----:B------:R-:W-:Y:S02]  /*0330*/  ISETP.GE.U32.AND P3, PT, R3, R6, PT ;  /* 0x000000060300720c */ /* 0x000fe40003f66070 */
[----:B------:R0:W3:Y:S01]  /*0340*/  @!P1 LDG.E R3, desc[UR36][R4.64] ;  /* 0x0000002404039981 */ /* 0x0000e2000c1e1900 */
[----:B------:R-:W1:Y:S01]  /*0350*/  @P0 LDC.64 R6, c[0x0][0x460] ;  /* 0x00011800ff060b82 */ /* 0x000e620000000a00 */
[----:B------:R-:W-:Y:S01]  /*0360*/  @!P2 VIADD R0, R0, 0x1 ;  /* 0x000000010000a836 */ /* 0x000fe20000000000 */
[----:B------:R-:W-:Y:S02]  /*0370*/  ISETP.GE.AND P4, PT, R11, RZ, PT ;  /* 0x000000ff0b00720c */ /* 0x000fe40003f86270 */
[----:B------:R-:W-:-:S04]  /*0380*/  ISETP.NE.AND P2, PT, R10, RZ, PT ;  /* 0x000000ff0a00720c */ /* 0x000fc80003f45270 */
[----:B0-----:R-:W0:Y:S02]  /*0390*/  LDC.64 R4, c[0x0][0x4a0] ;  /* 0x00012800ff047b82 */ /* 0x001e240000000a00 */
[----:B------:R-:W-:-:S05]  /*03a0*/  @P3 IADD3 R0, PT, PT, R0, 0x1, RZ ;  /* 0x0000000100003810 */ /* 0x000fca0007ffe0ff */
[----:B------:R-:W-:-:S04]  /*03b0*/  IMAD.MOV.U32 R39, RZ, RZ, R0 ;  /* 0x000000ffff277224 */ /* 0x000fc800078e0000 */
[----:B------:R-:W-:Y:S01]  /*03c0*/  @!P4 IMAD.MOV R39, RZ, RZ, -R39 ;  /* 0x000000ffff27c224 */ /* 0x000fe200078e0a27 */
[----:B------:R-:W-:Y:S01]  /*03d0*/  @!P2 LOP3.LUT R39, RZ, R10, RZ, 0x33, !PT ;  /* 0x0000000aff27a212 */ /* 0x000fe200078e33ff */
[----:B------:R-:W-:-:S04]  /*03e0*/  IMAD.MOV.U32 R16, RZ, RZ, RZ ;  /* 0x000000ffff107224 */ /* 0x000fc800078e00ff */
[----:B-1----:R-:W-:-:S05]  /*03f0*/  @P0 IMAD.WIDE R6, R39, 0x4, R6 ;  /* 0x0000000427060825 */ /* 0x002fca00078e0206 */
[----:B------:R1:W5:Y:S01]  /*0400*/  @P0 LDG.E R16, desc[UR36][R6.64] ;  /* 0x0000002406100981 */ /* 0x000362000c1e1900 */
[----:B0-----:R-:W-:-:S04]  /*0410*/  ISETP.NE.U32.AND P0, PT, R4, RZ, PT ;  /* 0x000000ff0400720c */ /* 0x001fc80003f05070 */
[----:B------:R-:W-:Y:S02]  /*0420*/  ISETP.NE.AND.EX P0, PT, R5, RZ, PT, P0 ;  /* 0x000000ff0500720c */ /* 0x000fe40003f05300 */
[----:B------:R-:W-:-:S11]  /*0430*/  ISETP.GT.U32.AND P2, PT, R22, 0x23, PT ;  /* 0x000000231600780c */ /* 0x000fd60003f44070 */
[----:B------:R-:W0:Y:S01]  /*0440*/  @P0 LDC.64 R18, c[0x0][0x4a0] ;  /* 0x00012800ff120b82 */ /* 0x000e220000000a00 */
[----:B------:R-:W-:Y:S01]  /*0450*/  BSSY.RECONVERGENT B0, `(.L_x_5488) ;  /* 0x000001f000007945 */ /* 0x000fe20003800200 */
[----:B---3--:R-:W2:Y:S08]  /*0460*/  @!P1 I2F.S8 R5, R3 ;  /* 0x0000000300059306 */ /* 0x008eb00000001400 */
[----:B------:R-:W3:Y:S08]  /*0470*/  @!P1 I2F.S8 R11, R3.B1 ;  /* 0x10000003000b9306 */ /* 0x000ef00000001400 */
[----:B------:R-:W1:Y:S08]  /*0480*/  @!P1 I2F.S8 R13, R3.B2 ;  /* 0x20000003000d9306 */ /* 0x000e700000001400 */
[----:B------:R-:W4:Y:S01]  /*0490*/  @!P1 I2F.S8 R9, R3.B3 ;  /* 0x3000000300099306 */ /* 0x000f220000001400 */
[C---:B--2---:R-:W-:Y:S01]  /*04a0*/  @!P1 FMUL.FTZ R4, R8.reuse, R5 ;  /* 0x0000000508049220 */ /* 0x044fe20000410000 */
[C---:B---3--:R-:W-:Y:S01]  /*04b0*/  @!P1 FMUL.FTZ R5, R8.reuse, R11 ;  /* 0x0000000b08059220 */ /* 0x048fe20000410000 */
[----:B------:R-:W-:Y:S01]  /*04c0*/  CS2R R10, SRZ ;  /* 0x00000000000a7805 */ /* 0x000fe2000001ff00 */
[C---:B-1----:R-:W-:Y:S01]  /*04d0*/  @!P1 FMUL.FTZ R6, R8.reuse, R13 ;  /* 0x0000000d08069220 */ /* 0x042fe20000410000 */
[----:B----4-:R-:W-:Y:S01]  /*04e0*/  @!P1 FMUL.FTZ R7, R8, R9 ;  /* 0x0000000908079220 */ /* 0x010fe20000410000 */
[----:B------:R-:W-:Y:S01]  /*04f0*/  CS2R R8, SRZ ;  /* 0x0000000000087805 */ /* 0x000fe2000001ff00 */
[----:B0-----:R-:W-:Y:S06]  /*0500*/  @P2 BRA `(.L_x_5489) ;  /* 0x00000000004c2947 */ /* 0x001fec0003800000 */
        /* <DEDUP_REMOVED lines=10> */
[----:B----4-:R-:W3:Y:S08]  /*05b0*/  @!P3 I2F.S8 R11, R0.B2 ;  /* 0x20000000000bb306 */ /* 0x010ef00000001400 */
[----:B------:R-:W0:Y:S08]  /*05c0*/  @!P3 I2F.S8 R3, R0 ;  /* 0x000000000003b306 */ /* 0x000e300000001400 */
[----:B------:R-:W1:Y:S08]  /*05d0*/  @!P3 I2F.S8 R9, R0.B1 ;  /* 0x100000000009b306 */ /* 0x000e700000001400 */
[----:B------:R-:W2:Y:S01]  /*05e0*/  @!P3 I2F.S8 R17, R0.B3 ;  /* 0x300000000011b306 */ /* 0x000ea20000001400 */
[C---:B---3--:R-:W-:Y:S01]  /*05f0*/  @!P3 FMUL.FTZ R10, R12.reuse, R11 ;  /* 0x0000000b0c0ab220 */ /* 0x048fe20000410000 */
[C---:B0-----:R-:W-:Y:S01]  /*0600*/  @!P3 FMUL.FTZ R8, R12.reuse, R3 ;  /* 0x000000030c08b220 */ /* 0x041fe20000410000 */
[C---:B-1----:R-:W-:Y:S01]  /*0610*/  @!P3 FMUL.FTZ R9, R12.reuse, R9 ;  /* 0x000000090c09b220 */ /* 0x042fe20000410000 */
[----:B--2---:R-:W-:-:S06]  /*0620*/  @!P3 FMUL.FTZ R11, R12, R17 ;  /* 0x000000110c0bb220 */ /* 0x004fcc0000410000 */
[----:B------:R0:W5:Y:S02]  /*0630*/  @P3 LDG.E.128 R8, desc[UR36][R14.64] ;  /* 0x000000240e083981 */ /* 0x000164000c1e1d00 */
.L_x_5489:
[----:B------:R-:W-:Y:S05]  /*0640*/  BSYNC.RECONVERGENT B0 ;  /* 0x0000000000007941 */ /* 0x000fea0003800200 */
.L_x_5488:
        /* <DEDUP_REMOVED lines=8> */
.L_x_5491:
[----:B------:R-:W-:Y:S05]  /*06d0*/  BSYNC.RECONVERGENT B0 ;  /* 0x0000000000007941 */ /* 0x000fea0003800200 */
.L_x_5490:
[----:B------:R-:W-:Y:S01]  /*06e0*/  @P0 IMAD.WIDE.U32 R12, R23, 0x4, R18 ;  /* 0x00000004170c0825 */ /* 0x000fe200078e0012 */
[----:B------:R-:W1:Y:S01]  /*06f0*/  LDCU.64 UR6, c[0x0][0x3a0] ;  /* 0x00007400ff0677ac */ /* 0x000e620008000a00 */
[----:B------:R-:W2:Y:S03]  /*0700*/  LDCU.64 UR4, c[0x0][0x390] ;  /* 0x00007200ff0477ac */ /* 0x000ea60008000a00 */
[----:B------:R3:W4:Y:S01]  /*0710*/  @P0 LDG.E R0, desc[UR36][R12.64] ;  /* 0x000000240c000981 */ /* 0x000722000c1e1900 */
[----:B------:R-:W-:Y:S01]  /*0720*/  ISETP.EQ.U32.AND P4, PT, R28, RZ, PT ;  /* 0x000000ff1c00720c */ /* 0x000fe20003f82070 */
[----:B0-----:R-:W0:Y:S01]  /*0730*/  LDC.64 R14, c[0x0][0x418] ;  /* 0x00010600ff0e7b82 */ /* 0x001e220000000a00 */
[----:B------:R-:W-:Y:S01]  /*0740*/  ISETP.GT.U32.AND P2, PT, R22, 0x3f, PT ;  /* 0x0000003f1600780c */ /* 0x000fe20003f44070 */
[----:B------:R-:W-:Y:S01]  /*0750*/  IMAD R3, R25, 0x90, R24 ;  /* 0x0000009019037824 */ /* 0x000fe200078e0218 */
[----:B------:R-:W-:-:S02]  /*0760*/  CS2R R30, SRZ ;  /* 0x00000000001e7805 */ /* 0x000fc4000001ff00 */
[----:B------:R-:W-:Y:S02]  /*0770*/  ISETP.EQ.OR.EX P2, PT, R29, RZ, P2, P4 ;  /* 0x000000ff1d00720c */ /* 0x000fe40001742740 */
[----:B------:R-:W-:Y:S02]  /*0780*/  CS2R R34, SRZ ;  /* 0x0000000000227805 */ /* 0x000fe4000001ff00 */
[----:B------:R-:W-:Y:S02]  /*0790*/  CS2R R32, SRZ ;  /* 0x0000000000207805 */ /* 0x000fe4000001ff00 */
[----:B------:R-:W-:Y:S01]  /*07a0*/  CS2R R28, SRZ ;  /* 0x00000000001c7805 */ /* 0x000fe2000001ff00 */
[----:B------:R-:W0:Y:S01]  /*07b0*/  LDC R27, c[0x0][0x3f4] ;  /* 0x0000fd00ff1b7b82 */ /* 0x000e220000000800 */
[----:B-1----:R-:W-:Y:S02]  /*07c0*/  ISETP.NE.U32.AND P3, PT, RZ, UR6, PT ;  /* 0x00000006ff007c0c */ /* 0x002fe4000bf65070 */
[----:B--2---:R-:W-:Y:S01]  /*07d0*/  ISETP.NE.U32.AND P1, PT, RZ, UR4, PT ;  /* 0x00000004ff007c0c */ /* 0x004fe2000bf25070 */
[----:B------:R-:W-:Y:S01]  /*07e0*/  IMAD.MOV.U32 R17, RZ, RZ, RZ ;  /* 0x000000ffff117224 */ /* 0x000fe200078e00ff */
[----:B------:R-:W-:-:S03]  /*07f0*/  ISETP.NE.AND.EX P3, PT, RZ, UR7, PT, P3 ;  /* 0x00000007ff007c0c */ /* 0x000fc6000bf65330 */
[----:B---3--:R-:W1:Y:S01]  /*0800*/  @!P2 LDC.64 R12, c[0x0][0x450] ;  /* 0x00011400ff0cab82 */ /* 0x008e620000000a00 */
[----:B------:R-:W-:Y:S01]  /*0810*/  ISETP.NE.AND.EX P1, PT, RZ, UR5, PT, P1 ;  /* 0x00000005ff007c0c */ /* 0x000fe2000bf25310 */
[----:B------:R-:W2:Y:S01]  /*0820*/  LDCU.U8 UR4, c[0x0][0x404] ;  /* 0x00008080ff0477ac */ /* 0x000ea20008000000 */
[C---:B------:R-:W-:Y:S02]  /*0830*/  ISETP.GT.U32.OR P3, PT, R22.reuse, 0x23, !P3 ;  /* 0x000000231600780c */ /* 0x040fe40005f64470 */
[----:B------:R-:W-:Y:S02]  /*0840*/  ISETP.GT.U32.OR P1, PT, R22, 0x23, !P1 ;  /* 0x000000231600780c */ /* 0x000fe40004f24470 */
[----:B0-----:R-:W-:Y:S01]  /*0850*/  ISETP.NE.U32.AND P4, PT, R14, RZ, PT ;  /* 0x000000ff0e00720c */ /* 0x001fe20003f85070 */
[----:B-----5:R-:W-:-:S03]  /*0860*/  @!P2 IMAD R14, R16, R38, RZ ;  /* 0x00000026100ea224 */ /* 0x020fc600078e02ff */
[----:B------:R-:W-:Y:S01]  /*0870*/  ISETP.NE.AND.EX P4, PT, R15, RZ, PT, P4 ;  /* 0x000000ff0f00720c */ /* 0x000fe20003f85340 */
[----:B------:R-:W-:-:S04]  /*0880*/  @!P2 IMAD R15, R14, 0x90, R3 ;  /* 0x000000900e0fa824 */ /* 0x000fc800078e0203 */
[----:B------:R-:W0:Y:S08]  /*0890*/  @!P3 LDC.64 R20, c[0x0][0x3a0] ;  /* 0x0000e800ff14bb82 */ /* 0x000e300000000a00 */
[----:B------:R-:W3:Y:S01]  /*08a0*/  @!P1 LDC.64 R18, c[0x0][0x390] ;  /* 0x0000e400ff129b82 */ /* 0x000ee20000000a00 */
[----:B-1----:R-:W-:-:S06]  /*08b0*/  @!P2 IMAD.WIDE R12, R15, 0x4, R12 ;  /* 0x000000040f0ca825 */ /* 0x002fcc00078e020c */
[----:B------:R-:W2:Y:S01]  /*08c0*/  @!P2 LDG.E.128 R12, desc[UR36][R12.64] ;  /* 0x000000240c0ca981 */ /* 0x000ea2000c1e1d00 */
[----:B------:R-:W-:Y:S01]  /*08d0*/  IABS R40, R27 ;  /* 0x0000001b00287213 */ /* 0x000fe20000000000 */
[----:B------:R-:W1:Y:S01]  /*08e0*/  @P4 LDC.64 R36, c[0x0][0x418] ;  /* 0x00010600ff244b82 */ /* 0x000e620000000a00 */
[----:B0-----:R-:W-:-:S05]  /*08f0*/  @!P3 IMAD.WIDE.U32 R20, R3, 0x4, R20 ;  /* 0x000000040314b825 */ /* 0x001fca00078e0014 */
[----:B------:R-:W2:Y:S01]  /*0900*/  @!P3 LDG.E.128 R32, desc[UR36][R20.64] ;  /* 0x000000241420b981 */ /* 0x000ea2000c1e1d00 */
[----:B---3--:R-:W-:-:S05]  /*0910*/  @!P1 IMAD.WIDE.U32 R18, R3, 0x4, R18 ;  /* 0x0000000403129825 */ /* 0x008fca00078e0012 */
[----:B------:R0:W3:Y:S01]  /*0920*/  @!P1 LDG.E.128 R28, desc[UR36][R18.64] ;  /* 0x00000024121c9981 */ /* 0x0000e2000c1e1d00 */
[----:B------:R-:W1:Y:S01]  /*0930*/  I2F.RP R3, R40 ;  /* 0x0000002800037306 */ /* 0x000e620000209400 */
[----:B0-----:R-:W4:Y:S07]  /*0940*/  @P0 LDC R19, c[0x0][0x430] ;  /* 0x00010c00ff130b82 */ /* 0x001f2e0000000800 */
[----:B-1----:R-:W0:Y:S01]  /*0950*/  MUFU.RCP R3, R3 ;  /* 0x0000000300037308 */ /* 0x002e220000001000 */
[----:B------:R-:W1:Y:S01]  /*0960*/  @!P0 LDC R18, c[0x0][0x40c] ;  /* 0x00010300ff128b82 */ /* 0x000e620000000800 */
[----:B------:R-:W-:-:S05]  /*0970*/  @P4 IMAD.WIDE.U32 R36, R23, 0x4, R36 ;  /* 0x0000000417244825 */ /* 0x000fca00078e0024 */
[----:B------:R0:W5:Y:S02]  /*0980*/  @P4 LDG.E R17, desc[UR36][R36.64] ;  /* 0x0000002424114981 */ /* 0x000164000c1e1900 */
[----:B0-----:R-:W-:Y:S02]  /*0990*/  IADD3 R20, PT, PT, R3, 0xffffffe, RZ ;  /* 0x0ffffffe03147810 */ /* 0x001fe40007ffe0ff */
[----:B------:R-:W0:Y:S02]  /*09a0*/  LDC R3, c[0x0][0x400] ;  /* 0x00010000ff037b82 */ /* 0x000e240000000800 */
[----:B------:R1:W1:Y:S02]  /*09b0*/  F2I.FTZ.U32.TRUNC.NTZ R21, R20 ;  /* 0x0000001400157305 */ /* 0x000264000021f000 */
[----:B-1----:R-:W-:Y:S02]  /*09c0*/  IMAD.MOV.U32 R20, RZ, RZ, RZ ;  /* 0x000000ffff147224 */ /* 0x002fe400078e00ff */
[----:B------:R-:W-:Y:S01]  /*09d0*/  IMAD.MOV R37, RZ, RZ, -R21 ;  /* 0x000000ffff257224 */ /* 0x000fe200078e0a15 */
[----:B------:R-:W-:Y:S01]  /*09e0*/  ISETP.NE.AND P1, PT, R27, RZ, PT ;  /* 0x000000ff1b00720c */ /* 0x000fe20003f25270 */
[----:B------:R-:W-:Y:S01]  /*09f0*/  IMAD R36, R23, R27, RZ ;  /* 0x0000001b17247224 */ /* 0x000fe200078e02ff */
[----:B------:R-:W-:Y:S01]  /*0a00*/  BSSY.RECONVERGENT B6, `(.L_x_5492) ;  /* 0x00000e4000067945 */ /* 0x000fe20003800200 */
[----:B------:R-:W-:-:S02]  /*0a10*/  IMAD R38, R39, R38, RZ ;  /* 0x0000002627267224 */ /* 0x000fc400078e02ff */
[----:B----4-:R-:W-:Y:S02]  /*0a20*/  @P0 IMAD.IADD R18, R0, 0x1, R19 ;  /* 0x0000000100120824 */ /* 0x010fe400078e0213 */
[----:B------:R-:W-:-:S03]  /*0a30*/  IMAD R19, R37, R40, RZ ;  /* 0x0000002825137224 */ /* 0x000fc600078e02ff */
[----:B------:R-:W-:Y:S01]  /*0a40*/  IABS R0, R18 ;  /* 0x0000001200007213 */ /* 0x000fe20000000000 */
[----:B------:R-:W-:-:S04]  /*0a50*/  IMAD.HI.U32 R21, R21, R19, R20 ;  /* 0x0000001315157227 */ /* 0x000fc800078e0014 */
[----:B------:R-:W-:-:S04]  /*0a60*/  IMAD.MOV.U32 R19, RZ, RZ, R0 ;  /* 0x000000ffff137224 */ /* 0x000fc800078e0000 */
[----:B------:R-:W-:-:S05]  /*0a70*/  IMAD.HI.U32 R21, R21, R19, RZ ;  /* 0x0000001315157227 */ /* 0x000fca00078e00ff */
[----:B------:R-:W-:-:S05]  /*0a80*/  IADD3 R21, PT, PT, -R21, RZ, RZ ;  /* 0x000000ff15157210 */ /* 0x000fca0007ffe1ff */
[----:B------:R-:W-:-:S05]  /*0a90*/  IMAD R19, R40, R21, R19 ;  /* 0x0000001528137224 */ /* 0x000fca00078e0213 */
[----:B------:R-:W-:-:S13]  /*0aa0*/  ISETP.GT.U32.AND P0, PT, R40, R19, PT ;  /* 0x000000132800720c */ /* 0x000fda0003f04070 */
[----:B------:R-:W-:-:S05]  /*0ab0*/  @!P0 IMAD.IADD R19, R19, 0x1, -R40 ;  /* 0x0000000113138824 */ /* 0x000fca00078e0a28 */
[----:B------:R-:W-:Y:S02]  /*0ac0*/  ISETP.GT.U32.AND P0, PT, R40, R19, PT ;  /* 0x000000132800720c */ /* 0x000fe40003f04070 */
[----:B------:R-:W-:-:S11]  /*0ad0*/  ISETP.GE.AND P3, PT, R18, RZ, PT ;  /* 0x000000ff1200720c */ /* 0x000fd60003f66270 */
[----:B------:R-:W-:Y:S01]  /*0ae0*/  @!P0 IMAD.IADD R19, R19, 0x1, -R40 ;  /* 0x0000000113138824 */ /* 0x000fe200078e0a28 */
[----:B--2---:R-:W-:-:S04]  /*0af0*/  ISETP.NE.AND P0, PT, RZ, UR4, PT ;  /* 0x00000004ff007c0c */ /* 0x004fc8000bf05270 */
[----:B0-----:R-:W-:Y:S01]  /*0b00*/  ISETP.LT.OR P0, PT, R3, 0x1, P0 ;  /* 0x000000010300780c */ /* 0x001fe20000701670 */
[----:B------:R-:W-:Y:S01]  /*0b10*/  FADD.FTZ R32, R32, R4 ;  /* 0x0000000420207221 */ /* 0x000fe20000010000 */
[----:B------:R-:W-:Y:S01]  /*0b20*/  FADD.FTZ R33, R33, R5 ;  /* 0x0000000521217221 */ /* 0x000fe20000010000 */
[----:B------:R-:W-:Y:S01]  /*0b30*/  FADD.FTZ R34, R34, R6 ;  /* 0x0000000622227221 */ /* 0x000fe20000010000 */
[----:B------:R-:W-:Y:S01]  /*0b40*/  FADD.FTZ R35, R35, R7 ;  /* 0x0000000723237221 */ /* 0x000fe20000010000 */
[----:B------:R-:W-:Y:S01]  /*0b50*/  IADD3 R23, PT, PT, R18, 0x1, -R27 ;  /* 0x0000000112177810 */ /* 0x000fe20007ffe81b */
[----:B------:R-:W-:Y:S01]  /*0b60*/  @!P3 IMAD.MOV R19, RZ, RZ, -R19 ;  /* 0x000000ffff13b224 */ /* 0x000fe200078e0a13 */
[----:B------:R-:W-:Y:S01]  /*0b70*/  @!P1 LOP3.LUT R19, RZ, R27, RZ, 0x33, !PT ;  /* 0x0000001bff139212 */ /* 0x000fe200078e33ff */
[----:B---3--:R-:W-:Y:S01]  /*0b80*/  FADD.FTZ R28, R28, R8 ;  /* 0x000000081c1c7221 */ /* 0x008fe20000010000 */
[----:B------:R-:W-:Y:S01]  /*0b90*/  FADD.FTZ R29, R29, R9 ;  /* 0x000000091d1d7221 */ /* 0x000fe20000010000 */
[----:B------:R-:W-:Y:S01]  /*0ba0*/  FADD.FTZ R30, R30, R10 ;  /* 0x0000000a1e1e7221 */ /* 0x000fe20000010000 */
[----:B------:R-:W-:Y:S01]  /*0bb0*/  FADD.FTZ R31, R31, R11 ;  /* 0x0000000b1f1f7221 */ /* 0x000fe20000010000 */
[----:B------:R-:W-:Y:S01]  /*0bc0*/  @!P2 FMUL.FTZ R32, R32, R12 ;  /* 0x0000000c2020a220 */ /* 0x000fe20000410000 */
[----:B------:R-:W-:Y:S01]  /*0bd0*/  @!P2 FMUL.FTZ R33, R33, R13 ;  /* 0x0000000d2121a220 */ /* 0x000fe20000410000 */
[----:B------:R-:W-:Y:S01]  /*0be0*/  @!P2 FMUL.FTZ R34, R34, R14 ;  /* 0x0000000e2222a220 */ /* 0x000fe20000410000 */
[----:B------:R-:W-:Y:S01]  /*0bf0*/  @!P2 FMUL.FTZ R35, R35, R15 ;  /* 0x0000000f2323a220 */ /* 0x000fe20000410000 */
[----:B------:R-:W-:-:S02]  /*0c00*/  SHF.R.S32.HI R27, RZ, 0x1f, R36 ;  /* 0x0000001fff1b7819 */ /* 0x000fc40000011424 */
[----:B------:R-:W-:Y:S01]  /*0c10*/  VIMNMX R23, PT, PT, RZ, R23, !PT ;  /* 0x00000017ff177248 */ /* 0x000fe20007fe0100 */
[----:B------:R-:W-:Y:S06]  /*0c20*/  @P0 BRA `(.L_x_5493) ;  /* 0x0000000000ac0947 */ /* 0x000fec0003800000 */
[----:B------:R-:W-:-:S13]  /*0c30*/  ISETP.GE.AND P0, PT, R24, R3, PT ;  /* 0x000000031800720c */ /* 0x000fda0003f06270 */
[----:B------:R-:W-:Y:S05]  /*0c40*/  @P0 BRA `(.L_x_5494) ;  /* 0x0000000800fc0947 */ /* 0x000fea0003800000 */
[----:B------:R-:W-:Y:S01]  /*0c50*/  I2FP.F32.U32 R3, R3 ;  /* 0x0000000300037245 */ /* 0x000fe20000201000 */
[----:B------:R-:W-:Y:S01]  /*0c60*/  VIADD R0, R24, 0x2 ;  /* 0x0000000218007836 */ /* 0x000fe20000000000 */
[----:B------:R-:W0:Y:S04]  /*0c70*/  LDCU UR4, c[0x0][0x40c] ;  /* 0x00008180ff0477ac */ /* 0x000e280008000800 */
        /* <DEDUP_REMOVED lines=38> */
.L_x_5493:
        /* <DEDUP_REMOVED lines=40> */
[----:B------:R-:W-:Y:S01]  /*1160*/  IMAD.MOV.U32 R8, RZ, RZ, 0x53f ;  /* 0x0000053fff087424 */ /* 0x000fe200078e00ff */
[----:B------:R-:W-:Y:S01]  /*1170*/  MOV R12, 0x1 ;  /* 0x00000001000c7802 */ /* 0x000fe20000000f00 */
[----:B------:R1:W2:Y:S01]  /*1180*/  LDC.64 R14, c[0x4][R0] ;  /* 0x01000000000e7b82 */ /* 0x0002a20000000a00 */
[----:B------:R-:W3:Y:S01]  /*1190*/  LDCU.64 UR6, c[0x4][0xd0] ;  /* 0x01001a00ff0677ac */ /* 0x000ee20008000a00 */
[----:B------:R-:W-:Y:S01]  /*11a0*/  IMAD.MOV.U32 R13, RZ, RZ, RZ ;  /* 0x000000ffff0d7224 */ /* 0x000fe200078e00ff */
[----:B------:R-:W4:Y:S01]  /*11b0*/  LDCU.64 UR8, c[0x4][0x8] ;  /* 0x01000100ff0877ac */ /* 0x000f220008000a00 */
[----:B0-----:R-:W-:Y:S02]  /*11c0*/  IMAD.U32 R4, RZ, RZ, UR4 ;  /* 0x00000004ff047e24 */ /* 0x001fe4000f8e00ff */
[----:B------:R-:W-:Y:S01]  /*11d0*/  IMAD.U32 R5, RZ, RZ, UR5 ;  /* 0x00000005ff057e24 */ /* 0x000fe2000f8e00ff */
[----:B---3--:R-:W-:Y:S01]  /*11e0*/  MOV R6, UR6 ;  /* 0x0000000600067c02 */ /* 0x008fe20008000f00 */
[----:B------:R-:W-:-:S02]  /*11f0*/  IMAD.U32 R7, RZ, RZ, UR7 ;  /* 0x00000007ff077e24 */ /* 0x000fc4000f8e00ff */
[----:B----4-:R-:W-:Y:S02]  /*1200*/  IMAD.U32 R10, RZ, RZ, UR8 ;  /* 0x00000008ff0a7e24 */ /* 0x010fe4000f8e00ff */
[----:B-1----:R-:W-:-:S07]  /*1210*/  IMAD.U32 R11, RZ, RZ, UR9 ;  /* 0x00000009ff0b7e24 */ /* 0x002fce000f8e00ff */
[----:B------:R-:W-:-:S07]  /*1220*/  LEPC R20, `(.L_x_5495) ;  /* 0x000000001014794e */ /* 0x000fce0000000000 */
[----:B--2--5:R-:W-:Y:S05]  /*1230*/  CALL.ABS.NOINC R14 ;  /* 0x000000000e007343 */ /* 0x024fea0003c00000 */
.L_x_5495:
[----:B------:R-:W0:Y:S01]  /*1240*/  S2R R3, SR_CgaCtaId ;  /* 0x0000000000037919 */ /* 0x000e220000008800 */
[----:B------:R-:W1:Y:S01]  /*1250*/  LDC R9, c[0x0][0x400] ;  /* 0x00010000ff097b82 */ /* 0x000e620000000800 */
[----:B------:R-:W-:Y:S01]  /*1260*/  MOV R0, 0x400 ;  /* 0x0000040000007802 */ /* 0x000fe20000000f00 */
[----:B------:R-:W-:Y:S05]  /*1270*/  WARPSYNC.ALL ;  /* 0x0000000000007948 */ /* 0x000fea0003800000 */
[----:B------:R-:W-:Y:S01]  /*1280*/  ISETP.NE.AND P6, PT, R41, RZ, PT ;  /* 0x000000ff2900720c */ /* 0x000fe20003fc5270 */
[----:B------:R-:W-:-:S12]  /*1290*/  VIADD R0, R0, 0x410 ;  /* 0x0000041000007836 */ /* 0x000fd80000000000 */
        /* <DEDUP_REMOVED lines=73> */
.L_x_5499:
[----:B------:R-:W-:Y:S05]  /*1730*/  BSYNC.RECONVERGENT B1 ;  /* 0x0000000000017941 */ /* 0x000fea0003800200 */
.L_x_5498:
        /* <DEDUP_REMOVED lines=8> */
.L_x_5497:
[----:B------:R-:W-:Y:S05]  /*17c0*/  BSYNC.RECONVERGENT B0 ;  /* 0x0000000000007941 */ /* 0x000fea0003800200 */
.L_x_5496:
[----:B------:R-:W-:Y:S01]  /*17d0*/  BAR.SYNC.DEFER_BLOCKING 0x0 ;  /* 0x0000000000007b1d */ /* 0x000fe20000010000 */
[----:B------:R-:W-:-:S04]  /*17e0*/  @!P6 IMAD R37, R37, R40, R39 ;  /* 0x000000282525e224 */ /* 0x000fc800078e0227 */
[C---:B------:R-:W-:Y:S01]  /*17f0*/  @!P6 IMAD R0, R37.reuse, 0x4, R0 ;  /* 0x000000042500e824 */ /* 0x040fe200078e0200 */
[----:B------:R-:W-:-:S04]  /*1800*/  @!P6 LEA R3, R37, R3, 0x2 ;  /* 0x000000032503e211 */ /* 0x000fc800078e10ff */
[----:B---3--:R0:W1:Y:S04]  /*1810*/  @!P6 LDS.128 R28, [R0] ;  /* 0x00000000001ce984 */ /* 0x0080680000000c00 */
[----:B------:R0:W2:Y:S01]  /*1820*/  @!P6 LDS.128 R32, [R3] ;  /* 0x000000000320e984 */ /* 0x0000a20000000c00 */
[----:B------:R-:W-:Y:S06]  /*1830*/  BAR.SYNC.DEFER_BLOCKING 0x0 ;  /* 0x0000000000007b1d */ /* 0x000fec0000010000 */
.L_x_5494:
[----:B------:R-:W-:Y:S05]  /*1840*/  BSYNC.RECONVERGENT B6 ;  /* 0x0000000000067941 */ /* 0x000fea0003800200 */
.L_x_5492:
        /* <DEDUP_REMOVED lines=23> */
.L_x_5501:
[----:B------:R-:W-:Y:S05]  /*19c0*/  BSYNC.RECONVERGENT B0 ;  /* 0x0000000000007941 */ /* 0x000fea0003800200 */
.L_x_5500:
        /* <DEDUP_REMOVED lines=21> */
[----:B------:R0:W-:Y:S01]  /*1b20*/  @!P0 STS [R0+UR4+0x8], R5 ;  /* 0x0000080500008988 */ /* 0x0001e20008000804 */
[----:B------:R-:W-:Y:S01]  /*1b30*/  BAR.SYNC.DEFER_BLOCKING 0x0 ;  /* 0x0000000000007b1d */ /* 0x000fe20000010000 */
[----:B------:R-:W-:Y:S01]  /*1b40*/  ISETP.NE.AND P0, PT, R22, RZ, PT ;  /* 0x000000ff1600720c */ /* 0x000fe20003f05270 */
[----:B------:R-:W-:-:S04]  /*1b50*/  UIADD3 UR4, UPT, UPT, UR10, 0x410, URZ ;  /* 0x000004100a047890 */ /* 0x000fc8000fffe0ff */
[----:B------:R-:W-:-:S06]  /*1b60*/  ULEA UR4, UR11, UR4, 0x18 ;  /* 0x000000040b047291 */ /* 0x000fcc000f8ec0ff */
[----:B0-----:R-:W-:Y:S01]  /*1b70*/  LEA R0, R7, UR4, 0x2 ;  /* 0x0000000407007c11 */ /* 0x001fe2000f8e10ff */
        /* <DEDUP_REMOVED lines=13> */
[----:B-----5:R-:W-:-:S05]  /*1c50*/  IADD3 R6, PT, PT, -R17, R18, RZ ;  /* 0x0000001211067210 */ /* 0x020fca0007ffe1ff */
[----:B0-----:R-:W-:-:S04]  /*1c60*/  IMAD R3, R25, UR5, R6 ;  /* 0x0000000519037c24 */ /* 0x001fc8000f8e0206 */
[----:B------:R-:W-:-:S04]  /*1c70*/  IMAD R3, R3, UR5, R6 ;  /* 0x0000000503037c24 */ /* 0x000fc8000f8e0206 */
[----:B---3--:R-:W-:-:S06]  /*1c80*/  IMAD.WIDE R4, R3, 0x4, R4 ;  /* 0x0000000403047825 */ /* 0x008fcc00078e0204 */
[----:B------:R-:W3:Y:S02]  /*1c90*/  LDG.E R4, desc[UR36][R4.64] ;  /* 0x0000002404047981 */ /* 0x000ee4000c1e1900 */
[----:B---3--:R-:W-:-:S07]  /*1ca0*/  FADD.FTZ R153, R153, R4 ;  /* 0x0000000499997221 */ /* 0x008fce0000010000 */
.L_x_5504:
[----:B------:R3:W-:Y:S02]  /*1cb0*/  STS [R0], R153 ;  /* 0x0000009900007388 */ /* 0x0007e40000000800 */
.L_x_5503:
[----:B------:R-:W-:Y:S05]  /*1cc0*/  BSYNC.RECONVERGENT B0 ;  /* 0x0000000000007941 */ /* 0x000fea0003800200 */
.L_x_5502:
[----:B------:R-:W-:Y:S01]  /*1cd0*/  VIADD R3, R7, 0x7 ;  /* 0x0000000707037836 */ /* 0x000fe20000000000 */
[----:B------:R-:W4:Y:S01]  /*1ce0*/  LDCU UR5, c[0x0][0x3f0] ;  /* 0x00007e00ff0577ac */ /* 0x000f220008000800 */
[----:B------:R-:W-:Y:S01]  /*1cf0*/  SHF.R.U32.HI R20, RZ, 0x2, R22 ;  /* 0x00000002ff147819 */ /* 0x000fe20000011616 */
[----:B------:R-:W-:Y:S02]  /*1d00*/  BSSY B0, `(.L_x_5505) ;  /* 0x000041a000007945 */ /* 0x000fe40003800000 */
[----:B0-----:R-:W-:Y:S01]  /*1d10*/  SHF.R.S32.HI R4, RZ, 0x1f, R3 ;  /* 0x0000001fff047819 */ /* 0x001fe20000011403 */
[----:B------:R-:W0:Y:S03]  /*1d20*/  LDCU UR12, c[0x0][0x410] ;  /* 0x00008200ff0c77ac */ /* 0x000e260008000800 */
[----:B------:R-:W-:Y:S01]  /*1d30*/  LEA.HI R4, R4, R3, RZ, 0x3 ;  /* 0x0000000304047211 */ /* 0x000fe200078f18ff */
[----:B------:R-:W0:Y:S03]  /*1d40*/  LDCU.64 UR14, c[0x0][0x438] ;  /* 0x00008700ff0e77ac */ /* 0x000e260008000a00 */
[----:B------:R-:W-:Y:S01]  /*1d50*/  LOP3.LUT R13, R4, 0xfffffff8, RZ, 0xc0, !PT ;  /* 0xfffffff8040d7812 */ /* 0x000fe200078ec0ff */
[----:B------:R-:W0:Y:S01]  /*1d60*/  LDCU.64 UR8, c[0x0][0x448] ;  /* 0x00008900ff0877ac */ /* 0x000e220008000a00 */
[----:B------:R-:W-:Y:S02]  /*1d70*/  BAR.SYNC.DEFER_BLOCKING 0x0 ;  /* 0x0000000000007b1d */ /* 0x000fe40000010000 */
[----:B------:R-:W-:Y:S01]  /*1d80*/  ISETP.GE.AND P0, PT, R20, R13, PT ;  /* 0x0000000d1400720c */ /* 0x000fe20003f06270 */
[----:B----4-:R-:W-:-:S04]  /*1d90*/  IMAD R3, R38, UR5, R25 ;  /* 0x0000000526037c24 */ /* 0x010fc8000f8e0219 */
[----:B------:R-:W-:-:S08]  /*1da0*/  IMAD R3, R3, 0x90, RZ ;  /* 0x0000009003037824 */ /* 0x000fd000078e02ff */
[----:B------:R-:W-:Y:S05]  /*1db0*/  @P0 BRA `(.L_x_5506) ;  /* 0x0000004000380947 */ /* 0x000fea0003800000 */
[----:B------:R-:W4:Y:S01]  /*1dc0*/  LDC R4, c[0x0][0x3f4] ;  /* 0x0000fd00ff047b82 */ /* 0x000f220000000800 */
[----:B------:R-:W-:Y:S01]  /*1dd0*/  UIADD3 UR5, UPT, UPT, UR10, 0x10, URZ ;  /* 0x000000100a057890 */ /* 0x000fe2000fffe0ff */
[----:B------:R-:W-:Y:S01]  /*1de0*/  LOP3.LUT R24, R24, 0xc, RZ, 0xc0, !PT ;  /* 0x0000000c18187812 */ /* 0x000fe200078ec0ff */
[----:B------:R-:W0:Y:S01]  /*1df0*/  LDCU.64 UR6, c[0x0][0x420] ;  /* 0x00008400ff0677ac */ /* 0x000e220008000a00 */
[----:B------:R-:W-:Y:S01]  /*1e00*/  IMAD.IADD R151, R23, 0x1, R20 ;  /* 0x0000000117977824 */ /* 0x000fe200078e0214 */
[----:B------:R-:W-:Y:S01]  /*1e10*/  LEA R20, R20, UR4, 0x2 ;  /* 0x0000000414147c11 */ /* 0x000fe2000f8e10ff */
[----:B------:R-:W-:-:S09]  /*1e20*/  ULEA UR5, UR11, UR5, 0x18 ;  /* 0x000000050b057291 */ /* 0x000fd2000f8ec0ff */
[----:B------:R1:W1:Y:S04]  /*1e30*/  LDS R146, [R24+UR5] ;  /* 0x0000000518927984 */ /* 0x0002680008000800 */
[----:B------:R1:W1:Y:S01]  /*1e40*/  LDS R144, [R24+UR5+0x10] ;  /* 0x0000100518907984 */ /* 0x0002620008000800 */
[----:B0-----:R-:W-:Y:S02]  /*1e50*/  ISETP.NE.U32.AND P0, PT, RZ, UR6, PT ;  /* 0x00000006ff007c0c */ /* 0x001fe4000bf05070 */
[----:B------:R-:W-:Y:S01]  /*1e60*/  IADD3 R8, P1, P2, R36, UR6, R151 ;  /* 0x0000000624087c10 */ /* 0x000fe2000fa3e097 */
[----:B------:R0:W0:Y:S01]  /*1e70*/  LDS R149, [R24+UR5+0x20] ;  /* 0x0000200518957984 */ /* 0x0000220008000800 */
[----:B----4-:R-:W-:Y:S02]  /*1e80*/  IABS R4, R4 ;  /* 0x0000000400047213 */ /* 0x010fe40000000000 */
[----:B------:R-:W-:Y:S01]  /*1e90*/  ISETP.NE.AND.EX P0, PT, RZ, UR7, PT, P0 ;  /* 0x00000007ff007c0c */ /* 0x000fe2000bf05300 */
[----:B------:R4:W0:Y:S01]  /*1ea0*/  LDS R147, [R24+UR5+0x30] ;  /* 0x0000300518937984 */ /* 0x0008220008000800 */
[----:B------:R-:W2:Y:S01]  /*1eb0*/  I2F.RP R5, R4 ;  /* 0x0000000400057306 */ /* 0x000ea20000209400 */
[----:B------:R-:W-:-:S02]  /*1ec0*/  IADD3.X R9, PT, PT, R27, UR7, RZ, P1, P2 ;  /* 0x000000071b097c10 */ /* 0x000fc40008fe44ff */
[----:B------:R4:W0:Y:S04]  /*1ed0*/  LDS R145, [R24+UR5+0x40] ;  /* 0x0000400518917984 */ /* 0x0008280008000800 */
[----:B------:R4:W0:Y:S04]  /*1ee0*/  LDS R142, [R24+UR5+0x50] ;  /* 0x00005005188e7984 */ /* 0x0008280008000800 */
[----:B------:R4:W0:Y:S01]  /*1ef0*/  LDS R143, [R24+UR5+0x60] ;  /* 0x00006005188f7984 */ /* 0x0008220008000800 */
[----:B--2---:R-:W2:Y:S03]  /*1f00*/  MUFU.RCP R5, R5 ;  /* 0x0000000500057308 */ /* 0x004ea60000001000 */
[----:B------:R4:W0:Y:S04]  /*1f10*/  LDS R140, [R24+UR5+0x70] ;  /* 0x00007005188c7984 */ /* 0x0008280008000800 */
[----:B------:R4:W0:Y:S04]  /*1f20*/  LDS R138, [R24+UR5+0x80] ;  /* 0x00008005188a7984 */ /* 0x0008280008000800 */
[----:B------:R4:W0:Y:S04]  /*1f30*/  LDS R141, [R24+UR5+0x90] ;  /* 0x00009005188d7984 */ /* 0x0008280008000800 */
[----:B------:R4:W0:Y:S01]  /*1f40*/  LDS R136, [R24+UR5+0xa0] ;  /* 0x0000a00518887984 */ /* 0x0008220008000800 */
[----:B--2---:R-:W-:-:S03]  /*1f50*/  VIADD R10, R5, 0xffffffe ;  /* 0x0ffffffe050a7836 */ /* 0x004fc60000000000 */
[----:B------:R4:W2:Y:S01]  /*1f60*/  LDS R139, [R24+UR5+0xb0] ;  /* 0x0000b005188b7984 */ /* 0x0008a20008000800 */
[----:B------:R3:W1:Y:S03]  /*1f70*/  F2I.FTZ.U32.TRUNC.NTZ R11, R10 ;  /* 0x0000000a000b7305 */ /* 0x000666000021f000 */
[----:B------:R4:W0:Y:S04]  /*1f80*/  LDS R134, [R24+UR5+0xc0] ;  /* 0x0000c00518867984 */ /* 0x0008280008000800 */
[----:B------:R4:W0:Y:S04]  /*1f90*/  LDS R137, [R24+UR5+0xd0] ;  /* 0x0000d00518897984 */ /* 0x0008280008000800 */
[----:B------:R4:W0:Y:S01]  /*1fa0*/  LDS R132, [R24+UR5+0xe0] ;  /* 0x0000e00518847984 */ /* 0x0008220008000800 */
[----:B---3--:R-:W-:-:S03]  /*1fb0*/  HFMA2 R10, -RZ, RZ, 0, 0 ;  /* 0x00000000ff0a7431 */ /* 0x008fc600000001ff */
[----:B------:R4:W3:Y:S01]  /*1fc0*/  LDS R135, [R24+UR5+0xf0] ;  /* 0x0000f00518877984 */ /* 0x0008e20008000800 */
[----:B-1----:R-:W-:-:S03]  /*1fd0*/  IMAD.MOV R7, RZ, RZ, -R11 ;  /* 0x000000ffff077224 */ /* 0x002fc600078e0a0b */
[----:B------:R4:W1:Y:S01]  /*1fe0*/  LDS R133, [R24+UR5+0x100] ;  /* 0x0001000518857984 */ /* 0x0008620008000800 */
[----:B------:R-:W-:-:S03]  /*1ff0*/  IMAD R7, R7, R4, RZ ;  /* 0x0000000407077224 */ /* 0x000fc600078e02ff */
[----:B------:R4:W0:Y:S01]  /*2000*/  LDS R130, [R24+UR5+0x110] ;  /* 0x0001100518827984 */ /* 0x0008220008000800 */
[----:B------:R-:W-:-:S03]  /*2010*/  IMAD.HI.U32 R7, R11, R7, R10 ;  /* 0x000000070b077227 */ /* 0x000fc600078e000a */
[----:B------:R4:W0:Y:S01]  /*2020*/  LDS R131, [R24+UR5+0x120] ;  /* 0x0001200518837984 */ /* 0x0008220008000800 */
[----:B------:R-:W-:-:S03]  /*2030*/  IMAD.IADD R10, R23, 0x1, R13 ;  /* 0x00000001170a7824 */ /* 0x000fc600078e020d */
        /* <DEDUP_REMOVED lines=45> */
[----:B------:R-:W2:Y:S02]  /*2310*/  LDCU UR5, c[0x0][0x440] ;  /* 0x00008800ff0577ac */ /* 0x000ea40008000800 */
[----:B--2---:R-:W-:-:S04]  /*2320*/  IMAD R12, R25, UR5, R18 ;  /* 0x00000005190c7c24 */ /* 0x004fc8000f8e0212 */
[----:B-1-34-:R-:W-:-:S07]  /*2330*/  IMAD R21, R12, UR5, R151 ;  /* 0x000000050c157c24 */ /* 0x01afce000f8e0297 */
.L_x_5510:
        /* <DEDUP_REMOVED lines=11> */
[----:B------:R-:W-:-:S05]  /*23f0*/  @!P1 IMAD.IADD R159, R159, 0x1, -R148 ;  /* 0x000000019f9f9824 */ /* 0x000fca00078e0a94 */
[----:B------:R-:W-:-:S13]  /*2400*/  ISETP.GT.U32.AND P1, PT, R4, R159, PT ;  /* 0x0000009f0400720c */ /* 0x000fda0003f24070 */
[----:B------:R-:W-:Y:S01]  /*2410*/  @!P1 IMAD.IADD R159, R159, 0x1, -R148 ;  /* 0x000000019f9f9824 */ /* 0x000fe200078e0a94 */
[----:B------:R-:W-:-:S04]  /*2420*/  ISETP.GE.AND P1, PT, R151, R18, PT ;  /* 0x000000129700720c */ /* 0x000fc80003f26270 */
[----:B------:R-:W-:Y:S02]  /*2430*/  @!P2 IADD3 R159, PT, PT, -R159, RZ, RZ ;  /* 0x000000ff9f9fa210 */ /* 0x000fe40007ffe1ff */
[----:B------:R-:W-:-:S05]  /*2440*/  @!P3 LOP3.LUT R159, RZ, R12, RZ, 0x33, !PT ;  /* 0x0000000cff9fb212 */ /* 0x000fca00078e33ff */
[----:B------:R-:W-:-:S04]  /*2450*/  IMAD.SHL.U32 R161, R159, 0x4, RZ ;  /* 0x000000049fa17824 */ /* 0x000fc800078e00ff */
[C-C-:B------:R-:W-:Y:S02]  /*2460*/  IMAD R152, R12.reuse, 0x8, R161.reuse ;  /* 0x000000080c987824 */ /* 0x140fe400078e02a1 */
[----:B------:R-:W-:-:S03]  /*2470*/  IMAD R148, R12, 0x10, R161 ;  /* 0x000000100c947824 */ /* 0x000fc600078e02a1 */
[-C--:B------:R-:W-:Y:S02]  /*2480*/  ISETP.GE.OR P3, PT, R152, R13.reuse, P1 ;  /* 0x0000000d9800720c */ /* 0x080fe40000f66670 */
[----:B------:R-:W-:-:S11]  /*2490*/  ISETP.GE.OR P4, PT, R148, R13, P1 ;  /* 0x0000000d9400720c */ /* 0x000fd60000f86670 */
[----:B------:R-:W2:Y:S01]  /*24a0*/  @!P3 LDC.64 R14, c[0x0][0x3b8] ;  /* 0x0000ee00ff0ebb82 */ /* 0x000ea20000000a00 */
[----:B-1----:R-:W-:-:S05]  /*24b0*/  @!P3 LOP3.LUT R150, R11, 0x3, RZ, 0xc0, !PT ;  /* 0x000000030b96b812 */ /* 0x002fca00078ec0ff */
[----:B------:R-:W-:Y:S01]  /*24c0*/  @!P3 IMAD R155, R3, R12, R150 ;  /* 0x0000000c039bb224 */ /* 0x000fe200078e0296 */
[----:B------:R-:W-:-:S04]  /*24d0*/  @!P3 SHF.R.S32.HI R150, RZ, 0x1f, R152 ;  /* 0x0000001fff96b819 */ /* 0x000fc80000011498 */
[----:B------:R-:W-:-:S04]  /*24e0*/  @!P3 IADD3 R152, P2, PT, R155, R152, RZ ;  /* 0x000000989b98b210 */ /* 0x000fc80007f5e0ff */
[----:B------:R-:W-:Y:S02]  /*24f0*/  @!P3 LEA.HI.X.SX32 R150, R155, R150, 0x1, P2 ;  /* 0x000000969b96b211 */ /* 0x000fe400010f0eff */
[----:B--2---:R-:W-:-:S04]  /*2500*/  @!P3 LEA R154, P2, R152, R14, 0x2 ;  /* 0x0000000e989ab211 */ /* 0x004fc800078410ff */
[----:B------:R-:W-:Y:S02]  /*2510*/  @!P3 LEA.HI.X R155, R152, R15, R150, 0x2, P2 ;  /* 0x0000000f989bb211 */ /* 0x000fe400010f1496 */
[----:B------:R-:W1:Y:S01]  /*2520*/  @!P4 LDC.64 R14, c[0x0][0x3b8] ;  /* 0x0000ee00ff0ecb82 */ /* 0x000e620000000a00 */
[----:B------:R-:W-:-:S05]  /*2530*/  @!P4 LOP3.LUT R150, R11, 0x3, RZ, 0xc0, !PT ;  /* 0x000000030b96c812 */ /* 0x000fca00078ec0ff */
[----:B------:R-:W-:Y:S01]  /*2540*/  @!P4 IMAD R157, R3, R12, R150 ;  /* 0x0000000c039dc224 */ /* 0x000fe200078e0296 */
[----:B------:R-:W-:-:S04]  /*2550*/  @!P4 SHF.R.S32.HI R150, RZ, 0x1f, R148 ;  /* 0x0000001fff96c819 */ /* 0x000fc80000011494 */
[----:B------:R-:W-:-:S04]  /*2560*/  @!P4 IADD3 R148, P2, PT, R157, R148, RZ ;  /* 0x000000949d94c210 */ /* 0x000fc80007f5e0ff */
[----:B------:R-:W-:Y:S02]  /*2570*/  @!P4 LEA.HI.X.SX32 R150, R157, R150, 0x1, P2 ;  /* 0x000000969d96c211 */ /* 0x000fe400010f0eff */
[----:B-1----:R-:W-:-:S04]  /*2580*/  @!P4 LEA R156, P2, R148, R14, 0x2 ;  /* 0x0000000e949cc211 */ /* 0x002fc800078410ff */
[----:B------:R-:W-:Y:S01]  /*2590*/  @!P4 LEA.HI.X R157, R148, R15, R150, 0x2, P2 ;  /* 0x0000000f949dc211 */ /* 0x000fe200010f1496 */
[----:B------:R-:W-:Y:S01]  /*25a0*/  IMAD R150, R12, 0x20, R161 ;  /* 0x000000200c967824 */ /* 0x000fe200078e02a1 */
[----:B------:R-:W-:-:S04]  /*25b0*/  ISETP.GE.AND P2, PT, R151, R18, PT ;  /* 0x000000129700720c */ /* 0x000fc80003f46270 */
[----:B------:R-:W-:Y:S02]  /*25c0*/  ISETP.GE.OR P5, PT, R150, R13, P1 ;  /* 0x0000000d9600720c */ /* 0x000fe40000fa6670 */
[----:B------:R-:W-:Y:S02]  /*25d0*/  FSEL R22, R22, RZ, P2 ;  /* 0x000000ff16167208 */ /* 0x000fe40001000000 */
[----:B------:R-:W-:-:S04]  /*25e0*/  LEA R152, R12, R161, 0x6 ;  /* 0x000000a10c987211 */ /* 0x000fc800078e30ff */
[----:B------:R1:W2:Y:S01]  /*25f0*/  @!P3 LDG.E R22, desc[UR36][R154.64] ;  /* 0x000000249a16b981 */ /* 0x0002a2000c1e1900 */
[----:B0-----:R-:W-:-:S04]  /*2600*/  FSEL R24, R24, RZ, P2 ;  /* 0x000000ff18187208 */ /* 0x001fc80001000000 */
[----:B------:R-:W0:Y:S01]  /*2610*/  @!P5 LDC.64 R14, c[0x0][0x3b8] ;  /* 0x0000ee00ff0edb82 */ /* 0x000e220000000a00 */
[----:B------:R-:W-:Y:S01]  /*2620*/  @!P5 LOP3.LUT R148, R11, 0x3, RZ, 0xc0, !PT ;  /* 0x000000030b94d812 */ /* 0x000fe200078ec0ff */
[----:B------:R3:W4:Y:S01]  /*2630*/  @!P4 LDG.E R24, desc[UR36][R156.64] ;  /* 0x000000249c18c981 */ /* 0x000722000c1e1900 */
[----:B------:R-:W-:-:S03]  /*2640*/  FSEL R25, R25, RZ, P2 ;  /* 0x000000ff19197208 */ /* 0x000fc60001000000 */
[----:B------:R-:W-:Y:S01]  /*2650*/  @!P5 IMAD R163, R3, R12, R148 ;  /* 0x0000000c03a3d224 */ /* 0x000fe200078e0294 */
[----:B------:R-:W-:-:S04]  /*2660*/  @!P5 SHF.R.S32.HI R148, RZ, 0x1f, R150 ;  /* 0x0000001fff94d819 */ /* 0x000fc80000011496 */
[----:B------:R-:W-:-:S04]  /*2670*/  @!P5 IADD3 R150, P3, PT, R163, R150, RZ ;  /* 0x00000096a396d210 */ /* 0x000fc80007f7e0ff */
[----:B------:R-:W-:Y:S02]  /*2680*/  @!P5 LEA.HI.X.SX32 R148, R163, R148, 0x1, P3 ;  /* 0x00000094a394d211 */ /* 0x000fe400018f0eff */
[----:B------:R-:W-:Y:S02]  /*2690*/  ISETP.GE.OR P3, PT, R152, R13, P1 ;  /* 0x0000000d9800720c */ /* 0x000fe40000f66670 */
[----:B0-----:R-:W-:-:S04]  /*26a0*/  @!P5 LEA R162, P4, R150, R14, 0x2 ;  /* 0x0000000e96a2d211 */ /* 0x001fc800078810ff */
[----:B------:R-:W-:-:S07]  /*26b0*/  @!P5 LEA.HI.X R163, R150, R15, R148, 0x2, P4 ;  /* 0x0000000f96a3d211 */ /* 0x000fce00020f1494 */
[----:B------:R-:W0:Y:S01]  /*26c0*/  @!P3 LDC.64 R14, c[0x0][0x3b8] ;  /* 0x0000ee00ff0ebb82 */ /* 0x000e220000000a00 */
[----:B------:R-:W-:Y:S01]  /*26d0*/  @!P3 LOP3.LUT R148, R11, 0x3, RZ, 0xc0, !PT ;  /* 0x000000030b94b812 */ /* 0x000fe200078ec0ff */
[----:B------:R-:W4:Y:S01]  /*26e0*/  @!P5 LDG.E R25, desc[UR36][R162.64] ;  /* 0x00000024a219d981 */ /* 0x000f22000c1e1900 */
[----:B------:R-:W-:-:S03]  /*26f0*/  FSEL R26, R26, RZ, P2 ;  /* 0x000000ff1a1a7208 */ /* 0x000fc60001000000 */
[----:B-1----:R-:W-:Y:S01]  /*2700*/  @!P3 IMAD R155, R3, R12, R148 ;  /* 0x0000000c039bb224 */ /* 0x002fe200078e0294 */
[----:B------:R-:W-:-:S04]  /*2710*/  @!P3 SHF.R.S32.HI R148, RZ, 0x1f, R152 ;  /* 0x0000001fff94b819 */ /* 0x000fc80000011498 */
[----:B------:R-:W-:-:S04]  /*2720*/  @!P3 IADD3 R150, P4, PT, R155, R152, RZ ;  /* 0x000000989b96b210 */ /* 0x000fc80007f9e0ff */
[----:B------:R-:W-:Y:S02]  /*2730*/  @!P3 LEA.HI.X.SX32 R148, R155, R148, 0x1, P4 ;  /* 0x000000949b94b211 */ /* 0x000fe400020f0eff */
[----:B------:R-:W-:Y:S02]  /*2740*/  ISETP.GE.OR P4, PT, R161, R13, P1 ;  /* 0x0000000da100720c */ /* 0x000fe40000f86670 */
[----:B0-----:R-:W-:-:S04]  /*2750*/  @!P3 LEA R154, P5, R150, R14, 0x2 ;  /* 0x0000000e969ab211 */ /* 0x001fc800078a10ff */
[----:B------:R-:W-:-:S07]  /*2760*/  @!P3 LEA.HI.X R155, R150, R15, R148, 0x2, P5 ;  /* 0x0000000f969bb211 */ /* 0x000fce00028f1494 */
[----:B------:R-:W3:Y:S01]  /*2770*/  @!P4 LDC.64 R14, c[0x0][0x3b8] ;  /* 0x0000ee00ff0ecb82 */ /* 0x000ee20000000a00 */
[----:B------:R-:W-:Y:S01]  /*2780*/  @!P4 LOP3.LUT R148, R11, 0x3, RZ, 0xc0, !PT ;  /* 0x000000030b94c812 */ /* 0x000fe200078ec0ff */
[----:B------:R-:W-:Y:S01]  /*2790*/  IMAD R150, R12, 0x80, R161 ;  /* 0x000000800c967824 */ /* 0x000fe200078e02a1 */
[----:B------:R0:W4:Y:S01]  /*27a0*/  @!P3 LDG.E R26, desc[UR36][R154.64] ;  /* 0x000000249a1ab981 */ /* 0x000122000c1e1900 */
[----:B------:R-:W-:Y:S02]  /*27b0*/  FSEL R27, R27, RZ, P2 ;  /* 0x000000ff1b1b7208 */ /* 0x000fe40001000000 */
[----:B------:R-:W-:Y:S01]  /*27c0*/  @!P4 IMAD R148, R3, R12, R148 ;  /* 0x0000000c0394c224 */ /* 0x000fe200078e0294 */
[----:B------:R-:W-:-:S04]  /*27d0*/  ISETP.GE.OR P3, PT, R150, R13, P1 ;  /* 0x0000000d9600720c */ /* 0x000fc80000f66670 */
[----:B------:R-:W-:-:S04]  /*27e0*/  @!P4 IADD3 R161, P5, PT, R161, R148, RZ ;  /* 0x00000094a1a1c210 */ /* 0x000fc80007fbe0ff */
[----:B------:R-:W-:Y:S02]  /*27f0*/  @!P4 LEA.HI.X.SX32 R148, R148, RZ, 0x1, P5 ;  /* 0x000000ff9494c211 */ /* 0x000fe400028f0eff */
[----:B---3--:R-:W-:-:S04]  /*2800*/  @!P4 LEA R156, P5, R161, R14, 0x2 ;  /* 0x0000000ea19cc211 */ /* 0x008fc800078a10ff */
[----:B------:R-:W-:Y:S02]  /*2810*/  @!P4 LEA.HI.X R157, R161, R15, R148, 0x2, P5 ;  /* 0x0000000fa19dc211 */ /* 0x000fe400028f1494 */
[----:B------:R-:W-:Y:S01]  /*2820*/  @!P3 LOP3.LUT R148, R11, 0x3, RZ, 0xc0, !PT ;  /* 0x000000030b94b812 */ /* 0x000fe200078ec0ff */
[----:B------:R-:W1:Y:S02]  /*2830*/  @!P3 LDC.64 R14, c[0x0][0x3b8] ;  /* 0x0000ee00ff0ebb82 */ /* 0x000e640000000a00 */
[----:B------:R3:W2:Y:S01]  /*2840*/  @!P4 LDG.E R27, desc[UR36][R156.64] ;  /* 0x000000249c1bc981 */ /* 0x0006a2000c1e1900 */
[----:B------:R-:W-:Y:S01]  /*2850*/  IMAD.IADD R161, R159, 0x1, R12 ;  /* 0x000000019fa17824 */ /* 0x000fe200078e020c */
[----:B------:R-:W-:Y:S01]  /*2860*/  FSEL R28, R28, RZ, P2 ;  /* 0x000000ff1c1c7208 */ /* 0x000fe20001000000 */
[----:B0-----:R-:W-:Y:S01]  /*2870*/  @!P3 IMAD R155, R3, R12, R148 ;  /* 0x0000000c039bb224 */ /* 0x001fe200078e0294 */
[----:B------:R-:W-:-:S04]  /*2880*/  @!P3 SHF.R.S32.HI R148, RZ, 0x1f, R150 ;  /* 0x0000001fff94b819 */ /* 0x000fc80000011496 */
[----:B------:R-:W-:-:S04]  /*2890*/  @!P3 IADD3 R150, P4, PT, R155, R150, RZ ;  /* 0x000000969b96b210 */ /* 0x000fc80007f9e0ff */
[----:B------:R-:W-:Y:S01]  /*28a0*/  @!P3 LEA.HI.X.SX32 R152, R155, R148, 0x1, P4 ;  /* 0x000000949b98b211 */ /* 0x000fe200020f0eff */
[----:B------:R-:W-:-:S05]  /*28b0*/  IMAD.SHL.U32 R148, R161, 0x4, RZ ;  /* 0x00000004a1947824 */ /* 0x000fca00078e00ff */
[----:B------:R-:W-:Y:S02]  /*28c0*/  ISETP.GE.OR P4, PT, R148, R13, P1 ;  /* 0x0000000d9400720c */ /* 0x000fe40000f86670 */
[----:B-1----:R-:W-:-:S04]  /*28d0*/  @!P3 LEA R154, P5, R150, R14, 0x2 ;  /* 0x0000000e969ab211 */ /* 0x002fc800078a10ff */
[----:B------:R-:W-:-:S07]  /*28e0*/  @!P3 LEA.HI.X R155, R150, R15, R152, 0x2, P5 ;  /* 0x0000000f969bb211 */ /* 0x000fce00028f1498 */
[----:B------:R-:W0:Y:S01]  /*28f0*/  @!P4 LDC.64 R14, c[0x0][0x3b8] ;  /* 0x0000ee00ff0ecb82 */ /* 0x000e220000000a00 */
[----:B------:R-:W-:Y:S01]  /*2900*/  @!P4 LOP3.LUT R150, R11, 0x3, RZ, 0xc0, !PT ;  /* 0x000000030b96c812 */ /* 0x000fe200078ec0ff */
[----:B------:R1:W4:Y:S01]  /*2910*/  @!P3 LDG.E R28, desc[UR36][R154.64] ;  /* 0x000000249a1cb981 */ /* 0x000322000c1e1900 */
[----:B------:R-:W-:Y:S02]  /*2920*/  @!P4 SHF.R.S32.HI R152, RZ, 0x1f, R148 ;  /* 0x0000001fff98c819 */ /* 0x000fe40000011494 */
[----:B------:R-:W-:Y:S01]  /*2930*/  FSEL R29, R29, RZ, P2 ;  /* 0x000000ff1d1d7208 */ /* 0x000fe20001000000 */
[----:B---3--:R-:W-:Y:S02]  /*2940*/  @!P4 IMAD R157, R3, R12, R150 ;  /* 0x0000000c039dc224 */ /* 0x008fe400078e0296 */
[----:B------:R-:W-:-:S03]  /*2950*/  IMAD R150, R12, 0x2, R161 ;  /* 0x000000020c967824 */ /* 0x000fc600078e02a1 */
[C---:B------:R-:W-:Y:S02]  /*2960*/  @!P4 IADD3 R148, P3, PT, R157.reuse, R148, RZ ;  /* 0x000000949d94c210 */ /* 0x040fe40007f7e0ff */
[----:B------:R-:W-:Y:S02]  /*2970*/  SHF.L.U32 R150, R150, 0x2, RZ ;  /* 0x0000000296967819 */ /* 0x000fe400000006ff */
[----:B------:R-:W-:Y:S02]  /*2980*/  @!P4 LEA.HI.X.SX32 R152, R157, R152, 0x1, P3 ;  /* 0x000000989d98c211 */ /* 0x000fe400018f0eff */
[----:B------:R-:W-:Y:S02]  /*2990*/  ISETP.GE.OR P3, PT, R150, R13, P1 ;  /* 0x0000000d9600720c */ /* 0x000fe40000f66670 */
[----:B0-----:R-:W-:-:S04]  /*29a0*/  @!P4 LEA R158, P5, R148, R14, 0x2 ;  /* 0x0000000e949ec211 */ /* 0x001fc800078a10ff */
[----:B------:R-:W-:-:S07]  /*29b0*/  @!P4 LEA.HI.X R159, R148, R15, R152, 0x2, P5 ;  /* 0x0000000f949fc211 */ /* 0x000fce00028f1498 */
[----:B------:R-:W-:Y:S01]  /*29c0*/  @!P3 LOP3.LUT R148, R11, 0x3, RZ, 0xc0, !PT ;  /* 0x000000030b94b812 */ /* 0x000fe200078ec0ff */
[----:B------:R-:W0:Y:S01]  /*29d0*/  @!P3 LDC.64 R14, c[0x0][0x3b8] ;  /* 0x0000ee00ff0ebb82 */ /* 0x000e220000000a00 */
[----:B------:R-:W3:Y:S01]  /*29e0*/  @!P4 LDG.E R29, desc[UR36][R158.64] ;  /* 0x000000249e1dc981 */ /* 0x000ee2000c1e1900 */
[----:B------:R-:W-:Y:S01]  /*29f0*/  IMAD R161, R12, 0x4, R161 ;  /* 0x000000040ca17824 */ /* 0x000fe200078e02a1 */
[----:B------:R-:W-:Y:S01]  /*2a00*/  FSEL R30, R30, RZ, P2 ;  /* 0x000000ff1e1e7208 */ /* 0x000fe20001000000 */
[----:B-1----:R-:W-:Y:S01]  /*2a10*/  @!P3 IMAD R155, R3, R12, R148 ;  /* 0x0000000c039bb224 */ /* 0x002fe200078e0294 */
[----:B------:R-:W-:-:S04]  /*2a20*/  @!P3 SHF.R.S32.HI R148, RZ, 0x1f, R150 ;  /* 0x0000001fff94b819 */ /* 0x000fc80000011496 */
[----:B------:R-:W-:-:S04]  /*2a30*/  @!P3 IADD3 R150, P4, PT, R155, R150, RZ ;  /* 0x000000969b96b210 */ /* 0x000fc80007f9e0ff */
[----:B------:R-:W-:Y:S01]  /*2a40*/  @!P3 LEA.HI.X.SX32 R152, R155, R148, 0x1, P4 ;  /* 0x000000949b98b211 */ /* 0x000fe200020f0eff */
[----:B------:R-:W-:-:S05]  /*2a50*/  IMAD.SHL.U32 R148, R161, 0x4, RZ ;  /* 0x00000004a1947824 */ /* 0x000fca00078e00ff */
[----:B------:R-:W-:Y:S02]  /*2a60*/  ISETP.GE.OR P4, PT, R148, R13, P1 ;  /* 0x0000000d9400720c */ /* 0x000fe40000f86670 */
[----:B0-----:R-:W-:-:S04]  /*2a70*/  @!P3 LEA R156, P5, R150, R14, 0x2 ;  /* 0x0000000e969cb211 */ /* 0x001fc800078a10ff */
[----:B------:R-:W-:-:S07]  /*2a80*/  @!P3 LEA.HI.X R157, R150, R15, R152, 0x2, P5 ;  /* 0x0000000f969db211 */ /* 0x000fce00028f1498 */
[----:B------:R-:W0:Y:S01]  /*2a90*/  @!P4 LDC.64 R14, c[0x0][0x3b8] ;  /* 0x0000ee00ff0ecb82 */ /* 0x000e220000000a00 */
[----:B------:R-:W-:Y:S01]  /*2aa0*/  @!P4 LOP3.LUT R150, R11, 0x3, RZ, 0xc0, !PT ;  /* 0x000000030b96c812 */ /* 0x000fe200078ec0ff */
[----:B------:R-:W-:Y:S01]  /*2ab0*/  IMAD.IADD R161, R161, 0x1, R12 ;  /* 0x00000001a1a17824 */ /* 0x000fe200078e020c */
[----:B------:R1:W4:Y:S01]  /*2ac0*/  @!P3 LDG.E R30, desc[UR36][R156.64] ;  /* 0x000000249c1eb981 */ /* 0x000322000c1e1900 */
[----:B------:R-:W-:Y:S02]  /*2ad0*/  FSEL R31, R31, RZ, P2 ;  /* 0x000000ff1f1f7208 */ /* 0x000fe40001000000 */
[----:B------:R-:W-:Y:S01]  /*2ae0*/  @!P4 IMAD R155, R3, R12, R150 ;  /* 0x0000000c039bc224 */ /* 0x000fe200078e0296 */
[----:B------:R-:W-:-:S04]  /*2af0*/  @!P4 SHF.R.S32.HI R150, RZ, 0x1f, R148 ;  /* 0x0000001fff96c819 */ /* 0x000fc80000011494 */
[----:B------:R-:W-:Y:S01]  /*2b00*/  @!P4 IADD3 R152, P3, PT, R155, R148, RZ ;  /* 0x000000949b98c210 */ /* 0x000fe20007f7e0ff */
[----:B------:R-:W-:-:S03]  /*2b10*/  IMAD.SHL.U32 R148, R161, 0x4, RZ ;  /* 0x00000004a1947824 */ /* 0x000fc600078e00ff */
[----:B------:R-:W-:Y:S02]  /*2b20*/  @!P4 LEA.HI.X.SX32 R150, R155, R150, 0x1, P3 ;  /* 0x000000969b96c211 */ /* 0x000fe400018f0eff */
[----:B------:R-:W-:Y:S02]  /*2b30*/  ISETP.GE.OR P3, PT, R148, R13, P1 ;  /* 0x0000000d9400720c */ /* 0x000fe40000f66670 */
[----:B0-----:R-:W-:-:S04]  /*2b40*/  @!P4 LEA R154, P5, R152, R14, 0x2 ;  /* 0x0000000e989ac211 */ /* 0x001fc800078a10ff */
[----:B------:R-:W-:-:S07]  /*2b50*/  @!P4 LEA.HI.X R155, R152, R15, R150, 0x2, P5 ;  /* 0x0000000f989bc211 */ /* 0x000fce00028f1496 */
[----:B------:R-:W0:Y:S01]  /*2b60*/  @!P3 LDC.64 R14, c[0x0][0x3b8] ;  /* 0x0000ee00ff0ebb82 */ /* 0x000e220000000a00 */
[----:B------:R-:W-:Y:S02]  /*2b70*/  @!P3 LOP3.LUT R150, R11, 0x3, RZ, 0xc0, !PT ;  /* 0x000000030b96b812 */ /* 0x000fe400078ec0ff */
[-C--:B------:R-:W-:Y:S01]  /*2b80*/  IADD3 R161, PT, PT, R161, R12.reuse, RZ ;  /* 0x0000000ca1a17210 */ /* 0x080fe20007ffe0ff */
[----:B------:R0:W4:Y:S01]  /*2b90*/  @!P4 LDG.E R31, desc[UR36][R154.64] ;  /* 0x000000249a1fc981 */ /* 0x000122000c1e1900 */
[----:B------:R-:W-:Y:S01]  /*2ba0*/  FSEL R32, R32, RZ, P2 ;  /* 0x000000ff20207208 */ /* 0x000fe20001000000 */
[----:B-1----:R-:W-:Y:S01]  /*2bb0*/  @!P3 IMAD R157, R3, R12, R150 ;  /* 0x0000000c039db224 */ /* 0x002fe200078e0296 */
        /* <DEDUP_REMOVED lines=8> */
[----:B------:R-:W-:Y:S01]  /*2c40*/  @!P4 LOP3.LUT R150, R11, 0x3, RZ, 0xc0, !PT ;  /* 0x000000030b96c812 */ /* 0x000fe200078ec0ff */
[----:B------:R-:W-:Y:S01]  /*2c50*/  IMAD R161, R12, 0x2, R161 ;  /* 0x000000020ca17824 */ /* 0x000fe200078e02a1 */
        /* <DEDUP_REMOVED lines=15> */
[----:B-1----:R-:W-:Y:S01]  /*2d50*/  @!P3 IMAD R157, R3, R12, R150 ;  /* 0x0000000c039db224 */ /* 0x002fe200078e0296 */
[----:B------:R-:W-:-:S04]  /*2d60*/  @!P3 SHF.R.S32.HI R150, RZ, 0x1f, R148 ;  /* 0x0000001fff96b819 */ /* 0x000fc80000011494 */
[----:B------:R-:W-:Y:S02]  /*2d70*/  @!P3 IADD3 R152, P4, PT, R157, R148, RZ ;  /* 0x000000949d98b210 */ /* 0x000fe40007f9e0ff */
[----:B------:R-:W-:Y:S02]  /*2d80*/  SHF.L.U32 R148, R161, 0x2, RZ ;  /* 0x00000002a1947819 */ /* 0x000fe400000006ff */
        /* <DEDUP_REMOVED lines=9> */
[----:B--2---:R-:W-:Y:S01]  /*2e20*/  @!P4 IMAD R155, R3, R12, R150 ;  /* 0x0000000c039bc224 */ /* 0x004fe200078e0296 */
        /* <DEDUP_REMOVED lines=643> */
[----:B------:R-:W-:Y:S01]  /*5660*/  @!P3 LEA.HI.X R157, R152, R15, R150, 0x2, P5 ;  /* 0x0000000f989db211 */ /* 0x000fe200028f1496 */
[----:B------:R-:W-:-:S06]  /*5670*/  IMAD.IADD R150, R161, 0x1, R12 ;  /* 0x00000001a1967824 */ /* 0x000fcc00078e020c */
[----:B------:R-:W2:Y:S01]  /*5680*/  @!P4 LDC.64 R14, c[0x0][0x3b8] ;  /* 0x0000ee00ff0ecb82 */ /* 0x000ea20000000a00 */
[----:B------:R-:W-:Y:S01]  /*5690*/  IMAD.SHL.U32 R150, R150, 0x4, RZ ;  /* 0x0000000496967824 */ /* 0x000fe200078e00ff */
[----:B------:R0:W4:Y:S01]  /*56a0*/  @!P3 LDG.E R83, desc[UR36][R156.64] ;  /* 0x000000249c53b981 */ /* 0x000122000c1e1900 */
[----:B------:R-:W-:-:S03]  /*56b0*/  FSEL R84, R84, RZ, P2 ;  /* 0x000000ff54547208 */ /* 0x000fc60001000000 */
[----:B------:R-:W-:Y:S02]  /*56c0*/  ISETP.GE.OR P1, PT, R150, R13, P1 ;  /* 0x0000000d9600720c */ /* 0x000fe40000f26670 */
[----:B------:R-:W-:-:S05]  /*56d0*/  @!P4 LOP3.LUT R13, R11, 0x3, RZ, 0xc0, !PT ;  /* 0x000000030b0dc812 */ /* 0x000fca00078ec0ff */
[----:B------:R-:W-:Y:S01]  /*56e0*/  @!P4 IMAD R152, R3, R12, R13 ;  /* 0x0000000c0398c224 */ /* 0x000fe200078e020d */
[----:B------:R-:W-:-:S04]  /*56f0*/  @!P4 SHF.R.S32.HI R13, RZ, 0x1f, R148 ;  /* 0x0000001fff0dc819 */ /* 0x000fc80000011494 */
[----:B------:R-:W-:-:S04]  /*5700*/  @!P4 IADD3 R148, P3, PT, R152, R148, RZ ;  /* 0x000000949894c210 */ /* 0x000fc80007f7e0ff */
[----:B------:R-:W-:Y:S02]  /*5710*/  @!P4 LEA.HI.X.SX32 R13, R152, R13, 0x1, P3 ;  /* 0x0000000d980dc211 */ /* 0x000fe400018f0eff */
[----:B--2---:R-:W-:-:S04]  /*5720*/  @!P4 LEA R154, P3, R148, R14, 0x2 ;  /* 0x0000000e949ac211 */ /* 0x004fc800078610ff */
[----:B------:R-:W-:Y:S02]  /*5730*/  @!P4 LEA.HI.X R155, R148, R15, R13, 0x2, P3 ;  /* 0x0000000f949bc211 */ /* 0x000fe400018f140d */
[----:B------:R-:W1:Y:S01]  /*5740*/  @!P1 LDC.64 R14, c[0x0][0x3b8] ;  /* 0x0000ee00ff0e9b82 */ /* 0x000e620000000a00 */
[----:B------:R-:W-:Y:S02]  /*5750*/  @!P1 LOP3.LUT R13, R11, 0x3, RZ, 0xc0, !PT ;  /* 0x000000030b0d9812 */ /* 0x000fe400078ec0ff */
[----:B------:R-:W-:Y:S01]  /*5760*/  FSEL R85, R85, RZ, P2 ;  /* 0x000000ff55557208 */ /* 0x000fe20001000000 */
[----:B------:R-:W2:Y:S02]  /*5770*/  @!P4 LDG.E R84, desc[UR36][R154.64] ;  /* 0x000000249a54c981 */ /* 0x000ea4000c1e1900 */
[----:B0-----:R-:W-:Y:S01]  /*5780*/  @!P1 IMAD R157, R3, R12, R13 ;  /* 0x0000000c039d9224 */ /* 0x001fe200078e020d */
[----:B------:R-:W-:-:S04]  /*5790*/  @!P1 SHF.R.S32.HI R12, RZ, 0x1f, R150 ;  /* 0x0000001fff0c9819 */ /* 0x000fc80000011496 */
[----:B------:R-:W-:-:S04]  /*57a0*/  @!P1 IADD3 R13, P3, PT, R157, R150, RZ ;  /* 0x000000969d0d9210 */ /* 0x000fc80007f7e0ff */
[----:B------:R-:W-:Y:S02]  /*57b0*/  @!P1 LEA.HI.X.SX32 R12, R157, R12, 0x1, P3 ;  /* 0x0000000c9d0c9211 */ /* 0x000fe400018f0eff */
[----:B-1----:R-:W-:-:S04]  /*57c0*/  @!P1 LEA R14, P3, R13, R14, 0x2 ;  /* 0x0000000e0d0e9211 */ /* 0x002fc800078610ff */
[----:B------:R-:W-:Y:S02]  /*57d0*/  @!P1 LEA.HI.X R15, R13, R15, R12, 0x2, P3 ;  /* 0x0000000f0d0f9211 */ /* 0x000fe400018f140c */
[----:B------:R-:W2:Y:S04]  /*57e0*/  @P0 LDG.E.U8 R12, desc[UR36][R8.64] ;  /* 0x00000024080c0981 */ /* 0x000ea8000c1e1100 */
[----:B------:R0:W2:Y:S01]  /*57f0*/  @!P1 LDG.E R85, desc[UR36][R14.64] ;  /* 0x000000240e559981 */ /* 0x0000a2000c1e1900 */
[----:B---3--:R-:W-:-:S04]  /*5800*/  FMUL.FTZ R13, R144, R29 ;  /* 0x0000001d900d7220 */ /* 0x008fc80000410000 */
[----:B------:R-:W-:-:S04]  /*5810*/  FFMA.FTZ R148, R146, R27, R13 ;  /* 0x0000001b92947223 */ /* 0x000fc8000001000d */
[----:B------:R-:W-:-:S04]  /*5820*/  FFMA.FTZ R148, R149, R22, R148 ;  /* 0x0000001695947223 */ /* 0x000fc80000010094 */
[----:B----4-:R-:W-:-:S04]  /*5830*/  FFMA.FTZ R148, R147, R30, R148 ;  /* 0x0000001e93947223 */ /* 0x010fc80000010094 */
[----:B------:R-:W-:-:S04]  /*5840*/  FFMA.FTZ R13, R145, R24, R148 ;  /* 0x00000018910d7223 */ /* 0x000fc80000010094 */
[----:B------:R-:W-:-:S04]  /*5850*/  FFMA.FTZ R148, R142, R31, R13 ;  /* 0x0000001f8e947223 */ /* 0x000fc8000001000d */
[----:B------:R-:W-:-:S04]  /*5860*/  FFMA.FTZ R13, R143, R32, R148 ;  /* 0x000000208f0d7223 */ /* 0x000fc80000010094 */
[----:B------:R-:W-:-:S04]  /*5870*/  FFMA.FTZ R13, R140, R33, R13 ;  /* 0x000000218c0d7223 */ /* 0x000fc8000001000d */
[----:B------:R-:W-:-:S04]  /*5880*/  FFMA.FTZ R148, R138, R25, R13 ;  /* 0x000000198a947223 */ /* 0x000fc8000001000d */
[----:B------:R-:W-:-:S04]  /*5890*/  FFMA.FTZ R13, R141, R34, R148 ;  /* 0x000000228d0d7223 */ /* 0x000fc80000010094 */
[----:B0-----:R-:W-:-:S04]  /*58a0*/  FFMA.FTZ R14, R136, R35, R13 ;  /* 0x00000023880e7223 */ /* 0x001fc8000001000d */
        /* <DEDUP_REMOVED lines=50> */
[----:B------:R-:W-:-:S03]  /*5bd0*/  UMOV UR5, 0xffffffff ;  /* 0xffffffff00057882 */ /* 0x000fc60000000000 */
[----:B------:R-:W-:Y:S01]  /*5be0*/  FFMA.FTZ R14, R88, R83, R13 ;  /* 0x00000053580e7223 */ /* 0x000fe2000001000d */
[----:B------:R-:W-:-:S03]  /*5bf0*/  LOP3.LUT P1, RZ, R11, 0x3, RZ, 0xc0, !PT ;  /* 0x000000030bff7812 */ /* 0x000fc6000782c0ff */
[----:B--2---:R-:W-:Y:S01]  /*5c00*/  FFMA.FTZ R13, R5, R84, R14 ;  /* 0x00000054050d7223 */ /* 0x004fe2000001000e */
[----:B------:R-:W-:-:S03]  /*5c10*/  ISETP.NE.AND P2, PT, R12, RZ, P0 ;  /* 0x000000ff0c00720c */ /* 0x000fc60000745270 */
[----:B------:R-:W-:Y:S01]  /*5c20*/  FFMA.FTZ R13, R6, R85, R13 ;  /* 0x00000055060d7223 */ /* 0x000fe2000001000d */
[----:B------:R-:W-:Y:S09]  /*5c30*/  BRA.DIV UR5, `(.L_x_5507) ;  /* 0x0000005a052c7947 */ /* 0x000ff2000b800000 */
[----:B------:R-:W0:Y:S02]  /*5c40*/  SHFL.BFLY PT, R14, R13, 0x2, 0x1f ;  /* 0x0c401f000d0e7f89 */ /* 0x000e2400000e0000 */
[----:B0-----:R-:W-:-:S05]  /*5c50*/  FADD.FTZ R13, R13, R14 ;  /* 0x0000000e0d0d7221 */ /* 0x001fca0000010000 */
[----:B------:R0:W1:Y:S02]  /*5c60*/  SHFL.BFLY PT, R14, R13, 0x1, 0x1f ;  /* 0x0c201f000d0e7f89 */ /* 0x00006400000e0000 */
.L_x_5582:
        /* <DEDUP_REMOVED lines=20> */
[----:B-----5:R-:W-:-:S04]  /*5db0*/  @P1 SEL R148, R17, RZ, !P4 ;  /* 0x000000ff11941207 */ /* 0x020fc80006000000 */
[----:B------:R-:W-:-:S04]  /*5dc0*/  @P1 IADD3 R148, PT, PT, R151, R148, -R18 ;  /* 0x0000009497941210 */ /* 0x000fc80007ffe812 */
[----:B------:R-:W-:Y:S01]  /*5dd0*/  @P1 I2FP.F32.S32 R148, R148 ;  /* 0x0000009400941245 */ /* 0x000fe20000201400 */
[----:B----4-:R-:W-:-:S04]  /*5de0*/  @P3 FADD.FTZ R11, R11, R12 ;  /* 0x0000000c0b0b3221 */ /* 0x010fc80000010000 */
[----:B---3--:R-:W-:-:S05]  /*5df0*/  @P1 FFMA.FTZ R11, R148, R14, R11 ;  /* 0x0000000e940b1223 */ /* 0x008fca000001000b */
[----:B------:R1:W-:Y:S01]  /*5e00*/  STS [R20], R11 ;  /* 0x0000000b14007388 */ /* 0x0003e20000000800 */
[----:B------:R-:W-:-:S07]  /*5e10*/  @!P2 FMNMX.FTZ R153, R153, R11, !PT ;  /* 0x0000000b9999a209 */ /* 0x000fce0007810000 */
.L_x_5509:
[----:B------:R-:W-:Y:S05]  /*5e20*/  BSYNC.RECONVERGENT B1 ;  /* 0x0000000000017941 */ /* 0x000fea0003800200 */
.L_x_5508:
[----:B------:R-:W-:Y:S01]  /*5e30*/  VIADD R151, R151, 0x10 ;  /* 0x0000001097977836 */ /* 0x000fe20000000000 */
[----:B------:R-:W-:Y:S01]  /*5e40*/  IADD3 R8, P2, PT, R8, 0x10, RZ ;  /* 0x0000001008087810 */ /* 0x000fe20007f5e0ff */
[----:B------:R-:W-:Y:S01]  /*5e50*/  VIADD R21, R21, 0x10 ;  /* 0x0000001015157836 */ /* 0x000fe20000000000 */
[----:B-1----:R-:W-:Y:S02]  /*5e60*/  IADD3 R20, PT, PT, R20, 0x40, RZ ;  /* 0x0000004014147810 */ /* 0x002fe40007ffe0ff */
[----:B------:R-:W-:Y:S01]  /*5e70*/  ISETP.GE.AND P1, PT, R151, R10, PT ;  /* 0x0000000a9700720c */ /* 0x000fe20003f26270 */
[----:B------:R-:W-:-:S12]  /*5e80*/  IMAD.X R9, RZ, RZ, R9, P2 ;  /* 0x000000ffff097224 */ /* 0x000fd800010e0609 */
[----:B------:R-:W-:Y:S05]  /*5e90*/  @!P1 BRA `(.L_x_5510) ;  /* 0xffffffc400289947 */ /* 0x000fea000383ffff */
.L_x_5506:
[----:B0-----:R-:W-:Y:S05]  /*5ea0*/  BSYNC B0 ;  /* 0x0000000000007941 */ /* 0x001fea0003800000 */
.L_x_5505:
        /* <DEDUP_REMOVED lines=9> */
.L_x_5587:
[----:B------:R-:W1:Y:S01]  /*5f40*/  S2R R24, SR_CgaCtaId ;  /* 0x0000000000187919 */ /* 0x000e620000008800 */
[----:B-----5:R-:W-:Y:S01]  /*5f50*/  MOV R17, 0x400 ;  /* 0x0000040000117802 */ /* 0x020fe20000000f00 */
[----:B------:R-:W-:Y:S05]  /*5f60*/  WARPSYNC.ALL ;  /* 0x0000000000007948 */ /* 0x000fea0003800000 */
[----:B----4-:R-:W-:Y:S02]  /*5f70*/  FMNMX.FTZ R5, R4, R14, !PT ;  /* 0x0000000e04057209 */ /* 0x010fe40007810000 */
[----:B-1----:R-:W-:-:S04]  /*5f80*/  LEA R7, R24, R17, 0x18 ;  /* 0x0000001118077211 */ /* 0x002fc800078ec0ff */
[----:B0-----:R-:W-:Y:S01]  /*5f90*/  @!P0 LEA.HI R4, R20, R7, RZ, 0x1d ;  /* 0x0000000714048211 */ /* 0x001fe200078fe8ff */
[----:B------:R-:W-:-:S04]  /*5fa0*/  IMAD R8, R6, 0x4, R7 ;  /* 0x0000000406087824 */ /* 0x000fc800078e0207 */
[----:B------:R0:W-:Y:S01]  /*5fb0*/  @!P0 STS [R4], R5 ;  /* 0x0000000504008388 */ /* 0x0001e20000000800 */
[----:B------:R-:W-:Y:S01]  /*5fc0*/  ISETP.GT.U32.AND P0, PT, R6, 0x1, PT ;  /* 0x000000010600780c */ /* 0x000fe20003f04070 */
[----:B------:R-:W-:Y:S01]  /*5fd0*/  BAR.SYNC.DEFER_BLOCKING 0x0 ;  /* 0x0000000000007b1d */ /* 0x000fe20000010000 */
[----:B------:R-:W-:Y:S01]  /*5fe0*/  IMAD.MOV.U32 R11, RZ, RZ, -0x800001 ;  /* 0xff7fffffff0b7424 */ /* 0x000fe200078e00ff */
[----:B0-----:R-:W-:Y:S01]  /*5ff0*/  IADD3 R5, PT, PT, R23, R20, RZ ;  /* 0x0000001417057210 */ /* 0x001fe20007ffe0ff */
[----:B------:R-:W-:Y:S02]  /*6000*/  IMAD.SHL.U32 R12, R20, 0x4, RZ ;  /* 0x00000004140c7824 */ /* 0x000fe400078e00ff */
[----:B------:R-:W-:Y:S01]  /*6010*/  IMAD.MOV.U32 R10, RZ, RZ, RZ ;  /* 0x000000ffff0a7224 */ /* 0x000fe200078e00ff */
[----:B------:R-:W-:Y:S06]  /*6020*/  BSSY.RECONVERGENT B0, `(.L_x_5512) ;  /* 0x000016b000007945 */ /* 0x000fec0003800200 */
[----:B------:R-:W0:Y:S01]  /*6030*/  @!P0 LDS R11, [R8] ;  /* 0x00000000080b8984 */ /* 0x000e220000000800 */
[----:B------:R-:W-:-:S03]  /*6040*/  ISETP.GT.AND P0, PT, R5, R18, PT ;  /* 0x000000120500720c */ /* 0x000fc60003f04270 */
[----:B0-----:R-:W0:Y:S02]  /*6050*/  SHFL.BFLY PT, R4, R11, 0x1, 0x1f ;  /* 0x0c201f000b047f89 */ /* 0x001e2400000e0000 */
[----:B0-----:R-:W-:Y:S01]  /*6060*/  FMNMX.FTZ R9, R4, R11, !PT ;  /* 0x0000000b04097209 */ /* 0x001fe20007810000 */
[----:B------:R-:W-:-:S05]  /*6070*/  VIADD R4, R18, 0x1 ;  /* 0x0000000112047836 */ /* 0x000fca0000000000 */
        /* <DEDUP_REMOVED lines=18> */
[----:B------:R-:W-:Y:S01]  /*61a0*/  LEA R15, R24, R11, 0x18 ;  /* 0x0000000b180f7211 */ /* 0x000fe200078ec0ff */
[----:B------:R-:W-:Y:S01]  /*61b0*/  IMAD.MOV.U32 R11, RZ, RZ, R5 ;  /* 0x000000ffff0b7224 */ /* 0x000fe200078e0005 */
[----:B------:R-:W-:Y:S01]  /*61c0*/  LOP3.LUT R13, R10, 0x3, RZ, 0xc0, !PT ;  /* 0x000000030a0d7812 */ /* 0x000fe200078ec0ff */
[----:B------:R-:W-:Y:S02]  /*61d0*/  IMAD.MOV.U32 R10, RZ, RZ, RZ ;  /* 0x000000ffff0a7224 */ /* 0x000fe400078e00ff */
[----:B------:R-:W-:Y:S01]  /*61e0*/  IMAD.IADD R14, R12, 0x1, R15 ;  /* 0x000000010c0e7824 */ /* 0x000fe200078e020f */
[----:B------:R-:W-:-:S07]  /*61f0*/  IADD3 R13, PT, PT, -R13, RZ, RZ ;  /* 0x000000ff0d0d7210 */ /* 0x000fce0007ffe1ff */
.L_x_5517:
[----:B------:R-:W0:Y:S01]  /*6200*/  LDS R22, [R14] ;  /* 0x000000000e167984 */ /* 0x000e220000000800 */
[----:B------:R-:W-:Y:S02]  /*6210*/  VIADD R13, R13, 0x1 ;  /* 0x000000010d0d7836 */ /* 0x000fe40000000000 */
[----:B------:R-:W-:-:S03]  /*6220*/  VIADD R11, R11, 0x40 ;  /* 0x000000400b0b7836 */ /* 0x000fc60000000000 */
[----:B------:R-:W-:Y:S01]  /*6230*/  ISETP.NE.AND P0, PT, R13, RZ, PT ;  /* 0x000000ff0d00720c */ /* 0x000fe20003f05270 */
[----:B0-----:R-:W-:-:S04]  /*6240*/  FADD.FTZ R22, -R9, R22 ;  /* 0x0000001609167221 */ /* 0x001fc80000010100 */
[----:B------:R-:W-:-:S04]  /*6250*/  FMUL.FTZ R22, R22, 1.4426950216293334961 ;  /* 0x3fb8aa3b16167820 */ /* 0x000fc80000410000 */
[----:B------:R-:W0:Y:S02]  /*6260*/  MUFU.EX2 R15, R22 ;  /* 0x00000016000f7308 */ /* 0x000e240000000800 */
[----:B0-----:R0:W-:Y:S01]  /*6270*/  STS [R14], R15 ;  /* 0x0000000f0e007388 */ /* 0x0011e20000000800 */
[----:B------:R-:W-:Y:S01]  /*6280*/  FADD.FTZ R10, R15, R10 ;  /* 0x0000000a0f0a7221 */ /* 0x000fe20000010000 */
[----:B0-----:R-:W-:Y:S01]  /*6290*/  VIADD R14, R14, 0x100 ;  /* 0x000001000e0e7836 */ /* 0x001fe20000000000 */
[----:B------:R-:W-:Y:S06]  /*62a0*/  @P0 BRA `(.L_x_5517) ;  /* 0xfffffffc00d40947 */ /* 0x000fec000383ffff */
.L_x_5516:
[----:B------:R-:W-:Y:S05]  /*62b0*/  BSYNC.RECONVERGENT B1 ;  /* 0x0000000000017941 */ /* 0x000fea0003800200 */
.L_x_5515:
        /* <DEDUP_REMOVED lines=9> */
[----:B------:R-:W1:Y:S04]  /*6350*/  LDS R24, [R14+0x100] ;  /* 0x000100000e187984 */ /* 0x000e680000000800 */
[----:B------:R-:W4:Y:S04]  /*6360*/  LDS R26, [R14+0x200] ;  /* 0x000200000e1a7984 */ /* 0x000f280000000800 */
[----:B------:R-:W5:Y:S01]  /*6370*/  LDS R28, [R14+0x300] ;  /* 0x000300000e1c7984 */ /* 0x000f620000000800 */
[C---:B0-----:R-:W-:Y:S01]  /*6380*/  FADD.FTZ R22, -R9.reuse, R22 ;  /* 0x0000001609167221 */ /* 0x041fe20000010100 */
[----:B-1----:R-:W-:-:S03]  /*6390*/  FADD.FTZ R24, -R9, R24 ;  /* 0x0000001809187221 */ /* 0x002fc60000010100 */
[----:B------:R-:W-:Y:S01]  /*63a0*/  FMUL.FTZ R22, R22, 1.4426950216293334961 ;  /* 0x3fb8aa3b16167820 */ /* 0x000fe20000410000 */
[C---:B----4-:R-:W-:Y:S01]  /*63b0*/  FADD.FTZ R26, -R9.reuse, R26 ;  /* 0x0000001a091a7221 */ /* 0x050fe20000010100 */
[----:B------:R-:W-:Y:S02]  /*63c0*/  FMUL.FTZ R24, R24, 1.4426950216293334961 ;  /* 0x3fb8aa3b18187820 */ /* 0x000fe40000410000 */
        /* <DEDUP_REMOVED lines=16> */
[----:B0-----:R-:W-:Y:S01]  /*64d0*/  IMAD.IADD R13, R18, 0x1, -R11 ;  /* 0x00000001120d7824 */ /* 0x001fe200078e0a0b */
[----:B------:R-:W-:Y:S01]  /*64e0*/  BSSY.RECONVERGENT B1, `(.L_x_5518) ;  /* 0x000006b000017945 */ /* 0x000fe20003800200 */
[----:B------:R-:W-:Y:S02]  /*64f0*/  IADD3 R14, PT, PT, R14, 0x600, RZ ;  /* 0x000006000e0e7810 */ /* 0x000fe40007ffe0ff */
[----:B------:R-:W-:Y:S02]  /*6500*/  PLOP3.LUT P0, PT, PT, PT, PT, 0x80, 0x8 ;  /* 0x000000000008781c */ /* 0x000fe40003f0f070 */
[----:B------:R-:W-:-:S13]  /*6510*/  ISETP.GT.AND P1, PT, R13, 0x2ff, PT ;  /* 0x000002ff0d00780c */ /* 0x000fda0003f24270 */
[----:B------:R-:W-:Y:S05]  /*6520*/  @!P1 BRA `(.L_x_5519) ;  /* 0x0000000400989947 */ /* 0x000fea0003800000 */
[----:B------:R-:W-:Y:S01]  /*6530*/  PLOP3.LUT P0, PT, PT, PT, PT, 0x8, 0x80 ;  /* 0x000000000080781c */ /* 0x000fe20003f0e170 */
[----:B------:R-:W-:-:S12]  /*6540*/  VIADD R44, R18, 0xfffffd01 ;  /* 0xfffffd01122c7836 */ /* 0x000fd80000000000 */
.L_x_5520:
[----:B------:R-:W0:Y:S01]  /*6550*/  LDS R22, [R14+-0x200] ;  /* 0xfffe00000e167984 */ /* 0x000e220000000800 */
[----:B------:R-:W-:-:S03]  /*6560*/  VIADD R11, R11, 0x400 ;  /* 0x000004000b0b7836 */ /* 0x000fc60000000000 */
[----:B------:R-:W1:Y:S02]  /*6570*/  LDS R24, [R14+-0x100] ;  /* 0xffff00000e187984 */ /* 0x000e640000000800 */
[----:B------:R-:W-:Y:S02]  /*6580*/  ISETP.GE.AND P1, PT, R11, R44, PT ;  /* 0x0000002c0b00720c */ /* 0x000fe40003f26270 */
[----:B------:R-:W4:Y:S04]  /*6590*/  LDS R26, [R14] ;  /* 0x000000000e1a7984 */ /* 0x000f280000000800 */
[----:B------:R-:W5:Y:S04]  /*65a0*/  LDS R28, [R14+0x100] ;  /* 0x000100000e1c7984 */ /* 0x000f680000000800 */
[----:B------:R-:W3:Y:S04]  /*65b0*/  LDS R30, [R14+0x200] ;  /* 0x000200000e1e7984 */ /* 0x000ee80000000800 */
        /* <DEDUP_REMOVED lines=9> */
[----:B----4-:R-:W-:-:S03]  /*6650*/  FADD.FTZ R26, -R9, R26 ;  /* 0x0000001a091a7221 */ /* 0x010fc60000010100 */
[----:B------:R-:W-:Y:S01]  /*6660*/  FMUL.FTZ R24, R24, 1.4426950216293334961 ;  /* 0x3fb8aa3b18187820 */ /* 0x000fe20000410000 */
[----:B------:R1:W4:Y:S01]  /*6670*/  MUFU.EX2 R13, R22 ;  /* 0x00000016000d7308 */ /* 0x0003220000000800 */
[----:B------:R-:W-:Y:S01]  /*6680*/  FMUL.FTZ R26, R26, 1.4426950216293334961 ;  /* 0x3fb8aa3b1a1a7820 */ /* 0x000fe20000410000 */
[C---:B-----5:R-:W-:Y:S01]  /*6690*/  FADD.FTZ R28, -R9.reuse, R28 ;  /* 0x0000001c091c7221 */ /* 0x060fe20000010100 */
[----:B---3--:R-:W-:-:S03]  /*66a0*/  FADD.FTZ R30, -R9, R30 ;  /* 0x0000001e091e7221 */ /* 0x008fc60000010100 */
        /* <DEDUP_REMOVED lines=8> */
[----:B---3--:R-:W3:Y:S01]  /*6730*/  LDS R24, [R14+0xa00] ;  /* 0x000a00000e187984 */ /* 0x008ee20000000800 */
[----:B----4-:R-:W-:Y:S01]  /*6740*/  FADD.FTZ R10, R13, R10 ;  /* 0x0000000a0d0a7221 */ /* 0x010fe20000010000 */
[----:B------:R-:W-:Y:S01]  /*6750*/  FMUL.FTZ R34, R34, 1.4426950216293334961 ;  /* 0x3fb8aa3b22227820 */ /* 0x000fe20000410000 */
[C---:B------:R-:W-:Y:S01]  /*6760*/  FADD.FTZ R36, -R9.reuse, R36 ;  /* 0x0000002409247221 */ /* 0x040fe20000010100 */
[----:B------:R-:W-:Y:S01]  /*6770*/  STS [R14+-0x200], R13 ;  /* 0xfffe000d0e007388 */ /* 0x000fe20000000800 */
[C---:B------:R-:W-:Y:S02]  /*6780*/  FADD.FTZ R38, -R9.reuse, R38 ;  /* 0x0000002609267221 */ /* 0x040fe40000010100 */
[----:B------:R4:W4:Y:S01]  /*6790*/  MUFU.EX2 R21, R28 ;  /* 0x0000001c00157308 */ /* 0x0009220000000800 */
        /* <DEDUP_REMOVED lines=9> */
[----:B----4-:R-:W4:Y:S01]  /*6830*/  LDS R28, [R14+0xc00] ;  /* 0x000c00000e1c7984 */ /* 0x010f220000000800 */
[----:B------:R-:W-:Y:S01]  /*6840*/  FMUL.FTZ R40, R40, 1.4426950216293334961 ;  /* 0x3fb8aa3b28287820 */ /* 0x000fe20000410000 */
[----:B------:R-:W-:-:S02]  /*6850*/  FMUL.FTZ R42, R42, 1.4426950216293334961 ;  /* 0x3fb8aa3b2a2a7820 */ /* 0x000fc40000410000 */
[----:B------:R-:W-:Y:S02]  /*6860*/  STS [R14], R17 ;  /* 0x000000110e007388 */ /* 0x000fe40000000800 */
[----:B------:R-:W3:Y:S01]  /*6870*/  MUFU.EX2 R27, R32 ;  /* 0x00000020001b7308 */ /* 0x000ee20000000800 */
        /* <DEDUP_REMOVED lines=14> */
[----:B--2---:R-:W-:Y:S01]  /*6960*/  FADD.FTZ R10, R10, R29 ;  /* 0x0000001d0a0a7221 */ /* 0x004fe20000010000 */
[----:B------:R-:W-:Y:S01]  /*6970*/  FADD.FTZ R26, -R9, R26 ;  /* 0x0000001a091a7221 */ /* 0x000fe20000010100 */
[----:B------:R-:W-:Y:S03]  /*6980*/  STS [R14+0x400], R29 ;  /* 0x0004001d0e007388 */ /* 0x000fe60000000800 */
[----:B------:R-:W-:-:S02]  /*6990*/  FMUL.FTZ R26, R26, 1.4426950216293334961 ;  /* 0x3fb8aa3b1a1a7820 */ /* 0x000fc40000410000 */
[----:B------:R-:W2:Y:S01]  /*69a0*/  MUFU.EX2 R35, R40 ;  /* 0x0000002800237308 */ /* 0x000ea20000000800 */
[----:B-1----:R-:W-:Y:S01]  /*69b0*/  FADD.FTZ R10, R10, R31 ;  /* 0x0000001f0a0a7221 */ /* 0x002fe20000010000 */
[C---:B----4-:R-:W-:Y:S01]  /*69c0*/  FADD.FTZ R28, -R9.reuse, R28 ;  /* 0x0000001c091c7221 */ /* 0x050fe20000010100 */
        /* <DEDUP_REMOVED lines=28> */
.L_x_5519:
[----:B------:R-:W-:Y:S05]  /*6b90*/  BSYNC.RECONVERGENT B1 ;  /* 0x0000000000017941 */ /* 0x000fea0003800200 */
.L_x_5518:
        /* <DEDUP_REMOVED lines=10> */
[----:B------:R-:W3:Y:S04]  /*6c40*/  LDS R30, [R14+0x200] ;  /* 0x000200000e1e7984 */ /* 0x000ee80000000800 */
        /* <DEDUP_REMOVED lines=44> */
.L_x_5522:
[----:B------:R-:W-:Y:S05]  /*6f10*/  BSYNC.RECONVERGENT B1 ;  /* 0x0000000000017941 */ /* 0x000fea0003800200 */
.L_x_5521:
[----:B------:R-:W-:-:S13]  /*6f20*/  ISETP.GT.AND P1, PT, R11, R18, PT ;  /* 0x000000120b00720c */ /* 0x000fda0003f24270 */
        /* <DEDUP_REMOVED lines=26> */
.L_x_5514:
        /* <DEDUP_REMOVED lines=11> */
[----:B------:R-:W-:-:S03]  /*7180*/  IMAD.MOV.U32 R10, RZ, RZ, RZ ;  /* 0x000000ffff0a7224 */ /* 0x000fc600078e00ff */
[----:B------:R-:W-:-:S05]  /*7190*/  SHF.R.S32.HI R28, RZ, 0x1f, R26 ;  /* 0x0000001fff1c7819 */ /* 0x000fca000001141a */
[----:B------:R-:W-:Y:S05]  /*71a0*/  @!P0 BRA `(.L_x_5524) ;  /* 0x0000000000688947 */ /* 0x000fea0003800000 */
[----:B------:R-:W-:Y:S01]  /*71b0*/  VIADD R17, R17, 0x410 ;  /* 0x0000041011117836 */ /* 0x000fe20000000000 */
[----:B------:R-:W-:Y:S01]  /*71c0*/  LEA.HI R10, R22, 0x1, RZ, 0x1a ;  /* 0x00000001160a7811 */ /* 0x000fe200078fd0ff */
[--C-:B------:R-:W-:Y:S01]  /*71d0*/  IMAD.MOV.U32 R11, RZ, RZ, R5.reuse ;  /* 0x000000ffff0b7224 */ /* 0x100fe200078e0005 */
[----:B------:R-:W-:Y:S02]  /*71e0*/  IADD3 R14, P0, P2, R26, R14, R5 ;  /* 0x0000000e1a0e7210 */ /* 0x000fe40007a1e005 */
[----:B------:R-:W-:Y:S02]  /*71f0*/  LEA R17, R24, R17, 0x18 ;  /* 0x0000001118117211 */ /* 0x000fe400078ec0ff */
[----:B------:R-:W-:Y:S01]  /*7200*/  LOP3.LUT R13, R10, 0x3, RZ, 0xc0, !PT ;  /* 0x000000030a0d7812 */ /* 0x000fe200078ec0ff */
[----:B------:R-:W-:Y:S01]  /*7210*/  HFMA2 R10, -RZ, RZ, 0, 0 ;  /* 0x00000000ff0a7431 */ /* 0x000fe200000001ff */
[----:B------:R-:W-:Y:S01]  /*7220*/  IADD3.X R15, PT, PT, R28, R15, RZ, P0, P2 ;  /* 0x0000000f1c0f7210 */ /* 0x000fe200007e44ff */
[----:B------:R-:W-:-:S02]  /*7230*/  IMAD.IADD R17, R12, 0x1, R17 ;  /* 0x000000010c117824 */ /* 0x000fc400078e0211 */
[----:B------:R-:W-:-:S07]  /*7240*/  IMAD.MOV R13, RZ, RZ, -R13 ;  /* 0x000000ffff0d7224 */ /* 0x000fce00078e0a0d */
.L_x_5525:
[----:B------:R1:W4:Y:S01]  /*7250*/  LDG.E.U8 R21, desc[UR36][R14.64] ;  /* 0x000000240e157981 */ /* 0x000322000c1e1100 */
[----:B------:R-:W-:Y:S01]  /*7260*/  IADD3 R13, PT, PT, R13, 0x1, RZ ;  /* 0x000000010d0d7810 */ /* 0x000fe20007ffe0ff */
[----:B------:R-:W-:Y:S01]  /*7270*/  VIADD R11, R11, 0x40 ;  /* 0x000000400b0b7836 */ /* 0x000fe20000000000 */
[----:B-1----:R-:W-:-:S05]  /*7280*/  IADD3 R14, P2, PT, R14, 0x40, RZ ;  /* 0x000000400e0e7810 */ /* 0x002fca0007f5e0ff */
[----:B------:R-:W-:Y:S01]  /*7290*/  IMAD.X R15, RZ, RZ, R15, P2 ;  /* 0x000000ffff0f7224 */ /* 0x000fe200010e060f */
[----:B----4-:R-:W-:Y:S01]  /*72a0*/  ISETP.NE.AND P0, PT, R21, RZ, PT ;  /* 0x000000ff1500720c */ /* 0x010fe20003f05270 */
[----:B------:R-:W-:-:S12]  /*72b0*/  IMAD.MOV.U32 R21, RZ, RZ, RZ ;  /* 0x000000ffff157224 */ /* 0x000fd800078e00ff */
        /* <DEDUP_REMOVED lines=9> */
.L_x_5524:
[----:B------:R-:W-:Y:S05]  /*7350*/  BSYNC.RECONVERGENT B1 ;  /* 0x0000000000017941 */ /* 0x000fea0003800200 */
.L_x_5523:
[----:B------:R-:W-:Y:S05]  /*7360*/  @!P1 BRA `(.L_x_5513) ;  /* 0x0000000000d89947 */ /* 0x000fea0003800000 */
[----:B------:R-:W1:Y:S01]  /*7370*/  S2R R24, SR_CgaCtaId ;  /* 0x0000000000187919 */ /* 0x000e620000008800 */
[----:B------:R-:W4:Y:S01]  /*7380*/  LDCU.64 UR4, c[0x0][0x420] ;  /* 0x00008400ff0477ac */ /* 0x000f220008000a00 */
[----:B------:R-:W-:Y:S01]  /*7390*/  MOV R13, 0x400 ;  /* 0x00000400000d7802 */ /* 0x000fe20000000f00 */
[----:B------:R-:W-:-:S03]  /*73a0*/  IMAD.SHL.U32 R22, R23, 0x4, RZ ;  /* 0x0000000417167824 */ /* 0x000fc600078e00ff */
[----:B------:R-:W-:Y:S01]  /*73b0*/  IADD3 R15, PT, PT, R13, 0x410, RZ ;  /* 0x000004100d0f7810 */ /* 0x000fe20007ffe0ff */
[----:B------:R-:W-:Y:S01]  /*73c0*/  IMAD R13, R11, 0x4, -R22 ;  /* 0x000000040b0d7824 */ /* 0x000fe200078e0a16 */
[----:B----4-:R-:W-:-:S04]  /*73d0*/  IADD3 R14, P0, P1, R26, UR4, R11 ;  /* 0x000000041a0e7c10 */ /* 0x010fc8000f91e00b */
[----:B------:R-:W-:Y:S02]  /*73e0*/  IADD3 R14, P2, PT, R14, 0x80, RZ ;  /* 0x000000800e0e7810 */ /* 0x000fe40007f5e0ff */
[----:B-1----:R-:W-:Y:S02]  /*73f0*/  LEA R24, R24, R15, 0x18 ;  /* 0x0000000f18187211 */ /* 0x002fe400078ec0ff */
[----:B------:R-:W-:Y:S02]  /*7400*/  IADD3.X R15, PT, PT, R28, UR5, RZ, P0, P1 ;  /* 0x000000051c0f7c10 */ /* 0x000fe400087e24ff */
[----:B------:R-:W-:-:S03]  /*7410*/  IADD3 R13, PT, PT, R13, 0x200, R24 ;  /* 0x000002000d0d7810 */ /* 0x000fc60007ffe018 */
[----:B------:R-:W-:-:S07]  /*7420*/  IMAD.X R15, RZ, RZ, R15, P2 ;  /* 0x000000ffff0f7224 */ /* 0x000fce00010e060f */
.L_x_5526:
[----:B------:R-:W4:Y:S04]  /*7430*/  LDG.E.U8 R22, desc[UR36][R14.64+-0x80] ;  /* 0xffff80240e167981 */ /* 0x000f28000c1e1100 */
[----:B------:R-:W5:Y:S04]  /*7440*/  LDG.E.U8 R17, desc[UR36][R14.64+-0x40] ;  /* 0xffffc0240e117981 */ /* 0x000f68000c1e1100 */
[----:B------:R-:W2:Y:S04]  /*7450*/  LDG.E.U8 R21, desc[UR36][R14.64] ;  /* 0x000000240e157981 */ /* 0x000ea8000c1e1100 */
[----:B------:R-:W3:Y:S01]  /*7460*/  LDG.E.U8 R25, desc[UR36][R14.64+0x40] ;  /* 0x000040240e197981 */ /* 0x000ee2000c1e1100 */
[----:B------:R-:W-:Y:S01]  /*7470*/  VIADD R11, R11, 0x100 ;  /* 0x000001000b0b7836 */ /* 0x000fe20000000000 */
[----:B----4-:R-:W-:-:S02]  /*7480*/  ISETP.NE.AND P0, PT, R22, RZ, PT ;  /* 0x000000ff1600720c */ /* 0x010fc40003f05270 */
[----:B-----5:R-:W-:Y:S01]  /*7490*/  ISETP.NE.AND P1, PT, R17, RZ, PT ;  /* 0x000000ff1100720c */ /* 0x020fe20003f25270 */
[----:B------:R-:W-:Y:S01]  /*74a0*/  IMAD.MOV.U32 R17, RZ, RZ, RZ ;  /* 0x000000ffff117224 */ /* 0x000fe200078e00ff */
[----:B--2---:R-:W-:Y:S02]  /*74b0*/  ISETP.NE.AND P2, PT, R21, RZ, PT ;  /* 0x000000ff1500720c */ /* 0x004fe40003f45270 */
[----:B---3--:R-:W-:-:S07]  /*74c0*/  ISETP.NE.AND P3, PT, R25, RZ, PT ;  /* 0x000000ff1900720c */ /* 0x008fce0003f65270 */
        /* <DEDUP_REMOVED lines=15> */
[----:B------:R-:W-:Y:S01]  /*75c0*/  ISETP.GT.AND P0, PT, R11, R18, PT ;  /* 0x000000120b00720c */ /* 0x000fe20003f04270 */
[----:B------:R0:W1:Y:S01]  /*75d0*/  @!P1 MUFU.EX2 R24, R21 ;  /* 0x0000001500189308 */ /* 0x0000620000000800 */
        /* <DEDUP_REMOVED lines=15> */
.L_x_5513:
[----:B------:R-:W-:Y:S05]  /*76d0*/  BSYNC.RECONVERGENT B0 ;  /* 0x0000000000007941 */ /* 0x000fea0003800200 */
.L_x_5512:
[----:B0-----:R-:W0:Y:S01]  /*76e0*/  SHFL.BFLY PT, R9, R10, 0x10, 0x1f ;  /* 0x0e001f000a097f89 */ /* 0x001e2200000e0000 */
[C---:B------:R-:W-:Y:S01]  /*76f0*/  ISETP.NE.AND P0, PT, R6.reuse, RZ, PT ;  /* 0x000000ff0600720c */ /* 0x040fe20003f05270 */
[----:B------:R-:W1:Y:S01]  /*7700*/  LDCU.U8 UR6, c[0x0][0x48c] ;  /* 0x00009180ff0677ac */ /* 0x000e620008000000 */
[----:B------:R-:W-:Y:S01]  /*7710*/  ISETP.GT.U32.AND P1, PT, R6, 0x1, PT ;  /* 0x000000010600780c */ /* 0x000fe20003f24070 */
[----:B------:R-:W4:Y:S10]  /*7720*/  S2UR UR4, SR_CTAID.Y ;  /* 0x00000000000479c3 */ /* 0x000f340000002600 */
[----:B------:R-:W-:-:S04]  /*7730*/  @!P0 SHF.R.U32.HI R15, RZ, 0x3, R20 ;  /* 0x00000003ff0f8819 */ /* 0x000fc80000011614 */
[----:B------:R-:W-:Y:S01]  /*7740*/  @!P0 LOP3.LUT R6, R15, 0x7c, RZ, 0xc0, !PT ;  /* 0x0000007c0f068812 */ /* 0x000fe200078ec0ff */
[----:B-1----:R-:W-:-:S03]  /*7750*/  UISETP.NE.AND UP0, UPT, UR6, URZ, UPT ;  /* 0x000000ff0600728c */ /* 0x002fc6000bf05270 */
[----:B------:R-:W-:Y:S01]  /*7760*/  @!P0 IADD3 R24, PT, PT, R6, R7, RZ ;  /* 0x0000000706188210 */ /* 0x000fe20007ffe0ff */
[----:B0-----:R-:W-:-:S05]  /*7770*/  FADD.FTZ R9, R9, R10 ;  /* 0x0000000a09097221 */ /* 0x001fca0000010000 */
[----:B------:R-:W0:Y:S02]  /*7780*/  SHFL.BFLY PT, R14, R9, 0x8, 0x1f ;  /* 0x0d001f00090e7f89 */ /* 0x000e2400000e0000 */
[----:B0-----:R-:W-:-:S05]  /*7790*/  FADD.FTZ R14, R9, R14 ;  /* 0x0000000e090e7221 */ /* 0x001fca0000010000 */
[----:B------:R-:W0:Y:S02]  /*77a0*/  SHFL.BFLY PT, R11, R14, 0x4, 0x1f ;  /* 0x0c801f000e0b7f89 */ /* 0x000e2400000e0000 */
[----:B0-----:R-:W-:Y:S02]  /*77b0*/  FADD.FTZ R11, R14, R11 ;  /* 0x0000000b0e0b7221 */ /* 0x001fe40000010000 */
[----:B------:R-:W4:Y:S03]  /*77c0*/  LDC R14, c[0x0][0x3f8] ;  /* 0x0000fe00ff0e7b82 */ /* 0x000f260000000800 */
[----:B------:R-:W0:Y:S02]  /*77d0*/  SHFL.BFLY PT, R22, R11, 0x2, 0x1f ;  /* 0x0c401f000b167f89 */ /* 0x000e2400000e0000 */
[----:B0-----:R-:W-:-:S05]  /*77e0*/  FADD.FTZ R22, R11, R22 ;  /* 0x000000160b167221 */ /* 0x001fca0000010000 */
[----:B------:R-:W0:Y:S02]  /*77f0*/  SHFL.BFLY PT, R13, R22, 0x1, 0x1f ;  /* 0x0c201f00160d7f89 */ /* 0x000e2400000e0000 */
[----:B0-----:R-:W-:Y:S02]  /*7800*/  FADD.FTZ R7, R22, R13 ;  /* 0x0000000d16077221 */ /* 0x001fe40000010000 */
[----:B------:R-:W4:Y:S03]  /*7810*/  S2R R13, SR_CTAID.X ;  /* 0x00000000000d7919 */ /* 0x000f260000002500 */
[----:B------:R-:W-:Y:S01]  /*7820*/  @!P0 STS [R24+0x8], R7 ;  /* 0x0000080718008388 */ /* 0x000fe20000000800 */
[----:B------:R-:W-:Y:S01]  /*7830*/  BAR.SYNC.DEFER_BLOCKING 0x0 ;  /* 0x0000000000007b1d */ /* 0x000fe20000010000 */
[----:B------:R-:W-:-:S05]  /*7840*/  ISETP.GT.AND P0, PT, R5, R18, PT ;  /* 0x000000120500720c */ /* 0x000fca0003f04270 */
[----:B------:R0:W1:Y:S01]  /*7850*/  @!P1 LDS R7, [R8+0x8] ;  /* 0x0000080008079984 */ /* 0x0000620000000800 */
[----:B----4-:R-:W-:Y:S01]  /*7860*/  IMAD R17, R14, UR4, R13 ;  /* 0x000000040e117c24 */ /* 0x010fe2000f8e020d */
[----:B0-----:R-:W-:Y:S02]  /*7870*/  CS2R R8, SRZ ;  /* 0x0000000000087805 */ /* 0x001fe4000001ff00 */
[----:B-1----:R-:W0:Y:S02]  /*7880*/  SHFL.BFLY PT, R6, R7, 0x1, 0x1f ;  /* 0x0c201f0007067f89 */ /* 0x002e2400000e0000 */
[----:B0-----:R-:W-:-:S06]  /*7890*/  FADD.FTZ R10, R6, R7 ;  /* 0x00000007060a7221 */ /* 0x001fcc0000010000 */
[----:B------:R-:W0:Y:S02]  /*78a0*/  SHFL.IDX PT, R10, R10, RZ, 0x1f ;  /* 0x00001fff0a0a7589 */ /* 0x000e2400000e0000 */
[----:B0-----:R-:W-:-:S06]  /*78b0*/  FADD.FTZ R6, R10, 9.9999999747524270788e-07 ;  /* 0x358637bd0a067421 */ /* 0x001fcc0000010000 */
[----:B------:R-:W0:Y:S01]  /*78c0*/  MUFU.RCP R6, R6 ;  /* 0x0000000600067308 */ /* 0x000e220000001000 */
[----:B------:R-:W-:Y:S05]  /*78d0*/  BRA.U !UP0, `(.L_x_5527) ;  /* 0x0000000108187547 */ /* 0x000fea000b800000 */
[----:B------:R-:W1:Y:S08]  /*78e0*/  LDC R8, c[0x0][0x488] ;  /* 0x00012200ff087b82 */ /* 0x000e700000000800 */
[----:B------:R-:W1:Y:S08]  /*78f0*/  LDC R7, c[0x0][0x40c] ;  /* 0x00010300ff077b82 */ /* 0x000e700000000800 */
[----:B------:R-:W4:Y:S01]  /*7900*/  LDC R10, c[0x0][0x3f4] ;  /* 0x0000fd00ff0a7b82 */ /* 0x000f220000000800 */
[----:B-1----:R-:W-:-:S04]  /*7910*/  IMAD R7, R17, R8, R7 ;  /* 0x0000000811077224 */ /* 0x002fc800078e0207 */
[----:B----4-:R-:W-:-:S05]  /*7920*/  IMAD R8, R7, R10, RZ ;  /* 0x0000000a07087224 */ /* 0x010fca00078e02ff */
[----:B------:R-:W-:-:S07]  /*7930*/  SHF.R.S32.HI R9, RZ, 0x1f, R8 ;  /* 0x0000001fff097819 */ /* 0x000fce0000011408 */
.L_x_5527:
        /* <DEDUP_REMOVED lines=22> */
[----:B------:R-:W-:-:S07]  /*7aa0*/  VIADD R4, R12, UR4 ;  /* 0x000000040c047c36 */ /* 0x000fce0008000000 */
.L_x_5533:
[----:B------:R-:W0:Y:S01]  /*7ab0*/  LDS R9, [R4] ;  /* 0x0000000004097984 */ /* 0x000e220000000800 */
[----:B------:R-:W-:-:S04]  /*7ac0*/  IADD3 R7, PT, PT, R7, 0x1, RZ ;  /* 0x0000000107077810 */ /* 0x000fc80007ffe0ff */
[----:B------:R-:W-:Y:S01]  /*7ad0*/  ISETP.NE.AND P0, PT, R7, RZ, PT ;  /* 0x000000ff0700720c */ /* 0x000fe20003f05270 */
[----:B0-----:R-:W-:-:S05]  /*7ae0*/  FMUL.FTZ R9, R9, R6 ;  /* 0x0000000609097220 */ /* 0x001fca0000410000 */
[----:B------:R0:W-:Y:S02]  /*7af0*/  STS [R4], R9 ;  /* 0x0000000904007388 */ /* 0x0001e40000000800 */
[----:B0-----:R-:W-:-:S05]  /*7b00*/  VIADD R4, R4, 0x100 ;  /* 0x0000010004047836 */ /* 0x001fca0000000000 */
[----:B------:R-:W-:Y:S05]  /*7b10*/  @P0 BRA `(.L_x_5533) ;  /* 0xfffffffc00e40947 */ /* 0x000fea000383ffff */
.L_x_5532:
[----:B------:R-:W-:Y:S05]  /*7b20*/  BSYNC.RECONVERGENT B1 ;  /* 0x0000000000017941 */ /* 0x000fea0003800200 */
.L_x_5531:
[----:B------:R-:W-:Y:S05]  /*7b30*/  @!P1 BRA `(.L_x_5529) ;  /* 0x0000001400109947 */ /* 0x000fea0003800000 */
[----:B------:R-:W1:Y:S01]  /*7b40*/  S2UR UR5, SR_CgaCtaId ;  /* 0x00000000000579c3 */ /* 0x000e620000008800 */
[----:B------:R-:W-:Y:S01]  /*7b50*/  UMOV UR4, 0x400 ;  /* 0x0000040000047882 */ /* 0x000fe20000000000 */
[----:B------:R-:W-:Y:S01]  /*7b60*/  IMAD.SHL.U32 R4, R23, 0x4, RZ ;  /* 0x0000000417047824 */ /* 0x000fe200078e00ff */
[----:B------:R-:W-:Y:S01]  /*7b70*/  UIADD3 UR4, UPT, UPT, UR4, 0x410, URZ ;  /* 0x0000041004047890 */ /* 0x000fe2000fffe0ff */
[C---:B------:R-:W-:Y:S02]  /*7b80*/  VIADD R21, R5.reuse, 0x100 ;  /* 0x0000010005157836 */ /* 0x040fe40000000000 */
[----:B------:R-:W-:-:S03]  /*7b90*/  IMAD R4, R5, 0x4, -R4 ;  /* 0x0000000405047824 */ /* 0x000fc600078e0a04 */
[----:B------:R-:W-:Y:S01]  /*7ba0*/  ISETP.GT.AND P0, PT, R21, R18, PT ;  /* 0x000000121500720c */ /* 0x000fe20003f04270 */
[----:B-1----:R-:W-:-:S06]  /*7bb0*/  ULEA UR4, UR5, UR4, 0x18 ;  /* 0x0000000405047291 */ /* 0x002fcc000f8ec0ff */
[----:B------:R-:W-:-:S03]  /*7bc0*/  IADD3 R5, PT, PT, R4, UR4, RZ ;  /* 0x0000000404057c10 */ /* 0x000fc6000fffe0ff */
[----:B------:R-:W0:Y:S04]  /*7bd0*/  LDS R7, [R4+UR4] ;  /* 0x0000000404077984 */ /* 0x000e280008000800 */
[----:B------:R-:W1:Y:S04]  /*7be0*/  LDS R9, [R4+UR4+0x100] ;  /* 0x0001000404097984 */ /* 0x000e680008000800 */
[----:B------:R-:W4:Y:S04]  /*7bf0*/  LDS R11, [R4+UR4+0x200] ;  /* 0x00020004040b7984 */ /* 0x000f280008000800 */
[----:B------:R-:W5:Y:S01]  /*7c00*/  LDS R15, [R4+UR4+0x300] ;  /* 0x00030004040f7984 */ /* 0x000f620008000800 */
[-C--:B0-----:R-:W-:Y:S01]  /*7c10*/  FMUL.FTZ R7, R7, R6.reuse ;  /* 0x0000000607077220 */ /* 0x081fe20000410000 */
[----:B-1----:R-:W-:-:S04]  /*7c20*/  FMUL.FTZ R9, R9, R6 ;  /* 0x0000000609097220 */ /* 0x002fc80000410000 */
[----:B------:R0:W-:Y:S01]  /*7c30*/  STS [R4+UR4], R7 ;  /* 0x0000000704007988 */ /* 0x0001e20008000804 */
[----:B----4-:R-:W-:-:S03]  /*7c40*/  FMUL.FTZ R11, R11, R6 ;  /* 0x000000060b0b7220 */ /* 0x010fc60000410000 */
[----:B------:R0:W-:Y:S01]  /*7c50*/  STS [R4+UR4+0x100], R9 ;  /* 0x0001000904007988 */ /* 0x0001e20008000804 */
[----:B-----5:R-:W-:-:S03]  /*7c60*/  FMUL.FTZ R15, R15, R6 ;  /* 0x000000060f0f7220 */ /* 0x020fc60000410000 */
[----:B------:R0:W-:Y:S04]  /*7c70*/  STS [R4+UR4+0x200], R11 ;  /* 0x0002000b04007988 */ /* 0x0001e80008000804 */
[----:B------:R0:W-:Y:S01]  /*7c80*/  STS [R4+UR4+0x300], R15 ;  /* 0x0003000f04007988 */ /* 0x0001e20008000804 */
[----:B------:R-:W-:Y:S05]  /*7c90*/  @P0 BRA `(.L_x_5529) ;  /* 0x0000001000b80947 */ /* 0x000fea0003800000 */
[----:B0-----:R-:W-:Y:S01]  /*7ca0*/  IMAD.IADD R4, R18, 0x1, -R21 ;  /* 0x0000000112047824 */ /* 0x001fe200078e0a15 */
[----:B------:R-:W-:Y:S01]  /*7cb0*/  BSSY.RECONVERGENT B1, `(.L_x_5534) ;  /* 0x000003b000017945 */ /* 0x000fe20003800200 */
[----:B------:R-:W-:Y:S01]  /*7cc0*/  VIADD R5, R5, 0x600 ;  /* 0x0000060005057836 */ /* 0x000fe20000000000 */
[----:B------:R-:W-:Y:S02]  /*7cd0*/  PLOP3.LUT P0, PT, PT, PT, PT, 0x80, 0x8 ;  /* 0x000000000008781c */ /* 0x000fe40003f0f070 */
[----:B------:R-:W-:-:S13]  /*7ce0*/  ISETP.GT.AND P1, PT, R4, 0x2ff, PT ;  /* 0x000002ff0400780c */ /* 0x000fda0003f24270 */
[----:B------:R-:W-:Y:S05]  /*7cf0*/  @!P1 BRA `(.L_x_5535) ;  /* 0x0000000000d89947 */ /* 0x000fea0003800000 */
[----:B------:R-:W-:Y:S01]  /*7d00*/  PLOP3.LUT P0, PT, PT, PT, PT, 0x8, 0x80 ;  /* 0x000000000080781c */ /* 0x000fe20003f0e170 */
[----:B--2---:R-:W-:-:S12]  /*7d10*/  VIADD R34, R18, 0xfffffd01 ;  /* 0xfffffd0112227836 */ /* 0x004fd80000000000 */
.L_x_5536:
        /* <DEDUP_REMOVED lines=8> */
[----:B------:R-:W-:Y:S04]  /*7da0*/  LDS R29, [R5+0x400] ;  /* 0x00040000051d7984 */ /* 0x000fe80000000800 */
[----:B------:R-:W3:Y:S04]  /*7db0*/  LDS R31, [R5+0x500] ;  /* 0x00050000051f7984 */ /* 0x000ee80000000800 */
[----:B------:R-:W3:Y:S04]  /*7dc0*/  LDS R33, [R5+0x600] ;  /* 0x0006000005217984 */ /* 0x000ee80000000800 */
[----:B------:R-:W3:Y:S04]  /*7dd0*/  LDS R35, [R5+0x700] ;  /* 0x0007000005237984 */ /* 0x000ee80000000800 */
[----:B------:R-:W3:Y:S01]  /*7de0*/  LDS R37, [R5+0x800] ;  /* 0x0008000005257984 */ /* 0x000ee20000000800 */
[----:B0-----:R-:W-:-:S03]  /*7df0*/  FMUL.FTZ R4, R6, R7 ;  /* 0x0000000706047220 */ /* 0x001fc60000410000 */
[----:B------:R-:W0:Y:S01]  /*7e00*/  LDS R39, [R5+0x900] ;  /* 0x0009000005277984 */ /* 0x000e220000000800 */
[----:B-1----:R-:W-:-:S03]  /*7e10*/  FMUL.FTZ R8, R6, R9 ;  /* 0x0000000906087220 */ /* 0x002fc60000410000 */
[----:B------:R-:W1:Y:S01]  /*7e20*/  LDS R41, [R5+0xa00] ;  /* 0x000a000005297984 */ /* 0x000e620000000800 */
[----:B--2---:R-:W-:-:S03]  /*7e30*/  FMUL.FTZ R10, R6, R11 ;  /* 0x0000000b060a7220 */ /* 0x004fc60000410000 */
[----:B------:R-:W2:Y:S01]  /*7e40*/  LDS R43, [R5+0xb00] ;  /* 0x000b0000052b7984 */ /* 0x000ea20000000800 */
[----:B----4-:R-:W-:-:S03]  /*7e50*/  FMUL.FTZ R14, R6, R15 ;  /* 0x0000000f060e7220 */ /* 0x010fc60000410000 */
[----:B------:R-:W4:Y:S01]  /*7e60*/  LDS R45, [R5+0xc00] ;  /* 0x000c0000052d7984 */ /* 0x000f220000000800 */
[----:B-----5:R-:W-:-:S03]  /*7e70*/  FMUL.FTZ R22, R6, R25 ;  /* 0x0000001906167220 */ /* 0x020fc60000410000 */
[----:B------:R-:W5:Y:S01]  /*7e80*/  LDS R47, [R5+0xd00] ;  /* 0x000d0000052f7984 */ /* 0x000f620000000800 */
[----:B---3--:R-:W-:-:S03]  /*7e90*/  FMUL.FTZ R24, R6, R27 ;  /* 0x0000001b06187220 */ /* 0x008fc60000410000 */
[----:B------:R3:W-:Y:S04]  /*7ea0*/  STS [R5+-0x200], R4 ;  /* 0xfffe000405007388 */ /* 0x0007e80000000800 */
[----:B------:R0:W-:Y:S01]  /*7eb0*/  STS [R5+-0x100], R8 ;  /* 0xffff000805007388 */ /* 0x0001e20000000800 */
[----:B------:R-:W-:-:S03]  /*7ec0*/  FMUL.FTZ R26, R6, R31 ;  /* 0x0000001f061a7220 */ /* 0x000fc60000410000 */
[----:B------:R1:W-:Y:S01]  /*7ed0*/  STS [R5], R10 ;  /* 0x0000000a05007388 */ /* 0x0003e20000000800 */
[C---:B------:R-:W-:Y:S01]  /*7ee0*/  FMUL.FTZ R28, R6.reuse, R33 ;  /* 0x00000021061c7220 */ /* 0x040fe20000410000 */
[C---:B---3--:R-:W-:Y:S02]  /*7ef0*/  FMUL.FTZ R4, R6.reuse, R29 ;  /* 0x0000001d06047220 */ /* 0x048fe40000410000 */
[----:B------:R2:W-:Y:S01]  /*7f00*/  STS [R5+0x100], R14 ;  /* 0x0001000e05007388 */ /* 0x0005e20000000800 */
[----:B------:R-:W-:-:S03]  /*7f10*/  FMUL.FTZ R30, R6, R35 ;  /* 0x00000023061e7220 */ /* 0x000fc60000410000 */
[----:B------:R4:W-:Y:S01]  /*7f20*/  STS [R5+0x200], R22 ;  /* 0x0002001605007388 */ /* 0x0009e20000000800 */
[----:B------:R-:W-:-:S03]  /*7f30*/  FMUL.FTZ R32, R6, R37 ;  /* 0x0000002506207220 */ /* 0x000fc60000410000 */
[----:B------:R5:W-:Y:S01]  /*7f40*/  STS [R5+0x300], R24 ;  /* 0x0003001805007388 */ /* 0x000be20000000800 */
[C---:B0-----:R-:W-:Y:S01]  /*7f50*/  FMUL.FTZ R8, R6.reuse, R39 ;  /* 0x0000002706087220 */ /* 0x041fe20000410000 */
[C---:B-1----:R-:W-:Y:S02]  /*7f60*/  FMUL.FTZ R10, R6.reuse, R41 ;  /* 0x00000029060a7220 */ /* 0x042fe40000410000 */
[----:B------:R-:W-:Y:S01]  /*7f70*/  STS [R5+0x400], R4 ;  /* 0x0004000405007388 */ /* 0x000fe20000000800 */
[----:B--2---:R-:W-:-:S03]  /*7f80*/  FMUL.FTZ R14, R6, R43 ;  /* 0x0000002b060e7220 */ /* 0x004fc60000410000 */
        /* <DEDUP_REMOVED lines=13> */
.L_x_5535:
[----:B------:R-:W-:Y:S05]  /*8060*/  BSYNC.RECONVERGENT B1 ;  /* 0x0000000000017941 */ /* 0x000fea0003800200 */
.L_x_5534:
[----:B------:R-:W-:Y:S01]  /*8070*/  IMAD.IADD R4, R18, 0x1, -R21 ;  /* 0x0000000112047824 */ /* 0x000fe200078e0a15 */
[----:B------:R-:W-:Y:S04]  /*8080*/  BSSY.RECONVERGENT B1, `(.L_x_5537) ;  /* 0x000001e000017945 */ /* 0x000fe80003800200 */
        /* <DEDUP_REMOVED lines=29> */
.L_x_5538:
[----:B------:R-:W-:Y:S05]  /*8260*/  BSYNC.RECONVERGENT B1 ;  /* 0x0000000000017941 */ /* 0x000fea0003800200 */
.L_x_5537:
[----:B------:R-:W-:-:S13]  /*8270*/  ISETP.GT.AND P1, PT, R21, R18, PT ;  /* 0x000000121500720c */ /* 0x000fda0003f24270 */
        /* <DEDUP_REMOVED lines=14> */
.L_x_5530:
        /* <DEDUP_REMOVED lines=18> */
[----:B------:R-:W-:-:S04]  /*8480*/  IMAD.MOV R7, RZ, RZ, -R4 ;  /* 0x000000ffff077224 */ /* 0x000fc800078e0a04 */
[----:B------:R-:W-:Y:S01]  /*8490*/  IMAD.IADD R5, R5, 0x1, R10 ;  /* 0x0000000105057824 */ /* 0x000fe200078e020a */
[----:B----4-:R-:W-:-:S04]  /*84a0*/  LEA R14, P0, R21, UR8, 0x2 ;  /* 0x00000008150e7c11 */ /* 0x010fc8000f8010ff */
[----:B------:R-:W-:Y:S01]  /*84b0*/  LEA.HI.X R21, R21, UR9, R22, 0x2, P0 ;  /* 0x0000000915157c11 */ /* 0x000fe200080f1416 */
[----:B-1----:R-:W-:-:S06]  /*84c0*/  ULEA UR4, UR5, UR4, 0x18 ;  /* 0x0000000405047291 */ /* 0x002fcc000f8ec0ff */
[----:B------:R-:W-:-:S07]  /*84d0*/  VIADD R4, R12, UR4 ;  /* 0x000000040c047c36 */ /* 0x000fce0008000000 */
.L_x_5541:
[----:B-1----:R-:W0:Y:S01]  /*84e0*/  LDS R11, [R4] ;  /* 0x00000000040b7984 */ /* 0x002e220000000800 */
[----:B------:R-:W-:Y:S01]  /*84f0*/  IMAD.MOV.U32 R10, RZ, RZ, R14 ;  /* 0x000000ffff0a7224 */ /* 0x000fe200078e000e */
[----:B------:R-:W-:Y:S01]  /*8500*/  IADD3 R14, P2, PT, R14, 0x100, RZ ;  /* 0x000001000e0e7810 */ /* 0x000fe20007f5e0ff */
[----:B------:R-:W-:-:S05]  /*8510*/  VIADD R7, R7, 0x1 ;  /* 0x0000000107077836 */ /* 0x000fca0000000000 */
[----:B------:R-:W-:Y:S01]  /*8520*/  ISETP.NE.AND P0, PT, R7, RZ, PT ;  /* 0x000000ff0700720c */ /* 0x000fe20003f05270 */
[----:B0-----:R-:W-:Y:S01]  /*8530*/  FMUL.FTZ R15, R11, R6 ;  /* 0x000000060b0f7220 */ /* 0x001fe20000410000 */
[----:B------:R-:W-:Y:S01]  /*8540*/  MOV R11, R21 ;  /* 0x00000015000b7202 */ /* 0x000fe20000000f00 */
[----:B------:R-:W-:-:S03]  /*8550*/  IMAD.X R21, RZ, RZ, R21, P2 ;  /* 0x000000ffff157224 */ /* 0x000fc600010e0615 */
[----:B------:R0:W-:Y:S04]  /*8560*/  STS [R4], R15 ;  /* 0x0000000f04007388 */ /* 0x0001e80000000800 */
[----:B------:R1:W-:Y:S01]  /*8570*/  STG.E desc[UR36][R10.64], R15 ;  /* 0x0000000f0a007986 */ /* 0x0003e2000c101924 */
[----:B0-----:R-:W-:Y:S02]  /*8580*/  VIADD R4, R4, 0x100 ;  /* 0x0000010004047836 */ /* 0x001fe40000000000 */
[----:B------:R-:W-:Y:S05]  /*8590*/  @P0 BRA `(.L_x_5541) ;  /* 0xfffffffc00d00947 */ /* 0x000fea000383ffff */
.L_x_5540:
[----:B------:R-:W-:Y:S05]  /*85a0*/  BSYNC.RECONVERGENT B1 ;  /* 0x0000000000017941 */ /* 0x000fea0003800200 */
.L_x_5539:
[----:B------:R-:W-:Y:S05]  /*85b0*/  @!P1 BRA `(.L_x_5529) ;  /* 0x0000000800709947 */ /* 0x000fea0003800000 */
[----:B-1----:R-:W1:Y:S01]  /*85c0*/  S2R R10, SR_CgaCtaId ;  /* 0x00000000000a7919 */ /* 0x002e620000008800 */
[----:B------:R-:W4:Y:S01]  /*85d0*/  LDCU.64 UR4, c[0x0][0x480] ;  /* 0x00009000ff0477ac */ /* 0x000f220008000a00 */
[C---:B------:R-:W-:Y:S01]  /*85e0*/  IADD3 R7, P0, PT, R5.reuse, R8, RZ ;  /* 0x0000000805077210 */ /* 0x040fe20007f1e0ff */
[----:B------:R-:W-:Y:S01]  /*85f0*/  BSSY.RECONVERGENT B1, `(.L_x_5542) ;  /* 0x000005a000017945 */ /* 0x000fe20003800200 */
[----:B------:R-:W-:Y:S02]  /*8600*/  IADD3 R14, PT, PT, -R5, R18, RZ ;  /* 0x00000012050e7210 */ /* 0x000fe40007ffe1ff */
[----:B------:R-:W-:Y:S01]  /*8610*/  MOV R4, 0x400 ;  /* 0x0000040000047802 */ /* 0x000fe20000000f00 */
        /* <DEDUP_REMOVED lines=13> */
[----:B------:R-:W-:Y:S02]  /*86f0*/  PLOP3.LUT P0, PT, PT, PT, PT, 0x8, 0x80 ;  /* 0x000000000080781c */ /* 0x000fe40003f0e170 */
[----:B------:R-:W-:-:S11]  /*8700*/  IADD3 R14, PT, PT, R18, -0x2ff, RZ ;  /* 0xfffffd01120e7810 */ /* 0x000fd60007ffe0ff */
.L_x_5544:
        /* <DEDUP_REMOVED lines=8> */
[----:B------:R-:W3:Y:S04]  /*8790*/  LDS R29, [R4+0x400] ;  /* 0x00040000041d7984 */ /* 0x000ee80000000800 */
[----:B------:R-:W3:Y:S04]  /*87a0*/  LDS R31, [R4+0x500] ;  /* 0x00050000041f7984 */ /* 0x000ee80000000800 */
[----:B--2---:R-:W2:Y:S04]  /*87b0*/  LDS R33, [R4+0x600] ;  /* 0x0006000004217984 */ /* 0x004ea80000000800 */
[----:B------:R-:W2:Y:S04]  /*87c0*/  LDS R35, [R4+0x700] ;  /* 0x0007000004237984 */ /* 0x000ea80000000800 */
        /* <DEDUP_REMOVED lines=12> */
[----:B------:R-:W-:Y:S01]  /*8890*/  STG.E desc[UR36][R8.64+-0x200], R7 ;  /* 0xfffe000708007986 */ /* 0x000fe2000c101924 */
[----:B------:R-:W-:-:S03]  /*88a0*/  FMUL.FTZ R29, R6, R29 ;  /* 0x0000001d061d7220 */ /* 0x000fc60000410000 */
[----:B------:R0:W-:Y:S01]  /*88b0*/  STS [R4+-0x200], R7 ;  /* 0xfffe000704007388 */ /* 0x0001e20000000800 */
[C---:B------:R-:W-:Y:S01]  /*88c0*/  FMUL.FTZ R31, R6.reuse, R31 ;  /* 0x0000001f061f7220 */ /* 0x040fe20000410000 */
[C---:B--2---:R-:W-:Y:S02]  /*88d0*/  FMUL.FTZ R33, R6.reuse, R33 ;  /* 0x0000002106217220 */ /* 0x044fe40000410000 */
[----:B------:R-:W-:Y:S01]  /*88e0*/  STG.E desc[UR36][R8.64+-0x100], R11 ;  /* 0xffff000b08007986 */ /* 0x000fe2000c101924 */
[----:B------:R-:W-:-:S03]  /*88f0*/  FMUL.FTZ R35, R6, R35 ;  /* 0x0000002306237220 */ /* 0x000fc60000410000 */
[----:B------:R-:W-:Y:S01]  /*8900*/  STS [R4+-0x100], R11 ;  /* 0xffff000b04007388 */ /* 0x000fe20000000800 */
[----:B0-----:R-:W-:Y:S01]  /*8910*/  IADD3 R7, P2, PT, R8, 0x1000, RZ ;  /* 0x0000100008077810 */ /* 0x001fe20007f5e0ff */
[C---:B------:R-:W-:Y:S02]  /*8920*/  FMUL.FTZ R37, R6.reuse, R37 ;  /* 0x0000002506257220 */ /* 0x040fe40000410000 */
[----:B------:R-:W-:Y:S02]  /*8930*/  STG.E desc[UR36][R8.64], R15 ;  /* 0x0000000f08007986 */ /* 0x000fe4000c101924 */
[----:B------:R-:W-:Y:S02]  /*8940*/  IMAD.X R10, RZ, RZ, R9, P2 ;  /* 0x000000ffff0a7224 */ /* 0x000fe400010e0609 */
[C---:B------:R-:W-:Y:S01]  /*8950*/  FMUL.FTZ R39, R6.reuse, R39 ;  /* 0x0000002706277220 */ /* 0x040fe20000410000 */
[----:B------:R-:W-:Y:S01]  /*8960*/  STS [R4], R15 ;  /* 0x0000000f04007388 */ /* 0x000fe20000000800 */
[----:B-1----:R-:W-:-:S03]  /*8970*/  FMUL.FTZ R41, R6, R41 ;  /* 0x0000002906297220 */ /* 0x002fc60000410000 */
[----:B------:R-:W-:Y:S01]  /*8980*/  STG.E desc[UR36][R8.64+0x100], R21 ;  /* 0x0001001508007986 */ /* 0x000fe2000c101924 */
[----:B----4-:R-:W-:-:S03]  /*8990*/  FMUL.FTZ R43, R6, R43 ;  /* 0x0000002b062b7220 */ /* 0x010fc60000410000 */
[----:B------:R-:W-:Y:S01]  /*89a0*/  STS [R4+0x100], R21 ;  /* 0x0001001504007388 */ /* 0x000fe20000000800 */
[----:B-----5:R-:W-:-:S03]  /*89b0*/  FMUL.FTZ R45, R6, R45 ;  /* 0x0000002d062d7220 */ /* 0x020fc60000410000 */
[----:B------:R-:W-:Y:S01]  /*89c0*/  STG.E desc[UR36][R8.64+0x200], R25 ;  /* 0x0002001908007986 */ /* 0x000fe2000c101924 */
[----:B---3--:R-:W-:-:S03]  /*89d0*/  FMUL.FTZ R47, R6, R47 ;  /* 0x0000002f062f7220 */ /* 0x008fc60000410000 */
        /* <DEDUP_REMOVED lines=27> */
.L_x_5543:
[----:B------:R-:W-:Y:S05]  /*8b90*/  BSYNC.RECONVERGENT B1 ;  /* 0x0000000000017941 */ /* 0x000fea0003800200 */
.L_x_5542:
        /* <DEDUP_REMOVED lines=16> */
[----:B------:R-:W-:Y:S01]  /*8ca0*/  STG.E desc[UR36][R8.64+-0x200], R7 ;  /* 0xfffe000708007986 */ /* 0x000fe2000c101924 */
[----:B----4-:R-:W-:-:S03]  /*8cb0*/  FMUL.FTZ R15, R6, R15 ;  /* 0x0000000f060f7220 */ /* 0x010fc60000410000 */
[----:B------:R0:W-:Y:S01]  /*8cc0*/  STS [R4+-0x200], R7 ;  /* 0xfffe000704007388 */ /* 0x0001e20000000800 */
[----:B-----5:R-:W-:-:S03]  /*8cd0*/  FMUL.FTZ R21, R6, R21 ;  /* 0x0000001506157220 */ /* 0x020fc60000410000 */
[----:B------:R-:W-:Y:S01]  /*8ce0*/  STG.E desc[UR36][R8.64+-0x100], R11 ;  /* 0xffff000b08007986 */ /* 0x000fe2000c101924 */
[----:B--2---:R-:W-:-:S03]  /*8cf0*/  FMUL.FTZ R25, R6, R25 ;  /* 0x0000001906197220 */ /* 0x004fc60000410000 */
[----:B------:R-:W-:Y:S01]  /*8d00*/  STS [R4+-0x100], R11 ;  /* 0xffff000b04007388 */ /* 0x000fe20000000800 */
[----:B0-----:R-:W-:Y:S01]  /*8d10*/  IADD3 R7, P1, PT, R8, 0x800, RZ ;  /* 0x0000080008077810 */ /* 0x001fe20007f3e0ff */
[C---:B---3--:R-:W-:Y:S02]  /*8d20*/  FMUL.FTZ R27, R6.reuse, R27 ;  /* 0x0000001b061b7220 */ /* 0x048fe40000410000 */
[----:B------:R-:W-:Y:S01]  /*8d30*/  STG.E desc[UR36][R8.64], R15 ;  /* 0x0000000f08007986 */ /* 0x000fe2000c101924 */
[C---:B------:R-:W-:Y:S01]  /*8d40*/  FMUL.FTZ R29, R6.reuse, R29 ;  /* 0x0000001d061d7220 */ /* 0x040fe20000410000 */
[----:B------:R-:W-:Y:S02]  /*8d50*/  IMAD.X R10, RZ, RZ, R9, P1 ;  /* 0x000000ffff0a7224 */ /* 0x000fe400008e0609 */
[----:B------:R-:W-:Y:S01]  /*8d60*/  STS [R4], R15 ;  /* 0x0000000f04007388 */ /* 0x000fe20000000800 */
[----:B------:R-:W-:-:S03]  /*8d70*/  FMUL.FTZ R31, R6, R31 ;  /* 0x0000001f061f7220 */ /* 0x000fc60000410000 */
        /* <DEDUP_REMOVED lines=13> */
.L_x_5546:
[----:B------:R-:W-:Y:S05]  /*8e50*/  BSYNC.RECONVERGENT B1 ;  /* 0x0000000000017941 */ /* 0x000fea0003800200 */
.L_x_5545:
[----:B------:R-:W-:-:S13]  /*8e60*/  ISETP.LE.OR P0, PT, R5, R18, P0 ;  /* 0x000000120500720c */ /* 0x000fda0000703670 */
[----:B------:R-:W-:Y:S05]  /*8e70*/  @!P0 BRA `(.L_x_5529) ;  /* 0x0000000000408947 */ /* 0x000fea0003800000 */
[----:B------:R-:W0:Y:S04]  /*8e80*/  LDS R5, [R4+-0x200] ;  /* 0xfffe000004057984 */ /* 0x000e280000000800 */
[----:B------:R-:W1:Y:S04]  /*8e90*/  LDS R7, [R4+-0x100] ;  /* 0xffff000004077984 */ /* 0x000e680000000800 */
[----:B------:R-:W4:Y:S04]  /*8ea0*/  LDS R11, [R4] ;  /* 0x00000000040b7984 */ /* 0x000f280000000800 */
[----:B------:R-:W5:Y:S01]  /*8eb0*/  LDS R15, [R4+0x100] ;  /* 0x00010000040f7984 */ /* 0x000f620000000800 */
[-C--:B0-----:R-:W-:Y:S01]  /*8ec0*/  FMUL.FTZ R5, R5, R6.reuse ;  /* 0x0000000605057220 */ /* 0x081fe20000410000 */
[----:B-1----:R-:W-:-:S04]  /*8ed0*/  FMUL.FTZ R7, R7, R6 ;  /* 0x0000000607077220 */ /* 0x002fc80000410000 */
        /* <DEDUP_REMOVED lines=10> */
.L_x_5529:
[----:B------:R-:W-:Y:S05]  /*8f80*/  BSYNC.RECONVERGENT B0 ;  /* 0x0000000000007941 */ /* 0x000fea0003800200 */
.L_x_5528:
[----:B------:R-:W4:Y:S01]  /*8f90*/  LDCU.64 UR4, c[0x0][0x3b0] ;  /* 0x00007600ff0477ac */ /* 0x000f220008000a00 */
[----:B------:R-:W-:Y:S02]  /*8fa0*/  LOP3.LUT R12, R12, 0xfc, RZ, 0xc0, !PT ;  /* 0x000000fc0c0c7812 */ /* 0x000fe400078ec0ff */
[----:B0-----:R-:W-:Y:S02]  /*8fb0*/  CS2R R6, SRZ ;  /* 0x0000000000067805 */ /* 0x001fe4000001ff00 */
[----:B------:R-:W-:-:S04]  /*8fc0*/  ISETP.GT.U32.AND P0, PT, R20, 0x3f, PT ;  /* 0x0000003f1400780c */ /* 0x000fc80003f04070 */
[----:B------:R-:W-:Y:S02]  /*8fd0*/  ISETP.GT.U32.OR P0, PT, R12, 0x8f, P0 ;  /* 0x0000008f0c00780c */ /* 0x000fe40000704470 */
[----:B----4-:R-:W-:-:S04]  /*8fe0*/  ISETP.EQ.U32.AND P1, PT, RZ, UR4, PT ;  /* 0x00000004ff007c0c */ /* 0x010fc8000bf22070 */
[----:B------:R-:W-:-:S13]  /*8ff0*/  ISETP.EQ.OR.EX P0, PT, RZ, UR5, P0, P1 ;  /* 0x00000005ff007c0c */ /* 0x000fda0008702710 */
[----:B-1----:R-:W0:Y:S01]  /*9000*/  @!P0 LDC.64 R14, c[0x0][0x3b0] ;  /* 0x0000ec00ff0e8b82 */ /* 0x002e220000000a00 */
[----:B------:R-:W-:Y:S01]  /*9010*/  @!P0 IMAD R5, R13, 0x90, R12 ;  /* 0x000000900d058824 */ /* 0x000fe200078e020c */
[----:B------:R-:W-:Y:S01]  /*9020*/  ISETP.GT.U32.AND P1, PT, R12, 0x8f, PT ;  /* 0x0000008f0c00780c */ /* 0x000fe20003f24070 */
[----:B------:R-:W-:Y:S01]  /*9030*/  BSSY.RECONVERGENT B0, `(.L_x_5547) ;  /* 0x0000222000007945 */ /* 0x000fe20003800200 */
[----:B------:R-:W-:Y:S01]  /*9040*/  IMAD R17, R17, 0x90, RZ ;  /* 0x0000009011117824 */ /* 0x000fe200078e02ff */
[----:B------:R-:W-:Y:S02]  /*9050*/  CS2R R10, SRZ ;  /* 0x00000000000a7805 */ /* 0x000fe4000001ff00 */
[----:B------:R-:W-:Y:S01]  /*9060*/  CS2R R8, SRZ ;  /* 0x0000000000087805 */ /* 0x000fe2000001ff00 */
[----:B0-----:R-:W-:Y:S01]  /*9070*/  @!P0 IMAD.WIDE.U32 R14, R5, 0x4, R14 ;  /* 0x00000004050e8825 */ /* 0x001fe200078e000e */
[----:B------:R-:W-:-:S06]  /*9080*/  CS2R R4, SRZ ;  /* 0x0000000000047805 */ /* 0x000fcc000001ff00 */
[----:B------:R0:W5:Y:S01]  /*9090*/  @!P0 LDG.E.128 R4, desc[UR36][R14.64] ;  /* 0x000000240e048981 */ /* 0x000162000c1e1d00 */
[----:B------:R-:W-:Y:S01]  /*90a0*/  BAR.SYNC.DEFER_BLOCKING 0x0 ;  /* 0x0000000000007b1d */ /* 0x000fe20000010000 */
[----:B------:R-:W-:-:S05]  /*90b0*/  PLOP3.LUT P0, PT, PT, PT, PT, 0x8, 0x80 ;  /* 0x000000000080781c */ /* 0x000fca0003f0e170 */
[----:B------:R-:W-:Y:S08]  /*90c0*/  @P1 BRA `(.L_x_5548) ;  /* 0x0000002000601947 */ /* 0x000ff00003800000 */
[----:B------:R-:W1:Y:S01]  /*90d0*/  LDCU UR4, c[0x0][0x3f4] ;  /* 0x00007e80ff0477ac */ /* 0x000e620008000800 */
[----:B------:R-:W-:Y:S01]  /*90e0*/  SHF.R.U32.HI R56, RZ, 0x6, R20 ;  /* 0x00000006ff387819 */ /* 0x000fe20000011614 */
[----:B0-----:R-:W0:Y:S01]  /*90f0*/  LDC.64 R14, c[0x0][0x3c0] ;  /* 0x0000f000ff0e7b82 */ /* 0x001e220000000a00 */
[----:B------:R-:W-:Y:S01]  /*9100*/  BSSY.RECONVERGENT B1, `(.L_x_5549) ;  /* 0x00000bd000017945 */ /* 0x000fe20003800200 */
[----:B------:R-:W-:Y:S02]  /*9110*/  IMAD.MOV.U32 R11, RZ, RZ, RZ ;  /* 0x000000ffff0b7224 */ /* 0x000fe400078e00ff */
[----:B------:R-:W-:Y:S02]  /*9120*/  IMAD.IADD R22, R23, 0x1, R56 ;  /* 0x0000000117167824 */ /* 0x000fe400078e0238 */
[----:B-1----:R-:W-:-:S04]  /*9130*/  IMAD.U32 R21, RZ, RZ, UR4 ;  /* 0x00000004ff157e24 */ /* 0x002fc8000f8e00ff */
[-C--:B------:R-:W-:Y:S01]  /*9140*/  IMAD R3, R3, R21.reuse, R12 ;  /* 0x0000001503037224 */ /* 0x080fe200078e020c */
[----:B------:R-:W-:-:S03]  /*9150*/  VIMNMX R25, PT, PT, R18, R21, PT ;  /* 0x0000001512197248 */ /* 0x000fc60003fe0100 */
[----:B0-----:R-:W-:Y:S01]  /*9160*/  IMAD.WIDE R14, R3, 0x4, R14 ;  /* 0x00000004030e7825 */ /* 0x001fe200078e020e */
[----:B------:R-:W-:-:S13]  /*9170*/  ISETP.GT.AND P1, PT, R25, R22, PT ;  /* 0x000000161900720c */ /* 0x000fda0003f24270 */
[----:B------:R-:W-:Y:S05]  /*9180*/  @!P1 BRA `(.L_x_5550) ;  /* 0x0000000800d09947 */ /* 0x000fea0003800000 */
[----:B------:R-:W-:Y:S01]  /*9190*/  IADD3 R8, PT, PT, R56, R23, -R25 ;  /* 0x0000001738087210 */ /* 0x000fe20007ffe819 */
[----:B------:R-:W-:Y:S01]  /*91a0*/  BSSY.RECONVERGENT B2, `(.L_x_5551) ;  /* 0x0000057000027945 */ /* 0x000fe20003800200 */
[----:B------:R-:W-:Y:S01]  /*91b0*/  IADD3 R3, PT, PT, R25, -R22, RZ ;  /* 0x8000001619037210 */ /* 0x000fe20007ffe0ff */
[----:B------:R-:W-:Y:S01]  /*91c0*/  IMAD.MOV.U32 R58, RZ, RZ, R22 ;  /* 0x000000ffff3a7224 */ /* 0x000fe200078e0016 */
[----:B------:R-:W-:Y:S02]  /*91d0*/  ISETP.GT.U32.AND P1, PT, R8, -0x8, PT ;  /* 0xfffffff80800780c */ /* 0x000fe40003f24070 */
[----:B------:R-:W-:Y:S02]  /*91e0*/  CS2R R8, SRZ ;  /* 0x0000000000087805 */ /* 0x000fe4000001ff00 */
[----:B------:R-:W-:Y:S02]  /*91f0*/  LOP3.LUT R69, R3, 0x7, RZ, 0xc0, !PT ;  /* 0x0000000703457812 */ /* 0x000fe400078ec0ff */
[----:B------:R-:W-:-:S02]  /*9200*/  CS2R R10, SRZ ;  /* 0x00000000000a7805 */ /* 0x000fc4000001ff00 */
[----:B------:R-:W-:-:S05]  /*9210*/  ISETP.NE.AND P2, PT, R69, RZ, PT ;  /* 0x000000ff4500720c */ /* 0x000fca0003f45270 */
[----:B------:R-:W-:Y:S08]  /*9220*/  @P1 BRA `(.L_x_5552) ;  /* 0x0000000400381947 */ /* 0x000ff00003800000 */
[----:B------:R-:W0:Y:S01]  /*9230*/  S2R R25, SR_CgaCtaId ;  /* 0x0000000000197919 */ /* 0x000e220000008800 */
[----:B------:R-:W-:Y:S01]  /*9240*/  MOV R8, 0x400 ;  /* 0x0000040000087802 */ /* 0x000fe20000000f00 */
[----:B------:R-:W-:Y:S01]  /*9250*/  IMAD.MOV.U32 R57, RZ, RZ, RZ ;  /* 0x000000ffff397224 */ /* 0x000fe200078e00ff */
[----:B------:R-:W-:Y:S01]  /*9260*/  LOP3.LUT R70, R3, 0xfffffff8, RZ, 0xc0, !PT ;  /* 0xfffffff803467812 */ /* 0x000fe200078ec0ff */
[----:B------:R-:W-:Y:S02]  /*9270*/  IMAD.MOV.U32 R58, RZ, RZ, R22 ;  /* 0x000000ffff3a7224 */ /* 0x000fe400078e0016 */
[----:B------:R-:W-:-:S05]  /*9280*/  VIADD R8, R8, 0x410 ;  /* 0x0000041008087836 */ /* 0x000fca0000000000 */
[----:B0-----:R-:W-:Y:S01]  /*9290*/  LEA R72, R25, R8, 0x18 ;  /* 0x0000000819487211 */ /* 0x001fe200078ec0ff */
[----:B------:R-:W-:-:S07]  /*92a0*/  HFMA2 R8, -RZ, RZ, 0, 0 ;  /* 0x00000000ff087431 */ /* 0x000fce00000001ff */
.L_x_5553:
[----:B------:R-:W-:-:S04]  /*92b0*/  IMAD R47, R58, 0x90, RZ ;  /* 0x000000903a2f7824 */ /* 0x000fc800078e02ff */
[----:B------:R-:W-:-:S04]  /*92c0*/  IMAD.WIDE.U32 R24, R47, 0x4, R14 ;  /* 0x000000042f187825 */ /* 0x000fc800078e000e */
[C---:B------:R-:W-:Y:S02]  /*92d0*/  VIADD R29, R47.reuse, 0x90 ;  /* 0x000000902f1d7836 */ /* 0x040fe40000000000 */
[----:B--2---:R-:W-:Y:S01]  /*92e0*/  VIADD R33, R47, 0x120 ;  /* 0x000001202f217836 */ /* 0x004fe20000000000 */
[----:B------:R-:W2:Y:S01]  /*92f0*/  LDG.E.128 R24, desc[UR36][R24.64] ;  /* 0x0000002418187981 */ /* 0x000ea2000c1e1d00 */
[----:B------:R-:W-:-:S04]  /*9300*/  IMAD.WIDE.U32 R28, R29, 0x4, R14 ;  /* 0x000000041d1c7825 */ /* 0x000fc800078e000e */
[----:B------:R-:W-:Y:S02]  /*9310*/  VIADD R37, R47, 0x1b0 ;  /* 0x000001b02f257836 */ /* 0x000fe40000000000 */
[--C-:B------:R-:W-:Y:S01]  /*9320*/  IMAD.WIDE.U32 R32, R33, 0x4, R14.reuse ;  /* 0x0000000421207825 */ /* 0x100fe200078e000e */
[----:B------:R-:W4:Y:S03]  /*9330*/  LDG.E.128 R28, desc[UR36][R28.64] ;  /* 0x000000241c1c7981 */ /* 0x000f26000c1e1d00 */
[----:B------:R-:W-:Y:S02]  /*9340*/  VIADD R41, R47, 0x240 ;  /* 0x000002402f297836 */ /* 0x000fe40000000000 */
[----:B------:R-:W-:Y:S01]  /*9350*/  IMAD.WIDE.U32 R36, R37, 0x4, R14 ;  /* 0x0000000425247825 */ /* 0x000fe200078e000e */
[----:B------:R-:W3:Y:S01]  /*9360*/  LDG.E.128 R32, desc[UR36][R32.64] ;  /* 0x0000002420207981 */ /* 0x000ee2000c1e1d00 */
[----:B------:R-:W-:-:S02]  /*9370*/  IADD3 R45, PT, PT, R47, 0x2d0, RZ ;  /* 0x000002d02f2d7810 */ /* 0x000fc40007ffe0ff */
[--C-:B------:R-:W-:Y:S02]  /*9380*/  IMAD.WIDE.U32 R40, R41, 0x4, R14.reuse ;  /* 0x0000000429287825 */ /* 0x100fe400078e000e */
[----:B------:R-:W3:Y:S02]  /*9390*/  LDG.E.128 R36, desc[UR36][R36.64] ;  /* 0x0000002424247981 */ /* 0x000ee4000c1e1d00 */
[----:B------:R-:W-:Y:S02]  /*93a0*/  VIADD R49, R47, 0x360 ;  /* 0x000003602f317836 */ /* 0x000fe40000000000 */
[----:B------:R-:W-:Y:S01]  /*93b0*/  IMAD.WIDE.U32 R44, R45, 0x4, R14 ;  /* 0x000000042d2c7825 */ /* 0x000fe200078e000e */
[----:B------:R-:W3:Y:S03]  /*93c0*/  LDG.E.128 R40, desc[UR36][R40.64] ;  /* 0x0000002428287981 */ /* 0x000ee6000c1e1d00 */
[----:B------:R-:W-:-:S02]  /*93d0*/  VIADD R53, R47, 0x3f0 ;  /* 0x000003f02f357836 */ /* 0x000fc40000000000 */
[--C-:B------:R-:W-:Y:S01]  /*93e0*/  IMAD.WIDE.U32 R48, R49, 0x4, R14.reuse ;  /* 0x0000000431307825 */ /* 0x100fe200078e000e */
[----:B------:R-:W3:Y:S03]  /*93f0*/  LDG.E.128 R44, desc[UR36][R44.64] ;  /* 0x000000242c2c7981 */ /* 0x000ee6000c1e1d00 */
[----:B------:R-:W-:Y:S02]  /*9400*/  IMAD.WIDE.U32 R52, R53, 0x4, R14 ;  /* 0x0000000435347825 */ /* 0x000fe400078e000e */
[----:B------:R-:W3:Y:S04]  /*9410*/  LDG.E.128 R48, desc[UR36][R48.64] ;  /* 0x0000002430307981 */ /* 0x000ee8000c1e1d00 */
[----:B------:R-:W3:Y:S01]  /*9420*/  LDG.E.128 R52, desc[UR36][R52.64] ;  /* 0x0000002434347981 */ /* 0x000ee2000c1e1d00 */
[----:B------:R-:W-:-:S04]  /*9430*/  IMAD.IADD R59, R58, 0x1, -R23 ;  /* 0x000000013a3b7824 */ /* 0x000fc800078e0a17 */
[----:B------:R-:W-:-:S05]  /*9440*/  IMAD R59, R59, 0x4, R72 ;  /* 0x000000043b3b7824 */ /* 0x000fca00078e0248 */
[----:B------:R-:W2:Y:S04]  /*9450*/  LDS R60, [R59] ;  /* 0x000000003b3c7984 */ /* 0x000ea80000000800 */
[----:B------:R-:W4:Y:S04]  /*9460*/  LDS R62, [R59+0x4] ;  /* 0x000004003b3e7984 */ /* 0x000f280000000800 */
[----:B------:R-:W3:Y:S04]  /*9470*/  LDS R63, [R59+0x8] ;  /* 0x000008003b3f7984 */ /* 0x000ee80000000800 */
[----:B------:R-:W0:Y:S04]  /*9480*/  LDS R64, [R59+0xc] ;  /* 0x00000c003b407984 */ /* 0x000e280000000800 */
[----:B------:R-:W1:Y:S04]  /*9490*/  LDS R65, [R59+0x10] ;  /* 0x000010003b417984 */ /* 0x000e680000000800 */
[----:B------:R-:W1:Y:S04]  /*94a0*/  LDS R66, [R59+0x14] ;  /* 0x000014003b427984 */ /* 0x000e680000000800 */
[----:B------:R-:W1:Y:S04]  /*94b0*/  LDS R67, [R59+0x18] ;  /* 0x000018003b437984 */ /* 0x000e680000000800 */
[----:B------:R-:W1:Y:S01]  /*94c0*/  LDS R68, [R59+0x1c] ;  /* 0x00001c003b447984 */ /* 0x000e620000000800 */
[----:B------:R-:W-:-:S04]  /*94d0*/  IADD3 R57, PT, PT, R57, 0x8, RZ ;  /* 0x0000000839397810 */ /* 0x000fc80007ffe0ff */
[----:B------:R-:W-:Y:S01]  /*94e0*/  ISETP.NE.AND P1, PT, R57, R70, PT ;  /* 0x000000463900720c */ /* 0x000fe20003f25270 */
[----:B------:R-:W-:Y:S02]  /*94f0*/  VIADD R58, R58, 0x8 ;  /* 0x000000083a3a7836 */ /* 0x000fe40000000000 */
        /* <DEDUP_REMOVED lines=33> */
.L_x_5552:
[----:B------:R-:W-:Y:S05]  /*9710*/  BSYNC.RECONVERGENT B2 ;  /* 0x0000000000027941 */ /* 0x000fea0003800200 */
.L_x_5551:
[----:B------:R-:W-:Y:S05]  /*9720*/  @!P2 BRA `(.L_x_5550) ;  /* 0x000000040068a947 */ /* 0x000fea0003800000 */
[----:B------:R-:W-:Y:S01]  /*9730*/  ISETP.GE.U32.AND P1, PT, R69, 0x4, PT ;  /* 0x000000044500780c */ /* 0x000fe20003f26070 */
[----:B------:R-:W-:Y:S01]  /*9740*/  BSSY.RECONVERGENT B2, `(.L_x_5554) ;  /* 0x000002b000027945 */ /* 0x000fe20003800200 */
[----:B------:R-:W-:-:S04]  /*9750*/  LOP3.LUT R46, R3, 0x3, RZ, 0xc0, !PT ;  /* 0x00000003032e7812 */ /* 0x000fc800078ec0ff */
[----:B------:R-:W-:-:S07]  /*9760*/  ISETP.NE.AND P2, PT, R46, RZ, PT ;  /* 0x000000ff2e00720c */ /* 0x000fce0003f45270 */
[----:B------:R-:W-:Y:S06]  /*9770*/  @!P1 BRA `(.L_x_5555) ;  /* 0x00000000009c9947 */ /* 0x000fec0003800000 */
[----:B------:R-:W-:-:S04]  /*9780*/  IMAD R25, R58, 0x90, RZ ;  /* 0x000000903a197824 */ /* 0x000fc800078e02ff */
[----:B--2---:R-:W-:-:S04]  /*9790*/  IMAD.WIDE.U32 R32, R25, 0x4, R14 ;  /* 0x0000000419207825 */ /* 0x004fc800078e000e */
[C---:B------:R-:W-:Y:S01]  /*97a0*/  VIADD R35, R25.reuse, 0x90 ;  /* 0x0000009019237836 */ /* 0x040fe20000000000 */
[----:B------:R0:W2:Y:S01]  /*97b0*/  LDG.E.128 R36, desc[UR36][R32.64] ;  /* 0x0000002420247981 */ /* 0x0000a2000c1e1d00 */
[----:B------:R-:W-:Y:S02]  /*97c0*/  VIADD R27, R25, 0x120 ;  /* 0x00000120191b7836 */ /* 0x000fe40000000000 */
[----:B------:R-:W-:-:S04]  /*97d0*/  IMAD.WIDE.U32 R34, R35, 0x4, R14 ;  /* 0x0000000423227825 */ /* 0x000fc800078e000e */
[----:B------:R-:W-:Y:S01]  /*97e0*/  VIADD R29, R25, 0x1b0 ;  /* 0x000001b0191d7836 */ /* 0x000fe20000000000 */
[----:B------:R1:W4:Y:S01]  /*97f0*/  LDG.E.128 R40, desc[UR36][R34.64] ;  /* 0x0000002422287981 */ /* 0x000322000c1e1d00 */
[----:B------:R-:W-:-:S04]  /*9800*/  IMAD.WIDE.U32 R24, R27, 0x4, R14 ;  /* 0x000000041b187825 */ /* 0x000fc800078e000e */
[----:B------:R-:W-:Y:S02]  /*9810*/  IMAD.WIDE.U32 R28, R29, 0x4, R14 ;  /* 0x000000041d1c7825 */ /* 0x000fe400078e000e */
[----:B------:R-:W3:Y:S04]  /*9820*/  LDG.E.128 R24, desc[UR36][R24.64] ;  /* 0x0000002418187981 */ /* 0x000ee8000c1e1d00 */
[----:B------:R-:W3:Y:S01]  /*9830*/  LDG.E.128 R28, desc[UR36][R28.64] ;  /* 0x000000241c1c7981 */ /* 0x000ee2000c1e1d00 */
[----:B------:R-:W1:Y:S01]  /*9840*/  S2UR UR5, SR_CgaCtaId ;  /* 0x00000000000579c3 */ /* 0x000e620000008800 */
[----:B------:R-:W-:Y:S02]  /*9850*/  UMOV UR4, 0x400 ;  /* 0x0000040000047882 */ /* 0x000fe40000000000 */
[----:B------:R-:W-:Y:S01]  /*9860*/  UIADD3 UR4, UPT, UPT, UR4, 0x410, URZ ;  /* 0x0000041004047890 */ /* 0x000fe2000fffe0ff */
[----:B0-----:R-:W-:-:S03]  /*9870*/  IADD3 R32, PT, PT, -R23, R58, RZ ;  /* 0x0000003a17207210 */ /* 0x001fc60007ffe1ff */
[----:B-1----:R-:W-:-:S06]  /*9880*/  ULEA UR4, UR5, UR4, 0x18 ;  /* 0x0000000405047291 */ /* 0x002fcc000f8ec0ff */
[----:B------:R-:W-:-:S05]  /*9890*/  LEA R32, R32, UR4, 0x2 ;  /* 0x0000000420207c11 */ /* 0x000fca000f8e10ff */
[----:B------:R-:W2:Y:S04]  /*98a0*/  LDS R33, [R32] ;  /* 0x0000000020217984 */ /* 0x000ea80000000800 */
[----:B------:R-:W4:Y:S04]  /*98b0*/  LDS R34, [R32+0x4] ;  /* 0x0000040020227984 */ /* 0x000f280000000800 */
[----:B------:R-:W3:Y:S04]  /*98c0*/  LDS R44, [R32+0x8] ;  /* 0x00000800202c7984 */ /* 0x000ee80000000800 */
[----:B------:R-:W0:Y:S01]  /*98d0*/  LDS R45, [R32+0xc] ;  /* 0x00000c00202d7984 */ /* 0x000e220000000800 */
[----:B------:R-:W-:-:S02]  /*98e0*/  VIADD R58, R58, 0x4 ;  /* 0x000000043a3a7836 */ /* 0x000fc40000000000 */
[-C--:B--2---:R-:W-:Y:S01]  /*98f0*/  FFMA.FTZ R35, R36, R33.reuse, R8 ;  /* 0x0000002124237223 */ /* 0x084fe20000010008 */
[-C--:B------:R-:W-:Y:S01]  /*9900*/  FFMA.FTZ R8, R37, R33.reuse, R9 ;  /* 0x0000002125087223 */ /* 0x080fe20000010009 */
[-C--:B------:R-:W-:Y:S01]  /*9910*/  FFMA.FTZ R9, R38, R33.reuse, R10 ;  /* 0x0000002126097223 */ /* 0x080fe2000001000a */
[----:B------:R-:W-:Y:S01]  /*9920*/  FFMA.FTZ R10, R39, R33, R11 ;  /* 0x00000021270a7223 */ /* 0x000fe2000001000b */
        /* <DEDUP_REMOVED lines=11> */
[----:B------:R-:W-:-:S07]  /*99e0*/  FFMA.FTZ R11, R31, R45, R44 ;  /* 0x0000002d1f0b7223 */ /* 0x000fce000001002c */
.L_x_5555:
[----:B------:R-:W-:Y:S05]  /*99f0*/  BSYNC.RECONVERGENT B2 ;  /* 0x0000000000027941 */ /* 0x000fea0003800200 */
.L_x_5554:
        /* <DEDUP_REMOVED lines=10> */
[----:B------:R-:W4:Y:S04]  /*9aa0*/  LDG.E.128 R28, desc[UR36][R24.64] ;  /* 0x00000024181c7981 */ /* 0x000f28000c1e1d00 */
[----:B------:R-:W3:Y:S01]  /*9ab0*/  LDG.E.128 R36, desc[UR36][R26.64] ;  /* 0x000000241a247981 */ /* 0x000ee2000c1e1d00 */
[----:B------:R-:W0:Y:S01]  /*9ac0*/  S2UR UR5, SR_CgaCtaId ;  /* 0x00000000000579c3 */ /* 0x000e220000008800 */
[----:B------:R-:W-:Y:S01]  /*9ad0*/  UMOV UR4, 0x400 ;  /* 0x0000040000047882 */ /* 0x000fe20000000000 */
[C---:B------:R-:W-:Y:S01]  /*9ae0*/  IMAD.IADD R3, R58.reuse, 0x1, -R23 ;  /* 0x000000013a037824 */ /* 0x040fe200078e0a17 */
[----:B------:R-:W-:Y:S01]  /*9af0*/  UIADD3 UR4, UPT, UPT, UR4, 0x410, URZ ;  /* 0x0000041004047890 */ /* 0x000fe2000fffe0ff */
[----:B------:R-:W-:-:S03]  /*9b00*/  VIADD R58, R58, 0x2 ;  /* 0x000000023a3a7836 */ /* 0x000fc60000000000 */
[----:B0-----:R-:W-:-:S06]  /*9b10*/  ULEA UR4, UR5, UR4, 0x18 ;  /* 0x0000000405047291 */ /* 0x001fcc000f8ec0ff */
[----:B------:R-:W-:-:S05]  /*9b20*/  LEA R3, R3, UR4, 0x2 ;  /* 0x0000000403037c11 */ /* 0x000fca000f8e10ff */
[----:B--2---:R-:W4:Y:S04]  /*9b30*/  LDS R32, [R3] ;  /* 0x0000000003207984 */ /* 0x004f280000000800 */
[----:B------:R-:W3:Y:S01]  /*9b40*/  LDS R34, [R3+0x4] ;  /* 0x0000040003227984 */ /* 0x000ee20000000800 */
[-C--:B----4-:R-:W-:Y:S01]  /*9b50*/  FFMA.FTZ R33, R28, R32.reuse, R8 ;  /* 0x000000201c217223 */ /* 0x090fe20000010008 */
[-C--:B------:R-:W-:Y:S01]  /*9b60*/  FFMA.FTZ R24, R29, R32.reuse, R9 ;  /* 0x000000201d187223 */ /* 0x080fe20000010009 */
[-C--:B------:R-:W-:Y:S01]  /*9b70*/  FFMA.FTZ R25, R30, R32.reuse, R10 ;  /* 0x000000201e197223 */ /* 0x080fe2000001000a */
[----:B------:R-:W-:Y:S01]  /*9b80*/  FFMA.FTZ R32, R31, R32, R11 ;  /* 0x000000201f207223 */ /* 0x000fe2000001000b */
[-C--:B---3--:R-:W-:Y:S01]  /*9b90*/  FFMA.FTZ R8, R36, R34.reuse, R33 ;  /* 0x0000002224087223 */ /* 0x088fe20000010021 */
[-C--:B------:R-:W-:Y:S01]  /*9ba0*/  FFMA.FTZ R9, R37, R34.reuse, R24 ;  /* 0x0000002225097223 */ /* 0x080fe20000010018 */
[-C--:B------:R-:W-:Y:S01]  /*9bb0*/  FFMA.FTZ R10, R38, R34.reuse, R25 ;  /* 0x00000022260a7223 */ /* 0x080fe20000010019 */
[----:B------:R-:W-:-:S07]  /*9bc0*/  FFMA.FTZ R11, R39, R34, R32 ;  /* 0x00000022270b7223 */ /* 0x000fce0000010020 */
.L_x_5557:
[----:B------:R-:W-:Y:S05]  /*9bd0*/  BSYNC.RECONVERGENT B2 ;  /* 0x0000000000027941 */ /* 0x000fea0003800200 */
.L_x_5556:
[----:B------:R-:W-:Y:S05]  /*9be0*/  @P2 BRA `(.L_x_5550) ;  /* 0x0000000000382947 */ /* 0x000fea0003800000 */
[----:B------:R-:W-:-:S04]  /*9bf0*/  IMAD R25, R58, 0x90, RZ ;  /* 0x000000903a197824 */ /* 0x000fc800078e02ff */
[----:B------:R-:W-:-:S06]  /*9c00*/  IMAD.WIDE.U32 R24, R25, 0x4, R14 ;  /* 0x0000000419187825 */ /* 0x000fcc00078e000e */
[----:B------:R-:W4:Y:S01]  /*9c10*/  LDG.E.128 R24, desc[UR36][R24.64] ;  /* 0x0000002418187981 */ /* 0x000f22000c1e1d00 */
[----:B------:R-:W0:Y:S01]  /*9c20*/  S2UR UR5, SR_CgaCtaId ;  /* 0x00000000000579c3 */ /* 0x000e220000008800 */
[----:B------:R-:W-:Y:S01]  /*9c30*/  UMOV UR4, 0x400 ;  /* 0x0000040000047882 */ /* 0x000fe20000000000 */
[----:B------:R-:W-:Y:S01]  /*9c40*/  IADD3 R3, PT, PT, -R23, R58, RZ ;  /* 0x0000003a17037210 */ /* 0x000fe20007ffe1ff */
        /* <DEDUP_REMOVED lines=8> */
.L_x_5550:
[----:B------:R-:W-:Y:S05]  /*9cd0*/  BSYNC.RECONVERGENT B1 ;  /* 0x0000000000017941 */ /* 0x000fea0003800200 */
.L_x_5549:
[----:B------:R-:W-:Y:S01]  /*9ce0*/  ISETP.GT.AND P1, PT, R18, R22, PT ;  /* 0x000000161200720c */ /* 0x000fe20003f24270 */
[----:B------:R-:W-:-:S12]  /*9cf0*/  BSSY.RECONVERGENT B3, `(.L_x_5558) ;  /* 0x000011f000037945 */ /* 0x000fd80003800200 */
[----:B------:R-:W-:Y:S05]  /*9d00*/  @!P1 BRA `(.L_x_5559) ;  /* 0x0000001000749947 */ /* 0x000fea0003800000 */
[----:B------:R-:W-:Y:S01]  /*9d10*/  IADD3 R3, PT, PT, R56, R23, -R18 ;  /* 0x0000001738037210 */ /* 0x000fe20007ffe812 */
[----:B------:R-:W-:Y:S01]  /*9d20*/  IMAD.IADD R18, R18, 0x1, -R22 ;  /* 0x0000000112127824 */ /* 0x000fe200078e0a16 */
[----:B------:R-:W-:Y:S02]  /*9d30*/  BSSY.RECONVERGENT B2, `(.L_x_5560) ;  /* 0x00000a1000027945 */ /* 0x000fe40003800200 */
[----:B------:R-:W-:Y:S02]  /*9d40*/  ISETP.GT.U32.AND P1, PT, R3, -0x4, PT ;  /* 0xfffffffc0300780c */ /* 0x000fe40003f24070 */
[----:B--2---:R-:W-:-:S11]  /*9d50*/  LOP3.LUT R33, R18, 0x3, RZ, 0xc0, !PT ;  /* 0x0000000312217812 */ /* 0x004fd600078ec0ff */
[----:B------:R-:W-:Y:S05]  /*9d60*/  @P1 BRA `(.L_x_5561) ;  /* 0x0000000800741947 */ /* 0x000fea0003800000 */
        /* <DEDUP_REMOVED lines=11> */
.L_x_5571:
[----:B------:R-:W-:Y:S01]  /*9e20*/  IADD3 R26, PT, PT, R22, -0x1, RZ ;  /* 0xffffffff161a7810 */ /* 0x000fe20007ffe0ff */
[----:B------:R-:W-:Y:S01]  /*9e30*/  BSSY.RECONVERGENT B4, `(.L_x_5563) ;  /* 0x0000023000047945 */ /* 0x000fe20003800200 */
[----:B------:R-:W-:Y:S02]  /*9e40*/  VIADD R3, R3, 0x4 ;  /* 0x0000000403037836 */ /* 0x000fe40000000000 */
[----:B-1----:R-:W-:Y:S01]  /*9e50*/  ISETP.GE.AND P1, PT, R26, R21, PT ;  /* 0x000000151a00720c */ /* 0x002fe20003f26270 */
[----:B------:R-:W-:-:S12]  /*9e60*/  VIADD R32, R22, 0x1 ;  /* 0x0000000116207836 */ /* 0x000fd80000000000 */
[----:B------:R-:W-:Y:S05]  /*9e70*/  @!P1 BRA `(.L_x_5564) ;  /* 0x0000000000789947 */ /* 0x000fea0003800000 */
[----:B------:R-:W-:Y:S02]  /*9e80*/  IABS R27, R21 ;  /* 0x00000015001b7213 */ /* 0x000fe40000000000 */
[----:B------:R-:W-:Y:S02]  /*9e90*/  IABS R30, R26 ;  /* 0x0000001a001e7213 */ /* 0x000fe40000000000 */
[----:B------:R-:W0:Y:S01]  /*9ea0*/  I2F.RP R28, R27 ;  /* 0x0000001b001c7306 */ /* 0x000e220000209400 */
[----:B------:R-:W-:Y:S02]  /*9eb0*/  ISETP.GE.AND P2, PT, R26, RZ, PT ;  /* 0x000000ff1a00720c */ /* 0x000fe40003f46270 */
[----:B------:R-:W-:-:S05]  /*9ec0*/  ISETP.NE.AND P3, PT, R21, RZ, PT ;  /* 0x000000ff1500720c */ /* 0x000fca0003f65270 */
[----:B0-----:R-:W0:Y:S02]  /*9ed0*/  MUFU.RCP R28, R28 ;  /* 0x0000001c001c7308 */ /* 0x001e240000001000 */
[----:B0-----:R-:W-:Y:S02]  /*9ee0*/  VIADD R29, R28, 0xffffffe ;  /* 0x0ffffffe1c1d7836 */ /* 0x001fe40000000000 */
[----:B------:R-:W0:Y:S04]  /*9ef0*/  LDS R28, [R56+-0x8] ;  /* 0xfffff800381c7984 */ /* 0x000e280000000800 */
[----:B------:R-:W1:Y:S02]  /*9f00*/  F2I.FTZ.U32.TRUNC.NTZ R25, R29 ;  /* 0x0000001d00197305 */ /* 0x000e64000021f000 */
[----:B-1----:R-:W-:-:S04]  /*9f10*/  IMAD.MOV R24, RZ, RZ, -R25 ;  /* 0x000000ffff187224 */ /* 0x002fc800078e0a19 */
[----:B------:R-:W-:Y:S01]  /*9f20*/  IMAD R31, R24, R27, RZ ;  /* 0x0000001b181f7224 */ /* 0x000fe200078e02ff */
[----:B------:R-:W-:-:S05]  /*9f30*/  MOV R24, RZ ;  /* 0x000000ff00187202 */ /* 0x000fca0000000f00 */
        /* <DEDUP_REMOVED lines=18> */
.L_x_5564:
[----:B------:R-:W-:Y:S05]  /*a060*/  BSYNC.RECONVERGENT B4 ;  /* 0x0000000000047941 */ /* 0x000fea0003800200 */
.L_x_5563:
        /* <DEDUP_REMOVED lines=37> */
.L_x_5566:
[----:B------:R-:W-:Y:S05]  /*a2c0*/  BSYNC.RECONVERGENT B4 ;  /* 0x0000000000047941 */ /* 0x000fea0003800200 */
.L_x_5565:
        /* <DEDUP_REMOVED lines=10> */
[----:B0-----:R-:W0:Y:S01]  /*a370*/  LDS R28, [R56] ;  /* 0x00000000381c7984 */ /* 0x001e220000000800 */
        /* <DEDUP_REMOVED lines=21> */
.L_x_5568:
[----:B------:R-:W-:Y:S05]  /*a4d0*/  BSYNC.RECONVERGENT B4 ;  /* 0x0000000000047941 */ /* 0x000fea0003800200 */
.L_x_5567:
        /* <DEDUP_REMOVED lines=32> */
.L_x_5570:
[----:B------:R-:W-:Y:S05]  /*a6e0*/  BSYNC.RECONVERGENT B4 ;  /* 0x0000000000047941 */ /* 0x000fea0003800200 */
.L_x_5569:
[----:B------:R-:W-:Y:S02]  /*a6f0*/  VIADD R22, R22, 0x4 ;  /* 0x0000000416167836 */ /* 0x000fe40000000000 */
[----:B------:R-:W-:Y:S01]  /*a700*/  VIADD R56, R56, 0x10 ;  /* 0x0000001038387836 */ /* 0x000fe20000000000 */
[----:B------:R-:W-:Y:S06]  /*a710*/  @P1 BRA `(.L_x_5571) ;  /* 0xfffffff400c01947 */ /* 0x000fec000383ffff */
[----:B------:R-:W-:Y:S05]  /*a720*/  BSYNC.RECONVERGENT B1 ;  /* 0x0000000000017941 */ /* 0x000fea0003800200 */
.L_x_5562:
[----:B------:R-:W-:-:S07]  /*a730*/  VIADD R22, R22, 0xffffffff ;  /* 0xffffffff16167836 */ /* 0x000fce0000000000 */
.L_x_5561:
[----:B------:R-:W-:Y:S05]  /*a740*/  BSYNC.RECONVERGENT B2 ;  /* 0x0000000000027941 */ /* 0x000fea0003800200 */
.L_x_5560:
[----:B------:R-:W-:-:S13]  /*a750*/  ISETP.NE.AND P1, PT, R33, RZ, PT ;  /* 0x000000ff2100720c */ /* 0x000fda0003f25270 */
        /* <DEDUP_REMOVED lines=8> */
[----:B------:R-:W-:Y:S01]  /*a7e0*/  IADD3 R3, PT, PT, -R23, R22, RZ ;  /* 0x0000001617037210 */ /* 0x000fe20007ffe1ff */
[----:B------:R-:W-:Y:S01]  /*a7f0*/  VIADD R30, R22, 0x1 ;  /* 0x00000001161e7836 */ /* 0x000fe20000000000 */
[----:B------:R-:W-:Y:S04]  /*a800*/  BSSY.RECONVERGENT B2, `(.L_x_5574) ;  /* 0x0000023000027945 */ /* 0x000fe80003800200 */
[----:B------:R-:W-:Y:S01]  /*a810*/  ISETP.GE.AND P3, PT, R30, R21, PT ;  /* 0x000000151e00720c */ /* 0x000fe20003f66270 */
[----:B0-----:R-:W-:-:S06]  /*a820*/  ULEA UR4, UR5, UR4, 0x18 ;  /* 0x0000000405047291 */ /* 0x001fcc000f8ec0ff */
[----:B------:R-:W-:Y:S01]  /*a830*/  LEA R28, R3, UR4, 0x2 ;  /* 0x00000004031c7c11 */ /* 0x000fe2000f8e10ff */
[----:B------:R-:W-:Y:S06]  /*a840*/  @!P1 BRA `(.L_x_5575) ;  /* 0x0000000000789947 */ /* 0x000fec0003800000 */
        /* <DEDUP_REMOVED lines=30> */
.L_x_5575:
[----:B------:R-:W-:Y:S05]  /*aa30*/  BSYNC.RECONVERGENT B2 ;  /* 0x0000000000027941 */ /* 0x000fea0003800200 */
.L_x_5574:
        /* <DEDUP_REMOVED lines=32> */
.L_x_5577:
[----:B------:R-:W-:Y:S05]  /*ac40*/  BSYNC.RECONVERGENT B2 ;  /* 0x0000000000027941 */ /* 0x000fea0003800200 */
.L_x_5576:
[----:B------:R-:W-:-:S07]  /*ac50*/  VIADD R22, R22, 0x2 ;  /* 0x0000000216167836 */ /* 0x000fce0000000000 */
.L_x_5573:
[----:B------:R-:W-:Y:S05]  /*ac60*/  BSYNC.RECONVERGENT B1 ;  /* 0x0000000000017941 */ /* 0x000fea0003800200 */
.L_x_5572:
[----:B------:R-:W-:Y:S02]  /*ac70*/  LOP3.LUT R18, R18, 0x1, RZ, 0xc0, !PT ;  /* 0x0000000112127812 */ /* 0x000fe400078ec0ff */
[----:B------:R-:W-:-:S04]  /*ac80*/  ISETP.GE.AND P1, PT, R22, R21, PT ;  /* 0x000000151600720c */ /* 0x000fc80003f26270 */
[----:B------:R-:W-:-:S13]  /*ac90*/  ISETP.NE.U32.OR P1, PT, R18, 0x1, !P1 ;  /* 0x000000011200780c */ /* 0x000fda0004f25470 */
[----:B------:R-:W-:Y:S05]  /*aca0*/  @P1 BRA `(.L_x_5559) ;  /* 0x00000000008c1947 */ /* 0x000fea0003800000 */
        /* <DEDUP_REMOVED lines=8> */
[----:B0-----:R-:W-:Y:S01]  /*ad30*/  MOV R24, RZ ;  /* 0x000000ff00187202 */ /* 0x001fe20000000f00 */
        /* <DEDUP_REMOVED lines=17> */
[----:B------:R-:W-:Y:S01]  /*ae50*/  IADD3 R22, PT, PT, -R23, R22, RZ ;  /* 0x0000001617167210 */ /* 0x000fe20007ffe1ff */
        /* <DEDUP_REMOVED lines=8> */
.L_x_5559:
[----:B------:R-:W-:Y:S05]  /*aee0*/  BSYNC.RECONVERGENT B3 ;  /* 0x0000000000037941 */ /* 0x000fea0003800200 */
.L_x_5558:
[----:B------:R-:W-:-:S13]  /*aef0*/  ISETP.GT.U32.AND P1, PT, R20, 0x3f, PT ;  /* 0x0000003f1400780c */ /* 0x000fda0003f24070 */
[----:B------:R-:W-:Y:S05]  /*af00*/  @P1 BRA `(.L_x_5548) ;  /* 0x0000000000d01947 */ /* 0x000fea0003800000 */
[----:B------:R-:W0:Y:S01]  /*af10*/  LDC R3, c[0x0][0x478] ;  /* 0x00011e00ff037b82 */ /* 0x000e220000000800 */
[----:B--2---:R-:W-:Y:S01]  /*af20*/  IMAD.IADD R35, R12, 0x1, R2 ;  /* 0x000000010c237824 */ /* 0x004fe200078e0202 */
[----:B------:R-:W1:Y:S01]  /*af30*/  LDCU.64 UR4, c[0x0][0x460] ;  /* 0x00008c00ff0477ac */ /* 0x000e620008000a00 */
[----:B0-----:R-:W-:-:S13]  /*af40*/  ISETP.NE.AND P1, PT, R3, 0x2, PT ;  /* 0x000000020300780c */ /* 0x001fda0003f25270 */
[----:B------:R-:W0:Y:S08]  /*af50*/  @!P1 LDC.64 R14, c[0x0][0x3a8] ;  /* 0x0000ea00ff0e9b82 */ /* 0x000e300000000a00 */
[----:B------:R-:W2:Y:S01]  /*af60*/  @!P1 LDC.64 R24, c[0x0][0x468] ;  /* 0x00011a00ff189b82 */ /* 0x000ea20000000a00 */
[----:B0-----:R-:W-:-:S04]  /*af70*/  @!P1 IADD3 R2, P0, PT, R35, R14, RZ ;  /* 0x0000000e23029210 */ /* 0x001fc80007f1e0ff */
[----:B------:R-:W-:-:S03]  /*af80*/  @!P1 LEA.HI.X.SX32 R3, R35, R15, 0x1, P0 ;  /* 0x0000000f23039211 */ /* 0x000fc600000f0eff */
[----:B------:R-:W0:Y:S01]  /*af90*/  @P1 LDC.64 R14, c[0x0][0x3a8] ;  /* 0x0000ea00ff0e1b82 */ /* 0x000e220000000a00 */
[----:B--2---:R-:W2:Y:S04]  /*afa0*/  @!P1 LDG.E R24, desc[UR36][R24.64+0x8] ;  /* 0x0000082418189981 */ /* 0x004ea8000c1e1900 */
[----:B------:R-:W4:Y:S01]  /*afb0*/  @!P1 LDG.E R18, desc[UR36][R2.64] ;  /* 0x0000002402129981 */ /* 0x000f22000c1e1900 */
[----:B-1----:R-:W-:-:S04]  /*afc0*/  ISETP.NE.U32.AND P0, PT, RZ, UR4, PT ;  /* 0x00000004ff007c0c */ /* 0x002fc8000bf05070 */
[----:B------:R-:W-:Y:S01]  /*afd0*/  ISETP.NE.AND.EX P0, PT, RZ, UR5, PT, P0 ;  /* 0x00000005ff007c0c */ /* 0x000fe2000bf05300 */
[----:B------:R-:W1:-:S12]  /*afe0*/  LDCU.64 UR4, c[0x0][0x3c0] ;  /* 0x00007800ff0477ac */ /* 0x000e580008000a00 */
[----:B------:R-:W3:Y:S08]  /*aff0*/  @P0 LDC R20, c[0x0][0x3f8] ;  /* 0x0000fe00ff140b82 */ /* 0x000ef00000000800 */
[----:B------:R-:W1:Y:S01]  /*b000*/  @P0 LDC.64 R22, c[0x0][0x458] ;  /* 0x00011600ff160b82 */ /* 0x000e620000000a00 */
[----:B0-----:R-:W-:-:S04]  /*b010*/  @P1 IMAD.WIDE R2, R35, 0x4, R14 ;  /* 0x0000000423021825 */ /* 0x001fc800078e020e */
[----:B---3--:R-:W-:-:S04]  /*b020*/  @P0 IMAD R13, R16, R20, R13 ;  /* 0x00000014100d0224 */ /* 0x008fc800078e020d */
[----:B------:R-:W-:-:S04]  /*b030*/  @P0 IMAD R13, R13, 0x90, R12 ;  /* 0x000000900d0d0824 */ /* 0x000fc800078e020c */
[----:B-1----:R-:W-:Y:S02]  /*b040*/  @P0 IMAD.WIDE R14, R13, 0x4, R22 ;  /* 0x000000040d0e0825 */ /* 0x002fe400078e0216 */
[----:B------:R-:W0:Y:S01]  /*b050*/  LDS R13, [R0] ;  /* 0x00000000000d7984 */ /* 0x000e220000000800 */
[----:B----4-:R-:W2:Y:S08]  /*b060*/  @!P1 I2F.S8 R31, R18.B2 ;  /* 0x20000012001f9306 */ /* 0x010eb00000001400 */
[----:B------:R-:W1:Y:S08]  /*b070*/  @!P1 I2F.S8 R27, R18 ;  /* 0x00000012001b9306 */ /* 0x000e700000001400 */
[----:B------:R-:W3:Y:S08]  /*b080*/  @!P1 I2F.S8 R29, R18.B1 ;  /* 0x10000012001d9306 */ /* 0x000ef00000001400 */
[----:B------:R-:W4:Y:S01]  /*b090*/  @!P1 I2F.S8 R33, R18.B3 ;  /* 0x3000001200219306 */ /* 0x000f220000001400 */
[C---:B--2---:R-:W-:Y:S01]  /*b0a0*/  @!P1 FMUL.FTZ R30, R24.reuse, R31 ;  /* 0x0000001f181e9220 */ /* 0x044fe20000410000 */
[C---:B-1----:R-:W-:Y:S01]  /*b0b0*/  @!P1 FMUL.FTZ R28, R24.reuse, R27 ;  /* 0x0000001b181c9220 */ /* 0x042fe20000410000 */
[C---:B---3--:R-:W-:Y:S01]  /*b0c0*/  @!P1 FMUL.FTZ R29, R24.reuse, R29 ;  /* 0x0000001d181d9220 */ /* 0x048fe20000410000 */
[----:B----4-:R-:W-:-:S02]  /*b0d0*/  @!P1 FMUL.FTZ R31, R24, R33 ;  /* 0x00000021181f9220 */ /* 0x010fc40000410000 */
[----:B------:R-:W2:Y:S04]  /*b0e0*/  @P0 LDG.E.128 R24, desc[UR36][R14.64] ;  /* 0x000000240e180981 */ /* 0x000ea8000c1e1d00 */
        /* <DEDUP_REMOVED lines=18> */
[C---:B0-----:R-:W-:Y:S01]  /*b210*/  FFMA.FTZ R8, R13.reuse, R4, R8 ;  /* 0x000000040d087223 */ /* 0x041fe20000010008 */
[C---:B------:R-:W-:Y:S01]  /*b220*/  FFMA.FTZ R9, R13.reuse, R5, R9 ;  /* 0x000000050d097223 */ /* 0x040fe20000010009 */
[C---:B------:R-:W-:Y:S01]  /*b230*/  FFMA.FTZ R10, R13.reuse, R6, R10 ;  /* 0x000000060d0a7223 */ /* 0x040fe2000001000a */
[----:B------:R-:W-:-:S09]  /*b240*/  FFMA.FTZ R11, R13, R7, R11 ;  /* 0x000000070d0b7223 */ /* 0x000fd2000001000b */
.L_x_5548:
[----:B------:R-:W-:Y:S05]  /*b250*/  BSYNC.RECONVERGENT B0 ;  /* 0x0000000000007941 */ /* 0x000fea0003800200 */
.L_x_5547:
[----:B------:R-:W-:Y:S06]  /*b260*/  BAR.SYNC.DEFER_BLOCKING 0x0 ;  /* 0x0000000000007b1d */ /* 0x000fec0000010000 */
[----:B------:R-:W-:Y:S05]  /*b270*/  @!P0 EXIT ;  /* 0x000000000000894d */ /* 0x000fea0003800000 */
[----:B------:R-:W4:Y:S02]  /*b280*/  LDCU UR4, c[0x0][0x478] ;  /* 0x00008f00ff0477ac */ /* 0x000f240008000800 */
[----:B----4-:R-:W-:-:S09]  /*b290*/  UISETP.NE.AND UP0, UPT, UR4, 0x2, UPT ;  /* 0x000000020400788c */ /* 0x010fd2000bf05270 */
[----:B------:R-:W-:Y:S05]  /*b2a0*/  BRA.U UP0, `(.L_x_5578) ;  /* 0x00000001007c7547 */ /* 0x000fea000b800000 */
[----:B------:R-:W4:Y:S01]  /*b2b0*/  LDC.64 R2, c[0x0][0x470] ;  /* 0x00011c00ff027b82 */ /* 0x000f220000000a00 */
[----:B------:R-:W0:Y:S01]  /*b2c0*/  LDCU.64 UR4, c[0x0][0x380] ;  /* 0x00007000ff0477ac */ /* 0x000e220008000a00 */
[----:B----4-:R-:W4:Y:S01]  /*b2d0*/  LDG.E R2, desc[UR36][R2.64] ;  /* 0x0000002402027981 */ /* 0x010f22000c1e1900 */
[----:B------:R-:W-:Y:S02]  /*b2e0*/  IMAD.IADD R12, R17, 0x1, R12 ;  /* 0x00000001110c7824 */ /* 0x000fe400078e020c */
[C---:B----4-:R-:W-:Y:S01]  /*b2f0*/  FMUL.FTZ R10, R2.reuse, R10 ;  /* 0x0000000a020a7220 */ /* 0x050fe20000410000 */
[C---:B------:R-:W-:Y:S01]  /*b300*/  FMUL.FTZ R11, R2.reuse, R11 ;  /* 0x0000000b020b7220 */ /* 0x040fe20000410000 */
[C---:B------:R-:W-:Y:S01]  /*b310*/  FMUL.FTZ R9, R2.reuse, R9 ;  /* 0x0000000902097220 */ /* 0x040fe20000410000 */
[----:B------:R-:W-:-:S03]  /*b320*/  FMUL.FTZ R8, R2, R8 ;  /* 0x0000000802087220 */ /* 0x000fc60000410000 */
[----:B------:R-:W3:Y:S08]  /*b330*/  F2I.S8.NTZ R10, R10 ;  /* 0x0000000a000a7305 */ /* 0x000ef00000202100 */
[----:B------:R-:W4:Y:S01]  /*b340*/  F2I.S8.NTZ R11, R11 ;  /* 0x0000000b000b7305 */ /* 0x000f220000202100 */
[----:B---3--:R-:W-:-:S07]  /*b350*/  PRMT R0, R10, 0x8880, RZ ;  /* 0x000088800a007816 */ /* 0x008fce00000000ff */
[----:B------:R-:W3:Y:S01]  /*b360*/  F2I.S8.NTZ R9, R9 ;  /* 0x0000000900097305 */ /* 0x000ee20000202100 */
[----:B------:R-:W-:Y:S02]  /*b370*/  PRMT R0, R0, 0x7710, RZ ;  /* 0x0000771000007816 */ /* 0x000fe400000000ff */
[----:B----4-:R-:W-:-:S05]  /*b380*/  PRMT R3, R11, 0x8880, RZ ;  /* 0x000088800b037816 */ /* 0x010fca00000000ff */
[----:B------:R-:W1:Y:S01]  /*b390*/  F2I.S8.NTZ R8, R8 ;  /* 0x0000000800087305 */ /* 0x000e620000202100 */
[----:B------:R-:W-:Y:S01]  /*b3a0*/  IMAD.U32 R2, R0, 0x10000, RZ ;  /* 0x0001000000027824 */ /* 0x000fe200078e00ff */
[----:B------:R-:W-:-:S04]  /*b3b0*/  PRMT R0, R3, 0x7710, RZ ;  /* 0x0000771003007816 */ /* 0x000fc800000000ff */
[----:B------:R-:W-:Y:S02]  /*b3c0*/  LOP3.LUT R3, R2, 0xff0000, RZ, 0xc0, !PT ;  /* 0x00ff000002037812 */ /* 0x000fe400078ec0ff */
[----:B---3--:R-:W-:-:S03]  /*b3d0*/  PRMT R9, R9, 0x8880, RZ ;  /* 0x0000888009097816 */ /* 0x008fc600000000ff */
[----:B------:R-:W-:Y:S01]  /*b3e0*/  IMAD R3, R0, 0x1000000, R3 ;  /* 0x0100000000037824 */ /* 0x000fe200078e0203 */
[----:B------:R-:W-:Y:S02]  /*b3f0*/  PRMT R2, R9, 0x7710, RZ ;  /* 0x0000771009027816 */ /* 0x000fe400000000ff */
[----:B-1---5:R-:W-:-:S04]  /*b400*/  PRMT R4, R8, 0x8880, RZ ;  /* 0x0000888008047816 */ /* 0x022fc800000000ff */
[----:B------:R-:W-:Y:S02]  /*b410*/  PRMT R0, R4, 0x7710, RZ ;  /* 0x0000771004007816 */ /* 0x000fe400000000ff */
[----:B------:R-:W-:Y:S02]  /*b420*/  LOP3.LUT R4, R2, 0xff, RZ, 0xc0, !PT ;  /* 0x000000ff02047812 */ /* 0x000fe400078ec0ff */
[----:B------:R-:W-:Y:S02]  /*b430*/  LOP3.LUT R5, R0, 0xff, RZ, 0xc0, !PT ;  /* 0x000000ff00057812 */ /* 0x000fe400078ec0ff */
[----:B------:R-:W-:Y:S02]  /*b440*/  LEA R4, R4, R3, 0x8 ;  /* 0x0000000304047211 */ /* 0x000fe400078e40ff */
[----:B0-----:R-:W-:-:S03]  /*b450*/  IADD3 R2, P0, PT, R12, UR4, RZ ;  /* 0x000000040c027c10 */ /* 0x001fc6000ff1e0ff */
[----:B------:R-:W-:Y:S01]  /*b460*/  IMAD.IADD R5, R4, 0x1, R5 ;  /* 0x0000000104057824 */ /* 0x000fe200078e0205 */
[----:B------:R-:W-:-:S05]  /*b470*/  LEA.HI.X.SX32 R3, R12, UR5, 0x1, P0 ;  /* 0x000000050c037c11 */ /* 0x000fca00080f0eff */
[----:B------:R-:W-:Y:S01]  /*b480*/  STG.E desc[UR36][R2.64], R5 ;  /* 0x0000000502007986 */ /* 0x000fe2000c101924 */
[----:B------:R-:W-:Y:S05]  /*b490*/  EXIT ;  /* 0x000000000000794d */ /* 0x000fea0003800000 */
.L_x_5578:
[----:B------:R-:W4:Y:S01]  /*b4a0*/  LDC.64 R2, c[0x0][0x380] ;  /* 0x0000e000ff027b82 */ /* 0x000f220000000a00 */
[----:B------:R-:W-:-:S04]  /*b4b0*/  IMAD.IADD R17, R17, 0x1, R12 ;  /* 0x0000000111117824 */ /* 0x000fc800078e020c */
[----:B----4-:R-:W-:-:S05]  /*b4c0*/  IMAD.WIDE R2, R17, 0x4, R2 ;  /* 0x0000000411027825 */ /* 0x010fca00078e0202 */
[----:B------:R-:W-:Y:S01]  /*b4d0*/  STG.E.128 desc[UR36][R2.64], R8 ;  /* 0x0000000802007986 */ /* 0x000fe2000c101d24 */
[----:B------:R-:W-:Y:S05]  /*b4e0*/  EXIT ;  /* 0x000000000000794d */ /* 0x000fea0003800000 */
.L_x_5507:
[----:B------:R-:W-:Y:S01]  /*b4f0*/  BSSY B1, `(.L_x_5579) ;  /* 0x0000007000017945 */ /* 0x000fe20003800000 */
[----:B------:R-:W-:Y:S01]  /*b500*/  IMAD.MOV.U32 R12, RZ, RZ, 0x2 ;  /* 0x00000002ff0c7424 */ /* 0x000fe200078e00ff */
[----:B------:R-:W-:Y:S01]  /*b510*/  MOV R15, 0xffffffff ;  /* 0xffffffff000f7802 */ /* 0x000fe20000000f00 */
[----:B------:R-:W-:-:S07]  /*b520*/  IMAD.MOV.U32 R11, RZ, RZ, 0x1f ;  /* 0x0000001fff0b7424 */ /* 0x000fce00078e00ff */
[----:B-----5:R-:W-:Y:S05]  /*b530*/  WARPSYNC.COLLECTIVE R15, `(.L_x_5580) ;  /* 0x000000000f087348 */ /* 0x020fea0003c00000 */
[----:B------:R0:W1:Y:S02]  /*b540*/  SHFL.BFLY P6, R14, R13, R12, R11 ;  /* 0x0c00000c0d0e7389 */ /* 0x00006400000c000b */
[----:B01---5:R-:W-:Y:S05]  /*b550*/  ENDCOLLECTIVE ;  /* 0x000000000000791b */ /* 0x023fea0003800000 */
.L_x_5580:
[----:B------:R-:W-:Y:S05]  /*b560*/  BSYNC B1 ;  /* 0x0000000000017941 */ /* 0x000fea0003800000 */
.L_x_5579:
[----:B------:R-:W-:Y:S01]  /*b570*/  FADD.FTZ R13, R13, R14 ;  /* 0x0000000e0d0d7221 */ /* 0x000fe20000010000 */
[----:B------:R-:W-:Y:S02]  /*b580*/  IMAD.MOV.U32 R12, RZ, RZ, 0x1 ;  /* 0x00000001ff0c7424 */ /* 0x000fe400078e00ff */
[----:B------:R-:W-:Y:S02]  /*b590*/  IMAD.MOV.U32 R11, RZ, RZ, 0x1f ;  /* 0x0000001fff0b7424 */ /* 0x000fe400078e00ff */
[----:B------:R-:W-:-:S07]  /*b5a0*/  IMAD.MOV.U32 R15, RZ, RZ, -0x1 ;  /* 0xffffffffff0f7424 */ /* 0x000fce00078e00ff */
[----:B------:R-:W-:Y:S05]  /*b5b0*/  WARPSYNC.COLLECTIVE R15, `(.L_x_5581) ;  /* 0x000000000f087348 */ /* 0x000fea0003c00000 */
[----:B------:R0:W1:Y:S02]  /*b5c0*/  SHFL.BFLY P6, R14, R13, R12, R11 ;  /* 0x0c00000c0d0e7389 */ /* 0x00006400000c000b */
[----:B01----:R-:W-:Y:S05]  /*b5d0*/  ENDCOLLECTIVE ;  /* 0x000000000000791b */ /* 0x003fea0003800000 */
.L_x_5581:
[----:B------:R-:W-:Y:S05]  /*b5e0*/  BRA `(.L_x_5582) ;  /* 0xffffffa400a07947 */ /* 0x000fea000383ffff */
.L_x_5511:
[----:B------:R-:W-:Y:S01]  /*b5f0*/  HFMA2 R12, -RZ, RZ, 0, 9.5367431640625e-07 ;  /* 0x00000010ff0c7431 */ /* 0x000fe200000001ff */
[----:B------:R-:W-:Y:S01]  /*b600*/  BSSY B0, `(.L_x_5583) ;  /* 0x0000007000007945 */ /* 0x000fe20003800000 */
[----:B------:R-:W-:Y:S02]  /*b610*/  IMAD.MOV.U32 R13, RZ, RZ, R153 ;  /* 0x000000ffff0d7224 */ /* 0x000fe400078e0099 */
[----:B------:R-:W-:Y:S02]  /*b620*/  IMAD.MOV.U32 R11, RZ, RZ, 0x1f ;  /* 0x0000001fff0b7424 */ /* 0x000fe400078e00ff */
[----:B------:R-:W-:-:S07]  /*b630*/  IMAD.MOV.U32 R15, RZ, RZ, -0x1 ;  /* 0xffffffffff0f7424 */ /* 0x000fce00078e00ff */
[----:B-123-5:R-:W-:Y:S05]  /*b640*/  WARPSYNC.COLLECTIVE R15, `(.L_x_5584) ;  /* 0x000000000f087348 */ /* 0x02efea0003c00000 */
[----:B------:R0:W4:Y:S02]  /*b650*/  SHFL.BFLY P6, R14, R13, R12, R11 ;  /* 0x0c00000c0d0e7389 */ /* 0x00012400000c000b */
[----:B012345:R-:W-:Y:S05]  /*b660*/  ENDCOLLECTIVE ;  /* 0x000000000000791b */ /* 0x03ffea0003800000 */
.L_x_5584:
[----:B------:R-:W-:Y:S05]  /*b670*/  BSYNC B0 ;  /* 0x0000000000007941 */ /* 0x000fea0003800000 */
.L_x_5583:
[----:B------:R-:W-:Y:S01]  /*b680*/  FMNMX.FTZ R13, R14, R153, !PT ;  /* 0x000000990e0d7209 */ /* 0x000fe20007810000 */
[----:B------:R-:W-:Y:S01]  /*b690*/  IMAD.MOV.U32 R12, RZ, RZ, 0x8 ;  /* 0x00000008ff0c7424 */ /* 0x000fe200078e00ff */
[----:B------:R-:W-:Y:S01]  /*b6a0*/  MOV R15, 0xffffffff ;  /* 0xffffffff000f7802 */ /* 0x000fe20000000f00 */
[----:B------:R-:W-:-:S07]  /*b6b0*/  IMAD.MOV.U32 R11, RZ, RZ, 0x1f ;  /* 0x0000001fff0b7424 */ /* 0x000fce00078e00ff */
[----:B------:R-:W-:Y:S05]  /*b6c0*/  WARPSYNC.COLLECTIVE R15, `(.L_x_5585) ;  /* 0x000000000f087348 */ /* 0x000fea0003c00000 */
[----:B------:R0:W1:Y:S02]  /*b6d0*/  SHFL.BFLY P6, R14, R13, R12, R11 ;  /* 0x0c00000c0d0e7389 */ /* 0x00006400000c000b */
[----:B01----:R-:W-:Y:S05]  /*b6e0*/  ENDCOLLECTIVE ;  /* 0x000000000000791b */ /* 0x003fea0003800000 */
.L_x_5585:
[----:B------:R-:W-:Y:S01]  /*b6f0*/  IMAD.MOV.U32 R12, RZ, RZ, 0x4 ;  /* 0x00000004ff0c7424 */ /* 0x000fe200078e00ff */
[----:B------:R-:W-:-:S05]  /*b700*/  FMNMX.FTZ R4, R13, R14, !PT ;  /* 0x0000000e0d047209 */ /* 0x000fca0007810000 */
[----:B------:R-:W-:-:S07]  /*b710*/  IMAD.MOV.U32 R13, RZ, RZ, R4 ;  /* 0x000000ffff0d7224 */ /* 0x000fce00078e0004 */
[----:B------:R-:W-:Y:S05]  /*b720*/  WARPSYNC.COLLECTIVE R15, `(.L_x_5586) ;  /* 0x000000000f087348 */ /* 0x000fea0003c00000 */
[----:B------:R0:W1:Y:S02]  /*b730*/  SHFL.BFLY P6, R14, R13, R12, R11 ;  /* 0x0c00000c0d0e7389 */ /* 0x00006400000c000b */
[----:B01----:R-:W-:Y:S05]  /*b740*/  ENDCOLLECTIVE ;  /* 0x000000000000791b */ /* 0x003fea0003800000 */
.L_x_5586:
[----:B------:R-:W-:Y:S05]  /*b750*/  BRA `(.L_x_5587) ;  /* 0xffffffa400f87947 */ /* 0x000fea000383ffff */
.L_x_5588:
        /* <DEDUP_REMOVED lines=10> */
.L_x_5612:


//--------------------- .nv.global.init           --------------------------
	.section	.nv.global.init,"aw",@progbits
.nv.global.init:
	.type		$str,@object
	.size		$str,($str$1 - $str)
$str:
        /*0000*/ 	.byte	0x68, 0x61, 0x6c, 0x66, 0x5f, 0x72, 0x6f, 0x74, 0x61, 0x72, 0x79, 0x5f, 0x64, 0x69, 0x6d, 0x20
        /*0010*/ 	.byte	0x25, 0x20, 0x51, 0x4b, 0x5f, 0x56, 0x45, 0x43, 0x5f, 0x53, 0x49, 0x5a, 0x45, 0x20, 0x3d, 0x3d
        /*0020*/ 	.byte	0x20, 0x30, 0x00
	.type		$str$1,@object
	.size		$str$1,(__unnamed_16 - $str$1)
$str$1:
        /* <DEDUP_REMOVED lines=9> */
        /*00b3*/ 	.byte	0x6c, 0x61, 0x74, 0x65, 0x2e, 0x68, 0x70, 0x70, 0x00
	.type		__unnamed_16,@object
	.size		__unnamed_16,(__unnamed_17 - __unnamed_16)
__unnamed_16:
        /* <DEDUP_REMOVED lines=18> */
        /*01dc*/ 	.byte	0x65, 0x5d, 0x00
	.type		__unnamed_17,@object
	.size		__unnamed_17,(__unnamed_13 - __unnamed_17)
__unnamed_17:
        /* <DEDUP_REMOVED lines=19> */
	.type		__unnamed_13,@object
	.size		__unnamed_13,(__unnamed_18 - __unnamed_13)
__unnamed_13:
        /* <DEDUP_REMOVED lines=19> */
	.type		__unnamed_18,@object
	.size		__unnamed_18,(__unnamed_4 - __unnamed_18)
__unnamed_18:
        /* <DEDUP_REMOVED lines=19> */
	.type		__unnamed_4,@object
	.size		__unnamed_4,(__unnamed_1 - __unnamed_4)
__unnamed_4:
        /* <DEDUP_REMOVED lines=19> */
	.type		__unnamed_1,@object
	.size		__unnamed_1,(__unnamed_5 - __unnamed_1)
__unnamed_1:
        /* <DEDUP_REMOVED lines=18> */
        /*078f*/ 	.byte	0x6c, 0x73, 0x65, 0x5d, 0x00
	.type		__unnamed_5,@object
	.size		__unnamed_5,(__unnamed_15 - __unnamed_5)
__unnamed_5:
        /* <DEDUP_REMOVED lines=19> */
	.type		__unnamed_15,@object
	.size		__unnamed_15,(__unnamed_6 - __unnamed_15)
__unnamed_15:
        /* <DEDUP_REMOVED lines=19> */
	.type		__unnamed_6,@object
	.size		__unnamed_6,(__unnamed_14 - __unnamed_6)
__unnamed_6:
        /* <DEDUP_REMOVED lines=19> */
	.type		__unnamed_14,@object
	.size		__unnamed_14,(__unnamed_3 - __unnamed_14)
__unnamed_14:
        /* <DEDUP_REMOVED lines=19> */
	.type		__unnamed_3,@object
	.size		__unnamed_3,(__unnamed_2 - __unnamed_3)
__unnamed_3:
        /* <DEDUP_REMOVED lines=18> */
        /*0d48*/ 	.byte	0x61, 0x6c, 0x73, 0x65, 0x5d, 0x00
	.type		__unnamed_2,@object
	.size		__unnamed_2,(__unnamed_22 - __unnamed_2)
__unnamed_2:
        /* <DEDUP_REMOVED lines=19> */
	.type		__unnamed_22,@object
	.size		__unnamed_22,(__unnamed_19 - __unnamed_22)
__unnamed_22:
        /* <DEDUP_REMOVED lines=19> */
	.type		__unnamed_19,@object
	.size		__unnamed_19,(__unnamed_23 - __unnamed_19)
__unnamed_19:
        /* <DEDUP_REMOVED lines=18> */
        /*10c0*/ 	.byte	0x41, 0x4d, 0x53, 0x20, 0x3d, 0x20, 0x66, 0x61, 0x6c, 0x73, 0x65, 0x5d, 0x00
	.type		__unnamed_23,@object
	.size		__unnamed_23,(__unnamed_10 - __unnamed_23)
__unnamed_23:
        /* <DEDUP_REMOVED lines=19> */
	.type		__unnamed_10,@object
	.size		__unnamed_10,(__unnamed_24 - __unnamed_10)
__unnamed_10:
        /* <DEDUP_REMOVED lines=19> */
	.type		__unnamed_24,@object
	.size		__unnamed_24,(__unnamed_21 - __unnamed_24)
__unnamed_24:
        /* <DEDUP_REMOVED lines=19> */
	.type		__unnamed_21,@object
	.size		__unnamed_21,(__unnamed_11 - __unnamed_21)
__unnamed_21:
        /* <DEDUP_REMOVED lines=18> */
        /*1574*/ 	.byte	0x45, 0x41, 0x4d, 0x53, 0x20, 0x3d, 0x20, 0x66, 0x61, 0x6c, 0x73, 0x65, 0x5d, 0x00
	.type		__unnamed_11,@object
	.size		__unnamed_11,(__unnamed_7 - __unnamed_11)
__unnamed_11:
        /* <DEDUP_REMOVED lines=19> */
	.type		__unnamed_7,@object
	.size		__unnamed_7,(__unnamed_20 - __unnamed_7)
__unnamed_7:
        /* <DEDUP_REMOVED lines=19> */
	.type		__unnamed_20,@object
	.size		__unnamed_20,(__unnamed_12 - __unnamed_20)
__unnamed_20:
        /* <DEDUP_REMOVED lines=19> */
	.type		__unnamed_12,@object
	.size		__unnamed_12,(__unnamed_9 - __unnamed_12)
__unnamed_12:
        /* <DEDUP_REMOVED lines=19> */
	.type		__unnamed_9,@object
	.size		__unnamed_9,(__unnamed_8 - __unnamed_9)
__unnamed_9:
        /* <DEDUP_REMOVED lines=18> */
        /*1b5a*/ 	.byte	0x42, 0x45, 0x41, 0x4d, 0x53, 0x20, 0x3d, 0x20, 0x66, 0x61, 0x6c, 0x73, 0x65, 0x5d, 0x00
	.type		__unnamed_8,@object
	.size		__unnamed_8,(.L_7 - __unnamed_8)
__unnamed_8:
        /* <DEDUP_REMOVED lines=19> */
.L_7:


//--------------------- .nv.shared._ZN4mmha33masked_multihead_attention_kernelItLi144ELi256ELi1ELi32ELi256ELb1ELb1EEEv26Multihead_attention_paramsIT_XT5_EE --------------------------
	.section	.nv.shared._ZN4mmha33masked_multihead_attention_kernelItLi144ELi256ELi1ELi32ELi256ELb1ELb1EEEv26Multihead_attention_paramsIT_XT5_EE,"aw",@nobits
	.sectionflags	@""
	.align	16
.nv.shared._ZN4mmha33masked_multihead_attention_kernelItLi144ELi256ELi1ELi32ELi256ELb1ELb1EEEv26Multihead_attention_paramsIT_XT5_EE:
	.zero		2112


//--------------------- .nv.shared.reserved.0     --------------------------
	.section	.nv.shared.reserved.0,"aw",@nobits
	.weak		__nv_reservedSMEM_offset_0_alias
	.size		__nv_reservedSMEM_offset_0_alias, 0, 64
	.other		__nv_reservedSMEM_offset_0_alias,@"STO_CUDA_RESERVED_SHARED STV_DEFAULT"
__nv_reservedSMEM_offset_0_alias:
	.zero		0
	.zero		64


//--------------------- .nv.shared._ZN4mmha33masked_multihead_attention_kernelItLi144ELi256ELi2ELi32ELi128ELb1ELb1EEEv26Multihead_attention_paramsIT_XT5_EE --------------------------
	.section	.nv.shared._ZN4mmha33masked_multihead_attention_kernelItLi144ELi256ELi2ELi32ELi128ELb1ELb1EEEv26Multihead_attention_paramsIT_XT5_EE,"aw",@nobits
	.sectionflags	@""
	.align	16
.nv.shared._ZN4mmha33masked_multihead_attention_kernelItLi144ELi256ELi2ELi32ELi128ELb1ELb1EEEv26Multihead_attention_paramsIT_XT5_EE:
	.zero		2080


//--------------------- .nv.shared._ZN4mmha33masked_multihead_attention_kernelItLi144ELi256ELi4ELi32ELi64ELb1ELb1EEEv26Multihead_attention_paramsIT_XT5_EE --------------------------
	.section	.nv.shared._ZN4mmha33masked_multihead_attention_kernelItLi144ELi256ELi4ELi32ELi64ELb1ELb1EEEv26Multihead_attention_paramsIT_XT5_EE,"aw",@nobits
	.sectionflags	@""
	.align	16
.nv.shared._ZN4mmha33masked_multihead_attention_kernelItLi144ELi256ELi4ELi32ELi64ELb1ELb1EEEv26Multihead_attention_paramsIT_XT5_EE:
	.zero		2064


//--------------------- .nv.shared._ZN4mmha33masked_multihead_attention_kernelItLi144ELi256ELi1ELi32ELi256ELb1ELb0EEEv26Multihead_attention_paramsIT_XT5_EE --------------------------
	.section	.nv.shared._ZN4mmha33masked_multihead_attention_kernelItLi144ELi256ELi1ELi32ELi256ELb1ELb0EEEv26Multihead_attention_paramsIT_XT5_EE,"aw",@nobits
	.sectionflags	@""
	.align	16
.nv.shared._ZN4mmha33masked_multihead_attention_kernelItLi144ELi256ELi1ELi32ELi256ELb1ELb0EEEv26Multihead_attention_paramsIT_XT5_EE:
	.zero		2112


//--------------------- .nv.shared._ZN4mmha33masked_multihead_attention_kernelItLi144ELi256ELi2ELi32ELi128ELb1ELb0EEEv26Multihead_attention_paramsIT_XT5_EE --------------------------
	.section	.nv.shared._ZN4mmha33masked_multihead_attention_kernelItLi144ELi256ELi2ELi32ELi128ELb1ELb0EEEv26Multihead_attention_paramsIT_XT5_EE,"aw",@nobits
	.sectionflags	@""
	.align	16
.nv.shared._ZN4mmha33masked_multihead_attention_kernelItLi144ELi256ELi2ELi32ELi128ELb1ELb0EEEv26Multihead_attention_paramsIT_XT5_EE:
	.zero		2080


//--------------------- .nv.shared._ZN4mmha33masked_multihead_attention_kernelItLi144ELi256ELi4ELi32ELi64ELb1ELb0EEEv26Multihead_attention_paramsIT_XT5_EE --------------------------
	.section	.nv.shared._ZN4mmha33masked_multihead_attention_kernelItLi144ELi256ELi4ELi32ELi64ELb1ELb0EEEv26Multihead_attention_paramsIT_XT5_EE,"aw",@nobits
	.sectionflags	@""
	.align	16
.nv.shared._ZN4mmha33masked_multihead_attention_kernelItLi144ELi256ELi4ELi32ELi64ELb1ELb0EEEv26Multihead_attention_paramsIT_XT5_EE:
	.zero		2064


//--------------------- .nv.shared._ZN4mmha33masked_multihead_attention_kernelIfLi144ELi256ELi1ELi64ELi256ELb1ELb1EEEv26Multihead_attention_paramsIT_XT5_EE --------------------------
	.section	.nv.shared._ZN4mmha33masked_multihead_attention_kernelIfLi144ELi256ELi1ELi64ELi256ELb1ELb1EEEv26Multihead_attention_paramsIT_XT5_EE,"aw",@nobits
	.sectionflags	@""
	.align	16
.nv.shared._ZN4mmha33masked_multihead_attention_kernelIfLi144ELi256ELi1ELi64ELi256ELb1ELb1EEEv26Multihead_attention_paramsIT_XT5_EE:
	.zero		3136


//--------------------- .nv.shared._ZN4mmha33masked_multihead_attention_kernelIfLi144ELi256ELi2ELi64ELi128ELb1ELb1EEEv26Multihead_attention_paramsIT_XT5_EE --------------------------
	.section	.nv.shared._ZN4mmha33masked_multihead_attention_kernelIfLi144ELi256ELi2ELi64ELi128ELb1ELb1EEEv26Multihead_attention_paramsIT_XT5_EE,"aw",@nobits
	.sectionflags	@""
	.align	16
.nv.shared._ZN4mmha33masked_multihead_attention_kernelIfLi144ELi256ELi2ELi64ELi128ELb1ELb1EEEv26Multihead_attention_paramsIT_XT5_EE:
	.zero		3104


//--------------------- .nv.shared._ZN4mmha33masked_multihead_attention_kernelIfLi144ELi256ELi4ELi64ELi64ELb1ELb1EEEv26Multihead_attention_paramsIT_XT5_EE --------------------------
	.section	.nv.shared._ZN4mmha33masked_multihead_attention_kernelIfLi144ELi256ELi4ELi64ELi64ELb1ELb1EEEv26Multihead_attention_paramsIT_XT5_EE,"aw",@nobits
	.sectionflags	@""
	.align	16
.nv.shared._ZN4mmha33masked_multihead_attention_kernelIfLi144ELi256ELi4ELi64ELi64ELb1ELb1EEEv26Multihead_attention_paramsIT_XT5_EE:
	.zero		3088


//--------------------- .nv.shared._ZN4mmha33masked_multihead_attention_kernelIfLi144ELi256ELi1ELi64ELi256ELb1ELb0EEEv26Multihead_attention_paramsIT_XT5_EE --------------------------
	.section	.nv.shared._ZN4mmha33masked_multihead_attention_kernelIfLi144ELi256ELi1ELi64ELi256ELb1ELb0EEEv26Multihead_attention_paramsIT_XT5_EE,"aw",@nobits
	.sectionflags	@""
	.align	16
.nv.shared._ZN4mmha33masked_multihead_attention_kernelIfLi144ELi256ELi1ELi64ELi256ELb1ELb0EEEv26Multihead_attention_paramsIT_XT5_EE:
	.zero		3136


//--------------------- .nv.shared._ZN4mmha33masked_multihead_attention_kernelIfLi144ELi256ELi2ELi64ELi128ELb1ELb0EEEv26Multihead_attention_paramsIT_XT5_EE --------------------------
	.section	.nv.shared._ZN4mmha33masked_multihead_attention_kernelIfLi144ELi256ELi2ELi64ELi128ELb1ELb0EEEv26Multihead_attention_paramsIT_XT5_EE,"aw",@nobits
	.sectionflags	@""
	.align	16
.nv.shared._ZN4mmha33masked_multihead_attention_kernelIfLi144ELi256ELi2ELi64ELi128ELb1ELb0EEEv26Multihead_attention_paramsIT_XT5_EE:
	.zero		3104


//--------------------- .nv.shared._ZN4mmha33masked_multihead_attention_kernelIfLi144ELi256ELi4ELi64ELi64ELb1ELb0EEEv26Multihead_attention_paramsIT_XT5_EE --------------------------
	.section	.nv.shared._ZN4mmha33masked_multihead_attention_kernelIfLi144ELi256ELi4ELi64ELi64ELb1ELb0EEEv26Multihead_attention_paramsIT_XT5_EE,"aw",@nobits
	.sectionflags	@""
	.align	16
.nv.shared._ZN4mmha33masked_multihead_attention_kernelIfLi144ELi256ELi4ELi64ELi64ELb1ELb0EEEv26Multihead_attention_paramsIT_XT5_EE:
	.zero		3088


//--------------------- .nv.shared._ZN4mmha33masked_multihead_attention_kernelItLi144ELi256ELi1ELi32ELi256ELb0ELb1EEEv26Multihead_attention_paramsIT_XT5_EE --------------------------
	.section	.nv.shared._ZN4mmha33masked_multihead_attention_kernelItLi144ELi256ELi1ELi32ELi256ELb0ELb1EEEv26Multihead_attention_paramsIT_XT5_EE,"aw",@nobits
	.sectionflags	@""
	.align	16
.nv.shared._ZN4mmha33masked_multihead_attention_kernelItLi144ELi256ELi1ELi32ELi256ELb0ELb1EEEv26Multihead_attention_paramsIT_XT5_EE:
	.zero		1600


//--------------------- .nv.shared._ZN4mmha33masked_multihead_attention_kernelItLi144ELi256ELi2ELi32ELi128ELb0ELb1EEEv26Multihead_attention_paramsIT_XT5_EE --------------------------
	.section	.nv.shared._ZN4mmha33masked_multihead_attention_kernelItLi144ELi256ELi2ELi32ELi128ELb0ELb1EEEv26Multihead_attention_paramsIT_XT5_EE,"aw",@nobits
	.sectionflags	@""
	.align	16
.nv.shared._ZN4mmha33masked_multihead_attention_kernelItLi144ELi256ELi2ELi32ELi128ELb0ELb1EEEv26Multihead_attention_paramsIT_XT5_EE:
	.zero		1568


//--------------------- .nv.shared._ZN4mmha33masked_multihead_attention_kernelItLi144ELi256ELi4ELi32ELi64ELb0ELb1EEEv26Multihead_attention_paramsIT_XT5_EE --------------------------
	.section	.nv.shared._ZN4mmha33masked_multihead_attention_kernelItLi144ELi256ELi4ELi32ELi64ELb0ELb1EEEv26Multihead_attention_paramsIT_XT5_EE,"aw",@nobits
	.sectionflags	@""
	.align	16
.nv.shared._ZN4mmha33masked_multihead_attention_kernelItLi144ELi256ELi4ELi32ELi64ELb0ELb1EEEv26Multihead_attention_paramsIT_XT5_EE:
	.zero		1552


//--------------------- .nv.shared._ZN4mmha33masked_multihead_attention_kernelItLi144ELi256ELi1ELi32ELi256ELb0ELb0EEEv26Multihead_attention_paramsIT_XT5_EE --------------------------
	.section	.nv.shared._ZN4mmha33masked_multihead_attention_kernelItLi144ELi256ELi1ELi32ELi256ELb0ELb0EEEv26Multihead_attention_paramsIT_XT5_EE,"aw",@nobits
	.sectionflags	@""
	.align	16
.nv.shared._ZN4mmha33masked_multihead_attention_kernelItLi144ELi256ELi1ELi32ELi256ELb0ELb0EEEv26Multihead_attention_paramsIT_XT5_EE:
	.zero		1600


//--------------------- .nv.shared._ZN4mmha33masked_multihead_attention_kernelItLi144ELi256ELi2ELi32ELi128ELb0ELb0EEEv26Multihead_attention_paramsIT_XT5_EE --------------------------
	.section	.nv.shared._ZN4mmha33masked_multihead_attention_kernelItLi144ELi256ELi2ELi32ELi128ELb0ELb0EEEv26Multihead_attention_paramsIT_XT5_EE,"aw",@nobits
	.sectionflags	@""
	.align	16
.nv.shared._ZN4mmha33masked_multihead_attention_kernelItLi144ELi256ELi2ELi32ELi128ELb0ELb0EEEv26Multihead_attention_paramsIT_XT5_EE:
	.zero		1568


//--------------------- .nv.shared._ZN4mmha33masked_multihead_attention_kernelItLi144ELi256ELi4ELi32ELi64ELb0ELb0EEEv26Multihead_attention_paramsIT_XT5_EE --------------------------
	.section	.nv.shared._ZN4mmha33masked_multihead_attention_kernelItLi144ELi256ELi4ELi32ELi64ELb0ELb0EEEv26Multihead_attention_paramsIT_XT5_EE,"aw",@nobits
	.sectionflags	@""
	.align	16
.nv.shared._ZN4mmha33masked_multihead_attention_kernelItLi144ELi256ELi4ELi32ELi64ELb0ELb0EEEv26Multihead_attention_paramsIT_XT5_EE:
	.zero		1552


//--------------------- .nv.shared._ZN4mmha33masked_multihead_attention_kernelIfLi144ELi256ELi1ELi64ELi256ELb0ELb1EEEv26Multihead_attention_paramsIT_XT5_EE --------------------------
	.section	.nv.shared._ZN4mmha33masked_multihead_attention_kernelIfLi144ELi256ELi1ELi64ELi256ELb0ELb1EEEv26Multihead_attention_paramsIT_XT5_EE,"aw",@nobits
	.sectionflags	@""
	.align	16
.nv.shared._ZN4mmha33masked_multihead_attention_kernelIfLi144ELi256ELi1ELi64ELi256ELb0ELb1EEEv26Multihead_attention_paramsIT_XT5_EE:
	.zero		2112


//--------------------- .nv.shared._ZN4mmha33masked_multihead_attention_kernelIfLi144ELi256ELi2ELi64ELi128ELb0ELb1EEEv26Multihead_attention_paramsIT_XT5_EE --------------------------
	.section	.nv.shared._ZN4mmha33masked_multihead_attention_kernelIfLi144ELi256ELi2ELi64ELi128ELb0ELb1EEEv26Multihead_attention_paramsIT_XT5_EE,"aw",@nobits
	.sectionflags	@""
	.align	16
.nv.shared._ZN4mmha33masked_multihead_attention_kernelIfLi144ELi256ELi2ELi64ELi128ELb0ELb1EEEv26Multihead_attention_paramsIT_XT5_EE:
	.zero		2080


//--------------------- .nv.shared._ZN4mmha33masked_multihead_attention_kernelIfLi144ELi256ELi4ELi64ELi64ELb0ELb1EEEv26Multihead_attention_paramsIT_XT5_EE --------------------------
	.section	.nv.shared._ZN4mmha33masked_multihead_attention_kernelIfLi144ELi256ELi4ELi64ELi64ELb0ELb1EEEv26Multihead_attention_paramsIT_XT5_EE,"aw",@nobits
	.sectionflags	@""
	.align	16
.nv.shared._ZN4mmha33masked_multihead_attention_kernelIfLi144ELi256ELi4ELi64ELi64ELb0ELb1EEEv26Multihead_attention_paramsIT_XT5_EE:
	.zero		2064


//--------------------- .nv.shared._ZN4mmha33masked_multihead_attention_kernelIfLi144ELi256ELi1ELi64ELi256ELb0ELb0EEEv26Multihead_attention_paramsIT_XT5_EE --------------------------
	.section	.nv.shared._ZN4mmha33masked_multihead_attention_kernelIfLi144ELi256ELi1ELi64ELi256ELb0ELb0EEEv26Multihead_attention_paramsIT_XT5_EE,"aw",@nobits
	.sectionflags	@""
	.align	16
.nv.shared._ZN4mmha33masked_multihead_attention_kernelIfLi144ELi256ELi1ELi64ELi256ELb0ELb0EEEv26Multihead_attention_paramsIT_XT5_EE:
	.zero		2112


//--------------------- .nv.shared._ZN4mmha33masked_multihead_attention_kernelIfLi144ELi256ELi2ELi64ELi128ELb0ELb0EEEv26Multihead_attention_paramsIT_XT5_EE --------------------------
	.section	.nv.shared._ZN4mmha33masked_multihead_attention_kernelIfLi144ELi256ELi2ELi64ELi128ELb0ELb0EEEv26Multihead_attention_paramsIT_XT5_EE,"aw",@nobits
	.sectionflags	@""
	.align	16
.nv.shared._ZN4mmha33masked_multihead_attention_kernelIfLi144ELi256ELi2ELi64ELi128ELb0ELb0EEEv26Multihead_attention_paramsIT_XT5_EE:
	.zero		2080


//--------------------- .nv.shared._ZN4mmha33masked_multihead_attention_kernelIfLi144ELi256ELi4ELi64ELi64ELb0ELb0EEEv26Multihead_attention_paramsIT_XT5_EE --------------------------
	.section	.nv.shared._ZN4mmha33masked_multihead_attention_kernelIfLi144ELi256ELi4ELi64ELi64ELb0ELb0EEEv26Multihead_attention_paramsIT_XT5_EE,"aw",@nobits
	.sectionflags	@""
	.align	16
.nv.shared._ZN4mmha33masked_multihead_attention_kernelIfLi144ELi256ELi4ELi64ELi64ELb0ELb0EEEv26Multihead_attention_paramsIT_XT5_EE:
	.zero		2064


//--------------------- .nv.constant0._ZN4mmha33masked_multihead_attention_kernelItLi144ELi256ELi1ELi32ELi256ELb1ELb1EEEv26Multihead_attention_paramsIT_XT5_EE --------------------------
	.section	.nv.constant0._ZN4mmha33masked_multihead_attention_kernelItLi144ELi256ELi1ELi32ELi256ELb1ELb1EEEv26Multihead_attention_paramsIT_XT5_EE,"a",@progbits
	.sectionflags	@""
	.align	4
.nv.constant0._ZN4mmha33masked_multihead_attention_kernelItLi144ELi256ELi1ELi32ELi256ELb1ELb1EEEv26Multihead_attention_paramsIT_XT5_EE:
	.zero		1192


//--------------------- .nv.constant0._ZN4mmha33masked_multihead_attention_kernelItLi144ELi256ELi2ELi32ELi128ELb1ELb1EEEv26Multihead_attention_paramsIT_XT5_EE --------------------------
	.section	.nv.constant0._ZN4mmha33masked_multihead_attention_kernelItLi144ELi256ELi2ELi32ELi128ELb1ELb1EEEv26Multihead_attention_paramsIT_XT5_EE,"a",@progbits
	.sectionflags	@""
	.align	4
.nv.constant0._ZN4mmha33masked_multihead_attention_kernelItLi144ELi256ELi2ELi32ELi128ELb1ELb1EEEv26Multihead_attention_paramsIT_XT5_EE:
	.zero		1192


//--------------------- .nv.constant0._ZN4mmha33masked_multihead_attention_kernelItLi144ELi256ELi4ELi32ELi64ELb1ELb1EEEv26Multihead_attention_paramsIT_XT5_EE --------------------------
	.section	.nv.constant0._ZN4mmha33masked_multihead_attention_kernelItLi144ELi256ELi4ELi32ELi64ELb1ELb1EEEv26Multihead_attention_paramsIT_XT5_EE,"a",@progbits
	.sectionflags	@""
	.align	4
.nv.constant0._ZN4mmha33masked_multihead_attention_kernelItLi144ELi256ELi4ELi32ELi64ELb1ELb1EEEv26Multihead_attention_paramsIT_XT5_EE:
	.zero		1192


//--------------------- .nv.constant0._ZN4mmha33masked_multihead_attention_kernelItLi144ELi256ELi1ELi32ELi256ELb1ELb0EEEv26Multihead_attention_paramsIT_XT5_EE --------------------------
	.section	.nv.constant0._ZN4mmha33masked_multihead_attention_kernelItLi144ELi256ELi1ELi32ELi256ELb1ELb0EEEv26Multihead_attention_paramsIT_XT5_EE,"a",@progbits
	.sectionflags	@""
	.align	4
.nv.constant0._ZN4mmha33masked_multihead_attention_kernelItLi144ELi256ELi1ELi32ELi256ELb1ELb0EEEv26Multihead_attention_paramsIT_XT5_EE:
	.zero		1192


//--------------------- .nv.constant0._ZN4mmha33masked_multihead_attention_kernelItLi144ELi256ELi2ELi32ELi128ELb1ELb0EEEv26Multihead_attention_paramsIT_XT5_EE --------------------------
	.section	.nv.constant0._ZN4mmha33masked_multihead_attention_kernelItLi144ELi256ELi2ELi32ELi128ELb1ELb0EEEv26Multihead_attention_paramsIT_XT5_EE,"a",@progbits
	.sectionflags	@""
	.align	4
.nv.constant0._ZN4mmha33masked_multihead_attention_kernelItLi144ELi256ELi2ELi32ELi128ELb1ELb0EEEv26Multihead_attention_paramsIT_XT5_EE:
	.zero		1192


//--------------------- .nv.constant0._ZN4mmha33masked_multihead_attention_kernelItLi144ELi256ELi4ELi32ELi64ELb1ELb0EEEv26Multihead_attention_paramsIT_XT5_EE --------------------------
	.section	.nv.constant0._ZN4mmha33masked_multihead_attention_kernelItLi144ELi256ELi4ELi32ELi64ELb1ELb0EEEv26Multihead_attention_paramsIT_XT5_EE,"a",@progbits
	.sectionflags	@""
	.align	4
.nv.constant0._ZN4mmha33masked_multihead_attention_kernelItLi144ELi256ELi4ELi32ELi64ELb1ELb0EEEv26Multihead_attention_paramsIT_XT5_EE:
	.zero		1192


//--------------------- .nv.constant0._ZN4mmha33masked_multihead_attention_kernelIfLi144ELi256ELi1ELi64ELi256ELb1ELb1EEEv26Multihead_attention_paramsIT_XT5_EE --------------------------
	.section	.nv.constant0._ZN4mmha33masked_multihead_attention_kernelIfLi144ELi256ELi1ELi64ELi256ELb1ELb1EEEv26Multihead_attention_paramsIT_XT5_EE,"a",@progbits
	.sectionflags	@""
	.align	4
.nv.constant0._ZN4mmha33masked_multihead_attention_kernelIfLi144ELi256ELi1ELi64ELi256ELb1ELb1EEEv26Multihead_attention_paramsIT_XT5_EE:
	.zero		1192


//--------------------- .nv.constant0._ZN4mmha33masked_multihead_attention_kernelIfLi144ELi256ELi2ELi64ELi128ELb1ELb1EEEv26Multihead_attention_paramsIT_XT5_EE --------------------------
	.section	.nv.constant0._ZN4mmha33masked_multihead_attention_kernelIfLi144ELi256ELi2ELi64ELi128ELb1ELb1EEEv26Multihead_attention_paramsIT_XT5_EE,"a",@progbits
	.sectionflags	@""
	.align	4
.nv.constant0._ZN4mmha33masked_multihead_attention_kernelIfLi144ELi256ELi2ELi64ELi128ELb1ELb1EEEv26Multihead_attention_paramsIT_XT5_EE:
	.zero		1192


//--------------------- .nv.constant0._ZN4mmha33masked_multihead_attention_kernelIfLi144ELi256ELi4ELi64ELi64ELb1ELb1EEEv26Multihead_attention_paramsIT_XT5_EE --------------------------
	.section	.nv.constant0._ZN4mmha33masked_multihead_attention_kernelIfLi144ELi256ELi4ELi64ELi64ELb1ELb1EEEv26Multihead_attention_paramsIT_XT5_EE,"a",@progbits
	.sectionflags	@""
	.align	4
.nv.constant0._ZN4mmha33masked_multihead_attention_kernelIfLi144ELi256ELi4ELi64ELi64ELb1ELb1EEEv26Multihead_attention_paramsIT_XT5_EE:
	.zero		1192


//--------------------- .nv.constant0._ZN4mmha33masked_multihead_attention_kernelIfLi144ELi256ELi1ELi64ELi256ELb1ELb0EEEv26Multihead_attention_paramsIT_XT5_EE --------------------------
	.section	.nv.constant0._ZN4mmha33masked_multihead_attention_kernelIfLi144ELi256ELi1ELi64ELi256ELb1ELb0EEEv26Multihead_attention_paramsIT_XT5_EE,"a",@progbits
	.sectionflags	@""
	.align	4
.nv.constant0._ZN4mmha33masked_multihead_attention_kernelIfLi144ELi256ELi1ELi64ELi256ELb1ELb0EEEv26Multihead_attention_paramsIT_XT5_EE:
	.zero		1192


//--------------------- .nv.constant0._ZN4mmha33masked_multihead_attention_kernelIfLi144ELi256ELi2ELi64ELi128ELb1ELb0EEEv26Multihead_attention_paramsIT_XT5_EE --------------------------
	.section	.nv.constant0._ZN4mmha33masked_multihead_attention_kernelIfLi144ELi256ELi2ELi64ELi128ELb1ELb0EEEv26Multihead_attention_paramsIT_XT5_EE,"a",@progbits
	.sectionflags	@""
	.align	4
.nv.constant0._ZN4mmha33masked_multihead_attention_kernelIfLi144ELi256ELi2ELi64ELi128ELb1ELb0EEEv26Multihead_attention_paramsIT_XT5_EE:
	.zero		1192


//--------------------- .nv.constant0._ZN4mmha33masked_multihead_attention_kernelIfLi144ELi256ELi4ELi64ELi64ELb1ELb0EEEv26Multihead_attention_paramsIT_XT5_EE --------------------------
	.section	.nv.constant0._ZN4mmha33masked_multihead_attention_kernelIfLi144ELi256ELi4ELi64ELi64ELb1ELb0EEEv26Multihead_attention_paramsIT_XT5_EE,"a",@progbits
	.sectionflags	@""
	.align	4
.nv.constant0._ZN4mmha33masked_multihead_attention_kernelIfLi144ELi256ELi4ELi64ELi64ELb1ELb0EEEv26Multihead_attention_paramsIT_XT5_EE:
	.zero		1192


//--------------------- .nv.constant0._ZN4mmha33masked_multihead_attention_kernelItLi144ELi256ELi1ELi32ELi256ELb0ELb1EEEv26Multihead_attention_paramsIT_XT5_EE --------------------------
	.section	.nv.constant0._ZN4mmha33masked_multihead_attention_kernelItLi144ELi256ELi1ELi32ELi256ELb0ELb1EEEv26Multihead_attention_paramsIT_XT5_EE,"a",@progbits
	.sectionflags	@""
	.align	4
.nv.constant0._ZN4mmha33masked_multihead_attention_kernelItLi144ELi256ELi1ELi32ELi256ELb0ELb1EEEv26Multihead_attention_paramsIT_XT5_EE:
	.zero		1192


//--------------------- .nv.constant0._ZN4mmha33masked_multihead_attention_kernelItLi144ELi256ELi2ELi32ELi128ELb0ELb1EEEv26Multihead_attention_paramsIT_XT5_EE --------------------------
	.section	.nv.constant0._ZN4mmha33masked_multihead_attention_kernelItLi144ELi256ELi2ELi32ELi128ELb0ELb1EEEv26Multihead_attention_paramsIT_XT5_EE,"a",@progbits
	.sectionflags	@""
	.align	4
.nv.constant0._ZN4mmha33masked_multihead_attention_kernelItLi144ELi256ELi2ELi32ELi128ELb0ELb1EEEv26Multihead_attention_paramsIT_XT5_EE:
	.zero		1192


//--------------------- .nv.constant0._ZN4mmha33masked_multihead_attention_kernelItLi144ELi256ELi4ELi32ELi64ELb0ELb1EEEv26Multihead_attention_paramsIT_XT5_EE --------------------------
	.section	.nv.constant0._ZN4mmha33masked_multihead_attention_kernelItLi144ELi256ELi4ELi32ELi64ELb0ELb1EEEv26Multihead_attention_paramsIT_XT5_EE,"a",@progbits
	.sectionflags	@""
	.align	4
.nv.constant0._ZN4mmha33masked_multihead_attention_kernelItLi144ELi256ELi4ELi32ELi64ELb0ELb1EEEv26Multihead_attention_paramsIT_XT5_EE:
	.zero		1192


//--------------------- .nv.constant0._ZN4mmha33masked_multihead_attention_kernelItLi144ELi256ELi1ELi32ELi256ELb0ELb0EEEv26Multihead_attention_paramsIT_XT5_EE --------------------------
	.section	.nv.constant0._ZN4mmha33masked_multihead_attention_kernelItLi144ELi256ELi1ELi32ELi256ELb0ELb0EEEv26Multihead_attention_paramsIT_XT5_EE,"a",@progbits
	.sectionflags	@""
	.align	4
.nv.constant0._ZN4mmha33masked_multihead_attention_kernelItLi144ELi256ELi1ELi32ELi256ELb0ELb0EEEv26Multihead_attention_paramsIT_XT5_EE:
	.zero		1192


//--------------------- .nv.constant0._ZN4mmha33masked_multihead_attention_kernelItLi144ELi256ELi2ELi32ELi128ELb0ELb0EEEv26Multihead_attention_paramsIT_XT5_EE --------------------------
	.section	.nv.constant0._ZN4mmha33masked_multihead_attention_kernelItLi144ELi256ELi2ELi32ELi128ELb0ELb0EEEv26Multihead_attention_paramsIT_XT5_EE,"a",@progbits
	.sectionflags	@""
	.align	4
.nv.constant0._ZN4mmha33masked_multihead_attention_kernelItLi144ELi256ELi2ELi32ELi128ELb0ELb0EEEv26Multihead_attention_paramsIT_XT5_EE:
	.zero		1192


//--------------------- .nv.constant0._ZN4mmha33masked_multihead_attention_kernelItLi144ELi256ELi4ELi32ELi64ELb0ELb0EEEv26Multihead_attention_paramsIT_XT5_EE --------------------------
	.section	.nv.constant0._ZN4mmha33masked_multihead_attention_kernelItLi144ELi256ELi4ELi32ELi64ELb0ELb0EEEv26Multihead_attention_paramsIT_XT5_EE,"a",@progbits
	.sectionflags	@""
	.align	4
.nv.constant0._ZN4mmha33masked_multihead_attention_kernelItLi144ELi256ELi4ELi32ELi64ELb0ELb0EEEv26Multihead_attention_paramsIT_XT5_EE:
	.zero		1192


//--------------------- .nv.constant0._ZN4mmha33masked_multihead_attention_kernelIfLi144ELi256ELi1ELi64ELi256ELb0ELb1EEEv26Multihead_attention_paramsIT_XT5_EE --------------------------
	.section	.nv.constant0._ZN4mmha33masked_multihead_attention_kernelIfLi144ELi256ELi1ELi64ELi256ELb0ELb1EEEv26Multihead_attention_paramsIT_XT5_EE,"a",@progbits
	.sectionflags	@""
	.align	4
.nv.constant0._ZN4mmha33masked_multihead_attention_kernelIfLi144ELi256ELi1ELi64ELi256ELb0ELb1EEEv26Multihead_attention_paramsIT_XT5_EE:
	.zero		1192


//--------------------- .nv.constant0._ZN4mmha33masked_multihead_attention_kernelIfLi144ELi256ELi2ELi64ELi128ELb0ELb1EEEv26Multihead_attention_paramsIT_XT5_EE --------------------------
	.section	.nv.constant0._ZN4mmha33masked_multihead_attention_kernelIfLi144ELi256ELi2ELi64ELi128ELb0ELb1EEEv26Multihead_attention_paramsIT_XT5_EE,"a",@progbits
	.sectionflags	@""
	.align	4
.nv.constant0._ZN4mmha33masked_multihead_attention_kernelIfLi144ELi256ELi2ELi64ELi128ELb0ELb1EEEv26Multihead_attention_paramsIT_XT5_EE:
	.zero		1192


//--------------------- .nv.constant0._ZN4mmha33masked_multihead_attention_kernelIfLi144ELi256ELi4ELi64ELi64ELb0ELb1EEEv26Multihead_attention_paramsIT_XT5_EE --------------------------
	.section	.nv.constant0._ZN4mmha33masked_multihead_attention_kernelIfLi144ELi256ELi4ELi64ELi64ELb0ELb1EEEv26Multihead_attention_paramsIT_XT5_EE,"a",@progbits
	.sectionflags	@""
	.align	4
.nv.constant0._ZN4mmha33masked_multihead_attention_kernelIfLi144ELi256ELi4ELi64ELi64ELb0ELb1EEEv26Multihead_attention_paramsIT_XT5_EE:
	.zero		1192


//--------------------- .nv.constant0._ZN4mmha33masked_multihead_attention_kernelIfLi144ELi256ELi1ELi64ELi256ELb0ELb0EEEv26Multihead_attention_paramsIT_XT5_EE --------------------------
	.section	.nv.constant0._ZN4mmha33masked_multihead_attention_kernelIfLi144ELi256ELi1ELi64ELi256ELb0ELb0EEEv26Multihead_attention_paramsIT_XT5_EE,"a",@progbits
	.sectionflags	@""
	.align	4
.nv.constant0._ZN4mmha33masked_multihead_attention_kernelIfLi144ELi256ELi1ELi64ELi256ELb0ELb0EEEv26Multihead_attention_paramsIT_XT5_EE:
	.zero		1192


//--------------------- .nv.constant0._ZN4mmha33masked_multihead_attention_kernelIfLi144ELi256ELi2ELi64ELi128ELb0ELb0EEEv26Multihead_attention_paramsIT_XT5_EE --------------------------
	.section	.nv.constant0._ZN4mmha33masked_multihead_attention_kernelIfLi144ELi256ELi2ELi64ELi128ELb0ELb0EEEv26Multihead_attention_paramsIT_XT5_EE,"a",@progbits
	.sectionflags	@""
	.align	4
.nv.constant0._ZN4mmha33masked_multihead_attention_kernelIfLi144ELi256ELi2ELi64ELi128ELb0ELb0EEEv26Multihead_attention_paramsIT_XT5_EE:
	.zero		1192


//--------------------- .nv.constant0._ZN4mmha33masked_multihead_attention_kernelIfLi144ELi256ELi4ELi64ELi64ELb0ELb0EEEv26Multihead_attention_paramsIT_XT5_EE --------------------------
	.section	.nv.constant0._ZN4mmha33masked_multihead_attention_kernelIfLi144ELi256ELi4ELi64ELi64ELb0ELb0EEEv26Multihead_attention_paramsIT_XT5_EE,"a",@progbits
	.sectionflags	@""
	.align	4
.nv.constant0._ZN4mmha33masked_multihead_attention_kernelIfLi144ELi256ELi4ELi64ELi64ELb0ELb0EEEv26Multihead_attention_paramsIT_XT5_EE:
	.zero		1192


//--------------------- SYMBOLS --------------------------

	.type		.nv.reservedSmem.offset0,@object
	.size		.nv.reservedSmem.offset0,0x4
	.type		.nv.reservedSmem.cap,@object
	.size		.nv.reservedSmem.cap,0x4
	.type		__assertfail,@function
